	.target	sm_90a

	.elftype	@"ET_EXEC"


//--------------------- .note.nv.tkinfo           --------------------------
	.section	.note.nv.tkinfo,"",@"SHT_NOTE"
	.sectionflags	@"SHF_NOTE_NV_TKINFO"
	.tkinfo
        /*0018*/ 	.word	0x00000002
        /*0030*/ 	.string	""
        /*0030*/ 	.string	"ptxas"
        /*0030*/ 	.string	"Cuda compilation tools, release 13.0, V13.0.88"
        /*0030*/ 	.string	"Build cuda_13.0.r13.0/compiler.36424714_0"
        /*0030*/ 	.string	"-arch sm_90a -m 64 "



//--------------------- .note.nv.cuinfo           --------------------------
	.section	.note.nv.cuinfo,"",@"SHT_NOTE"
	.sectionflags	@"SHF_NOTE_NV_CUINFO"
        /*0018*/ 	.short	0x0002
        /*001a*/ 	.short	0x005a
        /*001c*/ 	.short	0x0082
	.zero		2


//--------------------- .nv.info                  --------------------------
	.section	.nv.info,"",@"SHT_CUDA_INFO"
	.align	4


	//----- nvinfo : EIATTR_REGCOUNT
	.align		4
        /*0000*/ 	.byte	0x04, 0x2f
        /*0002*/ 	.short	(.L_23 - .L_22)
	.align		4
.L_22:
        /*0004*/ 	.word	index@(_ZN7cutlass13device_kernelIN5flash11enable_sm90INS1_16FlashAttnFwdSm90INS1_25CollectiveMainloopFwdSm90ILi2EN4cute5tupleIJNS5_1CILi1EEES8_S8_EEENS6_IJNS7_ILi192EEENS7_ILi144EEENS7_ILi96EEEEEELi96ENS_10bfloat16_tEfNS_4arch4Sm90ELb1ELb0ELb1ELb1ELb0ELb1ELb0ELb0ELb1ELb1ELb0ELb0EEENS1_21CollectiveEpilogueFwdINS6_IJSA_SC_SB_EEES9_SE_SG_Li384ELb1ELb1ELb0ELb0EEENS1_36VarlenDynamicPersistentTileSchedulerILi192ELi144ELi384ELi128ELb0ELb1ELb1ELb1ELb1ELb1EEEEEEEEEvNT_6ParamsE)
        /*0008*/ 	.word	0x00000080


	//----- nvinfo : EIATTR_FRAME_SIZE
	.align		4
.L_23:
        /*000c*/ 	.byte	0x04, 0x11
        /*000e*/ 	.short	(.L_25 - .L_24)
	.align		4
.L_24:
        /*0010*/ 	.word	index@(_ZN7cutlass13device_kernelIN5flash11enable_sm90INS1_16FlashAttnFwdSm90INS1_25CollectiveMainloopFwdSm90ILi2EN4cute5tupleIJNS5_1CILi1EEES8_S8_EEENS6_IJNS7_ILi192EEENS7_ILi144EEENS7_ILi96EEEEEELi96ENS_10bfloat16_tEfNS_4arch4Sm90ELb1ELb0ELb1ELb1ELb0ELb1ELb0ELb0ELb1ELb1ELb0ELb0EEENS1_21CollectiveEpilogueFwdINS6_IJSA_SC_SB_EEES9_SE_SG_Li384ELb1ELb1ELb0ELb0EEENS1_36VarlenDynamicPersistentTileSchedulerILi192ELi144ELi384ELi128ELb0ELb1ELb1ELb1ELb1ELb1EEEEEEEEEvNT_6ParamsE)
        /*0014*/ 	.word	0x000000c0


	//----- nvinfo : EIATTR_REGCOUNT
	.align		4
.L_25:
        /*0018*/ 	.byte	0x04, 0x2f
        /*001a*/ 	.short	(.L_27 - .L_26)
	.align		4
.L_26:
        /*001c*/ 	.word	index@(_ZN7cutlass13device_kernelIN5flash11enable_sm90INS1_16FlashAttnFwdSm90INS1_25CollectiveMainloopFwdSm90ILi2EN4cute5tupleIJNS5_1CILi1EEES8_S8_EEENS6_IJNS7_ILi192EEENS7_ILi144EEENS7_ILi96EEEEEELi96ENS_10bfloat16_tEfNS_4arch4Sm90ELb1ELb0ELb1ELb1ELb0ELb0ELb0ELb0ELb1ELb1ELb0ELb0EEENS1_21CollectiveEpilogueFwdINS6_IJSA_SC_SB_EEES9_SE_SG_Li384ELb1ELb1ELb0ELb0EEENS1_36VarlenDynamicPersistentTileSchedulerILi192ELi144ELi384ELi128ELb0ELb1ELb1ELb1ELb1ELb1EEEEEEEEEvNT_6ParamsE)
        /*0020*/ 	.word	0x00000080


	//----- nvinfo : EIATTR_FRAME_SIZE
	.align		4
.L_27:
        /*0024*/ 	.byte	0x04, 0x11
        /*0026*/ 	.short	(.L_29 - .L_28)
	.align		4
.L_28:
        /*0028*/ 	.word	index@(_ZN7cutlass13device_kernelIN5flash11enable_sm90INS1_16FlashAttnFwdSm90INS1_25CollectiveMainloopFwdSm90ILi2EN4cute5tupleIJNS5_1CILi1EEES8_S8_EEENS6_IJNS7_ILi192EEENS7_ILi144EEENS7_ILi96EEEEEELi96ENS_10bfloat16_tEfNS_4arch4Sm90ELb1ELb0ELb1ELb1ELb0ELb0ELb0ELb0ELb1ELb1ELb0ELb0EEENS1_21CollectiveEpilogueFwdINS6_IJSA_SC_SB_EEES9_SE_SG_Li384ELb1ELb1ELb0ELb0EEENS1_36VarlenDynamicPersistentTileSchedulerILi192ELi144ELi384ELi128ELb0ELb1ELb1ELb1ELb1ELb1EEEEEEEEEvNT_6ParamsE)
        /*002c*/ 	.word	0x00000038


	//----- nvinfo : EIATTR_REGCOUNT
	.align		4
.L_29:
        /*0030*/ 	.byte	0x04, 0x2f
        /*0032*/ 	.short	(.L_31 - .L_30)
	.align		4
.L_30:
        /*0034*/ 	.word	index@(_ZN7cutlass13device_kernelIN5flash11enable_sm90INS1_16FlashAttnFwdSm90INS1_25CollectiveMainloopFwdSm90ILi2EN4cute5tupleIJNS5_1CILi1EEES8_S8_EEENS6_IJNS7_ILi192EEENS7_ILi144EEENS7_ILi96EEEEEELi96ENS_10bfloat16_tEfNS_4arch4Sm90ELb1ELb0ELb1ELb0ELb0ELb0ELb0ELb0ELb1ELb1ELb0ELb0EEENS1_21CollectiveEpilogueFwdINS6_IJSA_SC_SB_EEES9_SE_SG_Li384ELb0ELb1ELb0ELb0EEENS1_30DynamicPersistentTileSchedulerILi384ELi128ELb0ELb1ELb1EEEEEEEEEvNT_6ParamsE)
        /*0038*/ 	.word	0x00000080


	//----- nvinfo : EIATTR_FRAME_SIZE
	.align		4
.L_31:
        /*003c*/ 	.byte	0x04, 0x11
        /*003e*/ 	.short	(.L_33 - .L_32)
	.align		4
.L_32:
        /*0040*/ 	.word	index@(_ZN7cutlass13device_kernelIN5flash11enable_sm90INS1_16FlashAttnFwdSm90INS1_25CollectiveMainloopFwdSm90ILi2EN4cute5tupleIJNS5_1CILi1EEES8_S8_EEENS6_IJNS7_ILi192EEENS7_ILi144EEENS7_ILi96EEEEEELi96ENS_10bfloat16_tEfNS_4arch4Sm90ELb1ELb0ELb1ELb0ELb0ELb0ELb0ELb0ELb1ELb1ELb0ELb0EEENS1_21CollectiveEpilogueFwdINS6_IJSA_SC_SB_EEES9_SE_SG_Li384ELb0ELb1ELb0ELb0EEENS1_30DynamicPersistentTileSchedulerILi384ELi128ELb0ELb1ELb1EEEEEEEEEvNT_6ParamsE)
        /*0044*/ 	.word	0x00000010


	//----- nvinfo : EIATTR_REGCOUNT
	.align		4
.L_33:
        /*0048*/ 	.byte	0x04, 0x2f
        /*004a*/ 	.short	(.L_35 - .L_34)
	.align		4
.L_34:
        /*004c*/ 	.word	index@(_ZN7cutlass13device_kernelIN5flash11enable_sm90INS1_16FlashAttnFwdSm90INS1_25CollectiveMainloopFwdSm90ILi2EN4cute5tupleIJNS5_1CILi1EEES8_S8_EEENS6_IJNS7_ILi192EEENS7_ILi128EEENS7_ILi96EEEEEELi96ENS_10bfloat16_tEfNS_4arch4Sm90ELb0ELb1ELb1ELb1ELb0ELb1ELb0ELb0ELb1ELb1ELb0ELb0EEENS1_21CollectiveEpilogueFwdINS6_IJSA_SC_SB_EEES9_SE_SG_Li384ELb1ELb1ELb0ELb0EEENS1_36VarlenDynamicPersistentTileSchedulerILi192ELi128ELi384ELi128ELb0ELb1ELb1ELb1ELb0ELb1EEEEEEEEEvNT_6ParamsE)
        /*0050*/ 	.word	0x00000080


	//----- nvinfo : EIATTR_FRAME_SIZE
	.align		4
.L_35:
        /*0054*/ 	.byte	0x04, 0x11
        /*0056*/ 	.short	(.L_37 - .L_36)
	.align		4
.L_36:
        /*0058*/ 	.word	index@(_ZN7cutlass13device_kernelIN5flash11enable_sm90INS1_16FlashAttnFwdSm90INS1_25CollectiveMainloopFwdSm90ILi2EN4cute5tupleIJNS5_1CILi1EEES8_S8_EEENS6_IJNS7_ILi192EEENS7_ILi128EEENS7_ILi96EEEEEELi96ENS_10bfloat16_tEfNS_4arch4Sm90ELb0ELb1ELb1ELb1ELb0ELb1ELb0ELb0ELb1ELb1ELb0ELb0EEENS1_21CollectiveEpilogueFwdINS6_IJSA_SC_SB_EEES9_SE_SG_Li384ELb1ELb1ELb0ELb0EEENS1_36VarlenDynamicPersistentTileSchedulerILi192ELi128ELi384ELi128ELb0ELb1ELb1ELb1ELb0ELb1EEEEEEEEEvNT_6ParamsE)
        /*005c*/ 	.word	0x00000060


	//----- nvinfo : EIATTR_REGCOUNT
	.align		4
.L_37:
        /*0060*/ 	.byte	0x04, 0x2f
        /*0062*/ 	.short	(.L_39 - .L_38)
	.align		4
.L_38:
        /*0064*/ 	.word	index@(_ZN7cutlass13device_kernelIN5flash11enable_sm90INS1_16FlashAttnFwdSm90INS1_25CollectiveMainloopFwdSm90ILi2EN4cute5tupleIJNS5_1CILi1EEES8_S8_EEENS6_IJNS7_ILi192EEENS7_ILi128EEENS7_ILi96EEEEEELi96ENS_10bfloat16_tEfNS_4arch4Sm90ELb0ELb1ELb1ELb1ELb0ELb0ELb0ELb0ELb1ELb1ELb0ELb0EEENS1_21CollectiveEpilogueFwdINS6_IJSA_SC_SB_EEES9_SE_SG_Li384ELb1ELb1ELb0ELb0EEENS1_36VarlenDynamicPersistentTileSchedulerILi192ELi128ELi384ELi128ELb0ELb1ELb1ELb1ELb0ELb1EEEEEEEEEvNT_6ParamsE)
        /*0068*/ 	.word	0x00000080


	//----- nvinfo : EIATTR_FRAME_SIZE
	.align		4
.L_39:
        /*006c*/ 	.byte	0x04, 0x11
        /*006e*/ 	.short	(.L_41 - .L_40)
	.align		4
.L_40:
        /*0070*/ 	.word	index@(_ZN7cutlass13device_kernelIN5flash11enable_sm90INS1_16FlashAttnFwdSm90INS1_25CollectiveMainloopFwdSm90ILi2EN4cute5tupleIJNS5_1CILi1EEES8_S8_EEENS6_IJNS7_ILi192EEENS7_ILi128EEENS7_ILi96EEEEEELi96ENS_10bfloat16_tEfNS_4arch4Sm90ELb0ELb1ELb1ELb1ELb0ELb0ELb0ELb0ELb1ELb1ELb0ELb0EEENS1_21CollectiveEpilogueFwdINS6_IJSA_SC_SB_EEES9_SE_SG_Li384ELb1ELb1ELb0ELb0EEENS1_36VarlenDynamicPersistentTileSchedulerILi192ELi128ELi384ELi128ELb0ELb1ELb1ELb1ELb0ELb1EEEEEEEEEvNT_6ParamsE)
        /*0074*/ 	.word	0x00000038


	//----- nvinfo : EIATTR_REGCOUNT
	.align		4
.L_41:
        /*0078*/ 	.byte	0x04, 0x2f
        /*007a*/ 	.short	(.L_43 - .L_42)
	.align		4
.L_42:
        /*007c*/ 	.word	index@(_ZN7cutlass13device_kernelIN5flash11enable_sm90INS1_16FlashAttnFwdSm90INS1_25CollectiveMainloopFwdSm90ILi2EN4cute5tupleIJNS5_1CILi1EEES8_S8_EEENS6_IJNS7_ILi192EEENS7_ILi128EEENS7_ILi96EEEEEELi96ENS_10bfloat16_tEfNS_4arch4Sm90ELb0ELb1ELb1ELb0ELb0ELb0ELb0ELb0ELb1ELb1ELb0ELb0EEENS1_21CollectiveEpilogueFwdINS6_IJSA_SC_SB_EEES9_SE_SG_Li384ELb0ELb1ELb0ELb0EEENS1_30DynamicPersistentTileSchedulerILi384ELi128ELb0ELb1ELb1EEEEEEEEEvNT_6ParamsE)
        /*0080*/ 	.word	0x00000080


	//----- nvinfo : EIATTR_FRAME_SIZE
	.align		4
.L_43:
        /*0084*/ 	.byte	0x04, 0x11
        /*0086*/ 	.short	(.L_45 - .L_44)
	.align		4
.L_44:
        /*0088*/ 	.word	index@(_ZN7cutlass13device_kernelIN5flash11enable_sm90INS1_16FlashAttnFwdSm90INS1_25CollectiveMainloopFwdSm90ILi2EN4cute5tupleIJNS5_1CILi1EEES8_S8_EEENS6_IJNS7_ILi192EEENS7_ILi128EEENS7_ILi96EEEEEELi96ENS_10bfloat16_tEfNS_4arch4Sm90ELb0ELb1ELb1ELb0ELb0ELb0ELb0ELb0ELb1ELb1ELb0ELb0EEENS1_21CollectiveEpilogueFwdINS6_IJSA_SC_SB_EEES9_SE_SG_Li384ELb0ELb1ELb0ELb0EEENS1_30DynamicPersistentTileSchedulerILi384ELi128ELb0ELb1ELb1EEEEEEEEEvNT_6ParamsE)
        /*008c*/ 	.word	0x00000000


	//----- nvinfo : EIATTR_REGCOUNT
	.align		4
.L_45:
        /*0090*/ 	.byte	0x04, 0x2f
        /*0092*/ 	.short	(.L_47 - .L_46)
	.align		4
.L_46:
        /*0094*/ 	.word	index@(_ZN7cutlass13device_kernelIN5flash11enable_sm90INS1_16FlashAttnFwdSm90INS1_25CollectiveMainloopFwdSm90ILi2EN4cute5tupleIJNS5_1CILi1EEES8_S8_EEENS6_IJNS7_ILi192EEENS7_ILi144EEENS7_ILi96EEEEEELi96ENS_10bfloat16_tEfNS_4arch4Sm90ELb0ELb0ELb1ELb1ELb0ELb1ELb0ELb0ELb1ELb1ELb0ELb0EEENS1_21CollectiveEpilogueFwdINS6_IJSA_SC_SB_EEES9_SE_SG_Li384ELb1ELb1ELb0ELb0EEENS1_36VarlenDynamicPersistentTileSchedulerILi192ELi144ELi384ELi128ELb0ELb1ELb1ELb0ELb1ELb1EEEEEEEEEvNT_6ParamsE)
        /*0098*/ 	.word	0x00000080


	//----- nvinfo : EIATTR_FRAME_SIZE
	.align		4
.L_47:
        /*009c*/ 	.byte	0x04, 0x11
        /*009e*/ 	.short	(.L_49 - .L_48)
	.align		4
.L_48:
        /*00a0*/ 	.word	index@(_ZN7cutlass13device_kernelIN5flash11enable_sm90INS1_16FlashAttnFwdSm90INS1_25CollectiveMainloopFwdSm90ILi2EN4cute5tupleIJNS5_1CILi1EEES8_S8_EEENS6_IJNS7_ILi192EEENS7_ILi144EEENS7_ILi96EEEEEELi96ENS_10bfloat16_tEfNS_4arch4Sm90ELb0ELb0ELb1ELb1ELb0ELb1ELb0ELb0ELb1ELb1ELb0ELb0EEENS1_21CollectiveEpilogueFwdINS6_IJSA_SC_SB_EEES9_SE_SG_Li384ELb1ELb1ELb0ELb0EEENS1_36VarlenDynamicPersistentTileSchedulerILi192ELi144ELi384ELi128ELb0ELb1ELb1ELb0ELb1ELb1EEEEEEEEEvNT_6ParamsE)
        /*00a4*/ 	.word	0x000000f0


	//----- nvinfo : EIATTR_REGCOUNT
	.align		4
.L_49:
        /*00a8*/ 	.byte	0x04, 0x2f
        /*00aa*/ 	.short	(.L_51 - .L_50)
	.align		4
.L_50:
        /*00ac*/ 	.word	index@(_ZN7cutlass13device_kernelIN5flash11enable_sm90INS1_16FlashAttnFwdSm90INS1_25CollectiveMainloopFwdSm90ILi2EN4cute5tupleIJNS5_1CILi1EEES8_S8_EEENS6_IJNS7_ILi192EEENS7_ILi144EEENS7_ILi96EEEEEELi96ENS_10bfloat16_tEfNS_4arch4Sm90ELb0ELb0ELb1ELb1ELb0ELb0ELb0ELb0ELb1ELb1ELb0ELb0EEENS1_21CollectiveEpilogueFwdINS6_IJSA_SC_SB_EEES9_SE_SG_Li384ELb1ELb1ELb0ELb0EEENS1_36VarlenDynamicPersistentTileSchedulerILi192ELi144ELi384ELi128ELb0ELb1ELb1ELb0ELb1ELb1EEEEEEEEEvNT_6ParamsE)
        /*00b0*/ 	.word	0x00000080


	//----- nvinfo : EIATTR_FRAME_SIZE
	.align		4
.L_51:
        /*00b4*/ 	.byte	0x04, 0x11
        /*00b6*/ 	.short	(.L_53 - .L_52)
	.align		4
.L_52:
        /*00b8*/ 	.word	index@(_ZN7cutlass13device_kernelIN5flash11enable_sm90INS1_16FlashAttnFwdSm90INS1_25CollectiveMainloopFwdSm90ILi2EN4cute5tupleIJNS5_1CILi1EEES8_S8_EEENS6_IJNS7_ILi192EEENS7_ILi144EEENS7_ILi96EEEEEELi96ENS_10bfloat16_tEfNS_4arch4Sm90ELb0ELb0ELb1ELb1ELb0ELb0ELb0ELb0ELb1ELb1ELb0ELb0EEENS1_21CollectiveEpilogueFwdINS6_IJSA_SC_SB_EEES9_SE_SG_Li384ELb1ELb1ELb0ELb0EEENS1_36VarlenDynamicPersistentTileSchedulerILi192ELi144ELi384ELi128ELb0ELb1ELb1ELb0ELb1ELb1EEEEEEEEEvNT_6ParamsE)
        /*00bc*/ 	.word	0x00000040


	//----- nvinfo : EIATTR_REGCOUNT
	.align		4
.L_53:
        /*00c0*/ 	.byte	0x04, 0x2f
        /*00c2*/ 	.short	(.L_55 - .L_54)
	.align		4
.L_54:
        /*00c4*/ 	.word	index@(_ZN7cutlass13device_kernelIN5flash11enable_sm90INS1_16FlashAttnFwdSm90INS1_25CollectiveMainloopFwdSm90ILi2EN4cute5tupleIJNS5_1CILi1EEES8_S8_EEENS6_IJNS7_ILi192EEENS7_ILi144EEENS7_ILi96EEEEEELi96ENS_10bfloat16_tEfNS_4arch4Sm90ELb0ELb0ELb1ELb0ELb0ELb0ELb0ELb0ELb1ELb1ELb0ELb0EEENS1_21CollectiveEpilogueFwdINS6_IJSA_SC_SB_EEES9_SE_SG_Li384ELb0ELb1ELb0ELb0EEENS1_29StaticPersistentTileSchedulerILb0EEEEEEEEEvNT_6ParamsE)
        /*00c8*/ 	.word	0x00000080


	//----- nvinfo : EIATTR_FRAME_SIZE
	.align		4
.L_55:
        /*00cc*/ 	.byte	0x04, 0x11
        /*00ce*/ 	.short	(.L_57 - .L_56)
	.align		4
.L_56:
        /*00d0*/ 	.word	index@(_ZN7cutlass13device_kernelIN5flash11enable_sm90INS1_16FlashAttnFwdSm90INS1_25CollectiveMainloopFwdSm90ILi2EN4cute5tupleIJNS5_1CILi1EEES8_S8_EEENS6_IJNS7_ILi192EEENS7_ILi144EEENS7_ILi96EEEEEELi96ENS_10bfloat16_tEfNS_4arch4Sm90ELb0ELb0ELb1ELb0ELb0ELb0ELb0ELb0ELb1ELb1ELb0ELb0EEENS1_21CollectiveEpilogueFwdINS6_IJSA_SC_SB_EEES9_SE_SG_Li384ELb0ELb1ELb0ELb0EEENS1_29StaticPersistentTileSchedulerILb0EEEEEEEEEvNT_6ParamsE)
        /*00d4*/ 	.word	0x00000030


	//----- nvinfo : EIATTR_MIN_STACK_SIZE
	.align		4
.L_57:
        /*00d8*/ 	.byte	0x04, 0x12
        /*00da*/ 	.short	(.L_59 - .L_58)
	.align		4
.L_58:
        /*00dc*/ 	.word	index@(_ZN7cutlass13device_kernelIN5flash11enable_sm90INS1_16FlashAttnFwdSm90INS1_25CollectiveMainloopFwdSm90ILi2EN4cute5tupleIJNS5_1CILi1EEES8_S8_EEENS6_IJNS7_ILi192EEENS7_ILi144EEENS7_ILi96EEEEEELi96ENS_10bfloat16_tEfNS_4arch4Sm90ELb0ELb0ELb1ELb0ELb0ELb0ELb0ELb0ELb1ELb1ELb0ELb0EEENS1_21CollectiveEpilogueFwdINS6_IJSA_SC_SB_EEES9_SE_SG_Li384ELb0ELb1ELb0ELb0EEENS1_29StaticPersistentTileSchedulerILb0EEEEEEEEEvNT_6ParamsE)
        /*00e0*/ 	.word	0x00000030


	//----- nvinfo : EIATTR_MIN_STACK_SIZE
	.align		4
.L_59:
        /*00e4*/ 	.byte	0x04, 0x12
        /*00e6*/ 	.short	(.L_61 - .L_60)
	.align		4
.L_60:
        /*00e8*/ 	.word	index@(_ZN7cutlass13device_kernelIN5flash11enable_sm90INS1_16FlashAttnFwdSm90INS1_25CollectiveMainloopFwdSm90ILi2EN4cute5tupleIJNS5_1CILi1EEES8_S8_EEENS6_IJNS7_ILi192EEENS7_ILi144EEENS7_ILi96EEEEEELi96ENS_10bfloat16_tEfNS_4arch4Sm90ELb0ELb0ELb1ELb1ELb0ELb0ELb0ELb0ELb1ELb1ELb0ELb0EEENS1_21CollectiveEpilogueFwdINS6_IJSA_SC_SB_EEES9_SE_SG_Li384ELb1ELb1ELb0ELb0EEENS1_36VarlenDynamicPersistentTileSchedulerILi192ELi144ELi384ELi128ELb0ELb1ELb1ELb0ELb1ELb1EEEEEEEEEvNT_6ParamsE)
        /*00ec*/ 	.word	0x00000040


	//----- nvinfo : EIATTR_MIN_STACK_SIZE
	.align		4
.L_61:
        /*00f0*/ 	.byte	0x04, 0x12
        /*00f2*/ 	.short	(.L_63 - .L_62)
	.align		4
.L_62:
        /*00f4*/ 	.word	index@(_ZN7cutlass13device_kernelIN5flash11enable_sm90INS1_16FlashAttnFwdSm90INS1_25CollectiveMainloopFwdSm90ILi2EN4cute5tupleIJNS5_1CILi1EEES8_S8_EEENS6_IJNS7_ILi192EEENS7_ILi144EEENS7_ILi96EEEEEELi96ENS_10bfloat16_tEfNS_4arch4Sm90ELb0ELb0ELb1ELb1ELb0ELb1ELb0ELb0ELb1ELb1ELb0ELb0EEENS1_21CollectiveEpilogueFwdINS6_IJSA_SC_SB_EEES9_SE_SG_Li384ELb1ELb1ELb0ELb0EEENS1_36VarlenDynamicPersistentTileSchedulerILi192ELi144ELi384ELi128ELb0ELb1ELb1ELb0ELb1ELb1EEEEEEEEEvNT_6ParamsE)
        /*00f8*/ 	.word	0x000000f0


	//----- nvinfo : EIATTR_MIN_STACK_SIZE
	.align		4
.L_63:
        /*00fc*/ 	.byte	0x04, 0x12
        /*00fe*/ 	.short	(.L_65 - .L_64)
	.align		4
.L_64:
        /*0100*/ 	.word	index@(_ZN7cutlass13device_kernelIN5flash11enable_sm90INS1_16FlashAttnFwdSm90INS1_25CollectiveMainloopFwdSm90ILi2EN4cute5tupleIJNS5_1CILi1EEES8_S8_EEENS6_IJNS7_ILi192EEENS7_ILi128EEENS7_ILi96EEEEEELi96ENS_10bfloat16_tEfNS_4arch4Sm90ELb0ELb1ELb1ELb0ELb0ELb0ELb0ELb0ELb1ELb1ELb0ELb0EEENS1_21CollectiveEpilogueFwdINS6_IJSA_SC_SB_EEES9_SE_SG_Li384ELb0ELb1ELb0ELb0EEENS1_30DynamicPersistentTileSchedulerILi384ELi128ELb0ELb1ELb1EEEEEEEEEvNT_6ParamsE)
        /*0104*/ 	.word	0x00000000


	//----- nvinfo : EIATTR_MIN_STACK_SIZE
	.align		4
.L_65:
        /*0108*/ 	.byte	0x04, 0x12
        /*010a*/ 	.short	(.L_67 - .L_66)
	.align		4
.L_66:
        /*010c*/ 	.word	index@(_ZN7cutlass13device_kernelIN5flash11enable_sm90INS1_16FlashAttnFwdSm90INS1_25CollectiveMainloopFwdSm90ILi2EN4cute5tupleIJNS5_1CILi1EEES8_S8_EEENS6_IJNS7_ILi192EEENS7_ILi128EEENS7_ILi96EEEEEELi96ENS_10bfloat16_tEfNS_4arch4Sm90ELb0ELb1ELb1ELb1ELb0ELb0ELb0ELb0ELb1ELb1ELb0ELb0EEENS1_21CollectiveEpilogueFwdINS6_IJSA_SC_SB_EEES9_SE_SG_Li384ELb1ELb1ELb0ELb0EEENS1_36VarlenDynamicPersistentTileSchedulerILi192ELi128ELi384ELi128ELb0ELb1ELb1ELb1ELb0ELb1EEEEEEEEEvNT_6ParamsE)
        /*0110*/ 	.word	0x00000038


	//----- nvinfo : EIATTR_MIN_STACK_SIZE
	.align		4
.L_67:
        /*0114*/ 	.byte	0x04, 0x12
        /*0116*/ 	.short	(.L_69 - .L_68)
	.align		4
.L_68:
        /*0118*/ 	.word	index@(_ZN7cutlass13device_kernelIN5flash11enable_sm90INS1_16FlashAttnFwdSm90INS1_25CollectiveMainloopFwdSm90ILi2EN4cute5tupleIJNS5_1CILi1EEES8_S8_EEENS6_IJNS7_ILi192EEENS7_ILi128EEENS7_ILi96EEEEEELi96ENS_10bfloat16_tEfNS_4arch4Sm90ELb0ELb1ELb1ELb1ELb0ELb1ELb0ELb0ELb1ELb1ELb0ELb0EEENS1_21CollectiveEpilogueFwdINS6_IJSA_SC_SB_EEES9_SE_SG_Li384ELb1ELb1ELb0ELb0EEENS1_36VarlenDynamicPersistentTileSchedulerILi192ELi128ELi384ELi128ELb0ELb1ELb1ELb1ELb0ELb1EEEEEEEEEvNT_6ParamsE)
        /*011c*/ 	.word	0x00000060


	//----- nvinfo : EIATTR_MIN_STACK_SIZE
	.align		4
.L_69:
        /*0120*/ 	.byte	0x04, 0x12
        /*0122*/ 	.short	(.L_71 - .L_70)
	.align		4
.L_70:
        /*0124*/ 	.word	index@(_ZN7cutlass13device_kernelIN5flash11enable_sm90INS1_16FlashAttnFwdSm90INS1_25CollectiveMainloopFwdSm90ILi2EN4cute5tupleIJNS5_1CILi1EEES8_S8_EEENS6_IJNS7_ILi192EEENS7_ILi144EEENS7_ILi96EEEEEELi96ENS_10bfloat16_tEfNS_4arch4Sm90ELb1ELb0ELb1ELb0ELb0ELb0ELb0ELb0ELb1ELb1ELb0ELb0EEENS1_21CollectiveEpilogueFwdINS6_IJSA_SC_SB_EEES9_SE_SG_Li384ELb0ELb1ELb0ELb0EEENS1_30DynamicPersistentTileSchedulerILi384ELi128ELb0ELb1ELb1EEEEEEEEEvNT_6ParamsE)
        /*0128*/ 	.word	0x00000010


	//----- nvinfo : EIATTR_MIN_STACK_SIZE
	.align		4
.L_71:
        /*012c*/ 	.byte	0x04, 0x12
        /*012e*/ 	.short	(.L_73 - .L_72)
	.align		4
.L_72:
        /*0130*/ 	.word	index@(_ZN7cutlass13device_kernelIN5flash11enable_sm90INS1_16FlashAttnFwdSm90INS1_25CollectiveMainloopFwdSm90ILi2EN4cute5tupleIJNS5_1CILi1EEES8_S8_EEENS6_IJNS7_ILi192EEENS7_ILi144EEENS7_ILi96EEEEEELi96ENS_10bfloat16_tEfNS_4arch4Sm90ELb1ELb0ELb1ELb1ELb0ELb0ELb0ELb0ELb1ELb1ELb0ELb0EEENS1_21CollectiveEpilogueFwdINS6_IJSA_SC_SB_EEES9_SE_SG_Li384ELb1ELb1ELb0ELb0EEENS1_36VarlenDynamicPersistentTileSchedulerILi192ELi144ELi384ELi128ELb0ELb1ELb1ELb1ELb1ELb1EEEEEEEEEvNT_6ParamsE)
        /*0134*/ 	.word	0x00000038


	//----- nvinfo : EIATTR_MIN_STACK_SIZE
	.align		4
.L_73:
        /*0138*/ 	.byte	0x04, 0x12
        /*013a*/ 	.short	(.L_75 - .L_74)
	.align		4
.L_74:
        /*013c*/ 	.word	index@(_ZN7cutlass13device_kernelIN5flash11enable_sm90INS1_16FlashAttnFwdSm90INS1_25CollectiveMainloopFwdSm90ILi2EN4cute5tupleIJNS5_1CILi1EEES8_S8_EEENS6_IJNS7_ILi192EEENS7_ILi144EEENS7_ILi96EEEEEELi96ENS_10bfloat16_tEfNS_4arch4Sm90ELb1ELb0ELb1ELb1ELb0ELb1ELb0ELb0ELb1ELb1ELb0ELb0EEENS1_21CollectiveEpilogueFwdINS6_IJSA_SC_SB_EEES9_SE_SG_Li384ELb1ELb1ELb0ELb0EEENS1_36VarlenDynamicPersistentTileSchedulerILi192ELi144ELi384ELi128ELb0ELb1ELb1ELb1ELb1ELb1EEEEEEEEEvNT_6ParamsE)
        /*0140*/ 	.word	0x000000c0
.L_75:


//--------------------- .nv.compat                --------------------------
	.section	.nv.compat,"",@"SHT_CUDA_COMPAT_INFO"
	.align	4
        /*0000*/ 	.byte	0x02, 0x09, 0x01, 0x00, 0x02, 0x02, 0x04, 0x00, 0x02, 0x05, 0x05, 0x00, 0x03, 0x07, 0x01, 0x01
        /*0010*/ 	.byte	0x02, 0x03, 0x01, 0x00, 0x02, 0x06, 0x01, 0x00, 0x04, 0x0b, 0x08, 0x00, 0x00, 0x00, 0x00, 0x00
        /*0020*/ 	.byte	0x00, 0x00, 0x00, 0x00


//--------------------- .nv.info._ZN7cutlass13device_kernelIN5flash11enable_sm90INS1_16FlashAttnFwdSm90INS1_25CollectiveMainloopFwdSm90ILi2EN4cute5tupleIJNS5_1CILi1EEES8_S8_EEENS6_IJNS7_ILi192EEENS7_ILi144EEENS7_ILi96EEEEEELi96ENS_10bfloat16_tEfNS_4arch4Sm90ELb0ELb0ELb1ELb0ELb0ELb0ELb0ELb0ELb1ELb1ELb0ELb0EEENS1_21CollectiveEpilogueFwdINS6_IJSA_SC_SB_EEES9_SE_SG_Li384ELb0ELb1ELb0ELb0EEENS1_29StaticPersistentTileSchedulerILb0EEEEEEEEEvNT_6ParamsE --------------------------
	.section	.nv.info._ZN7cutlass13device_kernelIN5flash11enable_sm90INS1_16FlashAttnFwdSm90INS1_25CollectiveMainloopFwdSm90ILi2EN4cute5tupleIJNS5_1CILi1EEES8_S8_EEENS6_IJNS7_ILi192EEENS7_ILi144EEENS7_ILi96EEEEEELi96ENS_10bfloat16_tEfNS_4arch4Sm90ELb0ELb0ELb1ELb0ELb0ELb0ELb0ELb0ELb1ELb1ELb0ELb0EEENS1_21CollectiveEpilogueFwdINS6_IJSA_SC_SB_EEES9_SE_SG_Li384ELb0ELb1ELb0ELb0EEENS1_29StaticPersistentTileSchedulerILb0EEEEEEEEEvNT_6ParamsE,"",@"SHT_CUDA_INFO"
	.sectionflags	@""
	.align	4


	//----- nvinfo : EIATTR_CUDA_API_VERSION
	.align		4
        /*0000*/ 	.byte	0x04, 0x37
        /*0002*/ 	.short	(.L_77 - .L_76)
.L_76:
        /*0004*/ 	.word	0x00000082


	//----- nvinfo : EIATTR_KPARAM_INFO
	.align		4
.L_77:
        /*0008*/ 	.byte	0x04, 0x17
        /*000a*/ 	.short	(.L_79 - .L_78)
.L_78:
        /*000c*/ 	.word	0x00000000
        /*0010*/ 	.short	0x0000
        /*0012*/ 	.short	0x0070
        /*0014*/ 	.byte	0x00, 0xf0, 0x01, 0x28


	//----- nvinfo : EIATTR_SPARSE_MMA_MASK
	.align		4
.L_79:
        /*0018*/ 	.byte	0x03, 0x50
        /*001a*/ 	.short	0x0000


	//----- nvinfo : EIATTR_MAXREG_COUNT
	.align		4
        /*001c*/ 	.byte	0x03, 0x1b
        /*001e*/ 	.short	0x0080


	//----- nvinfo : EIATTR_NUM_BARRIERS
	.align		4
        /*0020*/ 	.byte	0x02, 0x4c
        /*0022*/ 	.byte	0x10
	.zero		1


	//----- nvinfo : EIATTR_EXTERNS
	.align		4
        /*0024*/ 	.byte	0x04, 0x0f
        /*0026*/ 	.short	(.L_81 - .L_80)


	//   ....[0]....
	.align		4
.L_80:
        /*0028*/ 	.word	index@(__assertfail)


	//----- nvinfo : EIATTR_ANNOTATIONS
	.align		4
.L_81:
        /*002c*/ 	.byte	0x04, 0x55
        /*002e*/ 	.short	(.L_83 - .L_82)


	//   ....[0]....
.L_82:
        /*0030*/ 	.word	0x00000001
        /*0034*/ 	.byte	0x30, 0x09, 0x00, 0x00, 0x01, 0x00, 0x00, 0x00, 0x30, 0x0a, 0x00, 0x00, 0x01, 0x00, 0x00, 0x00
        /* <DEDUP_REMOVED lines=11> */
        /*00f4*/ 	.byte	0xd0, 0xef, 0x00, 0x00


	//----- nvinfo : EIATTR_MERCURY_ISA_VERSION
	.align		4
.L_83:
        /*00f8*/ 	.byte	0x03, 0x5f
        /*00fa*/ 	.short	0x0101


	//----- nvinfo : EIATTR_INT_WARP_WIDE_INSTR_OFFSETS
	.align		4
        /*00fc*/ 	.byte	0x04, 0x31
        /*00fe*/ 	.short	(.L_85 - .L_84)


	//   ....[0]....
.L_84:
        /*0100*/ 	.word	0x00000120


	//   ....[1]....
        /*0104*/ 	.word	0x000001c0


	//   ....[2]....
        /*0108*/ 	.word	0x00000230


	//----- nvinfo : EIATTR_COOP_GROUP_MASK_REGIDS
	.align		4
.L_85:
        /*010c*/ 	.byte	0x04, 0x29
        /*010e*/ 	.short	(.L_87 - .L_86)


	//   ....[0]....
.L_86:
        /*0110*/ 	.word	0xffffffff


	//   ....[1]....
        /*0114*/ 	.word	0xffffffff


	//   ....[2]....
        /*0118*/ 	.word	0xffffffff


	//   ....[3]....
        /*011c*/ 	.word	0xffffffff


	//   ....[4]....
        /*0120*/ 	.word	0xffffffff


	//   ....[5]....
        /*0124*/ 	.word	0xffffffff


	//   ....[6]....
        /*0128*/ 	.word	0xffffffff


	//   ....[7]....
        /*012c*/ 	.word	0xffffffff


	//   ....[8]....
        /*0130*/ 	.word	0xffffffff


	//   ....[9]....
        /*0134*/ 	.word	0xffffffff


	//   ....[10]....
        /*0138*/ 	.word	0xffffffff


	//   ....[11]....
        /*013c*/ 	.word	0xffffffff


	//   ....[12]....
        /*0140*/ 	.word	0xffffffff


	//   ....[13]....
        /*0144*/ 	.word	0xffffffff


	//   ....[14]....
        /*0148*/ 	.word	0xffffffff


	//   ....[15]....
        /*014c*/ 	.word	0xffffffff


	//   ....[16]....
        /*0150*/ 	.word	0xffffffff


	//   ....[17]....
        /*0154*/ 	.word	0xffffffff


	//   ....[18]....
        /*0158*/ 	.word	0xffffffff


	//   ....[19]....
        /*015c*/ 	.word	0xffffffff


	//   ....[20]....
        /*0160*/ 	.word	0xffffffff


	//   ....[21]....
        /*0164*/ 	.word	0xffffffff


	//   ....[22]....
        /*0168*/ 	.word	0xffffffff


	//   ....[23]....
        /*016c*/ 	.word	0xffffffff


	//   ....[24]....
        /*0170*/ 	.word	0xffffffff


	//   ....[25]....
        /*0174*/ 	.word	0xffffffff


	//   ....[26]....
        /*0178*/ 	.word	0xffffffff


	//   ....[27]....
        /*017c*/ 	.word	0xffffffff


	//   ....[28]....
        /*0180*/ 	.word	0xffffffff


	//   ....[29]....
        /*0184*/ 	.word	0xffffffff


	//   ....[30]....
        /*0188*/ 	.word	0xffffffff


	//   ....[31]....
        /*018c*/ 	.word	0xffffffff


	//   ....[32]....
        /*0190*/ 	.word	0xffffffff


	//   ....[33]....
        /*0194*/ 	.word	0xffffffff


	//   ....[34]....
        /*0198*/ 	.word	0xffffffff


	//   ....[35]....
        /*019c*/ 	.word	0xffffffff


	//   ....[36]....
        /*01a0*/ 	.word	0xffffffff


	//   ....[37]....
        /*01a4*/ 	.word	0xffffffff


	//   ....[38]....
        /*01a8*/ 	.word	0xffffffff


	//   ....[39]....
        /*01ac*/ 	.word	0xffffffff


	//   ....[40]....
        /*01b0*/ 	.word	0xffffffff


	//   ....[41]....
        /*01b4*/ 	.word	0xffffffff


	//   ....[42]....
        /*01b8*/ 	.word	0xffffffff


	//   ....[43]....
        /*01bc*/ 	.word	0xffffffff


	//   ....[44]....
        /*01c0*/ 	.word	0x0500000f


	//   ....[45]....
        /*01c4*/ 	.word	0x0500000f


	//   ....[46]....
        /*01c8*/ 	.word	0x0500000f


	//   ....[47]....
        /*01cc*/ 	.word	0x0500000f


	//   ....[48]....
        /*01d0*/ 	.word	0x0500000f


	//   ....[49]....
        /*01d4*/ 	.word	0x0500000f


	//   ....[50]....
        /*01d8*/ 	.word	0x0500000f


	//   ....[51]....
        /*01dc*/ 	.word	0x0500000f


	//   ....[52]....
        /*01e0*/ 	.word	0x0500000f


	//   ....[53]....
        /*01e4*/ 	.word	0x0500000f


	//   ....[54]....
        /*01e8*/ 	.word	0x0500000f


	//   ....[55]....
        /*01ec*/ 	.word	0x0500000f


	//   ....[56]....
        /*01f0*/ 	.word	0x0500000f


	//   ....[57]....
        /*01f4*/ 	.word	0x0500000f


	//----- nvinfo : EIATTR_COOP_GROUP_INSTR_OFFSETS
	.align		4
.L_87:
        /*01f8*/ 	.byte	0x04, 0x28
        /*01fa*/ 	.short	(.L_89 - .L_88)


	//   ....[0]....
.L_88:
        /*01fc*/ 	.word	0x00000060


	//   ....[1]....
        /*0200*/ 	.word	0x00000130


	//   ....[2]....
        /*0204*/ 	.word	0x000001e0


	//   ....[3]....
        /*0208*/ 	.word	0x000003a0


	//   ....[4]....
        /*020c*/ 	.word	0x00000500


	//   ....[5]....
        /*0210*/ 	.word	0x00000620


	//   ....[6]....
        /*0214*/ 	.word	0x00000780


	//   ....[7]....
        /*0218*/ 	.word	0x00000ee0


	//   ....[8]....
        /*021c*/ 	.word	0x00003a50


	//   ....[9]....
        /*0220*/ 	.word	0x00003a90


	//   ....[10]....
        /*0224*/ 	.word	0x00004050


	//   ....[11]....
        /*0228*/ 	.word	0x000040c0


	//   ....[12]....
        /*022c*/ 	.word	0x00005150


	//   ....[13]....
        /*0230*/ 	.word	0x00007630


	//   ....[14]....
        /*0234*/ 	.word	0x000076c0


	//   ....[15]....
        /*0238*/ 	.word	0x00007ed0


	//   ....[16]....
        /*023c*/ 	.word	0x00007f50


	//   ....[17]....
        /*0240*/ 	.word	0x00009310


	//   ....[18]....
        /*0244*/ 	.word	0x00009410


	//   ....[19]....
        /*0248*/ 	.word	0x00009470


	//   ....[20]....
        /*024c*/ 	.word	0x000095b0


	//   ....[21]....
        /*0250*/ 	.word	0x000095d0


	//   ....[22]....
        /*0254*/ 	.word	0x0000a500


	//   ....[23]....
        /*0258*/ 	.word	0x0000a530


	//   ....[24]....
        /*025c*/ 	.word	0x0000a590


	//   ....[25]....
        /*0260*/ 	.word	0x0000a5f0


	//   ....[26]....
        /*0264*/ 	.word	0x0000aa90


	//   ....[27]....
        /*0268*/ 	.word	0x0000aad0


	//   ....[28]....
        /*026c*/ 	.word	0x0000ac00


	//   ....[29]....
        /*0270*/ 	.word	0x0000ac40


	//   ....[30]....
        /*0274*/ 	.word	0x0000b630


	//   ....[31]....
        /*0278*/ 	.word	0x0000c1c0


	//   ....[32]....
        /*027c*/ 	.word	0x0000c1f0


	//   ....[33]....
        /*0280*/ 	.word	0x0000c210


	//   ....[34]....
        /*0284*/ 	.word	0x0000c2c0


	//   ....[35]....
        /*0288*/ 	.word	0x0000c2e0


	//   ....[36]....
        /*028c*/ 	.word	0x0000c380


	//   ....[37]....
        /*0290*/ 	.word	0x0000c3a0


	//   ....[38]....
        /*0294*/ 	.word	0x0000c3b0


	//   ....[39]....
        /*0298*/ 	.word	0x0000c440


	//   ....[40]....
        /*029c*/ 	.word	0x0000c490


	//   ....[41]....
        /*02a0*/ 	.word	0x0000c4a0


	//   ....[42]....
        /*02a4*/ 	.word	0x0000c4d0


	//   ....[43]....
        /*02a8*/ 	.word	0x0000ef50


	//   ....[44]....
        /*02ac*/ 	.word	0x0000f430


	//   ....[45]....
        /*02b0*/ 	.word	0x0000f5a0


	//   ....[46]....
        /*02b4*/ 	.word	0x0000f5f0


	//   ....[47]....
        /*02b8*/ 	.word	0x0000f690


	//   ....[48]....
        /*02bc*/ 	.word	0x0000f7a0


	//   ....[49]....
        /*02c0*/ 	.word	0x0000f800


	//   ....[50]....
        /*02c4*/ 	.word	0x0000f920


	//   ....[51]....
        /*02c8*/ 	.word	0x0000f980


	//   ....[52]....
        /*02cc*/ 	.word	0x0000fa30


	//   ....[53]....
        /*02d0*/ 	.word	0x0000fb00


	//   ....[54]....
        /*02d4*/ 	.word	0x0000fbd0


	//   ....[55]....
        /*02d8*/ 	.word	0x0000fc50


	//   ....[56]....
        /*02dc*/ 	.word	0x0000fd40


	//   ....[57]....
        /*02e0*/ 	.word	0x000100d0


	//----- nvinfo : EIATTR_REG_RECONFIG
	.align		4
.L_89:
        /*02e4*/ 	.byte	0x01, 0x54
	.zero		2


	//----- nvinfo : EIATTR_SYSCALL_OFFSETS
	.align		4
        /*02e8*/ 	.byte	0x04, 0x46
        /*02ea*/ 	.short	(.L_91 - .L_90)


	//   ....[0]....
.L_90:
        /*02ec*/ 	.word	0x00001260


	//   ....[1]....
        /*02f0*/ 	.word	0x0000b2c0


	//   ....[2]....
        /*02f4*/ 	.word	0x0000b400


	//   ....[3]....
        /*02f8*/ 	.word	0x0000b4f0


	//   ....[4]....
        /*02fc*/ 	.word	0x0000bcb0


	//----- nvinfo : EIATTR_MBARRIER_INSTR_OFFSETS
	.align		4
.L_91:
        /*0300*/ 	.byte	0x04, 0x39
        /*0302*/ 	.short	(.L_93 - .L_92)


	//   ....[0]....
.L_92:
        /*0304*/ 	.word	0x00000250
        /*0308*/ 	.word	0x000000ff
        /*030c*/ 	.word	0x00031c00
        /*0310*/ 	.short	0x0100
        /*0312*/ 	.byte	0x08
	.zero		1


	//   ....[1]....
        /*0314*/ 	.word	0x00000260
        /*0318*/ 	.word	0x000000ff
        /*031c*/ 	.word	0x00031c20
        /*0320*/ 	.short	0x0100
        /*0322*/ 	.byte	0x08
	.zero		1


	//   ....[2]....
        /*0324*/ 	.word	0x00000350
        /*0328*/ 	.word	0x000000ff
        /*032c*/ 	.word	0x00031c30
        /*0330*/ 	.short	0x0100
        /*0332*/ 	.byte	0x08
	.zero		1


	//   ....[3]....
        /*0334*/ 	.word	0x00000360
        /*0338*/ 	.word	0x000000ff
        /*033c*/ 	.word	0x00031c40
        /*0340*/ 	.short	0x0100
        /*0342*/ 	.byte	0x08
	.zero		1


	//   ....[4]....
        /*0344*/ 	.word	0x00000370
        /*0348*/ 	.word	0x000000ff
        /*034c*/ 	.word	0x00031c38
        /*0350*/ 	.short	0x0100
        /*0352*/ 	.byte	0x08
	.zero		1


	//   ....[5]....
        /*0354*/ 	.word	0x00000380
        /*0358*/ 	.word	0x000000ff
        /*035c*/ 	.word	0x00031c48
        /*0360*/ 	.short	0x0100
        /*0362*/ 	.byte	0x08
	.zero		1


	//   ....[6]....
        /*0364*/ 	.word	0x000004b0
        /*0368*/ 	.word	0x000000ff
        /*036c*/ 	.word	0x00031c50
        /*0370*/ 	.short	0x0100
        /*0372*/ 	.byte	0x08
	.zero		1


	//   ....[7]....
        /*0374*/ 	.word	0x000004c0
        /*0378*/ 	.word	0x000000ff
        /*037c*/ 	.word	0x00031c60
        /*0380*/ 	.short	0x0100
        /*0382*/ 	.byte	0x08
	.zero		1


	//   ....[8]....
        /*0384*/ 	.word	0x000004d0
        /*0388*/ 	.word	0x000000ff
        /*038c*/ 	.word	0x00031c58
        /*0390*/ 	.short	0x0100
        /*0392*/ 	.byte	0x08
	.zero		1


	//   ....[9]....
        /*0394*/ 	.word	0x000004e0
        /*0398*/ 	.word	0x000000ff
        /*039c*/ 	.word	0x00031c68
        /*03a0*/ 	.short	0x0100
        /*03a2*/ 	.byte	0x08
	.zero		1


	//   ....[10]....
        /*03a4*/ 	.word	0x000005d0
        /*03a8*/ 	.word	0x000000ff
        /*03ac*/ 	.word	0x00031c70
        /*03b0*/ 	.short	0x0100
        /*03b2*/ 	.byte	0x06
	.zero		1


	//   ....[11]....
        /*03b4*/ 	.word	0x000005e0
        /*03b8*/ 	.word	0x000000ff
        /*03bc*/ 	.word	0x00031c80
        /*03c0*/ 	.short	0x0100
        /*03c2*/ 	.byte	0x06
	.zero		1


	//   ....[12]....
        /*03c4*/ 	.word	0x000005f0
        /*03c8*/ 	.word	0x000000ff
        /*03cc*/ 	.word	0x00031c78
        /*03d0*/ 	.short	0x0100
        /*03d2*/ 	.byte	0x06
	.zero		1


	//   ....[13]....
        /*03d4*/ 	.word	0x00000600
        /*03d8*/ 	.word	0x000000ff
        /*03dc*/ 	.word	0x00031c88
        /*03e0*/ 	.short	0x0100
        /*03e2*/ 	.byte	0x06
	.zero		1


	//   ....[14]....
        /*03e4*/ 	.word	0x00000730
        /*03e8*/ 	.word	0x000000ff
        /*03ec*/ 	.word	0x00031c90
        /*03f0*/ 	.short	0x0100
        /*03f2*/ 	.byte	0x08
	.zero		1


	//   ....[15]....
        /*03f4*/ 	.word	0x00000740
        /*03f8*/ 	.word	0x000000ff
        /*03fc*/ 	.word	0x00031ca0
        /*0400*/ 	.short	0x0100
        /*0402*/ 	.byte	0x08
	.zero		1


	//   ....[16]....
        /*0404*/ 	.word	0x00000750
        /*0408*/ 	.word	0x000000ff
        /*040c*/ 	.word	0x00031c98
        /*0410*/ 	.short	0x0100
        /*0412*/ 	.byte	0x08
	.zero		1


	//   ....[17]....
        /*0414*/ 	.word	0x00000760
        /*0418*/ 	.word	0x000000ff
        /*041c*/ 	.word	0x00031ca8
        /*0420*/ 	.short	0x0100
        /*0422*/ 	.byte	0x08
	.zero		1


	//   ....[18]....
        /*0424*/ 	.word	0x00000890
        /*0428*/ 	.word	0x000000ff
        /*042c*/ 	.word	0x00031cb0
        /*0430*/ 	.short	0x0100
        /*0432*/ 	.byte	0x08
	.zero		1


	//   ....[19]....
        /*0434*/ 	.word	0x000008a0
        /*0438*/ 	.word	0x000000ff
        /*043c*/ 	.word	0x00031cc0
        /*0440*/ 	.short	0x0100
        /*0442*/ 	.byte	0x08
	.zero		1


	//   ....[20]....
        /*0444*/ 	.word	0x000008b0
        /*0448*/ 	.word	0x000000ff
        /*044c*/ 	.word	0x00031cb8
        /*0450*/ 	.short	0x0100
        /*0452*/ 	.byte	0x08
	.zero		1


	//   ....[21]....
        /*0454*/ 	.word	0x000008c0
        /*0458*/ 	.word	0x000000ff
        /*045c*/ 	.word	0x00031cc8
        /*0460*/ 	.short	0x0100
        /*0462*/ 	.byte	0x08
	.zero		1


	//   ....[22]....
        /*0464*/ 	.word	0x000012a0
        /*0468*/ 	.word	0x000000ff
        /*046c*/ 	.word	0x00031c00
        /*0470*/ 	.short	0x010a
        /*0472*/ 	.byte	0x25
	.zero		1


	//   ....[23]....
        /*0474*/ 	.word	0x00001310
        /*0478*/ 	.word	0x00000000
        /*047c*/ 	.word	0x00031c30
        /*0480*/ 	.short	0x010a
        /*0482*/ 	.byte	0x3f
	.zero		1


	//   ....[24]....
        /*0484*/ 	.word	0x00001380
        /*0488*/ 	.word	0x00000000
        /*048c*/ 	.word	0x00031c30
        /*0490*/ 	.short	0x010a
        /*0492*/ 	.byte	0x3f
	.zero		1


	//   ....[25]....
        /*0494*/ 	.word	0x00004300
        /*0498*/ 	.word	0x00000004
        /*049c*/ 	.word	0x00000000
        /*04a0*/ 	.short	0x0101
        /*04a2*/ 	.byte	0x3f
	.zero		1


	//   ....[26]....
        /*04a4*/ 	.word	0x00005400
        /*04a8*/ 	.word	0x000000ff
        /*04ac*/ 	.word	0x00031c30
        /*04b0*/ 	.short	0x010a
        /*04b2*/ 	.byte	0x04
	.zero		1


	//   ....[27]....
        /*04b4*/ 	.word	0x00005440
        /*04b8*/ 	.word	0x000000ff
        /*04bc*/ 	.word	0x00031c30
        /*04c0*/ 	.short	0x010a
        /*04c2*/ 	.byte	0x04
	.zero		1


	//   ....[28]....
        /*04c4*/ 	.word	0x00006ac0
        /*04c8*/ 	.word	0x000000ff
        /*04cc*/ 	.word	0x00031c50
        /*04d0*/ 	.short	0x010a
        /*04d2*/ 	.byte	0x04
	.zero		1


	//   ....[29]....
        /*04d4*/ 	.word	0x00006b00
        /*04d8*/ 	.word	0x000000ff
        /*04dc*/ 	.word	0x00031c50
        /*04e0*/ 	.short	0x010a
        /*04e2*/ 	.byte	0x04
	.zero		1


	//   ....[30]....
        /*04e4*/ 	.word	0x00008590
        /*04e8*/ 	.word	0x0000000d
        /*04ec*/ 	.word	0x00000000
        /*04f0*/ 	.short	0x0101
        /*04f2*/ 	.byte	0x3f
	.zero		1


	//   ....[31]....
        /*04f4*/ 	.word	0x00008850
        /*04f8*/ 	.word	0x00000006
        /*04fc*/ 	.word	0x00000000
        /*0500*/ 	.short	0x0101
        /*0502*/ 	.byte	0x3f
	.zero		1


	//   ....[32]....
        /*0504*/ 	.word	0x00009380
        /*0508*/ 	.word	0x000000ff
        /*050c*/ 	.word	0x00031c50
        /*0510*/ 	.short	0x010a
        /*0512*/ 	.byte	0x0c
	.zero		1


	//   ....[33]....
        /*0514*/ 	.word	0x000093c0
        /*0518*/ 	.word	0x000000ff
        /*051c*/ 	.word	0x00031c50
        /*0520*/ 	.short	0x010a
        /*0522*/ 	.byte	0x0c
	.zero		1


	//   ....[34]....
        /*0524*/ 	.word	0x0000a110
        /*0528*/ 	.word	0x00000014
        /*052c*/ 	.word	0x00000000
        /*0530*/ 	.short	0x0101
        /*0532*/ 	.byte	0x3f
	.zero		1


	//   ....[35]....
        /*0534*/ 	.word	0x0000aab0
        /*0538*/ 	.word	0x000000ff
        /*053c*/ 	.word	0x00000000
        /*0540*/ 	.short	0x0101
        /*0542*/ 	.byte	0x04
	.zero		1


	//   ....[36]....
        /*0544*/ 	.word	0x0000b850
        /*0548*/ 	.word	0x00000003
        /*054c*/ 	.word	0x00031c40
        /*0550*/ 	.short	0x010a
        /*0552*/ 	.byte	0x3f
	.zero		1


	//   ....[37]....
        /*0554*/ 	.word	0x0000c630
        /*0558*/ 	.word	0x000000ff
        /*055c*/ 	.word	0x00031c00
        /*0560*/ 	.short	0x0107
        /*0562*/ 	.byte	0x24
	.zero		1


	//   ....[38]....
        /*0564*/ 	.word	0x0000c6a0
        /*0568*/ 	.word	0x000000ff
        /*056c*/ 	.word	0x00031c00
        /*0570*/ 	.short	0x0101
        /*0572*/ 	.byte	0x24
	.zero		1


	//   ....[39]....
        /*0574*/ 	.word	0x0000c6d0
        /*0578*/ 	.word	0x000000ff
        /*057c*/ 	.word	0x00031c20
        /*0580*/ 	.short	0x010a
        /*0582*/ 	.byte	0x24
	.zero		1


	//   ....[40]....
        /*0584*/ 	.word	0x0000c9c0
        /*0588*/ 	.word	0x00000003
        /*058c*/ 	.word	0x00031c40
        /*0590*/ 	.short	0x010a
        /*0592*/ 	.byte	0x3f
	.zero		1


	//   ....[41]....
        /*0594*/ 	.word	0x0000ce40
        /*0598*/ 	.word	0x00000003
        /*059c*/ 	.word	0x00000060
        /*05a0*/ 	.short	0x010a
        /*05a2*/ 	.byte	0x3f
	.zero		1


	//   ....[42]....
        /*05a4*/ 	.word	0x0000d530
        /*05a8*/ 	.word	0x00000003
        /*05ac*/ 	.word	0x00031c40
        /*05b0*/ 	.short	0x010a
        /*05b2*/ 	.byte	0x3f
	.zero		1


	//   ....[43]....
        /*05b4*/ 	.word	0x0000d9b0
        /*05b8*/ 	.word	0x0000000d
        /*05bc*/ 	.word	0x00000060
        /*05c0*/ 	.short	0x010a
        /*05c2*/ 	.byte	0x3f
	.zero		1


	//   ....[44]....
        /*05c4*/ 	.word	0x0000dff0
        /*05c8*/ 	.word	0x00000002
        /*05cc*/ 	.word	0x00031c40
        /*05d0*/ 	.short	0x010a
        /*05d2*/ 	.byte	0x3f
	.zero		1


	//   ....[45]....
        /*05d4*/ 	.word	0x0000e480
        /*05d8*/ 	.word	0x00000007
        /*05dc*/ 	.word	0x00000060
        /*05e0*/ 	.short	0x010a
        /*05e2*/ 	.byte	0x3f
	.zero		1


	//   ....[46]....
        /*05e4*/ 	.word	0x0000e990
        /*05e8*/ 	.word	0x00000003
        /*05ec*/ 	.word	0x00031c60
        /*05f0*/ 	.short	0x010a
        /*05f2*/ 	.byte	0x3f
	.zero		1


	//   ....[47]....
        /*05f4*/ 	.word	0x0000eed0
        /*05f8*/ 	.word	0x00000009
        /*05fc*/ 	.word	0x00031c20
        /*0600*/ 	.short	0x010a
        /*0602*/ 	.byte	0x3f
	.zero		1


	//   ....[48]....
        /*0604*/ 	.word	0x0000f070
        /*0608*/ 	.word	0x00000007
        /*060c*/ 	.word	0x00000000
        /*0610*/ 	.short	0x010a
        /*0612*/ 	.byte	0x3f
	.zero		1


	//   ....[49]....
        /*0614*/ 	.word	0x0000f0e0
        /*0618*/ 	.word	0x00000003
        /*061c*/ 	.word	0x00000000
        /*0620*/ 	.short	0x010a
        /*0622*/ 	.byte	0x3f
	.zero		1


	//   ....[50]....
        /*0624*/ 	.word	0x0000f140
        /*0628*/ 	.word	0x00000005
        /*062c*/ 	.word	0x00000000
        /*0630*/ 	.short	0x010a
        /*0632*/ 	.byte	0x3f
	.zero		1


	//   ....[51]....
        /*0634*/ 	.word	0x0000f170
        /*0638*/ 	.word	0x00000003
        /*063c*/ 	.word	0x00000000
        /*0640*/ 	.short	0x010a
        /*0642*/ 	.byte	0x3f
	.zero		1


	//   ....[52]....
        /*0644*/ 	.word	0x0000f1e0
        /*0648*/ 	.word	0x00000003
        /*064c*/ 	.word	0x00031c00
        /*0650*/ 	.short	0x010a
        /*0652*/ 	.byte	0x3f
	.zero		1


	//   ....[53]....
        /*0654*/ 	.word	0x0000f230
        /*0658*/ 	.word	0x00000000
        /*065c*/ 	.word	0x00031c30
        /*0660*/ 	.short	0x010a
        /*0662*/ 	.byte	0x3f
	.zero		1


	//   ....[54]....
        /*0664*/ 	.word	0x0000f290
        /*0668*/ 	.word	0x00000009
        /*066c*/ 	.word	0x00031c30
        /*0670*/ 	.short	0x010a
        /*0672*/ 	.byte	0x3f
	.zero		1


	//   ....[55]....
        /*0674*/ 	.word	0x0000f2f0
        /*0678*/ 	.word	0x00000008
        /*067c*/ 	.word	0x00031c50
        /*0680*/ 	.short	0x010a
        /*0682*/ 	.byte	0x3f
	.zero		1


	//   ....[56]....
        /*0684*/ 	.word	0x0000f350
        /*0688*/ 	.word	0x00000005
        /*068c*/ 	.word	0x00031c50
        /*0690*/ 	.short	0x010a
        /*0692*/ 	.byte	0x3f
	.zero		1


	//   ....[57]....
        /*0694*/ 	.word	0x0000f4f0
        /*0698*/ 	.word	0x00000003
        /*069c*/ 	.word	0x00031c40
        /*06a0*/ 	.short	0x010a
        /*06a2*/ 	.byte	0x3f
	.zero		1


	//   ....[58]....
        /*06a4*/ 	.word	0x0000fd70
        /*06a8*/ 	.word	0x00000009
        /*06ac*/ 	.word	0x00031c20
        /*06b0*/ 	.short	0x010a
        /*06b2*/ 	.byte	0x3f
	.zero		1


	//   ....[59]....
        /*06b4*/ 	.word	0x0000fdc0
        /*06b8*/ 	.word	0x00000003
        /*06bc*/ 	.word	0x00031c40
        /*06c0*/ 	.short	0x010a
        /*06c2*/ 	.byte	0x3f
	.zero		1


	//   ....[60]....
        /*06c4*/ 	.word	0x0000fe10
        /*06c8*/ 	.word	0x00000003
        /*06cc*/ 	.word	0x00000060
        /*06d0*/ 	.short	0x010a
        /*06d2*/ 	.byte	0x3f
	.zero		1


	//   ....[61]....
        /*06d4*/ 	.word	0x0000fe60
        /*06d8*/ 	.word	0x00000003
        /*06dc*/ 	.word	0x00031c40
        /*06e0*/ 	.short	0x010a
        /*06e2*/ 	.byte	0x3f
	.zero		1


	//   ....[62]....
        /*06e4*/ 	.word	0x0000feb0
        /*06e8*/ 	.word	0x0000000d
        /*06ec*/ 	.word	0x00000060
        /*06f0*/ 	.short	0x010a
        /*06f2*/ 	.byte	0x3f
	.zero		1


	//   ....[63]....
        /*06f4*/ 	.word	0x0000ff00
        /*06f8*/ 	.word	0x00000002
        /*06fc*/ 	.word	0x00031c40
        /*0700*/ 	.short	0x010a
        /*0702*/ 	.byte	0x3f
	.zero		1


	//   ....[64]....
        /*0704*/ 	.word	0x0000ff50
        /*0708*/ 	.word	0x00000007
        /*070c*/ 	.word	0x00000060
        /*0710*/ 	.short	0x010a
        /*0712*/ 	.byte	0x3f
	.zero		1


	//   ....[65]....
        /*0714*/ 	.word	0x0000ffa0
        /*0718*/ 	.word	0x00000003
        /*071c*/ 	.word	0x00031c60
        /*0720*/ 	.short	0x010a
        /*0722*/ 	.byte	0x3f
	.zero		1


	//   ....[66]....
        /*0724*/ 	.word	0x0000fff0
        /*0728*/ 	.word	0x00000009
        /*072c*/ 	.word	0x00031c20
        /*0730*/ 	.short	0x010a
        /*0732*/ 	.byte	0x3f
	.zero		1


	//   ....[67]....
        /*0734*/ 	.word	0x00010190
        /*0738*/ 	.word	0x00000007
        /*073c*/ 	.word	0x00000000
        /*0740*/ 	.short	0x010a
        /*0742*/ 	.byte	0x3f
	.zero		1


	//   ....[68]....
        /*0744*/ 	.word	0x000101e0
        /*0748*/ 	.word	0x00000003
        /*074c*/ 	.word	0x00000000
        /*0750*/ 	.short	0x010a
        /*0752*/ 	.byte	0x3f
	.zero		1


	//   ....[69]....
        /*0754*/ 	.word	0x00010230
        /*0758*/ 	.word	0x00000005
        /*075c*/ 	.word	0x00000000
        /*0760*/ 	.short	0x010a
        /*0762*/ 	.byte	0x3f
	.zero		1


	//----- nvinfo : EIATTR_NUM_MBARRIERS
	.align		4
.L_93:
        /*0764*/ 	.byte	0x03, 0x38
        /*0766*/ 	.short	0x0016


	//----- nvinfo : EIATTR_EXIT_INSTR_OFFSETS
	.align		4
        /*0768*/ 	.byte	0x04, 0x1c
        /*076a*/ 	.short	(.L_95 - .L_94)


	//   ....[0]....
.L_94:
        /*076c*/ 	.word	0x00000a20


	//   ....[1]....
        /*0770*/ 	.word	0x0000ad70


	//   ....[2]....
        /*0774*/ 	.word	0x0000f1c0


	//----- nvinfo : EIATTR_MAX_THREADS
	.align		4
.L_95:
        /*0778*/ 	.byte	0x04, 0x05
        /*077a*/ 	.short	(.L_97 - .L_96)
.L_96:
        /*077c*/ 	.word	0x00000200
        /*0780*/ 	.word	0x00000001
        /*0784*/ 	.word	0x00000001


	//----- nvinfo : EIATTR_CRS_STACK_SIZE
	.align		4
.L_97:
        /*0788*/ 	.byte	0x04, 0x1e
        /*078a*/ 	.short	(.L_99 - .L_98)
.L_98:
        /*078c*/ 	.word	0x00000000


	//----- nvinfo : EIATTR_CBANK_PARAM_SIZE
	.align		4
.L_99:
        /*0790*/ 	.byte	0x03, 0x19
        /*0792*/ 	.short	0x0a70


	//----- nvinfo : EIATTR_PARAM_CBANK
	.align		4
        /*0794*/ 	.byte	0x04, 0x0a
        /*0796*/ 	.short	(.L_101 - .L_100)
	.align		4
.L_100:
        /*0798*/ 	.word	index@(.nv.constant0._ZN7cutlass13device_kernelIN5flash11enable_sm90INS1_16FlashAttnFwdSm90INS1_25CollectiveMainloopFwdSm90ILi2EN4cute5tupleIJNS5_1CILi1EEES8_S8_EEENS6_IJNS7_ILi192EEENS7_ILi144EEENS7_ILi96EEEEEELi96ENS_10bfloat16_tEfNS_4arch4Sm90ELb0ELb0ELb1ELb0ELb0ELb0ELb0ELb0ELb1ELb1ELb0ELb0EEENS1_21CollectiveEpilogueFwdINS6_IJSA_SC_SB_EEES9_SE_SG_Li384ELb0ELb1ELb0ELb0EEENS1_29StaticPersistentTileSchedulerILb0EEEEEEEEEvNT_6ParamsE)
        /*079c*/ 	.short	0x0210
        /*079e*/ 	.short	0x0a70


	//----- nvinfo : EIATTR_SW_WAR
	.align		4
.L_101:
        /*07a0*/ 	.byte	0x04, 0x36
        /*07a2*/ 	.short	(.L_103 - .L_102)
.L_102:
        /*07a4*/ 	.word	0x00000008
.L_103:


//--------------------- .nv.info._ZN7cutlass13device_kernelIN5flash11enable_sm90INS1_16FlashAttnFwdSm90INS1_25CollectiveMainloopFwdSm90ILi2EN4cute5tupleIJNS5_1CILi1EEES8_S8_EEENS6_IJNS7_ILi192EEENS7_ILi144EEENS7_ILi96EEEEEELi96ENS_10bfloat16_tEfNS_4arch4Sm90ELb0ELb0ELb1ELb1ELb0ELb0ELb0ELb0ELb1ELb1ELb0ELb0EEENS1_21CollectiveEpilogueFwdINS6_IJSA_SC_SB_EEES9_SE_SG_Li384ELb1ELb1ELb0ELb0EEENS1_36VarlenDynamicPersistentTileSchedulerILi192ELi144ELi384ELi128ELb0ELb1ELb1ELb0ELb1ELb1EEEEEEEEEvNT_6ParamsE --------------------------
	.section	.nv.info._ZN7cutlass13device_kernelIN5flash11enable_sm90INS1_16FlashAttnFwdSm90INS1_25CollectiveMainloopFwdSm90ILi2EN4cute5tupleIJNS5_1CILi1EEES8_S8_EEENS6_IJNS7_ILi192EEENS7_ILi144EEENS7_ILi96EEEEEELi96ENS_10bfloat16_tEfNS_4arch4Sm90ELb0ELb0ELb1ELb1ELb0ELb0ELb0ELb0ELb1ELb1ELb0ELb0EEENS1_21CollectiveEpilogueFwdINS6_IJSA_SC_SB_EEES9_SE_SG_Li384ELb1ELb1ELb0ELb0EEENS1_36VarlenDynamicPersistentTileSchedulerILi192ELi144ELi384ELi128ELb0ELb1ELb1ELb0ELb1ELb1EEEEEEEEEvNT_6ParamsE,"",@"SHT_CUDA_INFO"
	.sectionflags	@""
	.align	4


	//----- nvinfo : EIATTR_CUDA_API_VERSION
	.align		4
        /*0000*/ 	.byte	0x04, 0x37
        /*0002*/ 	.short	(.L_105 - .L_104)
.L_104:
        /*0004*/ 	.word	0x00000082


	//----- nvinfo : EIATTR_KPARAM_INFO
	.align		4
.L_105:
        /*0008*/ 	.byte	0x04, 0x17
        /*000a*/ 	.short	(.L_107 - .L_106)
.L_106:
        /*000c*/ 	.word	0x00000000
        /*0010*/ 	.short	0x0000
        /*0012*/ 	.short	0x0070
        /*0014*/ 	.byte	0x00, 0xf0, 0x01, 0x2a


	//----- nvinfo : EIATTR_SPARSE_MMA_MASK
	.align		4
.L_107:
        /*0018*/ 	.byte	0x03, 0x50
        /*001a*/ 	.short	0x0000


	//----- nvinfo : EIATTR_MAXREG_COUNT
	.align		4
        /*001c*/ 	.byte	0x03, 0x1b
        /*001e*/ 	.short	0x0080


	//----- nvinfo : EIATTR_NUM_BARRIERS
	.align		4
        /*0020*/ 	.byte	0x02, 0x4c
        /*0022*/ 	.byte	0x10
	.zero		1


	//----- nvinfo : EIATTR_EXTERNS
	.align		4
        /*0024*/ 	.byte	0x04, 0x0f
        /*0026*/ 	.short	(.L_109 - .L_108)


	//   ....[0]....
	.align		4
.L_108:
        /*0028*/ 	.word	index@(__assertfail)


	//----- nvinfo : EIATTR_ANNOTATIONS
	.align		4
.L_109:
        /*002c*/ 	.byte	0x04, 0x55
        /*002e*/ 	.short	(.L_111 - .L_110)


	//   ....[0]....
.L_110:
        /* <DEDUP_REMOVED lines=23> */
        /*0194*/ 	.byte	0xa0, 0x18, 0x01, 0x00, 0x01, 0x00, 0x00, 0x00, 0x10, 0x1e, 0x01, 0x00


	//----- nvinfo : EIATTR_MERCURY_ISA_VERSION
	.align		4
.L_111:
        /*01a0*/ 	.byte	0x03, 0x5f
        /*01a2*/ 	.short	0x0101


	//----- nvinfo : EIATTR_UNUSED_LOAD_BYTE_OFFSET
	.align		4
        /*01a4*/ 	.byte	0x04, 0x44
        /*01a6*/ 	.short	(.L_113 - .L_112)


	//   ....[0]....
.L_112:
        /*01a8*/ 	.word	0x00000a40
        /*01ac*/ 	.word	0x0000fff0


	//   ....[1]....
        /*01b0*/ 	.word	0x0000a1b0
        /*01b4*/ 	.word	0x0000fff0


	//----- nvinfo : EIATTR_INT_WARP_WIDE_INSTR_OFFSETS
	.align		4
.L_113:
        /*01b8*/ 	.byte	0x04, 0x31
        /*01ba*/ 	.short	(.L_115 - .L_114)


	//   ....[0]....
.L_114:
        /*01bc*/ 	.word	0x00000120


	//   ....[1]....
        /*01c0*/ 	.word	0x000001c0


	//   ....[2]....
        /*01c4*/ 	.word	0x00000230


	//   ....[3]....
        /*01c8*/ 	.word	0x0000cc30


	//   ....[4]....
        /*01cc*/ 	.word	0x0000ccc0


	//   ....[5]....
        /*01d0*/ 	.word	0x00010760


	//   ....[6]....
        /*01d4*/ 	.word	0x000107f0


	//----- nvinfo : EIATTR_COOP_GROUP_MASK_REGIDS
	.align		4
.L_115:
        /*01d8*/ 	.byte	0x04, 0x29
        /*01da*/ 	.short	(.L_117 - .L_116)


	//   ....[0]....
.L_116:
        /*01dc*/ 	.word	0xffffffff


	//   ....[1]....
        /*01e0*/ 	.word	0xffffffff


	//   ....[2]....
        /*01e4*/ 	.word	0xffffffff


	//   ....[3]....
        /*01e8*/ 	.word	0xffffffff


	//   ....[4]....
        /*01ec*/ 	.word	0xffffffff


	//   ....[5]....
        /*01f0*/ 	.word	0xffffffff


	//   ....[6]....
        /*01f4*/ 	.word	0xffffffff


	//   ....[7]....
        /*01f8*/ 	.word	0xffffffff


	//   ....[8]....
        /*01fc*/ 	.word	0xffffffff


	//   ....[9]....
        /*0200*/ 	.word	0xffffffff


	//   ....[10]....
        /*0204*/ 	.word	0xffffffff


	//   ....[11]....
        /*0208*/ 	.word	0xffffffff


	//   ....[12]....
        /*020c*/ 	.word	0xffffffff


	//   ....[13]....
        /*0210*/ 	.word	0xffffffff


	//   ....[14]....
        /*0214*/ 	.word	0xffffffff


	//   ....[15]....
        /*0218*/ 	.word	0xffffffff


	//   ....[16]....
        /*021c*/ 	.word	0xffffffff


	//   ....[17]....
        /*0220*/ 	.word	0xffffffff


	//   ....[18]....
        /*0224*/ 	.word	0xffffffff


	//   ....[19]....
        /*0228*/ 	.word	0xffffffff


	//   ....[20]....
        /*022c*/ 	.word	0xffffffff


	//   ....[21]....
        /*0230*/ 	.word	0xffffffff


	//   ....[22]....
        /*0234*/ 	.word	0xffffffff


	//   ....[23]....
        /*0238*/ 	.word	0xffffffff


	//   ....[24]....
        /*023c*/ 	.word	0xffffffff


	//   ....[25]....
        /*0240*/ 	.word	0xffffffff


	//   ....[26]....
        /*0244*/ 	.word	0xffffffff


	//   ....[27]....
        /*0248*/ 	.word	0xffffffff


	//   ....[28]....
        /*024c*/ 	.word	0xffffffff


	//   ....[29]....
        /*0250*/ 	.word	0xffffffff


	//   ....[30]....
        /*0254*/ 	.word	0xffffffff


	//   ....[31]....
        /*0258*/ 	.word	0xffffffff


	//   ....[32]....
        /*025c*/ 	.word	0xffffffff


	//   ....[33]....
        /*0260*/ 	.word	0xffffffff


	//   ....[34]....
        /*0264*/ 	.word	0xffffffff


	//   ....[35]....
        /*0268*/ 	.word	0xffffffff


	//   ....[36]....
        /*026c*/ 	.word	0xffffffff


	//   ....[37]....
        /*0270*/ 	.word	0xffffffff


	//   ....[38]....
        /*0274*/ 	.word	0xffffffff


	//   ....[39]....
        /*0278*/ 	.word	0xffffffff


	//   ....[40]....
        /*027c*/ 	.word	0xffffffff


	//   ....[41]....
        /*0280*/ 	.word	0xffffffff


	//   ....[42]....
        /*0284*/ 	.word	0xffffffff


	//   ....[43]....
        /*0288*/ 	.word	0xffffffff


	//   ....[44]....
        /*028c*/ 	.word	0xffffffff


	//   ....[45]....
        /*0290*/ 	.word	0xffffffff


	//   ....[46]....
        /*0294*/ 	.word	0xffffffff


	//   ....[47]....
        /*0298*/ 	.word	0xffffffff


	//   ....[48]....
        /*029c*/ 	.word	0xffffffff


	//   ....[49]....
        /*02a0*/ 	.word	0xffffffff


	//   ....[50]....
        /*02a4*/ 	.word	0xffffffff


	//   ....[51]....
        /*02a8*/ 	.word	0xffffffff


	//   ....[52]....
        /*02ac*/ 	.word	0xffffffff


	//   ....[53]....
        /*02b0*/ 	.word	0xffffffff


	//   ....[54]....
        /*02b4*/ 	.word	0xffffffff


	//   ....[55]....
        /*02b8*/ 	.word	0xffffffff


	//   ....[56]....
        /*02bc*/ 	.word	0xffffffff


	//   ....[57]....
        /*02c0*/ 	.word	0xffffffff


	//   ....[58]....
        /*02c4*/ 	.word	0xffffffff


	//   ....[59]....
        /*02c8*/ 	.word	0xffffffff


	//   ....[60]....
        /*02cc*/ 	.word	0xffffffff


	//   ....[61]....
        /*02d0*/ 	.word	0xffffffff


	//   ....[62]....
        /*02d4*/ 	.word	0xffffffff


	//   ....[63]....
        /*02d8*/ 	.word	0xffffffff


	//   ....[64]....
        /*02dc*/ 	.word	0xffffffff


	//   ....[65]....
        /*02e0*/ 	.word	0xffffffff


	//   ....[66]....
        /*02e4*/ 	.word	0xffffffff


	//   ....[67]....
        /*02e8*/ 	.word	0xffffffff


	//   ....[68]....
        /*02ec*/ 	.word	0xffffffff


	//   ....[69]....
        /*02f0*/ 	.word	0xffffffff


	//   ....[70]....
        /*02f4*/ 	.word	0xffffffff


	//   ....[71]....
        /*02f8*/ 	.word	0xffffffff


	//   ....[72]....
        /*02fc*/ 	.word	0xffffffff


	//   ....[73]....
        /*0300*/ 	.word	0xffffffff


	//   ....[74]....
        /*0304*/ 	.word	0xffffffff


	//   ....[75]....
        /*0308*/ 	.word	0xffffffff


	//   ....[76]....
        /*030c*/ 	.word	0xffffffff


	//   ....[77]....
        /*0310*/ 	.word	0xffffffff


	//   ....[78]....
        /*0314*/ 	.word	0xffffffff


	//   ....[79]....
        /*0318*/ 	.word	0xffffffff


	//   ....[80]....
        /*031c*/ 	.word	0xffffffff


	//   ....[81]....
        /*0320*/ 	.word	0x0500000f


	//   ....[82]....
        /*0324*/ 	.word	0x0500000f


	//   ....[83]....
        /*0328*/ 	.word	0x0500000f


	//   ....[84]....
        /*032c*/ 	.word	0x0500000f


	//   ....[85]....
        /*0330*/ 	.word	0x0500000f


	//   ....[86]....
        /*0334*/ 	.word	0x0500000f


	//   ....[87]....
        /*0338*/ 	.word	0x0500000f


	//   ....[88]....
        /*033c*/ 	.word	0x0500000f


	//   ....[89]....
        /*0340*/ 	.word	0x0500000f


	//   ....[90]....
        /*0344*/ 	.word	0x0500000f


	//   ....[91]....
        /*0348*/ 	.word	0x0500000f


	//   ....[92]....
        /*034c*/ 	.word	0x0500000f


	//   ....[93]....
        /*0350*/ 	.word	0x0500000f


	//   ....[94]....
        /*0354*/ 	.word	0x0500000f


	//   ....[95]....
        /*0358*/ 	.word	0x0500000f


	//   ....[96]....
        /*035c*/ 	.word	0x0500000f


	//   ....[97]....
        /*0360*/ 	.word	0x0500000f


	//   ....[98]....
        /*0364*/ 	.word	0x0500000f


	//   ....[99]....
        /*0368*/ 	.word	0x0500000f


	//   ....[100]....
        /*036c*/ 	.word	0x0500000f


	//   ....[101]....
        /*0370*/ 	.word	0x0500000f


	//   ....[102]....
        /*0374*/ 	.word	0x0500000f


	//   ....[103]....
        /*0378*/ 	.word	0x0500000f


	//   ....[104]....
        /*037c*/ 	.word	0x0500000f


	//   ....[105]....
        /*0380*/ 	.word	0x0500000f


	//   ....[106]....
        /*0384*/ 	.word	0x0500000f


	//   ....[107]....
        /*0388*/ 	.word	0x0500000f


	//   ....[108]....
        /*038c*/ 	.word	0x0500000f


	//   ....[109]....
        /*0390*/ 	.word	0x0500000f


	//   ....[110]....
        /*0394*/ 	.word	0x0500000f


	//   ....[111]....
        /*0398*/ 	.word	0x0500000f


	//----- nvinfo : EIATTR_COOP_GROUP_INSTR_OFFSETS
	.align		4
.L_117:
        /*039c*/ 	.byte	0x04, 0x28
        /*039e*/ 	.short	(.L_119 - .L_118)


	//   ....[0]....
.L_118:
        /*03a0*/ 	.word	0x00000060


	//   ....[1]....
        /*03a4*/ 	.word	0x00000130


	//   ....[2]....
        /*03a8*/ 	.word	0x000001e0


	//   ....[3]....
        /*03ac*/ 	.word	0x000003a0


	//   ....[4]....
        /*03b0*/ 	.word	0x00000500


	//   ....[5]....
        /*03b4*/ 	.word	0x00000620


	//   ....[6]....
        /*03b8*/ 	.word	0x00000780


	//   ....[7]....
        /*03bc*/ 	.word	0x00001390


	//   ....[8]....
        /*03c0*/ 	.word	0x00003e50


	//   ....[9]....
        /*03c4*/ 	.word	0x00003e90


	//   ....[10]....
        /*03c8*/ 	.word	0x00004470


	//   ....[11]....
        /*03cc*/ 	.word	0x000044d0


	//   ....[12]....
        /*03d0*/ 	.word	0x00005550


	//   ....[13]....
        /*03d4*/ 	.word	0x00007ed0


	//   ....[14]....
        /*03d8*/ 	.word	0x00007fe0


	//   ....[15]....
        /*03dc*/ 	.word	0x00008070


	//   ....[16]....
        /*03e0*/ 	.word	0x00008110


	//   ....[17]....
        /*03e4*/ 	.word	0x00009710


	//   ....[18]....
        /*03e8*/ 	.word	0x00009810


	//   ....[19]....
        /*03ec*/ 	.word	0x00009870


	//   ....[20]....
        /*03f0*/ 	.word	0x00009980


	//   ....[21]....
        /*03f4*/ 	.word	0x000099a0


	//   ....[22]....
        /*03f8*/ 	.word	0x0000ab00


	//   ....[23]....
        /*03fc*/ 	.word	0x0000ab40


	//   ....[24]....
        /*0400*/ 	.word	0x0000ab80


	//   ....[25]....
        /*0404*/ 	.word	0x0000abb0


	//   ....[26]....
        /*0408*/ 	.word	0x0000b000


	//   ....[27]....
        /*040c*/ 	.word	0x0000b040


	//   ....[28]....
        /*0410*/ 	.word	0x0000b140


	//   ....[29]....
        /*0414*/ 	.word	0x0000b160


	//   ....[30]....
        /*0418*/ 	.word	0x0000b990


	//   ....[31]....
        /*041c*/ 	.word	0x0000b9a0


	//   ....[32]....
        /*0420*/ 	.word	0x0000baa0


	//   ....[33]....
        /*0424*/ 	.word	0x0000bac0


	//   ....[34]....
        /*0428*/ 	.word	0x0000bc20


	//   ....[35]....
        /*042c*/ 	.word	0x0000be00


	//   ....[36]....
        /*0430*/ 	.word	0x0000be30


	//   ....[37]....
        /*0434*/ 	.word	0x0000be60


	//   ....[38]....
        /*0438*/ 	.word	0x0000be90


	//   ....[39]....
        /*043c*/ 	.word	0x0000bec0


	//   ....[40]....
        /*0440*/ 	.word	0x0000bef0


	//   ....[41]....
        /*0444*/ 	.word	0x0000c060


	//   ....[42]....
        /*0448*/ 	.word	0x0000c090


	//   ....[43]....
        /*044c*/ 	.word	0x0000c0c0


	//   ....[44]....
        /*0450*/ 	.word	0x0000c0f0


	//   ....[45]....
        /*0454*/ 	.word	0x0000c120


	//   ....[46]....
        /*0458*/ 	.word	0x0000c150


	//   ....[47]....
        /*045c*/ 	.word	0x0000c1e0


	//   ....[48]....
        /*0460*/ 	.word	0x0000c210


	//   ....[49]....
        /*0464*/ 	.word	0x0000c290


	//   ....[50]....
        /*0468*/ 	.word	0x0000d1d0


	//   ....[51]....
        /*046c*/ 	.word	0x0000deb0


	//   ....[52]....
        /*0470*/ 	.word	0x0000ded0


	//   ....[53]....
        /*0474*/ 	.word	0x0000df90


	//   ....[54]....
        /*0478*/ 	.word	0x0000dfb0


	//   ....[55]....
        /*047c*/ 	.word	0x0000e050


	//   ....[56]....
        /*0480*/ 	.word	0x0000e070


	//   ....[57]....
        /*0484*/ 	.word	0x0000e080


	//   ....[58]....
        /*0488*/ 	.word	0x0000e110


	//   ....[59]....
        /*048c*/ 	.word	0x0000e160


	//   ....[60]....
        /*0490*/ 	.word	0x0000e170


	//   ....[61]....
        /*0494*/ 	.word	0x0000e1a0


	//   ....[62]....
        /*0498*/ 	.word	0x0000e250


	//   ....[63]....
        /*049c*/ 	.word	0x00010e90


	//   ....[64]....
        /*04a0*/ 	.word	0x00010ec0


	//   ....[65]....
        /*04a4*/ 	.word	0x00010f00


	//   ....[66]....
        /*04a8*/ 	.word	0x00010f30


	//   ....[67]....
        /*04ac*/ 	.word	0x00010f60


	//   ....[68]....
        /*04b0*/ 	.word	0x00010f90


	//   ....[69]....
        /*04b4*/ 	.word	0x00010fc0


	//   ....[70]....
        /*04b8*/ 	.word	0x00010ff0


	//   ....[71]....
        /*04bc*/ 	.word	0x00011170


	//   ....[72]....
        /*04c0*/ 	.word	0x000111a0


	//   ....[73]....
        /*04c4*/ 	.word	0x000111d0


	//   ....[74]....
        /*04c8*/ 	.word	0x00011200


	//   ....[75]....
        /*04cc*/ 	.word	0x00011230


	//   ....[76]....
        /*04d0*/ 	.word	0x00011260


	//   ....[77]....
        /*04d4*/ 	.word	0x00011320


	//   ....[78]....
        /*04d8*/ 	.word	0x00011340


	//   ....[79]....
        /*04dc*/ 	.word	0x000113b0


	//   ....[80]....
        /*04e0*/ 	.word	0x00011820


	//   ....[81]....
        /*04e4*/ 	.word	0x00011d00


	//   ....[82]....
        /*04e8*/ 	.word	0x00011eb0


	//   ....[83]....
        /*04ec*/ 	.word	0x00011f00


	//   ....[84]....
        /*04f0*/ 	.word	0x00011f60


	//   ....[85]....
        /*04f4*/ 	.word	0x00012070


	//   ....[86]....
        /*04f8*/ 	.word	0x000120d0


	//   ....[87]....
        /*04fc*/ 	.word	0x000121f0


	//   ....[88]....
        /*0500*/ 	.word	0x00012250


	//   ....[89]....
        /*0504*/ 	.word	0x00012300


	//   ....[90]....
        /*0508*/ 	.word	0x000123d0


	//   ....[91]....
        /*050c*/ 	.word	0x000124a0


	//   ....[92]....
        /*0510*/ 	.word	0x00012520


	//   ....[93]....
        /*0514*/ 	.word	0x00012610


	//   ....[94]....
        /*0518*/ 	.word	0x00012930


	//   ....[95]....
        /*051c*/ 	.word	0x000129d0


	//   ....[96]....
        /*0520*/ 	.word	0x00012af0


	//   ....[97]....
        /*0524*/ 	.word	0x00012b60


	//   ....[98]....
        /*0528*/ 	.word	0x00012bd0


	//   ....[99]....
        /*052c*/ 	.word	0x00012c40


	//   ....[100]....
        /*0530*/ 	.word	0x00012cb0


	//   ....[101]....
        /*0534*/ 	.word	0x00012d30


	//   ....[102]....
        /*0538*/ 	.word	0x00012dc0


	//   ....[103]....
        /*053c*/ 	.word	0x00012e50


	//   ....[104]....
        /*0540*/ 	.word	0x00012ec0


	//   ....[105]....
        /*0544*/ 	.word	0x00012f30


	//   ....[106]....
        /*0548*/ 	.word	0x00012fa0


	//   ....[107]....
        /*054c*/ 	.word	0x00013020


	//   ....[108]....
        /*0550*/ 	.word	0x00013090


	//   ....[109]....
        /*0554*/ 	.word	0x00013130


	//   ....[110]....
        /*0558*/ 	.word	0x000131c0


	//   ....[111]....
        /*055c*/ 	.word	0x000132e0


	//----- nvinfo : EIATTR_REG_RECONFIG
	.align		4
.L_119:
        /*0560*/ 	.byte	0x01, 0x54
	.zero		2


	//----- nvinfo : EIATTR_SYSCALL_OFFSETS
	.align		4
        /*0564*/ 	.byte	0x04, 0x46
        /*0566*/ 	.short	(.L_121 - .L_120)


	//   ....[0]....
.L_120:
        /*0568*/ 	.word	0x00001540


	//   ....[1]....
        /*056c*/ 	.word	0x0000ce20


	//   ....[2]....
        /*0570*/ 	.word	0x0000cf70


	//   ....[3]....
        /*0574*/ 	.word	0x0000d070


	//   ....[4]....
        /*0578*/ 	.word	0x0000d930


	//----- nvinfo : EIATTR_MBARRIER_INSTR_OFFSETS
	.align		4
.L_121:
        /*057c*/ 	.byte	0x04, 0x39
        /*057e*/ 	.short	(.L_123 - .L_122)


	//   ....[0]....
.L_122:
        /*0580*/ 	.word	0x00000250
        /*0584*/ 	.word	0x000000ff
        /*0588*/ 	.word	0x00031c00
        /*058c*/ 	.short	0x0100
        /*058e*/ 	.byte	0x08
	.zero		1


	//   ....[1]....
        /*0590*/ 	.word	0x00000260
        /*0594*/ 	.word	0x000000ff
        /*0598*/ 	.word	0x00031c20
        /*059c*/ 	.short	0x0100
        /*059e*/ 	.byte	0x08
	.zero		1


	//   ....[2]....
        /*05a0*/ 	.word	0x00000350
        /*05a4*/ 	.word	0x000000ff
        /*05a8*/ 	.word	0x00031c30
        /*05ac*/ 	.short	0x0100
        /*05ae*/ 	.byte	0x08
	.zero		1


	//   ....[3]....
        /*05b0*/ 	.word	0x00000360
        /*05b4*/ 	.word	0x000000ff
        /*05b8*/ 	.word	0x00031c40
        /*05bc*/ 	.short	0x0100
        /*05be*/ 	.byte	0x08
	.zero		1


	//   ....[4]....
        /*05c0*/ 	.word	0x00000370
        /*05c4*/ 	.word	0x000000ff
        /*05c8*/ 	.word	0x00031c38
        /*05cc*/ 	.short	0x0100
        /*05ce*/ 	.byte	0x08
	.zero		1


	//   ....[5]....
        /*05d0*/ 	.word	0x00000380
        /*05d4*/ 	.word	0x000000ff
        /*05d8*/ 	.word	0x00031c48
        /*05dc*/ 	.short	0x0100
        /*05de*/ 	.byte	0x08
	.zero		1


	//   ....[6]....
        /*05e0*/ 	.word	0x000004b0
        /*05e4*/ 	.word	0x000000ff
        /*05e8*/ 	.word	0x00031c50
        /*05ec*/ 	.short	0x0100
        /*05ee*/ 	.byte	0x08
	.zero		1


	//   ....[7]....
        /*05f0*/ 	.word	0x000004c0
        /*05f4*/ 	.word	0x000000ff
        /*05f8*/ 	.word	0x00031c60
        /*05fc*/ 	.short	0x0100
        /*05fe*/ 	.byte	0x08
	.zero		1


	//   ....[8]....
        /*0600*/ 	.word	0x000004d0
        /*0604*/ 	.word	0x000000ff
        /*0608*/ 	.word	0x00031c58
        /*060c*/ 	.short	0x0100
        /*060e*/ 	.byte	0x08
	.zero		1


	//   ....[9]....
        /*0610*/ 	.word	0x000004e0
        /*0614*/ 	.word	0x000000ff
        /*0618*/ 	.word	0x00031c68
        /*061c*/ 	.short	0x0100
        /*061e*/ 	.byte	0x08
	.zero		1


	//   ....[10]....
        /*0620*/ 	.word	0x000005d0
        /*0624*/ 	.word	0x000000ff
        /*0628*/ 	.word	0x00031c70
        /*062c*/ 	.short	0x0100
        /*062e*/ 	.byte	0x06
	.zero		1


	//   ....[11]....
        /*0630*/ 	.word	0x000005e0
        /*0634*/ 	.word	0x000000ff
        /*0638*/ 	.word	0x00031c80
        /*063c*/ 	.short	0x0100
        /*063e*/ 	.byte	0x06
	.zero		1


	//   ....[12]....
        /*0640*/ 	.word	0x000005f0
        /*0644*/ 	.word	0x000000ff
        /*0648*/ 	.word	0x00031c78
        /*064c*/ 	.short	0x0100
        /*064e*/ 	.byte	0x06
	.zero		1


	//   ....[13]....
        /*0650*/ 	.word	0x00000600
        /*0654*/ 	.word	0x000000ff
        /*0658*/ 	.word	0x00031c88
        /*065c*/ 	.short	0x0100
        /*065e*/ 	.byte	0x06
	.zero		1


	//   ....[14]....
        /*0660*/ 	.word	0x00000730
        /*0664*/ 	.word	0x000000ff
        /*0668*/ 	.word	0x00031c90
        /*066c*/ 	.short	0x0100
        /*066e*/ 	.byte	0x08
	.zero		1


	//   ....[15]....
        /*0670*/ 	.word	0x00000740
        /*0674*/ 	.word	0x000000ff
        /*0678*/ 	.word	0x00031ca0
        /*067c*/ 	.short	0x0100
        /*067e*/ 	.byte	0x08
	.zero		1


	//   ....[16]....
        /*0680*/ 	.word	0x00000750
        /*0684*/ 	.word	0x000000ff
        /*0688*/ 	.word	0x00031c98
        /*068c*/ 	.short	0x0100
        /*068e*/ 	.byte	0x08
	.zero		1


	//   ....[17]....
        /*0690*/ 	.word	0x00000760
        /*0694*/ 	.word	0x000000ff
        /*0698*/ 	.word	0x00031ca8
        /*069c*/ 	.short	0x0100
        /*069e*/ 	.byte	0x08
	.zero		1


	//   ....[18]....
        /*06a0*/ 	.word	0x00000890
        /*06a4*/ 	.word	0x000000ff
        /*06a8*/ 	.word	0x00031cb0
        /*06ac*/ 	.short	0x0100
        /*06ae*/ 	.byte	0x08
	.zero		1


	//   ....[19]....
        /*06b0*/ 	.word	0x000008a0
        /*06b4*/ 	.word	0x000000ff
        /*06b8*/ 	.word	0x00031cc0
        /*06bc*/ 	.short	0x0100
        /*06be*/ 	.byte	0x08
	.zero		1


	//   ....[20]....
        /*06c0*/ 	.word	0x000008b0
        /*06c4*/ 	.word	0x000000ff
        /*06c8*/ 	.word	0x00031cb8
        /*06cc*/ 	.short	0x0100
        /*06ce*/ 	.byte	0x08
	.zero		1


	//   ....[21]....
        /*06d0*/ 	.word	0x000008c0
        /*06d4*/ 	.word	0x000000ff
        /*06d8*/ 	.word	0x00031cc8
        /*06dc*/ 	.short	0x0100
        /*06de*/ 	.byte	0x08
	.zero		1


	//   ....[22]....
        /*06e0*/ 	.word	0x000015a0
        /*06e4*/ 	.word	0x000000ff
        /*06e8*/ 	.word	0x00031c00
        /*06ec*/ 	.short	0x010a
        /*06ee*/ 	.byte	0x24
	.zero		1


	//   ....[23]....
        /*06f0*/ 	.word	0x00001610
        /*06f4*/ 	.word	0x00000000
        /*06f8*/ 	.word	0x00031c30
        /*06fc*/ 	.short	0x010a
        /*06fe*/ 	.byte	0x3f
	.zero		1


	//   ....[24]....
        /*0700*/ 	.word	0x00001680
        /*0704*/ 	.word	0x00000000
        /*0708*/ 	.word	0x00031c30
        /*070c*/ 	.short	0x010a
        /*070e*/ 	.byte	0x3f
	.zero		1


	//   ....[25]....
        /*0710*/ 	.word	0x000046a0
        /*0714*/ 	.word	0x00000004
        /*0718*/ 	.word	0x00000000
        /*071c*/ 	.short	0x0101
        /*071e*/ 	.byte	0x3f
	.zero		1


	//   ....[26]....
        /*0720*/ 	.word	0x00005800
        /*0724*/ 	.word	0x000000ff
        /*0728*/ 	.word	0x00031c30
        /*072c*/ 	.short	0x010a
        /*072e*/ 	.byte	0x06
	.zero		1


	//   ....[27]....
        /*0730*/ 	.word	0x00005840
        /*0734*/ 	.word	0x000000ff
        /*0738*/ 	.word	0x00031c30
        /*073c*/ 	.short	0x010a
        /*073e*/ 	.byte	0x06
	.zero		1


	//   ....[28]....
        /*0740*/ 	.word	0x00006ec0
        /*0744*/ 	.word	0x000000ff
        /*0748*/ 	.word	0x00031c50
        /*074c*/ 	.short	0x010a
        /*074e*/ 	.byte	0x06
	.zero		1


	//   ....[29]....
        /*0750*/ 	.word	0x00006f00
        /*0754*/ 	.word	0x000000ff
        /*0758*/ 	.word	0x00031c50
        /*075c*/ 	.short	0x010a
        /*075e*/ 	.byte	0x06
	.zero		1


	//   ....[30]....
        /*0760*/ 	.word	0x000086b0
        /*0764*/ 	.word	0x00000007
        /*0768*/ 	.word	0x00000000
        /*076c*/ 	.short	0x0101
        /*076e*/ 	.byte	0x3f
	.zero		1


	//   ....[31]....
        /*0770*/ 	.word	0x00008860
        /*0774*/ 	.word	0x00000007
        /*0778*/ 	.word	0x00000000
        /*077c*/ 	.short	0x0101
        /*077e*/ 	.byte	0x3f
	.zero		1


	//   ....[32]....
        /*0780*/ 	.word	0x00009780
        /*0784*/ 	.word	0x000000ff
        /*0788*/ 	.word	0x00031c50
        /*078c*/ 	.short	0x010a
        /*078e*/ 	.byte	0x09
	.zero		1


	//   ....[33]....
        /*0790*/ 	.word	0x000097c0
        /*0794*/ 	.word	0x000000ff
        /*0798*/ 	.word	0x00031c50
        /*079c*/ 	.short	0x010a
        /*079e*/ 	.byte	0x09
	.zero		1


	//   ....[34]....
        /*07a0*/ 	.word	0x00009e50
        /*07a4*/ 	.word	0x00000004
        /*07a8*/ 	.word	0x00000000
        /*07ac*/ 	.short	0x0101
        /*07ae*/ 	.byte	0x3f
	.zero		1


	//   ....[35]....
        /*07b0*/ 	.word	0x0000b030
        /*07b4*/ 	.word	0x000000ff
        /*07b8*/ 	.word	0x00000000
        /*07bc*/ 	.short	0x0101
        /*07be*/ 	.byte	0x04
	.zero		1


	//   ....[36]....
        /*07c0*/ 	.word	0x0000d3e0
        /*07c4*/ 	.word	0x00000000
        /*07c8*/ 	.word	0x00031c40
        /*07cc*/ 	.short	0x010a
        /*07ce*/ 	.byte	0x3f
	.zero		1


	//   ....[37]....
        /*07d0*/ 	.word	0x0000e320
        /*07d4*/ 	.word	0x00000016
        /*07d8*/ 	.word	0x00031c00
        /*07dc*/ 	.short	0x0107
        /*07de*/ 	.byte	0x3f
	.zero		1


	//   ....[38]....
        /*07e0*/ 	.word	0x0000e420
        /*07e4*/ 	.word	0x00000016
        /*07e8*/ 	.word	0x00031c00
        /*07ec*/ 	.short	0x0101
        /*07ee*/ 	.byte	0x3f
	.zero		1


	//   ....[39]....
        /*07f0*/ 	.word	0x0000e440
        /*07f4*/ 	.word	0x00000016
        /*07f8*/ 	.word	0x00031c20
        /*07fc*/ 	.short	0x010a
        /*07fe*/ 	.byte	0x3f
	.zero		1


	//   ....[40]....
        /*0800*/ 	.word	0x0000e760
        /*0804*/ 	.word	0x00000003
        /*0808*/ 	.word	0x00031c40
        /*080c*/ 	.short	0x010a
        /*080e*/ 	.byte	0x3f
	.zero		1


	//   ....[41]....
        /*0810*/ 	.word	0x0000ebe0
        /*0814*/ 	.word	0x00000003
        /*0818*/ 	.word	0x00000060
        /*081c*/ 	.short	0x010a
        /*081e*/ 	.byte	0x3f
	.zero		1


	//   ....[42]....
        /*0820*/ 	.word	0x0000f310
        /*0824*/ 	.word	0x00000003
        /*0828*/ 	.word	0x00031c40
        /*082c*/ 	.short	0x010a
        /*082e*/ 	.byte	0x3f
	.zero		1


	//   ....[43]....
        /*0830*/ 	.word	0x0000f790
        /*0834*/ 	.word	0x0000000c
        /*0838*/ 	.word	0x00000060
        /*083c*/ 	.short	0x010a
        /*083e*/ 	.byte	0x3f
	.zero		1


	//   ....[44]....
        /*0840*/ 	.word	0x0000fdf0
        /*0844*/ 	.word	0x00000002
        /*0848*/ 	.word	0x00031c40
        /*084c*/ 	.short	0x010a
        /*084e*/ 	.byte	0x3f
	.zero		1


	//   ....[45]....
        /*0850*/ 	.word	0x00010280
        /*0854*/ 	.word	0x00000008
        /*0858*/ 	.word	0x00000060
        /*085c*/ 	.short	0x010a
        /*085e*/ 	.byte	0x3f
	.zero		1


	//   ....[46]....
        /*0860*/ 	.word	0x000108a0
        /*0864*/ 	.word	0x00000003
        /*0868*/ 	.word	0x00031c60
        /*086c*/ 	.short	0x010a
        /*086e*/ 	.byte	0x3f
	.zero		1


	//   ....[47]....
        /*0870*/ 	.word	0x000117a0
        /*0874*/ 	.word	0x00000009
        /*0878*/ 	.word	0x00031c20
        /*087c*/ 	.short	0x010a
        /*087e*/ 	.byte	0x3f
	.zero		1


	//   ....[48]....
        /*0880*/ 	.word	0x00011940
        /*0884*/ 	.word	0x00000005
        /*0888*/ 	.word	0x00000000
        /*088c*/ 	.short	0x010a
        /*088e*/ 	.byte	0x3f
	.zero		1


	//   ....[49]....
        /*0890*/ 	.word	0x000119b0
        /*0894*/ 	.word	0x00000003
        /*0898*/ 	.word	0x00000000
        /*089c*/ 	.short	0x010a
        /*089e*/ 	.byte	0x3f
	.zero		1


	//   ....[50]....
        /*08a0*/ 	.word	0x00011a10
        /*08a4*/ 	.word	0x00000017
        /*08a8*/ 	.word	0x00000000
        /*08ac*/ 	.short	0x010a
        /*08ae*/ 	.byte	0x3f
	.zero		1


	//   ....[51]....
        /*08b0*/ 	.word	0x00011a40
        /*08b4*/ 	.word	0x00000007
        /*08b8*/ 	.word	0x00000000
        /*08bc*/ 	.short	0x010a
        /*08be*/ 	.byte	0x3f
	.zero		1


	//   ....[52]....
        /*08c0*/ 	.word	0x00011ab0
        /*08c4*/ 	.word	0x00000003
        /*08c8*/ 	.word	0x00031c00
        /*08cc*/ 	.short	0x010a
        /*08ce*/ 	.byte	0x3f
	.zero		1


	//   ....[53]....
        /*08d0*/ 	.word	0x00011b00
        /*08d4*/ 	.word	0x00000000
        /*08d8*/ 	.word	0x00031c30
        /*08dc*/ 	.short	0x010a
        /*08de*/ 	.byte	0x3f
	.zero		1


	//   ....[54]....
        /*08e0*/ 	.word	0x00011b60
        /*08e4*/ 	.word	0x00000009
        /*08e8*/ 	.word	0x00031c30
        /*08ec*/ 	.short	0x010a
        /*08ee*/ 	.byte	0x3f
	.zero		1


	//   ....[55]....
        /*08f0*/ 	.word	0x00011bc0
        /*08f4*/ 	.word	0x00000008
        /*08f8*/ 	.word	0x00031c50
        /*08fc*/ 	.short	0x010a
        /*08fe*/ 	.byte	0x3f
	.zero		1


	//   ....[56]....
        /*0900*/ 	.word	0x00011c20
        /*0904*/ 	.word	0x00000005
        /*0908*/ 	.word	0x00031c50
        /*090c*/ 	.short	0x010a
        /*090e*/ 	.byte	0x3f
	.zero		1


	//   ....[57]....
        /*0910*/ 	.word	0x00011dc0
        /*0914*/ 	.word	0x00000000
        /*0918*/ 	.word	0x00031c40
        /*091c*/ 	.short	0x010a
        /*091e*/ 	.byte	0x3f
	.zero		1


	//   ....[58]....
        /*0920*/ 	.word	0x00012650
        /*0924*/ 	.word	0x00000016
        /*0928*/ 	.word	0x00031c20
        /*092c*/ 	.short	0x010a
        /*092e*/ 	.byte	0x3f
	.zero		1


	//   ....[59]....
        /*0930*/ 	.word	0x000126a0
        /*0934*/ 	.word	0x00000003
        /*0938*/ 	.word	0x00031c40
        /*093c*/ 	.short	0x010a
        /*093e*/ 	.byte	0x3f
	.zero		1


	//   ....[60]....
        /*0940*/ 	.word	0x000126f0
        /*0944*/ 	.word	0x00000003
        /*0948*/ 	.word	0x00000060
        /*094c*/ 	.short	0x010a
        /*094e*/ 	.byte	0x3f
	.zero		1


	//   ....[61]....
        /*0950*/ 	.word	0x00012740
        /*0954*/ 	.word	0x00000003
        /*0958*/ 	.word	0x00031c40
        /*095c*/ 	.short	0x010a
        /*095e*/ 	.byte	0x3f
	.zero		1


	//   ....[62]....
        /*0960*/ 	.word	0x00012790
        /*0964*/ 	.word	0x0000000c
        /*0968*/ 	.word	0x00000060
        /*096c*/ 	.short	0x010a
        /*096e*/ 	.byte	0x3f
	.zero		1


	//   ....[63]....
        /*0970*/ 	.word	0x000127e0
        /*0974*/ 	.word	0x00000002
        /*0978*/ 	.word	0x00031c40
        /*097c*/ 	.short	0x010a
        /*097e*/ 	.byte	0x3f
	.zero		1


	//   ....[64]....
        /*0980*/ 	.word	0x00012830
        /*0984*/ 	.word	0x00000008
        /*0988*/ 	.word	0x00000060
        /*098c*/ 	.short	0x010a
        /*098e*/ 	.byte	0x3f
	.zero		1


	//   ....[65]....
        /*0990*/ 	.word	0x00012880
        /*0994*/ 	.word	0x00000003
        /*0998*/ 	.word	0x00031c60
        /*099c*/ 	.short	0x010a
        /*099e*/ 	.byte	0x3f
	.zero		1


	//   ....[66]....
        /*09a0*/ 	.word	0x00013200
        /*09a4*/ 	.word	0x00000009
        /*09a8*/ 	.word	0x00031c20
        /*09ac*/ 	.short	0x010a
        /*09ae*/ 	.byte	0x3f
	.zero		1


	//   ....[67]....
        /*09b0*/ 	.word	0x000133a0
        /*09b4*/ 	.word	0x00000005
        /*09b8*/ 	.word	0x00000000
        /*09bc*/ 	.short	0x010a
        /*09be*/ 	.byte	0x3f
	.zero		1


	//   ....[68]....
        /*09c0*/ 	.word	0x000133f0
        /*09c4*/ 	.word	0x00000003
        /*09c8*/ 	.word	0x00000000
        /*09cc*/ 	.short	0x010a
        /*09ce*/ 	.byte	0x3f
	.zero		1


	//   ....[69]....
        /*09d0*/ 	.word	0x00013440
        /*09d4*/ 	.word	0x00000017
        /*09d8*/ 	.word	0x00000000
        /*09dc*/ 	.short	0x010a
        /*09de*/ 	.byte	0x3f
	.zero		1


	//----- nvinfo : EIATTR_NUM_MBARRIERS
	.align		4
.L_123:
        /*09e0*/ 	.byte	0x03, 0x38
        /*09e2*/ 	.short	0x0016


	//----- nvinfo : EIATTR_EXIT_INSTR_OFFSETS
	.align		4
        /*09e4*/ 	.byte	0x04, 0x1c
        /*09e6*/ 	.short	(.L_125 - .L_124)


	//   ....[0]....
.L_124:
        /*09e8*/ 	.word	0x00000a70


	//   ....[1]....
        /*09ec*/ 	.word	0x0000bbe0


	//   ....[2]....
        /*09f0*/ 	.word	0x00011a90


	//----- nvinfo : EIATTR_MAX_THREADS
	.align		4
.L_125:
        /*09f4*/ 	.byte	0x04, 0x05
        /*09f6*/ 	.short	(.L_127 - .L_126)
.L_126:
        /*09f8*/ 	.word	0x00000200
        /*09fc*/ 	.word	0x00000001
        /*0a00*/ 	.word	0x00000001


	//----- nvinfo : EIATTR_CRS_STACK_SIZE
	.align		4
.L_127:
        /*0a04*/ 	.byte	0x04, 0x1e
        /*0a06*/ 	.short	(.L_129 - .L_128)
.L_128:
        /*0a08*/ 	.word	0x00000000


	//----- nvinfo : EIATTR_CBANK_PARAM_SIZE
	.align		4
.L_129:
        /*0a0c*/ 	.byte	0x03, 0x19
        /*0a0e*/ 	.short	0x0af0


	//----- nvinfo : EIATTR_PARAM_CBANK
	.align		4
        /*0a10*/ 	.byte	0x04, 0x0a
        /*0a12*/ 	.short	(.L_131 - .L_130)
	.align		4
.L_130:
        /*0a14*/ 	.word	index@(.nv.constant0._ZN7cutlass13device_kernelIN5flash11enable_sm90INS1_16FlashAttnFwdSm90INS1_25CollectiveMainloopFwdSm90ILi2EN4cute5tupleIJNS5_1CILi1EEES8_S8_EEENS6_IJNS7_ILi192EEENS7_ILi144EEENS7_ILi96EEEEEELi96ENS_10bfloat16_tEfNS_4arch4Sm90ELb0ELb0ELb1ELb1ELb0ELb0ELb0ELb0ELb1ELb1ELb0ELb0EEENS1_21CollectiveEpilogueFwdINS6_IJSA_SC_SB_EEES9_SE_SG_Li384ELb1ELb1ELb0ELb0EEENS1_36VarlenDynamicPersistentTileSchedulerILi192ELi144ELi384ELi128ELb0ELb1ELb1ELb0ELb1ELb1EEEEEEEEEvNT_6ParamsE)
        /*0a18*/ 	.short	0x0210
        /*0a1a*/ 	.short	0x0af0


	//----- nvinfo : EIATTR_SW_WAR
	.align		4
.L_131:
        /*0a1c*/ 	.byte	0x04, 0x36
        /*0a1e*/ 	.short	(.L_133 - .L_132)
.L_132:
        /*0a20*/ 	.word	0x00000008
.L_133:


//--------------------- .nv.info._ZN7cutlass13device_kernelIN5flash11enable_sm90INS1_16FlashAttnFwdSm90INS1_25CollectiveMainloopFwdSm90ILi2EN4cute5tupleIJNS5_1CILi1EEES8_S8_EEENS6_IJNS7_ILi192EEENS7_ILi144EEENS7_ILi96EEEEEELi96ENS_10bfloat16_tEfNS_4arch4Sm90ELb0ELb0ELb1ELb1ELb0ELb1ELb0ELb0ELb1ELb1ELb0ELb0EEENS1_21CollectiveEpilogueFwdINS6_IJSA_SC_SB_EEES9_SE_SG_Li384ELb1ELb1ELb0ELb0EEENS1_36VarlenDynamicPersistentTileSchedulerILi192ELi144ELi384ELi128ELb0ELb1ELb1ELb0ELb1ELb1EEEEEEEEEvNT_6ParamsE --------------------------
	.section	.nv.info._ZN7cutlass13device_kernelIN5flash11enable_sm90INS1_16FlashAttnFwdSm90INS1_25CollectiveMainloopFwdSm90ILi2EN4cute5tupleIJNS5_1CILi1EEES8_S8_EEENS6_IJNS7_ILi192EEENS7_ILi144EEENS7_ILi96EEEEEELi96ENS_10bfloat16_tEfNS_4arch4Sm90ELb0ELb0ELb1ELb1ELb0ELb1ELb0ELb0ELb1ELb1ELb0ELb0EEENS1_21CollectiveEpilogueFwdINS6_IJSA_SC_SB_EEES9_SE_SG_Li384ELb1ELb1ELb0ELb0EEENS1_36VarlenDynamicPersistentTileSchedulerILi192ELi144ELi384ELi128ELb0ELb1ELb1ELb0ELb1ELb1EEEEEEEEEvNT_6ParamsE,"",@"SHT_CUDA_INFO"
	.sectionflags	@""
	.align	4


	//----- nvinfo : EIATTR_CUDA_API_VERSION
	.align		4
        /*0000*/ 	.byte	0x04, 0x37
        /*0002*/ 	.short	(.L_135 - .L_134)
.L_134:
        /*0004*/ 	.word	0x00000082


	//----- nvinfo : EIATTR_KPARAM_INFO
	.align		4
.L_135:
        /*0008*/ 	.byte	0x04, 0x17
        /*000a*/ 	.short	(.L_137 - .L_136)
.L_136:
        /*000c*/ 	.word	0x00000000
        /*0010*/ 	.short	0x0000
        /*0012*/ 	.short	0x0070
        /*0014*/ 	.byte	0x00, 0xf0, 0x01, 0x2a


	//----- nvinfo : EIATTR_SPARSE_MMA_MASK
	.align		4
.L_137:
        /*0018*/ 	.byte	0x03, 0x50
        /*001a*/ 	.short	0x0000


	//----- nvinfo : EIATTR_MAXREG_COUNT
	.align		4
        /*001c*/ 	.byte	0x03, 0x1b
        /*001e*/ 	.short	0x0080


	//----- nvinfo : EIATTR_NUM_BARRIERS
	.align		4
        /*0020*/ 	.byte	0x02, 0x4c
        /*0022*/ 	.byte	0x10
	.zero		1


	//----- nvinfo : EIATTR_EXTERNS
	.align		4
        /*0024*/ 	.byte	0x04, 0x0f
        /*0026*/ 	.short	(.L_139 - .L_138)


	//   ....[0]....
	.align		4
.L_138:
        /*0028*/ 	.word	index@(__assertfail)


	//----- nvinfo : EIATTR_ANNOTATIONS
	.align		4
.L_139:
        /*002c*/ 	.byte	0x04, 0x55
        /*002e*/ 	.short	(.L_141 - .L_140)


	//   ....[0]....
.L_140:
        /* <DEDUP_REMOVED lines=115> */


	//----- nvinfo : EIATTR_MERCURY_ISA_VERSION
	.align		4
.L_141:
        /*0750*/ 	.byte	0x03, 0x5f
        /*0752*/ 	.short	0x0101


	//----- nvinfo : EIATTR_UNUSED_LOAD_BYTE_OFFSET
	.align		4
        /*0754*/ 	.byte	0x04, 0x44
        /*0756*/ 	.short	(.L_143 - .L_142)


	//   ....[0]....
.L_142:
        /*0758*/ 	.word	0x00000ad0
        /*075c*/ 	.word	0x0000fff0


	//   ....[1]....
        /*0760*/ 	.word	0x00015e00
        /*0764*/ 	.word	0x0000fff0


	//----- nvinfo : EIATTR_INT_WARP_WIDE_INSTR_OFFSETS
	.align		4
.L_143:
        /*0768*/ 	.byte	0x04, 0x31
        /*076a*/ 	.short	(.L_145 - .L_144)


	//   ....[0]....
.L_144:
        /*076c*/ 	.word	0x00000180


	//   ....[1]....
        /*0770*/ 	.word	0x00000220


	//   ....[2]....
        /*0774*/ 	.word	0x00000290


	//   ....[3]....
        /*0778*/ 	.word	0x0001a0b0


	//   ....[4]....
        /*077c*/ 	.word	0x0001a140


	//   ....[5]....
        /*0780*/ 	.word	0x0001dc80


	//   ....[6]....
        /*0784*/ 	.word	0x0001dd10


	//----- nvinfo : EIATTR_COOP_GROUP_MASK_REGIDS
	.align		4
.L_145:
        /*0788*/ 	.byte	0x04, 0x29
        /*078a*/ 	.short	(.L_147 - .L_146)


	//   ....[0]....
.L_146:
        /*078c*/ 	.word	0xffffffff


	//   ....[1]....
        /*0790*/ 	.word	0xffffffff


	//   ....[2]....
        /*0794*/ 	.word	0xffffffff


	//   ....[3]....
        /*0798*/ 	.word	0xffffffff


	//   ....[4]....
        /*079c*/ 	.word	0xffffffff


	//   ....[5]....
        /*07a0*/ 	.word	0xffffffff


	//   ....[6]....
        /*07a4*/ 	.word	0xffffffff


	//   ....[7]....
        /*07a8*/ 	.word	0xffffffff


	//   ....[8]....
        /*07ac*/ 	.word	0xffffffff


	//   ....[9]....
        /*07b0*/ 	.word	0xffffffff


	//   ....[10]....
        /*07b4*/ 	.word	0xffffffff


	//   ....[11]....
        /*07b8*/ 	.word	0xffffffff


	//   ....[12]....
        /*07bc*/ 	.word	0xffffffff


	//   ....[13]....
        /*07c0*/ 	.word	0xffffffff


	//   ....[14]....
        /*07c4*/ 	.word	0xffffffff


	//   ....[15]....
        /*07c8*/ 	.word	0xffffffff


	//   ....[16]....
        /*07cc*/ 	.word	0xffffffff


	//   ....[17]....
        /*07d0*/ 	.word	0xffffffff


	//   ....[18]....
        /*07d4*/ 	.word	0xffffffff


	//   ....[19]....
        /*07d8*/ 	.word	0xffffffff


	//   ....[20]....
        /*07dc*/ 	.word	0xffffffff


	//   ....[21]....
        /*07e0*/ 	.word	0xffffffff


	//   ....[22]....
        /*07e4*/ 	.word	0xffffffff


	//   ....[23]....
        /*07e8*/ 	.word	0xffffffff


	//   ....[24]....
        /*07ec*/ 	.word	0xffffffff


	//   ....[25]....
        /*07f0*/ 	.word	0xffffffff


	//   ....[26]....
        /*07f4*/ 	.word	0xffffffff


	//   ....[27]....
        /*07f8*/ 	.word	0xffffffff


	//   ....[28]....
        /*07fc*/ 	.word	0xffffffff


	//   ....[29]....
        /*0800*/ 	.word	0xffffffff


	//   ....[30]....
        /*0804*/ 	.word	0xffffffff


	//   ....[31]....
        /*0808*/ 	.word	0xffffffff


	//   ....[32]....
        /*080c*/ 	.word	0xffffffff


	//   ....[33]....
        /*0810*/ 	.word	0xffffffff


	//   ....[34]....
        /*0814*/ 	.word	0xffffffff


	//   ....[35]....
        /*0818*/ 	.word	0xffffffff


	//   ....[36]....
        /*081c*/ 	.word	0xffffffff


	//   ....[37]....
        /*0820*/ 	.word	0xffffffff


	//   ....[38]....
        /*0824*/ 	.word	0xffffffff


	//   ....[39]....
        /*0828*/ 	.word	0xffffffff


	//   ....[40]....
        /*082c*/ 	.word	0xffffffff


	//   ....[41]....
        /*0830*/ 	.word	0xffffffff


	//   ....[42]....
        /*0834*/ 	.word	0xffffffff


	//   ....[43]....
        /*0838*/ 	.word	0xffffffff


	//   ....[44]....
        /*083c*/ 	.word	0xffffffff


	//   ....[45]....
        /*0840*/ 	.word	0xffffffff


	//   ....[46]....
        /*0844*/ 	.word	0xffffffff


	//   ....[47]....
        /*0848*/ 	.word	0xffffffff


	//   ....[48]....
        /*084c*/ 	.word	0xffffffff


	//   ....[49]....
        /*0850*/ 	.word	0xffffffff


	//   ....[50]....
        /*0854*/ 	.word	0xffffffff


	//   ....[51]....
        /*0858*/ 	.word	0xffffffff


	//   ....[52]....
        /*085c*/ 	.word	0xffffffff


	//   ....[53]....
        /*0860*/ 	.word	0xffffffff


	//   ....[54]....
        /*0864*/ 	.word	0xffffffff


	//   ....[55]....
        /*0868*/ 	.word	0xffffffff


	//   ....[56]....
        /*086c*/ 	.word	0xffffffff


	//   ....[57]....
        /*0870*/ 	.word	0xffffffff


	//   ....[58]....
        /*0874*/ 	.word	0xffffffff


	//   ....[59]....
        /*0878*/ 	.word	0xffffffff


	//   ....[60]....
        /*087c*/ 	.word	0xffffffff


	//   ....[61]....
        /*0880*/ 	.word	0xffffffff


	//   ....[62]....
        /*0884*/ 	.word	0xffffffff


	//   ....[63]....
        /*0888*/ 	.word	0xffffffff


	//   ....[64]....
        /*088c*/ 	.word	0xffffffff


	//   ....[65]....
        /*0890*/ 	.word	0xffffffff


	//   ....[66]....
        /*0894*/ 	.word	0xffffffff


	//   ....[67]....
        /*0898*/ 	.word	0xffffffff


	//   ....[68]....
        /*089c*/ 	.word	0xffffffff


	//   ....[69]....
        /*08a0*/ 	.word	0xffffffff


	//   ....[70]....
        /*08a4*/ 	.word	0xffffffff


	//   ....[71]....
        /*08a8*/ 	.word	0xffffffff


	//   ....[72]....
        /*08ac*/ 	.word	0xffffffff


	//   ....[73]....
        /*08b0*/ 	.word	0xffffffff


	//   ....[74]....
        /*08b4*/ 	.word	0xffffffff


	//   ....[75]....
        /*08b8*/ 	.word	0xffffffff


	//   ....[76]....
        /*08bc*/ 	.word	0xffffffff


	//   ....[77]....
        /*08c0*/ 	.word	0xffffffff


	//   ....[78]....
        /*08c4*/ 	.word	0xffffffff


	//   ....[79]....
        /*08c8*/ 	.word	0xffffffff


	//   ....[80]....
        /*08cc*/ 	.word	0xffffffff


	//   ....[81]....
        /*08d0*/ 	.word	0xffffffff


	//   ....[82]....
        /*08d4*/ 	.word	0xffffffff


	//   ....[83]....
        /*08d8*/ 	.word	0xffffffff


	//   ....[84]....
        /*08dc*/ 	.word	0xffffffff


	//   ....[85]....
        /*08e0*/ 	.word	0xffffffff


	//   ....[86]....
        /*08e4*/ 	.word	0xffffffff


	//   ....[87]....
        /*08e8*/ 	.word	0xffffffff


	//   ....[88]....
        /*08ec*/ 	.word	0xffffffff


	//   ....[89]....
        /*08f0*/ 	.word	0xffffffff


	//   ....[90]....
        /*08f4*/ 	.word	0x0500000f


	//   ....[91]....
        /*08f8*/ 	.word	0x0500000f


	//   ....[92]....
        /*08fc*/ 	.word	0x0500000f


	//   ....[93]....
        /*0900*/ 	.word	0x0500000f


	//   ....[94]....
        /*0904*/ 	.word	0x0500000f


	//   ....[95]....
        /*0908*/ 	.word	0x0500000f


	//   ....[96]....
        /*090c*/ 	.word	0x0500000f


	//   ....[97]....
        /*0910*/ 	.word	0x0500000f


	//   ....[98]....
        /*0914*/ 	.word	0x0500000f


	//   ....[99]....
        /*0918*/ 	.word	0x0500000f


	//   ....[100]....
        /*091c*/ 	.word	0x0500000f


	//   ....[101]....
        /*0920*/ 	.word	0x0500000f


	//   ....[102]....
        /*0924*/ 	.word	0x0500000f


	//   ....[103]....
        /*0928*/ 	.word	0x0500000f


	//   ....[104]....
        /*092c*/ 	.word	0x0500000f


	//   ....[105]....
        /*0930*/ 	.word	0x0500000f


	//   ....[106]....
        /*0934*/ 	.word	0x0500000f


	//   ....[107]....
        /*0938*/ 	.word	0x0500000f


	//   ....[108]....
        /*093c*/ 	.word	0x0500000f


	//   ....[109]....
        /*0940*/ 	.word	0x0500000f


	//   ....[110]....
        /*0944*/ 	.word	0x0500000f


	//   ....[111]....
        /*0948*/ 	.word	0x0500000f


	//   ....[112]....
        /*094c*/ 	.word	0x0500000f


	//   ....[113]....
        /*0950*/ 	.word	0x0500000f


	//   ....[114]....
        /*0954*/ 	.word	0x0500000f


	//   ....[115]....
        /*0958*/ 	.word	0x0500000f


	//   ....[116]....
        /*095c*/ 	.word	0x0500000f


	//   ....[117]....
        /*0960*/ 	.word	0x0500000f


	//   ....[118]....
        /*0964*/ 	.word	0x0500000f


	//   ....[119]....
        /*0968*/ 	.word	0x0500000f


	//   ....[120]....
        /*096c*/ 	.word	0x0500000f


	//   ....[121]....
        /*0970*/ 	.word	0x0500000f


	//   ....[122]....
        /*0974*/ 	.word	0x0500000f


	//   ....[123]....
        /*0978*/ 	.word	0x0500000f


	//   ....[124]....
        /*097c*/ 	.word	0x0500000f


	//   ....[125]....
        /*0980*/ 	.word	0x0500000f


	//   ....[126]....
        /*0984*/ 	.word	0x0500000f


	//   ....[127]....
        /*0988*/ 	.word	0x0500000f


	//   ....[128]....
        /*098c*/ 	.word	0x0500000f


	//   ....[129]....
        /*0990*/ 	.word	0x0500000f


	//   ....[130]....
        /*0994*/ 	.word	0x0500000f


	//   ....[131]....
        /*0998*/ 	.word	0x0500000f


	//   ....[132]....
        /*099c*/ 	.word	0x0500000f


	//   ....[133]....
        /*09a0*/ 	.word	0x0500000f


	//   ....[134]....
        /*09a4*/ 	.word	0x0500000f


	//----- nvinfo : EIATTR_COOP_GROUP_INSTR_OFFSETS
	.align		4
.L_147:
        /*09a8*/ 	.byte	0x04, 0x28
        /*09aa*/ 	.short	(.L_149 - .L_148)


	//   ....[0]....
.L_148:
        /*09ac*/ 	.word	0x00000060


	//   ....[1]....
        /*09b0*/ 	.word	0x00000190


	//   ....[2]....
        /*09b4*/ 	.word	0x00000240


	//   ....[3]....
        /*09b8*/ 	.word	0x00000400


	//   ....[4]....
        /*09bc*/ 	.word	0x00000560


	//   ....[5]....
        /*09c0*/ 	.word	0x00000680


	//   ....[6]....
        /*09c4*/ 	.word	0x000007e0


	//   ....[7]....
        /*09c8*/ 	.word	0x000070c0


	//   ....[8]....
        /*09cc*/ 	.word	0x00007690


	//   ....[9]....
        /*09d0*/ 	.word	0x000076a0


	//   ....[10]....
        /*09d4*/ 	.word	0x000076b0


	//   ....[11]....
        /*09d8*/ 	.word	0x000076c0


	//   ....[12]....
        /*09dc*/ 	.word	0x00009430


	//   ....[13]....
        /*09e0*/ 	.word	0x00009440


	//   ....[14]....
        /*09e4*/ 	.word	0x00009450


	//   ....[15]....
        /*09e8*/ 	.word	0x00009460


	//   ....[16]....
        /*09ec*/ 	.word	0x0000e300


	//   ....[17]....
        /*09f0*/ 	.word	0x0000e320


	//   ....[18]....
        /*09f4*/ 	.word	0x0000e780


	//   ....[19]....
        /*09f8*/ 	.word	0x0000e7c0


	//   ....[20]....
        /*09fc*/ 	.word	0x0000faf0


	//   ....[21]....
        /*0a00*/ 	.word	0x00012c70


	//   ....[22]....
        /*0a04*/ 	.word	0x00012cd0


	//   ....[23]....
        /*0a08*/ 	.word	0x000136b0


	//   ....[24]....
        /*0a0c*/ 	.word	0x000136d0


	//   ....[25]....
        /*0a10*/ 	.word	0x00014fd0


	//   ....[26]....
        /*0a14*/ 	.word	0x00015450


	//   ....[27]....
        /*0a18*/ 	.word	0x00015750


	//   ....[28]....
        /*0a1c*/ 	.word	0x00015780


	//   ....[29]....
        /*0a20*/ 	.word	0x000157d0


	//   ....[30]....
        /*0a24*/ 	.word	0x00016800


	//   ....[31]....
        /*0a28*/ 	.word	0x00016830


	//   ....[32]....
        /*0a2c*/ 	.word	0x00016880


	//   ....[33]....
        /*0a30*/ 	.word	0x000168a0


	//   ....[34]....
        /*0a34*/ 	.word	0x00016d40


	//   ....[35]....
        /*0a38*/ 	.word	0x00016d60


	//   ....[36]....
        /*0a3c*/ 	.word	0x00016e60


	//   ....[37]....
        /*0a40*/ 	.word	0x00016e80


	//   ....[38]....
        /*0a44*/ 	.word	0x000176d0


	//   ....[39]....
        /*0a48*/ 	.word	0x000176e0


	//   ....[40]....
        /*0a4c*/ 	.word	0x00017840


	//   ....[41]....
        /*0a50*/ 	.word	0x00017850


	//   ....[42]....
        /*0a54*/ 	.word	0x000179f0


	//   ....[43]....
        /*0a58*/ 	.word	0x00017be0


	//   ....[44]....
        /*0a5c*/ 	.word	0x00017c10


	//   ....[45]....
        /*0a60*/ 	.word	0x00017c40


	//   ....[46]....
        /*0a64*/ 	.word	0x00017c70


	//   ....[47]....
        /*0a68*/ 	.word	0x00017ca0


	//   ....[48]....
        /*0a6c*/ 	.word	0x00017cd0


	//   ....[49]....
        /*0a70*/ 	.word	0x00017e40


	//   ....[50]....
        /*0a74*/ 	.word	0x00017e70


	//   ....[51]....
        /*0a78*/ 	.word	0x00017ea0


	//   ....[52]....
        /*0a7c*/ 	.word	0x00017ed0


	//   ....[53]....
        /*0a80*/ 	.word	0x00017f00


	//   ....[54]....
        /*0a84*/ 	.word	0x00017f30


	//   ....[55]....
        /*0a88*/ 	.word	0x00017fc0


	//   ....[56]....
        /*0a8c*/ 	.word	0x00017ff0


	//   ....[57]....
        /*0a90*/ 	.word	0x00018070


	//   ....[58]....
        /*0a94*/ 	.word	0x00018bf0


	//   ....[59]....
        /*0a98*/ 	.word	0x0001a670


	//   ....[60]....
        /*0a9c*/ 	.word	0x0001b3a0


	//   ....[61]....
        /*0aa0*/ 	.word	0x0001b3c0


	//   ....[62]....
        /*0aa4*/ 	.word	0x0001b480


	//   ....[63]....
        /*0aa8*/ 	.word	0x0001b4a0


	//   ....[64]....
        /*0aac*/ 	.word	0x0001b540


	//   ....[65]....
        /*0ab0*/ 	.word	0x0001b560


	//   ....[66]....
        /*0ab4*/ 	.word	0x0001b570


	//   ....[67]....
        /*0ab8*/ 	.word	0x0001b600


	//   ....[68]....
        /*0abc*/ 	.word	0x0001b620


	//   ....[69]....
        /*0ac0*/ 	.word	0x0001b690


	//   ....[70]....
        /*0ac4*/ 	.word	0x0001b6d0


	//   ....[71]....
        /*0ac8*/ 	.word	0x0001b740


	//   ....[72]....
        /*0acc*/ 	.word	0x0001e3b0


	//   ....[73]....
        /*0ad0*/ 	.word	0x0001e3e0


	//   ....[74]....
        /*0ad4*/ 	.word	0x0001e420


	//   ....[75]....
        /*0ad8*/ 	.word	0x0001e450


	//   ....[76]....
        /*0adc*/ 	.word	0x0001e480


	//   ....[77]....
        /*0ae0*/ 	.word	0x0001e4b0


	//   ....[78]....
        /*0ae4*/ 	.word	0x0001e4e0


	//   ....[79]....
        /*0ae8*/ 	.word	0x0001e510


	//   ....[80]....
        /*0aec*/ 	.word	0x0001e690


	//   ....[81]....
        /*0af0*/ 	.word	0x0001e6c0


	//   ....[82]....
        /*0af4*/ 	.word	0x0001e6f0


	//   ....[83]....
        /*0af8*/ 	.word	0x0001e720


	//   ....[84]....
        /*0afc*/ 	.word	0x0001e750


	//   ....[85]....
        /*0b00*/ 	.word	0x0001e780


	//   ....[86]....
        /*0b04*/ 	.word	0x0001e840


	//   ....[87]....
        /*0b08*/ 	.word	0x0001e860


	//   ....[88]....
        /*0b0c*/ 	.word	0x0001e8d0


	//   ....[89]....
        /*0b10*/ 	.word	0x0001ed40


	//   ....[90]....
        /*0b14*/ 	.word	0x0001f1a0


	//   ....[91]....
        /*0b18*/ 	.word	0x0001f250


	//   ....[92]....
        /*0b1c*/ 	.word	0x0001f2e0


	//   ....[93]....
        /*0b20*/ 	.word	0x0001f330


	//   ....[94]....
        /*0b24*/ 	.word	0x0001f380


	//   ....[95]....
        /*0b28*/ 	.word	0x0001f460


	//   ....[96]....
        /*0b2c*/ 	.word	0x0001f4f0


	//   ....[97]....
        /*0b30*/ 	.word	0x0001f550


	//   ....[98]....
        /*0b34*/ 	.word	0x0001f5b0


	//   ....[99]....
        /*0b38*/ 	.word	0x0001f7c0


	//   ....[100]....
        /*0b3c*/ 	.word	0x0001f810


	//   ....[101]....
        /*0b40*/ 	.word	0x0001f8a0


	//   ....[102]....
        /*0b44*/ 	.word	0x0001f930


	//   ....[103]....
        /*0b48*/ 	.word	0x0001f9f0


	//   ....[104]....
        /*0b4c*/ 	.word	0x0001fcd0


	//   ....[105]....
        /*0b50*/ 	.word	0x0001fe80


	//   ....[106]....
        /*0b54*/ 	.word	0x0001fed0


	//   ....[107]....
        /*0b58*/ 	.word	0x0001ff30


	//   ....[108]....
        /*0b5c*/ 	.word	0x00020040


	//   ....[109]....
        /*0b60*/ 	.word	0x000200a0


	//   ....[110]....
        /*0b64*/ 	.word	0x000201c0


	//   ....[111]....
        /*0b68*/ 	.word	0x00020220


	//   ....[112]....
        /*0b6c*/ 	.word	0x000202c0


	//   ....[113]....
        /*0b70*/ 	.word	0x00020390


	//   ....[114]....
        /*0b74*/ 	.word	0x00020410


	//   ....[115]....
        /*0b78*/ 	.word	0x000204d0


	//   ....[116]....
        /*0b7c*/ 	.word	0x00020550


	//   ....[117]....
        /*0b80*/ 	.word	0x00020900


	//   ....[118]....
        /*0b84*/ 	.word	0x000209a0


	//   ....[119]....
        /*0b88*/ 	.word	0x00020ac0


	//   ....[120]....
        /*0b8c*/ 	.word	0x00020b30


	//   ....[121]....
        /*0b90*/ 	.word	0x00020ba0


	//   ....[122]....
        /*0b94*/ 	.word	0x00020c10


	//   ....[123]....
        /*0b98*/ 	.word	0x00020c80


	//   ....[124]....
        /*0b9c*/ 	.word	0x00020d00


	//   ....[125]....
        /*0ba0*/ 	.word	0x00020d90


	//   ....[126]....
        /*0ba4*/ 	.word	0x00020e20


	//   ....[127]....
        /*0ba8*/ 	.word	0x00020e90


	//   ....[128]....
        /*0bac*/ 	.word	0x00020f00


	//   ....[129]....
        /*0bb0*/ 	.word	0x00020f70


	//   ....[130]....
        /*0bb4*/ 	.word	0x00020ff0


	//   ....[131]....
        /*0bb8*/ 	.word	0x00021060


	//   ....[132]....
        /*0bbc*/ 	.word	0x00021100


	//   ....[133]....
        /*0bc0*/ 	.word	0x00021190


	//   ....[134]....
        /*0bc4*/ 	.word	0x000212b0


	//----- nvinfo : EIATTR_REG_RECONFIG
	.align		4
.L_149:
        /*0bc8*/ 	.byte	0x01, 0x54
	.zero		2


	//----- nvinfo : EIATTR_SYSCALL_OFFSETS
	.align		4
        /*0bcc*/ 	.byte	0x04, 0x46
        /*0bce*/ 	.short	(.L_151 - .L_150)


	//   ....[0]....
.L_150:
        /*0bd0*/ 	.word	0x00001bc0


	//   ....[1]....
        /*0bd4*/ 	.word	0x00001d10


	//   ....[2]....
        /*0bd8*/ 	.word	0x00007290


	//   ....[3]....
        /*0bdc*/ 	.word	0x00007610


	//   ....[4]....
        /*0be0*/ 	.word	0x0001a2a0


	//   ....[5]....
        /*0be4*/ 	.word	0x0001a3f0


	//   ....[6]....
        /*0be8*/ 	.word	0x0001a4f0


	//   ....[7]....
        /*0bec*/ 	.word	0x0001ae20


	//----- nvinfo : EIATTR_MBARRIER_INSTR_OFFSETS
	.align		4
.L_151:
        /*0bf0*/ 	.byte	0x04, 0x39
        /*0bf2*/ 	.short	(.L_153 - .L_152)


	//   ....[0]....
.L_152:
        /*0bf4*/ 	.word	0x000002b0
        /*0bf8*/ 	.word	0x000000ff
        /*0bfc*/ 	.word	0x00031c00
        /*0c00*/ 	.short	0x0100
        /*0c02*/ 	.byte	0x08
	.zero		1


	//   ....[1]....
        /*0c04*/ 	.word	0x000002c0
        /*0c08*/ 	.word	0x000000ff
        /*0c0c*/ 	.word	0x00031c20
        /*0c10*/ 	.short	0x0100
        /*0c12*/ 	.byte	0x08
	.zero		1


	//   ....[2]....
        /*0c14*/ 	.word	0x000003b0
        /*0c18*/ 	.word	0x000000ff
        /*0c1c*/ 	.word	0x00031c30
        /*0c20*/ 	.short	0x0100
        /*0c22*/ 	.byte	0x08
	.zero		1


	//   ....[3]....
        /*0c24*/ 	.word	0x000003c0
        /*0c28*/ 	.word	0x000000ff
        /*0c2c*/ 	.word	0x00031c40
        /*0c30*/ 	.short	0x0100
        /*0c32*/ 	.byte	0x08
	.zero		1


	//   ....[4]....
        /*0c34*/ 	.word	0x000003d0
        /*0c38*/ 	.word	0x000000ff
        /*0c3c*/ 	.word	0x00031c38
        /*0c40*/ 	.short	0x0100
        /*0c42*/ 	.byte	0x08
	.zero		1


	//   ....[5]....
        /*0c44*/ 	.word	0x000003e0
        /*0c48*/ 	.word	0x000000ff
        /*0c4c*/ 	.word	0x00031c48
        /*0c50*/ 	.short	0x0100
        /*0c52*/ 	.byte	0x08
	.zero		1


	//   ....[6]....
        /*0c54*/ 	.word	0x00000510
        /*0c58*/ 	.word	0x000000ff
        /*0c5c*/ 	.word	0x00031c50
        /*0c60*/ 	.short	0x0100
        /*0c62*/ 	.byte	0x08
	.zero		1


	//   ....[7]....
        /*0c64*/ 	.word	0x00000520
        /*0c68*/ 	.word	0x000000ff
        /*0c6c*/ 	.word	0x00031c60
        /*0c70*/ 	.short	0x0100
        /*0c72*/ 	.byte	0x08
	.zero		1


	//   ....[8]....
        /*0c74*/ 	.word	0x00000530
        /*0c78*/ 	.word	0x000000ff
        /*0c7c*/ 	.word	0x00031c58
        /*0c80*/ 	.short	0x0100
        /*0c82*/ 	.byte	0x08
	.zero		1


	//   ....[9]....
        /*0c84*/ 	.word	0x00000540
        /*0c88*/ 	.word	0x000000ff
        /*0c8c*/ 	.word	0x00031c68
        /*0c90*/ 	.short	0x0100
        /*0c92*/ 	.byte	0x08
	.zero		1


	//   ....[10]....
        /*0c94*/ 	.word	0x00000630
        /*0c98*/ 	.word	0x000000ff
        /*0c9c*/ 	.word	0x00031c70
        /*0ca0*/ 	.short	0x0100
        /*0ca2*/ 	.byte	0x06
	.zero		1


	//   ....[11]....
        /*0ca4*/ 	.word	0x00000640
        /*0ca8*/ 	.word	0x000000ff
        /*0cac*/ 	.word	0x00031c80
        /*0cb0*/ 	.short	0x0100
        /*0cb2*/ 	.byte	0x06
	.zero		1


	//   ....[12]....
        /*0cb4*/ 	.word	0x00000650
        /*0cb8*/ 	.word	0x000000ff
        /*0cbc*/ 	.word	0x00031c78
        /*0cc0*/ 	.short	0x0100
        /*0cc2*/ 	.byte	0x06
	.zero		1


	//   ....[13]....
        /*0cc4*/ 	.word	0x00000660
        /*0cc8*/ 	.word	0x000000ff
        /*0ccc*/ 	.word	0x00031c88
        /*0cd0*/ 	.short	0x0100
        /*0cd2*/ 	.byte	0x06
	.zero		1


	//   ....[14]....
        /*0cd4*/ 	.word	0x00000790
        /*0cd8*/ 	.word	0x000000ff
        /*0cdc*/ 	.word	0x00031c90
        /*0ce0*/ 	.short	0x0100
        /*0ce2*/ 	.byte	0x08
	.zero		1


	//   ....[15]....
        /*0ce4*/ 	.word	0x000007a0
        /*0ce8*/ 	.word	0x000000ff
        /*0cec*/ 	.word	0x00031ca0
        /*0cf0*/ 	.short	0x0100
        /*0cf2*/ 	.byte	0x08
	.zero		1


	//   ....[16]....
        /*0cf4*/ 	.word	0x000007b0
        /*0cf8*/ 	.word	0x000000ff
        /*0cfc*/ 	.word	0x00031c98
        /*0d00*/ 	.short	0x0100
        /*0d02*/ 	.byte	0x08
	.zero		1


	//   ....[17]....
        /*0d04*/ 	.word	0x000007c0
        /*0d08*/ 	.word	0x000000ff
        /*0d0c*/ 	.word	0x00031ca8
        /*0d10*/ 	.short	0x0100
        /*0d12*/ 	.byte	0x08
	.zero		1


	//   ....[18]....
        /*0d14*/ 	.word	0x000008f0
        /*0d18*/ 	.word	0x000000ff
        /*0d1c*/ 	.word	0x00031cb0
        /*0d20*/ 	.short	0x0100
        /*0d22*/ 	.byte	0x08
	.zero		1


	//   ....[19]....
        /*0d24*/ 	.word	0x00000900
        /*0d28*/ 	.word	0x000000ff
        /*0d2c*/ 	.word	0x00031cc0
        /*0d30*/ 	.short	0x0100
        /*0d32*/ 	.byte	0x08
	.zero		1


	//   ....[20]....
        /*0d34*/ 	.word	0x00000910
        /*0d38*/ 	.word	0x000000ff
        /*0d3c*/ 	.word	0x00031cb8
        /*0d40*/ 	.short	0x0100
        /*0d42*/ 	.byte	0x08
	.zero		1


	//   ....[21]....
        /*0d44*/ 	.word	0x00000920
        /*0d48*/ 	.word	0x000000ff
        /*0d4c*/ 	.word	0x00031cc8
        /*0d50*/ 	.short	0x0100
        /*0d52*/ 	.byte	0x08
	.zero		1


	//   ....[22]....
        /*0d54*/ 	.word	0x000031e0
        /*0d58*/ 	.word	0x00000015
        /*0d5c*/ 	.word	0x00031c90
        /*0d60*/ 	.short	0x010a
        /*0d62*/ 	.byte	0x3f
	.zero		1


	//   ....[23]....
        /*0d64*/ 	.word	0x00004cb0
        /*0d68*/ 	.word	0x00000015
        /*0d6c*/ 	.word	0x00031c90
        /*0d70*/ 	.short	0x010a
        /*0d72*/ 	.byte	0x3f
	.zero		1


	//   ....[24]....
        /*0d74*/ 	.word	0x000067a0
        /*0d78*/ 	.word	0x00000015
        /*0d7c*/ 	.word	0x00031c90
        /*0d80*/ 	.short	0x010a
        /*0d82*/ 	.byte	0x3f
	.zero		1


	//   ....[25]....
        /*0d84*/ 	.word	0x00006a10
        /*0d88*/ 	.word	0x00000024
        /*0d8c*/ 	.word	0x00000000
        /*0d90*/ 	.short	0x0101
        /*0d92*/ 	.byte	0x3f
	.zero		1


	//   ....[26]....
        /*0d94*/ 	.word	0x00006a50
        /*0d98*/ 	.word	0x00000015
        /*0d9c*/ 	.word	0x00031cb0
        /*0da0*/ 	.short	0x010a
        /*0da2*/ 	.byte	0x3f
	.zero		1


	//   ....[27]....
        /*0da4*/ 	.word	0x00006d90
        /*0da8*/ 	.word	0x00000015
        /*0dac*/ 	.word	0x00000000
        /*0db0*/ 	.short	0x0101
        /*0db2*/ 	.byte	0x3f
	.zero		1


	//   ....[28]....
        /*0db4*/ 	.word	0x00007330
        /*0db8*/ 	.word	0x00000010
        /*0dbc*/ 	.word	0x00031c00
        /*0dc0*/ 	.short	0x010a
        /*0dc2*/ 	.byte	0x3f
	.zero		1


	//   ....[29]....
        /*0dc4*/ 	.word	0x00007380
        /*0dc8*/ 	.word	0x00000010
        /*0dcc*/ 	.word	0x00031c00
        /*0dd0*/ 	.short	0x010a
        /*0dd2*/ 	.byte	0x3f
	.zero		1


	//   ....[30]....
        /*0dd4*/ 	.word	0x00007e00
        /*0dd8*/ 	.word	0x00000010
        /*0ddc*/ 	.word	0x00031c00
        /*0de0*/ 	.short	0x010a
        /*0de2*/ 	.byte	0x3f
	.zero		1


	//   ....[31]....
        /*0de4*/ 	.word	0x00009910
        /*0de8*/ 	.word	0x00000010
        /*0dec*/ 	.word	0x00031c00
        /*0df0*/ 	.short	0x010a
        /*0df2*/ 	.byte	0x3f
	.zero		1


	//   ....[32]....
        /*0df4*/ 	.word	0x0000b180
        /*0df8*/ 	.word	0x00000000
        /*0dfc*/ 	.word	0x00031c30
        /*0e00*/ 	.short	0x010a
        /*0e02*/ 	.byte	0x3f
	.zero		1


	//   ....[33]....
        /*0e04*/ 	.word	0x0000b250
        /*0e08*/ 	.word	0x00000000
        /*0e0c*/ 	.word	0x00031c30
        /*0e10*/ 	.short	0x010a
        /*0e12*/ 	.byte	0x3f
	.zero		1


	//   ....[34]....
        /*0e14*/ 	.word	0x0000ecc0
        /*0e18*/ 	.word	0x00000000
        /*0e1c*/ 	.word	0x00000000
        /*0e20*/ 	.short	0x0101
        /*0e22*/ 	.byte	0x3f
	.zero		1


	//   ....[35]....
        /*0e24*/ 	.word	0x0000fdd0
        /*0e28*/ 	.word	0x0000000e
        /*0e2c*/ 	.word	0x00031c30
        /*0e30*/ 	.short	0x010a
        /*0e32*/ 	.byte	0x3f
	.zero		1


	//   ....[36]....
        /*0e34*/ 	.word	0x0000fe20
        /*0e38*/ 	.word	0x0000000e
        /*0e3c*/ 	.word	0x00031c30
        /*0e40*/ 	.short	0x010a
        /*0e42*/ 	.byte	0x3f
	.zero		1


	//   ....[37]....
        /*0e44*/ 	.word	0x000123c0
        /*0e48*/ 	.word	0x0000000f
        /*0e4c*/ 	.word	0x00031c50
        /*0e50*/ 	.short	0x010a
        /*0e52*/ 	.byte	0x3f
	.zero		1


	//   ....[38]....
        /*0e54*/ 	.word	0x00012400
        /*0e58*/ 	.word	0x0000000f
        /*0e5c*/ 	.word	0x00031c50
        /*0e60*/ 	.short	0x010a
        /*0e62*/ 	.byte	0x3f
	.zero		1


	//   ....[39]....
        /*0e64*/ 	.word	0x00014090
        /*0e68*/ 	.word	0x0000006f
        /*0e6c*/ 	.word	0x00000000
        /*0e70*/ 	.short	0x0101
        /*0e72*/ 	.byte	0x3f
	.zero		1


	//   ....[40]....
        /*0e74*/ 	.word	0x000140a0
        /*0e78*/ 	.word	0x0000006c
        /*0e7c*/ 	.word	0x00000000
        /*0e80*/ 	.short	0x0101
        /*0e82*/ 	.byte	0x3f
	.zero		1


	//   ....[41]....
        /*0e84*/ 	.word	0x00015060
        /*0e88*/ 	.word	0x00000009
        /*0e8c*/ 	.word	0x00031c50
        /*0e90*/ 	.short	0x010a
        /*0e92*/ 	.byte	0x3f
	.zero		1


	//   ....[42]....
        /*0e94*/ 	.word	0x00015110
        /*0e98*/ 	.word	0x00000009
        /*0e9c*/ 	.word	0x00031c50
        /*0ea0*/ 	.short	0x010a
        /*0ea2*/ 	.byte	0x3f
	.zero		1


	//   ....[43]....
        /*0ea4*/ 	.word	0x00015ab0
        /*0ea8*/ 	.word	0x00000009
        /*0eac*/ 	.word	0x00000000
        /*0eb0*/ 	.short	0x0101
        /*0eb2*/ 	.byte	0x3f
	.zero		1


	//   ....[44]....
        /*0eb4*/ 	.word	0x00016d50
        /*0eb8*/ 	.word	0x00000000
        /*0ebc*/ 	.word	0x00000000
        /*0ec0*/ 	.short	0x0101
        /*0ec2*/ 	.byte	0x3f
	.zero		1


	//   ....[45]....
        /*0ec4*/ 	.word	0x00018cd0
        /*0ec8*/ 	.word	0x00000016
        /*0ecc*/ 	.word	0x00031c20
        /*0ed0*/ 	.short	0x010a
        /*0ed2*/ 	.byte	0x3f
	.zero		1


	//   ....[46]....
        /*0ed4*/ 	.word	0x00018d90
        /*0ed8*/ 	.word	0x00000008
        /*0edc*/ 	.word	0x00031ca0
        /*0ee0*/ 	.short	0x010a
        /*0ee2*/ 	.byte	0x3f
	.zero		1


	//   ....[47]....
        /*0ee4*/ 	.word	0x000191c0
        /*0ee8*/ 	.word	0x00000008
        /*0eec*/ 	.word	0x00031cc0
        /*0ef0*/ 	.short	0x010a
        /*0ef2*/ 	.byte	0x3f
	.zero		1


	//   ....[48]....
        /*0ef4*/ 	.word	0x00019720
        /*0ef8*/ 	.word	0x00000008
        /*0efc*/ 	.word	0x00031ca0
        /*0f00*/ 	.short	0x010a
        /*0f02*/ 	.byte	0x3f
	.zero		1


	//   ....[49]....
        /*0f04*/ 	.word	0x00019b40
        /*0f08*/ 	.word	0x00000008
        /*0f0c*/ 	.word	0x00031cc0
        /*0f10*/ 	.short	0x010a
        /*0f12*/ 	.byte	0x3f
	.zero		1


	//   ....[50]....
        /*0f14*/ 	.word	0x0001a8b0
        /*0f18*/ 	.word	0x00000000
        /*0f1c*/ 	.word	0x00031c40
        /*0f20*/ 	.short	0x010a
        /*0f22*/ 	.byte	0x3f
	.zero		1


	//   ....[51]....
        /*0f24*/ 	.word	0x0001b810
        /*0f28*/ 	.word	0x00000016
        /*0f2c*/ 	.word	0x00031c00
        /*0f30*/ 	.short	0x0107
        /*0f32*/ 	.byte	0x3f
	.zero		1


	//   ....[52]....
        /*0f34*/ 	.word	0x0001b900
        /*0f38*/ 	.word	0x00000016
        /*0f3c*/ 	.word	0x00031c00
        /*0f40*/ 	.short	0x0101
        /*0f42*/ 	.byte	0x3f
	.zero		1


	//   ....[53]....
        /*0f44*/ 	.word	0x0001b920
        /*0f48*/ 	.word	0x00000016
        /*0f4c*/ 	.word	0x00031c20
        /*0f50*/ 	.short	0x010a
        /*0f52*/ 	.byte	0x3f
	.zero		1


	//   ....[54]....
        /*0f54*/ 	.word	0x0001bc60
        /*0f58*/ 	.word	0x00000003
        /*0f5c*/ 	.word	0x00031c40
        /*0f60*/ 	.short	0x010a
        /*0f62*/ 	.byte	0x3f
	.zero		1


	//   ....[55]....
        /*0f64*/ 	.word	0x0001c0e0
        /*0f68*/ 	.word	0x00000003
        /*0f6c*/ 	.word	0x00000060
        /*0f70*/ 	.short	0x010a
        /*0f72*/ 	.byte	0x3f
	.zero		1


	//   ....[56]....
        /*0f74*/ 	.word	0x0001c820
        /*0f78*/ 	.word	0x00000003
        /*0f7c*/ 	.word	0x00031c40
        /*0f80*/ 	.short	0x010a
        /*0f82*/ 	.byte	0x3f
	.zero		1


	//   ....[57]....
        /*0f84*/ 	.word	0x0001cca0
        /*0f88*/ 	.word	0x0000000c
        /*0f8c*/ 	.word	0x00000060
        /*0f90*/ 	.short	0x010a
        /*0f92*/ 	.byte	0x3f
	.zero		1


	//   ....[58]....
        /*0f94*/ 	.word	0x0001d310
        /*0f98*/ 	.word	0x00000002
        /*0f9c*/ 	.word	0x00031c40
        /*0fa0*/ 	.short	0x010a
        /*0fa2*/ 	.byte	0x3f
	.zero		1


	//   ....[59]....
        /*0fa4*/ 	.word	0x0001d7a0
        /*0fa8*/ 	.word	0x00000007
        /*0fac*/ 	.word	0x00000060
        /*0fb0*/ 	.short	0x010a
        /*0fb2*/ 	.byte	0x3f
	.zero		1


	//   ....[60]....
        /*0fb4*/ 	.word	0x0001ddc0
        /*0fb8*/ 	.word	0x00000003
        /*0fbc*/ 	.word	0x00031c60
        /*0fc0*/ 	.short	0x010a
        /*0fc2*/ 	.byte	0x3f
	.zero		1


	//   ....[61]....
        /*0fc4*/ 	.word	0x0001ecc0
        /*0fc8*/ 	.word	0x00000009
        /*0fcc*/ 	.word	0x00031c20
        /*0fd0*/ 	.short	0x010a
        /*0fd2*/ 	.byte	0x3f
	.zero		1


	//   ....[62]....
        /*0fd4*/ 	.word	0x0001ee50
        /*0fd8*/ 	.word	0x00000005
        /*0fdc*/ 	.word	0x00000000
        /*0fe0*/ 	.short	0x010a
        /*0fe2*/ 	.byte	0x3f
	.zero		1


	//   ....[63]....
        /*0fe4*/ 	.word	0x0001eec0
        /*0fe8*/ 	.word	0x00000003
        /*0fec*/ 	.word	0x00000000
        /*0ff0*/ 	.short	0x010a
        /*0ff2*/ 	.byte	0x3f
	.zero		1


	//   ....[64]....
        /*0ff4*/ 	.word	0x0001ef20
        /*0ff8*/ 	.word	0x00000017
        /*0ffc*/ 	.word	0x00000000
        /*1000*/ 	.short	0x010a
        /*1002*/ 	.byte	0x3f
	.zero		1


	//   ....[65]....
        /*1004*/ 	.word	0x0001ef50
        /*1008*/ 	.word	0x00000007
        /*100c*/ 	.word	0x00000000
        /*1010*/ 	.short	0x010a
        /*1012*/ 	.byte	0x3f
	.zero		1


	//   ....[66]....
        /*1014*/ 	.word	0x0001efb0
        /*1018*/ 	.word	0x00000015
        /*101c*/ 	.word	0x00031c90
        /*1020*/ 	.short	0x010a
        /*1022*/ 	.byte	0x3f
	.zero		1


	//   ....[67]....
        /*1024*/ 	.word	0x0001f000
        /*1028*/ 	.word	0x00000015
        /*102c*/ 	.word	0x00031c90
        /*1030*/ 	.short	0x010a
        /*1032*/ 	.byte	0x3f
	.zero		1


	//   ....[68]....
        /*1034*/ 	.word	0x0001f050
        /*1038*/ 	.word	0x00000015
        /*103c*/ 	.word	0x00031c90
        /*1040*/ 	.short	0x010a
        /*1042*/ 	.byte	0x3f
	.zero		1


	//   ....[69]....
        /*1044*/ 	.word	0x0001f0a0
        /*1048*/ 	.word	0x00000015
        /*104c*/ 	.word	0x00031cb0
        /*1050*/ 	.short	0x010a
        /*1052*/ 	.byte	0x3f
	.zero		1


	//   ....[70]....
        /*1054*/ 	.word	0x0001f3b0
        /*1058*/ 	.word	0x00000010
        /*105c*/ 	.word	0x00031c00
        /*1060*/ 	.short	0x010a
        /*1062*/ 	.byte	0x3f
	.zero		1


	//   ....[71]....
        /*1064*/ 	.word	0x0001f5e0
        /*1068*/ 	.word	0x00000010
        /*106c*/ 	.word	0x00031c00
        /*1070*/ 	.short	0x010a
        /*1072*/ 	.byte	0x3f
	.zero		1


	//   ....[72]....
        /*1074*/ 	.word	0x0001f630
        /*1078*/ 	.word	0x00000000
        /*107c*/ 	.word	0x00031c30
        /*1080*/ 	.short	0x010a
        /*1082*/ 	.byte	0x3f
	.zero		1


	//   ....[73]....
        /*1084*/ 	.word	0x0001f680
        /*1088*/ 	.word	0x0000000e
        /*108c*/ 	.word	0x00031c30
        /*1090*/ 	.short	0x010a
        /*1092*/ 	.byte	0x3f
	.zero		1


	//   ....[74]....
        /*1094*/ 	.word	0x0001f6d0
        /*1098*/ 	.word	0x0000000f
        /*109c*/ 	.word	0x00031c50
        /*10a0*/ 	.short	0x010a
        /*10a2*/ 	.byte	0x3f
	.zero		1


	//   ....[75]....
        /*10a4*/ 	.word	0x0001f720
        /*10a8*/ 	.word	0x00000009
        /*10ac*/ 	.word	0x00031c50
        /*10b0*/ 	.short	0x010a
        /*10b2*/ 	.byte	0x3f
	.zero		1


	//   ....[76]....
        /*10b4*/ 	.word	0x0001fab0
        /*10b8*/ 	.word	0x00000016
        /*10bc*/ 	.word	0x00031c20
        /*10c0*/ 	.short	0x010a
        /*10c2*/ 	.byte	0x3f
	.zero		1


	//   ....[77]....
        /*10c4*/ 	.word	0x0001fb00
        /*10c8*/ 	.word	0x00000008
        /*10cc*/ 	.word	0x00031ca0
        /*10d0*/ 	.short	0x010a
        /*10d2*/ 	.byte	0x3f
	.zero		1


	//   ....[78]....
        /*10d4*/ 	.word	0x0001fb50
        /*10d8*/ 	.word	0x00000008
        /*10dc*/ 	.word	0x00031cc0
        /*10e0*/ 	.short	0x010a
        /*10e2*/ 	.byte	0x3f
	.zero		1


	//   ....[79]....
        /*10e4*/ 	.word	0x0001fba0
        /*10e8*/ 	.word	0x00000008
        /*10ec*/ 	.word	0x00031ca0
        /*10f0*/ 	.short	0x010a
        /*10f2*/ 	.byte	0x3f
	.zero		1


	//   ....[80]....
        /*10f4*/ 	.word	0x0001fbf0
        /*10f8*/ 	.word	0x00000008
        /*10fc*/ 	.word	0x00031cc0
        /*1100*/ 	.short	0x010a
        /*1102*/ 	.byte	0x3f
	.zero		1


	//   ....[81]....
        /*1104*/ 	.word	0x0001fd90
        /*1108*/ 	.word	0x00000000
        /*110c*/ 	.word	0x00031c40
        /*1110*/ 	.short	0x010a
        /*1112*/ 	.byte	0x3f
	.zero		1


	//   ....[82]....
        /*1114*/ 	.word	0x00020620
        /*1118*/ 	.word	0x00000016
        /*111c*/ 	.word	0x00031c20
        /*1120*/ 	.short	0x010a
        /*1122*/ 	.byte	0x3f
	.zero		1


	//   ....[83]....
        /*1124*/ 	.word	0x00020670
        /*1128*/ 	.word	0x00000003
        /*112c*/ 	.word	0x00031c40
        /*1130*/ 	.short	0x010a
        /*1132*/ 	.byte	0x3f
	.zero		1


	//   ....[84]....
        /*1134*/ 	.word	0x000206c0
        /*1138*/ 	.word	0x00000003
        /*113c*/ 	.word	0x00000060
        /*1140*/ 	.short	0x010a
        /*1142*/ 	.byte	0x3f
	.zero		1


	//   ....[85]....
        /*1144*/ 	.word	0x00020710
        /*1148*/ 	.word	0x00000003
        /*114c*/ 	.word	0x00031c40
        /*1150*/ 	.short	0x010a
        /*1152*/ 	.byte	0x3f
	.zero		1


	//   ....[86]....
        /*1154*/ 	.word	0x00020760
        /*1158*/ 	.word	0x0000000c
        /*115c*/ 	.word	0x00000060
        /*1160*/ 	.short	0x010a
        /*1162*/ 	.byte	0x3f
	.zero		1


	//   ....[87]....
        /*1164*/ 	.word	0x000207b0
        /*1168*/ 	.word	0x00000002
        /*116c*/ 	.word	0x00031c40
        /*1170*/ 	.short	0x010a
        /*1172*/ 	.byte	0x3f
	.zero		1


	//   ....[88]....
        /*1174*/ 	.word	0x00020800
        /*1178*/ 	.word	0x00000007
        /*117c*/ 	.word	0x00000060
        /*1180*/ 	.short	0x010a
        /*1182*/ 	.byte	0x3f
	.zero		1


	//   ....[89]....
        /*1184*/ 	.word	0x00020850
        /*1188*/ 	.word	0x00000003
        /*118c*/ 	.word	0x00031c60
        /*1190*/ 	.short	0x010a
        /*1192*/ 	.byte	0x3f
	.zero		1


	//   ....[90]....
        /*1194*/ 	.word	0x000211d0
        /*1198*/ 	.word	0x00000009
        /*119c*/ 	.word	0x00031c20
        /*11a0*/ 	.short	0x010a
        /*11a2*/ 	.byte	0x3f
	.zero		1


	//   ....[91]....
        /*11a4*/ 	.word	0x00021370
        /*11a8*/ 	.word	0x00000005
        /*11ac*/ 	.word	0x00000000
        /*11b0*/ 	.short	0x010a
        /*11b2*/ 	.byte	0x3f
	.zero		1


	//   ....[92]....
        /*11b4*/ 	.word	0x000213c0
        /*11b8*/ 	.word	0x00000003
        /*11bc*/ 	.word	0x00000000
        /*11c0*/ 	.short	0x010a
        /*11c2*/ 	.byte	0x3f
	.zero		1


	//   ....[93]....
        /*11c4*/ 	.word	0x00021410
        /*11c8*/ 	.word	0x00000017
        /*11cc*/ 	.word	0x00000000
        /*11d0*/ 	.short	0x010a
        /*11d2*/ 	.byte	0x3f
	.zero		1


	//----- nvinfo : EIATTR_NUM_MBARRIERS
	.align		4
.L_153:
        /*11d4*/ 	.byte	0x03, 0x38
        /*11d6*/ 	.short	0x0016


	//----- nvinfo : EIATTR_EXIT_INSTR_OFFSETS
	.align		4
        /*11d8*/ 	.byte	0x04, 0x1c
        /*11da*/ 	.short	(.L_155 - .L_154)


	//   ....[0]....
.L_154:
        /*11dc*/ 	.word	0x0001efa0


	//----- nvinfo : EIATTR_MAX_THREADS
	.align		4
.L_155:
        /*11e0*/ 	.byte	0x04, 0x05
        /*11e2*/ 	.short	(.L_157 - .L_156)
.L_156:
        /*11e4*/ 	.word	0x00000200
        /*11e8*/ 	.word	0x00000001
        /*11ec*/ 	.word	0x00000001


	//----- nvinfo : EIATTR_CRS_STACK_SIZE
	.align		4
.L_157:
        /*11f0*/ 	.byte	0x04, 0x1e
        /*11f2*/ 	.short	(.L_159 - .L_158)
.L_158:
        /*11f4*/ 	.word	0x00000000


	//----- nvinfo : EIATTR_CBANK_PARAM_SIZE
	.align		4
.L_159:
        /*11f8*/ 	.byte	0x03, 0x19
        /*11fa*/ 	.short	0x0af0


	//----- nvinfo : EIATTR_PARAM_CBANK
	.align		4
        /*11fc*/ 	.byte	0x04, 0x0a
        /*11fe*/ 	.short	(.L_161 - .L_160)
	.align		4
.L_160:
        /*1200*/ 	.word	index@(.nv.constant0._ZN7cutlass13device_kernelIN5flash11enable_sm90INS1_16FlashAttnFwdSm90INS1_25CollectiveMainloopFwdSm90ILi2EN4cute5tupleIJNS5_1CILi1EEES8_S8_EEENS6_IJNS7_ILi192EEENS7_ILi144EEENS7_ILi96EEEEEELi96ENS_10bfloat16_tEfNS_4arch4Sm90ELb0ELb0ELb1ELb1ELb0ELb1ELb0ELb0ELb1ELb1ELb0ELb0EEENS1_21CollectiveEpilogueFwdINS6_IJSA_SC_SB_EEES9_SE_SG_Li384ELb1ELb1ELb0ELb0EEENS1_36VarlenDynamicPersistentTileSchedulerILi192ELi144ELi384ELi128ELb0ELb1ELb1ELb0ELb1ELb1EEEEEEEEEvNT_6ParamsE)
        /*1204*/ 	.short	0x0210
        /*1206*/ 	.short	0x0af0


	//----- nvinfo : EIATTR_SW_WAR
	.align		4
.L_161:
        /*1208*/ 	.byte	0x04, 0x36
        /*120a*/ 	.short	(.L_163 - .L_162)
.L_162:
        /*120c*/ 	.word	0x00000008
.L_163:


//--------------------- .nv.info._ZN7cutlass13device_kernelIN5flash11enable_sm90INS1_16FlashAttnFwdSm90INS1_25CollectiveMainloopFwdSm90ILi2EN4cute5tupleIJNS5_1CILi1EEES8_S8_EEENS6_IJNS7_ILi192EEENS7_ILi128EEENS7_ILi96EEEEEELi96ENS_10bfloat16_tEfNS_4arch4Sm90ELb0ELb1ELb1ELb0ELb0ELb0ELb0ELb0ELb1ELb1ELb0ELb0EEENS1_21CollectiveEpilogueFwdINS6_IJSA_SC_SB_EEES9_SE_SG_Li384ELb0ELb1ELb0ELb0EEENS1_30DynamicPersistentTileSchedulerILi384ELi128ELb0ELb1ELb1EEEEEEEEEvNT_6ParamsE --------------------------
	.section	.nv.info._ZN7cutlass13device_kernelIN5flash11enable_sm90INS1_16FlashAttnFwdSm90INS1_25CollectiveMainloopFwdSm90ILi2EN4cute5tupleIJNS5_1CILi1EEES8_S8_EEENS6_IJNS7_ILi192EEENS7_ILi128EEENS7_ILi96EEEEEELi96ENS_10bfloat16_tEfNS_4arch4Sm90ELb0ELb1ELb1ELb0ELb0ELb0ELb0ELb0ELb1ELb1ELb0ELb0EEENS1_21CollectiveEpilogueFwdINS6_IJSA_SC_SB_EEES9_SE_SG_Li384ELb0ELb1ELb0ELb0EEENS1_30DynamicPersistentTileSchedulerILi384ELi128ELb0ELb1ELb1EEEEEEEEEvNT_6ParamsE,"",@"SHT_CUDA_INFO"
	.sectionflags	@""
	.align	4


	//----- nvinfo : EIATTR_CUDA_API_VERSION
	.align		4
        /*0000*/ 	.byte	0x04, 0x37
        /*0002*/ 	.short	(.L_165 - .L_164)
.L_164:
        /*0004*/ 	.word	0x00000082


	//----- nvinfo : EIATTR_KPARAM_INFO
	.align		4
.L_165:
        /*0008*/ 	.byte	0x04, 0x17
        /*000a*/ 	.short	(.L_167 - .L_166)
.L_166:
        /*000c*/ 	.word	0x00000000
        /*0010*/ 	.short	0x0000
        /*0012*/ 	.short	0x0070
        /*0014*/ 	.byte	0x00, 0xf0, 0x01, 0x2a


	//----- nvinfo : EIATTR_SPARSE_MMA_MASK
	.align		4
.L_167:
        /*0018*/ 	.byte	0x03, 0x50
        /*001a*/ 	.short	0x0000


	//----- nvinfo : EIATTR_MAXREG_COUNT
	.align		4
        /*001c*/ 	.byte	0x03, 0x1b
        /*001e*/ 	.short	0x0080


	//----- nvinfo : EIATTR_NUM_BARRIERS
	.align		4
        /*0020*/ 	.byte	0x02, 0x4c
        /*0022*/ 	.byte	0x10
	.zero		1


	//----- nvinfo : EIATTR_EXTERNS
	.align		4
        /*0024*/ 	.byte	0x04, 0x0f
        /*0026*/ 	.short	(.L_169 - .L_168)


	//   ....[0]....
	.align		4
.L_168:
        /*0028*/ 	.word	index@(__assertfail)


	//----- nvinfo : EIATTR_MERCURY_ISA_VERSION
	.align		4
.L_169:
        /*002c*/ 	.byte	0x03, 0x5f
        /*002e*/ 	.short	0x0101


	//----- nvinfo : EIATTR_INT_WARP_WIDE_INSTR_OFFSETS
	.align		4
        /*0030*/ 	.byte	0x04, 0x31
        /*0032*/ 	.short	(.L_171 - .L_170)


	//   ....[0]....
.L_170:
        /*0034*/ 	.word	0x00000120


	//   ....[1]....
        /*0038*/ 	.word	0x00000160


	//   ....[2]....
        /*003c*/ 	.word	0x000001d0


	//   ....[3]....
        /*0040*/ 	.word	0x000121b0


	//   ....[4]....
        /*0044*/ 	.word	0x00012240


	//   ....[5]....
        /*0048*/ 	.word	0x00015a20


	//   ....[6]....
        /*004c*/ 	.word	0x00015ab0


	//----- nvinfo : EIATTR_COOP_GROUP_MASK_REGIDS
	.align		4
.L_171:
        /*0050*/ 	.byte	0x04, 0x29
        /*0052*/ 	.short	(.L_173 - .L_172)


	//   ....[0]....
.L_172:
        /*0054*/ 	.word	0xffffffff


	//   ....[1]....
        /*0058*/ 	.word	0xffffffff


	//   ....[2]....
        /*005c*/ 	.word	0xffffffff


	//   ....[3]....
        /*0060*/ 	.word	0xffffffff


	//   ....[4]....
        /*0064*/ 	.word	0xffffffff


	//   ....[5]....
        /*0068*/ 	.word	0xffffffff


	//   ....[6]....
        /*006c*/ 	.word	0xffffffff


	//   ....[7]....
        /*0070*/ 	.word	0xffffffff


	//   ....[8]....
        /*0074*/ 	.word	0xffffffff


	//   ....[9]....
        /*0078*/ 	.word	0xffffffff


	//   ....[10]....
        /*007c*/ 	.word	0xffffffff


	//   ....[11]....
        /*0080*/ 	.word	0xffffffff


	//   ....[12]....
        /*0084*/ 	.word	0xffffffff


	//   ....[13]....
        /*0088*/ 	.word	0xffffffff


	//   ....[14]....
        /*008c*/ 	.word	0xffffffff


	//   ....[15]....
        /*0090*/ 	.word	0xffffffff


	//   ....[16]....
        /*0094*/ 	.word	0xffffffff


	//   ....[17]....
        /*0098*/ 	.word	0xffffffff


	//   ....[18]....
        /*009c*/ 	.word	0xffffffff


	//   ....[19]....
        /*00a0*/ 	.word	0xffffffff


	//   ....[20]....
        /*00a4*/ 	.word	0xffffffff


	//   ....[21]....
        /*00a8*/ 	.word	0xffffffff


	//   ....[22]....
        /*00ac*/ 	.word	0xffffffff


	//   ....[23]....
        /*00b0*/ 	.word	0xffffffff


	//   ....[24]....
        /*00b4*/ 	.word	0xffffffff


	//   ....[25]....
        /*00b8*/ 	.word	0xffffffff


	//   ....[26]....
        /*00bc*/ 	.word	0xffffffff


	//   ....[27]....
        /*00c0*/ 	.word	0xffffffff


	//   ....[28]....
        /*00c4*/ 	.word	0xffffffff


	//   ....[29]....
        /*00c8*/ 	.word	0xffffffff


	//   ....[30]....
        /*00cc*/ 	.word	0xffffffff


	//   ....[31]....
        /*00d0*/ 	.word	0xffffffff


	//   ....[32]....
        /*00d4*/ 	.word	0xffffffff


	//   ....[33]....
        /*00d8*/ 	.word	0xffffffff


	//   ....[34]....
        /*00dc*/ 	.word	0xffffffff


	//   ....[35]....
        /*00e0*/ 	.word	0xffffffff


	//   ....[36]....
        /*00e4*/ 	.word	0xffffffff


	//   ....[37]....
        /*00e8*/ 	.word	0xffffffff


	//   ....[38]....
        /*00ec*/ 	.word	0xffffffff


	//   ....[39]....
        /*00f0*/ 	.word	0xffffffff


	//   ....[40]....
        /*00f4*/ 	.word	0xffffffff


	//   ....[41]....
        /*00f8*/ 	.word	0xffffffff


	//   ....[42]....
        /*00fc*/ 	.word	0xffffffff


	//   ....[43]....
        /*0100*/ 	.word	0xffffffff


	//   ....[44]....
        /*0104*/ 	.word	0xffffffff


	//   ....[45]....
        /*0108*/ 	.word	0xffffffff


	//   ....[46]....
        /*010c*/ 	.word	0xffffffff


	//   ....[47]....
        /*0110*/ 	.word	0xffffffff


	//   ....[48]....
        /*0114*/ 	.word	0xffffffff


	//   ....[49]....
        /*0118*/ 	.word	0xffffffff


	//   ....[50]....
        /*011c*/ 	.word	0xffffffff


	//   ....[51]....
        /*0120*/ 	.word	0xffffffff


	//   ....[52]....
        /*0124*/ 	.word	0xffffffff


	//   ....[53]....
        /*0128*/ 	.word	0xffffffff


	//   ....[54]....
        /*012c*/ 	.word	0xffffffff


	//   ....[55]....
        /*0130*/ 	.word	0xffffffff


	//   ....[56]....
        /*0134*/ 	.word	0xffffffff


	//   ....[57]....
        /*0138*/ 	.word	0xffffffff


	//   ....[58]....
        /*013c*/ 	.word	0xffffffff


	//   ....[59]....
        /*0140*/ 	.word	0xffffffff


	//   ....[60]....
        /*0144*/ 	.word	0xffffffff


	//   ....[61]....
        /*0148*/ 	.word	0xffffffff


	//   ....[62]....
        /*014c*/ 	.word	0xffffffff


	//   ....[63]....
        /*0150*/ 	.word	0xffffffff


	//   ....[64]....
        /*0154*/ 	.word	0xffffffff


	//   ....[65]....
        /*0158*/ 	.word	0xffffffff


	//   ....[66]....
        /*015c*/ 	.word	0x0500000f


	//   ....[67]....
        /*0160*/ 	.word	0x0500000f


	//   ....[68]....
        /*0164*/ 	.word	0x0500000f


	//   ....[69]....
        /*0168*/ 	.word	0x0500000f


	//   ....[70]....
        /*016c*/ 	.word	0x0500000f


	//   ....[71]....
        /*0170*/ 	.word	0x0500000f


	//   ....[72]....
        /*0174*/ 	.word	0x0500000f


	//   ....[73]....
        /*0178*/ 	.word	0x0500000f


	//   ....[74]....
        /*017c*/ 	.word	0x0500000f


	//   ....[75]....
        /*0180*/ 	.word	0x0500000f


	//   ....[76]....
        /*0184*/ 	.word	0x0500000f


	//   ....[77]....
        /*0188*/ 	.word	0x0500000f


	//   ....[78]....
        /*018c*/ 	.word	0x0500000f


	//   ....[79]....
        /*0190*/ 	.word	0x0500000f


	//   ....[80]....
        /*0194*/ 	.word	0x0500000f


	//----- nvinfo : EIATTR_COOP_GROUP_INSTR_OFFSETS
	.align		4
.L_173:
        /*0198*/ 	.byte	0x04, 0x28
        /*019a*/ 	.short	(.L_175 - .L_174)


	//   ....[0]....
.L_174:
        /*019c*/ 	.word	0x00000060


	//   ....[1]....
        /*01a0*/ 	.word	0x00000130


	//   ....[2]....
        /*01a4*/ 	.word	0x00000180


	//   ....[3]....
        /*01a8*/ 	.word	0x000003b0


	//   ....[4]....
        /*01ac*/ 	.word	0x00000510


	//   ....[5]....
        /*01b0*/ 	.word	0x00000630


	//   ....[6]....
        /*01b4*/ 	.word	0x00000790


	//   ....[7]....
        /*01b8*/ 	.word	0x000018e0


	//   ....[8]....
        /*01bc*/ 	.word	0x00002180


	//   ....[9]....
        /*01c0*/ 	.word	0x00003630


	//   ....[10]....
        /*01c4*/ 	.word	0x000041d0


	//   ....[11]....
        /*01c8*/ 	.word	0x000041f0


	//   ....[12]....
        /*01cc*/ 	.word	0x000047d0


	//   ....[13]....
        /*01d0*/ 	.word	0x00004830


	//   ....[14]....
        /*01d4*/ 	.word	0x000053f0


	//   ....[15]....
        /*01d8*/ 	.word	0x00006890


	//   ....[16]....
        /*01dc*/ 	.word	0x00006b00


	//   ....[17]....
        /*01e0*/ 	.word	0x000076e0


	//   ....[18]....
        /*01e4*/ 	.word	0x000077e0


	//   ....[19]....
        /*01e8*/ 	.word	0x00007fd0


	//   ....[20]....
        /*01ec*/ 	.word	0x00008060


	//   ....[21]....
        /*01f0*/ 	.word	0x00009070


	//   ....[22]....
        /*01f4*/ 	.word	0x0000a1b0


	//   ....[23]....
        /*01f8*/ 	.word	0x0000a220


	//   ....[24]....
        /*01fc*/ 	.word	0x0000a910


	//   ....[25]....
        /*0200*/ 	.word	0x0000a9f0


	//   ....[26]....
        /*0204*/ 	.word	0x0000bbb0


	//   ....[27]....
        /*0208*/ 	.word	0x0000c410


	//   ....[28]....
        /*020c*/ 	.word	0x0000cfa0


	//   ....[29]....
        /*0210*/ 	.word	0x0000db70


	//   ....[30]....
        /*0214*/ 	.word	0x0000dc70


	//   ....[31]....
        /*0218*/ 	.word	0x0000e4a0


	//   ....[32]....
        /*021c*/ 	.word	0x0000e530


	//   ....[33]....
        /*0220*/ 	.word	0x0000f500


	//   ....[34]....
        /*0224*/ 	.word	0x0000f610


	//   ....[35]....
        /*0228*/ 	.word	0x0000f670


	//   ....[36]....
        /*022c*/ 	.word	0x0000f7b0


	//   ....[37]....
        /*0230*/ 	.word	0x0000f7d0


	//   ....[38]....
        /*0234*/ 	.word	0x000106a0


	//   ....[39]....
        /*0238*/ 	.word	0x000106d0


	//   ....[40]....
        /*023c*/ 	.word	0x00010700


	//   ....[41]....
        /*0240*/ 	.word	0x00010730


	//   ....[42]....
        /*0244*/ 	.word	0x00010c40


	//   ....[43]....
        /*0248*/ 	.word	0x00010c60


	//   ....[44]....
        /*024c*/ 	.word	0x00010d70


	//   ....[45]....
        /*0250*/ 	.word	0x00010d90


	//   ....[46]....
        /*0254*/ 	.word	0x00011430


	//   ....[47]....
        /*0258*/ 	.word	0x00011440


	//   ....[48]....
        /*025c*/ 	.word	0x00011540


	//   ....[49]....
        /*0260*/ 	.word	0x00011560


	//   ....[50]....
        /*0264*/ 	.word	0x00011700


	//   ....[51]....
        /*0268*/ 	.word	0x00012780


	//   ....[52]....
        /*026c*/ 	.word	0x000132d0


	//   ....[53]....
        /*0270*/ 	.word	0x00013300


	//   ....[54]....
        /*0274*/ 	.word	0x00013370


	//   ....[55]....
        /*0278*/ 	.word	0x000133d0


	//   ....[56]....
        /*027c*/ 	.word	0x00013420


	//   ....[57]....
        /*0280*/ 	.word	0x00013480


	//   ....[58]....
        /*0284*/ 	.word	0x000134a0


	//   ....[59]....
        /*0288*/ 	.word	0x000134d0


	//   ....[60]....
        /*028c*/ 	.word	0x000134f0


	//   ....[61]....
        /*0290*/ 	.word	0x00013550


	//   ....[62]....
        /*0294*/ 	.word	0x00013590


	//   ....[63]....
        /*0298*/ 	.word	0x00013630


	//   ....[64]....
        /*029c*/ 	.word	0x00016060


	//   ....[65]....
        /*02a0*/ 	.word	0x00016230


	//   ....[66]....
        /*02a4*/ 	.word	0x00016850


	//   ....[67]....
        /*02a8*/ 	.word	0x000169b0


	//   ....[68]....
        /*02ac*/ 	.word	0x00016a10


	//   ....[69]....
        /*02b0*/ 	.word	0x00016ac0


	//   ....[70]....
        /*02b4*/ 	.word	0x00016b90


	//   ....[71]....
        /*02b8*/ 	.word	0x00016c10


	//   ....[72]....
        /*02bc*/ 	.word	0x00016ce0


	//   ....[73]....
        /*02c0*/ 	.word	0x00016d60


	//   ....[74]....
        /*02c4*/ 	.word	0x00016e50


	//   ....[75]....
        /*02c8*/ 	.word	0x00016ec0


	//   ....[76]....
        /*02cc*/ 	.word	0x00016fa0


	//   ....[77]....
        /*02d0*/ 	.word	0x00017010


	//   ....[78]....
        /*02d4*/ 	.word	0x000170e0


	//   ....[79]....
        /*02d8*/ 	.word	0x000173f0


	//   ....[80]....
        /*02dc*/ 	.word	0x00017510


	//----- nvinfo : EIATTR_REG_RECONFIG
	.align		4
.L_175:
        /*02e0*/ 	.byte	0x01, 0x54
	.zero		2


	//----- nvinfo : EIATTR_SYSCALL_OFFSETS
	.align		4
        /*02e4*/ 	.byte	0x04, 0x46
        /*02e6*/ 	.short	(.L_177 - .L_176)


	//   ....[0]....
.L_176:
        /*02e8*/ 	.word	0x00001ad0


	//   ....[1]....
        /*02ec*/ 	.word	0x000123a0


	//   ....[2]....
        /*02f0*/ 	.word	0x000124f0


	//   ....[3]....
        /*02f4*/ 	.word	0x000125e0


	//   ....[4]....
        /*02f8*/ 	.word	0x00012df0


	//----- nvinfo : EIATTR_MBARRIER_INSTR_OFFSETS
	.align		4
.L_177:
        /*02fc*/ 	.byte	0x04, 0x39
        /*02fe*/ 	.short	(.L_179 - .L_178)


	//   ....[0]....
.L_178:
        /*0300*/ 	.word	0x00000260
        /*0304*/ 	.word	0x000000ff
        /*0308*/ 	.word	0x0002d800
        /*030c*/ 	.short	0x0100
        /*030e*/ 	.byte	0x08
	.zero		1


	//   ....[1]....
        /*0310*/ 	.word	0x00000270
        /*0314*/ 	.word	0x000000ff
        /*0318*/ 	.word	0x0002d820
        /*031c*/ 	.short	0x0100
        /*031e*/ 	.byte	0x08
	.zero		1


	//   ....[2]....
        /*0320*/ 	.word	0x00000360
        /*0324*/ 	.word	0x000000ff
        /*0328*/ 	.word	0x0002d830
        /*032c*/ 	.short	0x0100
        /*032e*/ 	.byte	0x08
	.zero		1


	//   ....[3]....
        /*0330*/ 	.word	0x00000370
        /*0334*/ 	.word	0x000000ff
        /*0338*/ 	.word	0x0002d840
        /*033c*/ 	.short	0x0100
        /*033e*/ 	.byte	0x08
	.zero		1


	//   ....[4]....
        /*0340*/ 	.word	0x00000380
        /*0344*/ 	.word	0x000000ff
        /*0348*/ 	.word	0x0002d838
        /*034c*/ 	.short	0x0100
        /*034e*/ 	.byte	0x08
	.zero		1


	//   ....[5]....
        /*0350*/ 	.word	0x00000390
        /*0354*/ 	.word	0x000000ff
        /*0358*/ 	.word	0x0002d848
        /*035c*/ 	.short	0x0100
        /*035e*/ 	.byte	0x08
	.zero		1


	//   ....[6]....
        /*0360*/ 	.word	0x000004c0
        /*0364*/ 	.word	0x000000ff
        /*0368*/ 	.word	0x0002d850
        /*036c*/ 	.short	0x0100
        /*036e*/ 	.byte	0x08
	.zero		1


	//   ....[7]....
        /*0370*/ 	.word	0x000004d0
        /*0374*/ 	.word	0x000000ff
        /*0378*/ 	.word	0x0002d860
        /*037c*/ 	.short	0x0100
        /*037e*/ 	.byte	0x08
	.zero		1


	//   ....[8]....
        /*0380*/ 	.word	0x000004e0
        /*0384*/ 	.word	0x000000ff
        /*0388*/ 	.word	0x0002d858
        /*038c*/ 	.short	0x0100
        /*038e*/ 	.byte	0x08
	.zero		1


	//   ....[9]....
        /*0390*/ 	.word	0x000004f0
        /*0394*/ 	.word	0x000000ff
        /*0398*/ 	.word	0x0002d868
        /*039c*/ 	.short	0x0100
        /*039e*/ 	.byte	0x08
	.zero		1


	//   ....[10]....
        /*03a0*/ 	.word	0x000005e0
        /*03a4*/ 	.word	0x000000ff
        /*03a8*/ 	.word	0x0002d870
        /*03ac*/ 	.short	0x0100
        /*03ae*/ 	.byte	0x06
	.zero		1


	//   ....[11]....
        /*03b0*/ 	.word	0x000005f0
        /*03b4*/ 	.word	0x000000ff
        /*03b8*/ 	.word	0x0002d880
        /*03bc*/ 	.short	0x0100
        /*03be*/ 	.byte	0x06
	.zero		1


	//   ....[12]....
        /*03c0*/ 	.word	0x00000600
        /*03c4*/ 	.word	0x000000ff
        /*03c8*/ 	.word	0x0002d878
        /*03cc*/ 	.short	0x0100
        /*03ce*/ 	.byte	0x06
	.zero		1


	//   ....[13]....
        /*03d0*/ 	.word	0x00000610
        /*03d4*/ 	.word	0x000000ff
        /*03d8*/ 	.word	0x0002d888
        /*03dc*/ 	.short	0x0100
        /*03de*/ 	.byte	0x06
	.zero		1


	//   ....[14]....
        /*03e0*/ 	.word	0x00000740
        /*03e4*/ 	.word	0x000000ff
        /*03e8*/ 	.word	0x0002d890
        /*03ec*/ 	.short	0x0100
        /*03ee*/ 	.byte	0x08
	.zero		1


	//   ....[15]....
        /*03f0*/ 	.word	0x00000750
        /*03f4*/ 	.word	0x000000ff
        /*03f8*/ 	.word	0x0002d8a0
        /*03fc*/ 	.short	0x0100
        /*03fe*/ 	.byte	0x08
	.zero		1


	//   ....[16]....
        /*0400*/ 	.word	0x00000760
        /*0404*/ 	.word	0x000000ff
        /*0408*/ 	.word	0x0002d898
        /*040c*/ 	.short	0x0100
        /*040e*/ 	.byte	0x08
	.zero		1


	//   ....[17]....
        /*0410*/ 	.word	0x00000770
        /*0414*/ 	.word	0x000000ff
        /*0418*/ 	.word	0x0002d8a8
        /*041c*/ 	.short	0x0100
        /*041e*/ 	.byte	0x08
	.zero		1


	//   ....[18]....
        /*0420*/ 	.word	0x000008a0
        /*0424*/ 	.word	0x000000ff
        /*0428*/ 	.word	0x0002d8b0
        /*042c*/ 	.short	0x0100
        /*042e*/ 	.byte	0x08
	.zero		1


	//   ....[19]....
        /*0430*/ 	.word	0x000008b0
        /*0434*/ 	.word	0x000000ff
        /*0438*/ 	.word	0x0002d8c0
        /*043c*/ 	.short	0x0100
        /*043e*/ 	.byte	0x08
	.zero		1


	//   ....[20]....
        /*0440*/ 	.word	0x000008c0
        /*0444*/ 	.word	0x000000ff
        /*0448*/ 	.word	0x0002d8b8
        /*044c*/ 	.short	0x0100
        /*044e*/ 	.byte	0x08
	.zero		1


	//   ....[21]....
        /*0450*/ 	.word	0x000008d0
        /*0454*/ 	.word	0x000000ff
        /*0458*/ 	.word	0x0002d8c8
        /*045c*/ 	.short	0x0100
        /*045e*/ 	.byte	0x08
	.zero		1


	//   ....[22]....
        /*0460*/ 	.word	0x00001b50
        /*0464*/ 	.word	0x000000ff
        /*0468*/ 	.word	0x0002d800
        /*046c*/ 	.short	0x010a
        /*046e*/ 	.byte	0x2a
	.zero		1


	//   ....[23]....
        /*0470*/ 	.word	0x00001bd0
        /*0474*/ 	.word	0x0000005a
        /*0478*/ 	.word	0x0002d830
        /*047c*/ 	.short	0x010a
        /*047e*/ 	.byte	0x3f
	.zero		1


	//   ....[24]....
        /*0480*/ 	.word	0x00001c30
        /*0484*/ 	.word	0x0000005a
        /*0488*/ 	.word	0x0002d830
        /*048c*/ 	.short	0x010a
        /*048e*/ 	.byte	0x3f
	.zero		1


	//   ....[25]....
        /*0490*/ 	.word	0x000024f0
        /*0494*/ 	.word	0x0000005a
        /*0498*/ 	.word	0x00000000
        /*049c*/ 	.short	0x0101
        /*049e*/ 	.byte	0x3f
	.zero		1


	//   ....[26]....
        /*04a0*/ 	.word	0x00005820
        /*04a4*/ 	.word	0x000000ff
        /*04a8*/ 	.word	0x0002d830
        /*04ac*/ 	.short	0x010a
        /*04ae*/ 	.byte	0x06
	.zero		1


	//   ....[27]....
        /*04b0*/ 	.word	0x00005860
        /*04b4*/ 	.word	0x000000ff
        /*04b8*/ 	.word	0x0002d830
        /*04bc*/ 	.short	0x010a
        /*04be*/ 	.byte	0x06
	.zero		1


	//   ....[28]....
        /*04c0*/ 	.word	0x00005b00
        /*04c4*/ 	.word	0x000000ff
        /*04c8*/ 	.word	0x0002d850
        /*04cc*/ 	.short	0x010a
        /*04ce*/ 	.byte	0x06
	.zero		1


	//   ....[29]....
        /*04d0*/ 	.word	0x00005b40
        /*04d4*/ 	.word	0x000000ff
        /*04d8*/ 	.word	0x0002d850
        /*04dc*/ 	.short	0x010a
        /*04de*/ 	.byte	0x06
	.zero		1


	//   ....[30]....
        /*04e0*/ 	.word	0x00006960
        /*04e4*/ 	.word	0x0000002f
        /*04e8*/ 	.word	0x00000000
        /*04ec*/ 	.short	0x0101
        /*04ee*/ 	.byte	0x3f
	.zero		1


	//   ....[31]....
        /*04f0*/ 	.word	0x00008360
        /*04f4*/ 	.word	0x00000026
        /*04f8*/ 	.word	0x00000000
        /*04fc*/ 	.short	0x0101
        /*04fe*/ 	.byte	0x3f
	.zero		1


	//   ....[32]....
        /*0500*/ 	.word	0x00009450
        /*0504*/ 	.word	0x000000ff
        /*0508*/ 	.word	0x0002d830
        /*050c*/ 	.short	0x010a
        /*050e*/ 	.byte	0x06
	.zero		1


	//   ....[33]....
        /*0510*/ 	.word	0x00009490
        /*0514*/ 	.word	0x000000ff
        /*0518*/ 	.word	0x0002d830
        /*051c*/ 	.short	0x010a
        /*051e*/ 	.byte	0x06
	.zero		1


	//   ....[34]....
        /*0520*/ 	.word	0x00009730
        /*0524*/ 	.word	0x000000ff
        /*0528*/ 	.word	0x0002d850
        /*052c*/ 	.short	0x010a
        /*052e*/ 	.byte	0x06
	.zero		1


	//   ....[35]....
        /*0530*/ 	.word	0x00009770
        /*0534*/ 	.word	0x000000ff
        /*0538*/ 	.word	0x0002d850
        /*053c*/ 	.short	0x010a
        /*053e*/ 	.byte	0x06
	.zero		1


	//   ....[36]....
        /*0540*/ 	.word	0x0000b020
        /*0544*/ 	.word	0x00000025
        /*0548*/ 	.word	0x00000000
        /*054c*/ 	.short	0x0101
        /*054e*/ 	.byte	0x3f
	.zero		1


	//   ....[37]....
        /*0550*/ 	.word	0x0000b0e0
        /*0554*/ 	.word	0x00000026
        /*0558*/ 	.word	0x00000000
        /*055c*/ 	.short	0x0101
        /*055e*/ 	.byte	0x3f
	.zero		1


	//   ....[38]....
        /*0560*/ 	.word	0x0000bd40
        /*0564*/ 	.word	0x000000ff
        /*0568*/ 	.word	0x0002d830
        /*056c*/ 	.short	0x010a
        /*056e*/ 	.byte	0x06
	.zero		1


	//   ....[39]....
        /*0570*/ 	.word	0x0000bd80
        /*0574*/ 	.word	0x000000ff
        /*0578*/ 	.word	0x0002d830
        /*057c*/ 	.short	0x010a
        /*057e*/ 	.byte	0x06
	.zero		1


	//   ....[40]....
        /*0580*/ 	.word	0x0000c020
        /*0584*/ 	.word	0x000000ff
        /*0588*/ 	.word	0x0002d850
        /*058c*/ 	.short	0x010a
        /*058e*/ 	.byte	0x06
	.zero		1


	//   ....[41]....
        /*0590*/ 	.word	0x0000c060
        /*0594*/ 	.word	0x000000ff
        /*0598*/ 	.word	0x0002d850
        /*059c*/ 	.short	0x010a
        /*059e*/ 	.byte	0x06
	.zero		1


	//   ....[42]....
        /*05a0*/ 	.word	0x0000cdd0
        /*05a4*/ 	.word	0x00000051
        /*05a8*/ 	.word	0x00000000
        /*05ac*/ 	.short	0x0101
        /*05ae*/ 	.byte	0x3f
	.zero		1


	//   ....[43]....
        /*05b0*/ 	.word	0x0000e850
        /*05b4*/ 	.word	0x00000026
        /*05b8*/ 	.word	0x00000000
        /*05bc*/ 	.short	0x0101
        /*05be*/ 	.byte	0x3f
	.zero		1


	//   ....[44]....
        /*05c0*/ 	.word	0x0000f580
        /*05c4*/ 	.word	0x000000ff
        /*05c8*/ 	.word	0x0002d850
        /*05cc*/ 	.short	0x010a
        /*05ce*/ 	.byte	0x09
	.zero		1


	//   ....[45]....
        /*05d0*/ 	.word	0x0000f5c0
        /*05d4*/ 	.word	0x000000ff
        /*05d8*/ 	.word	0x0002d850
        /*05dc*/ 	.short	0x010a
        /*05de*/ 	.byte	0x09
	.zero		1


	//   ....[46]....
        /*05e0*/ 	.word	0x0000fc00
        /*05e4*/ 	.word	0x00000005
        /*05e8*/ 	.word	0x00000000
        /*05ec*/ 	.short	0x0101
        /*05ee*/ 	.byte	0x3f
	.zero		1


	//   ....[47]....
        /*05f0*/ 	.word	0x00010c70
        /*05f4*/ 	.word	0x000000ff
        /*05f8*/ 	.word	0x00000000
        /*05fc*/ 	.short	0x0101
        /*05fe*/ 	.byte	0x05
	.zero		1


	//   ....[48]....
        /*0600*/ 	.word	0x000129b0
        /*0604*/ 	.word	0x00000003
        /*0608*/ 	.word	0x0002d840
        /*060c*/ 	.short	0x010a
        /*060e*/ 	.byte	0x3f
	.zero		1


	//   ....[49]....
        /*0610*/ 	.word	0x00013730
        /*0614*/ 	.word	0x00000011
        /*0618*/ 	.word	0x0002d800
        /*061c*/ 	.short	0x0107
        /*061e*/ 	.byte	0x3f
	.zero		1


	//   ....[50]....
        /*0620*/ 	.word	0x00013800
        /*0624*/ 	.word	0x00000011
        /*0628*/ 	.word	0x0002d800
        /*062c*/ 	.short	0x0101
        /*062e*/ 	.byte	0x3f
	.zero		1


	//   ....[51]....
        /*0630*/ 	.word	0x00013820
        /*0634*/ 	.word	0x00000011
        /*0638*/ 	.word	0x0002d820
        /*063c*/ 	.short	0x010a
        /*063e*/ 	.byte	0x3f
	.zero		1


	//   ....[52]....
        /*0640*/ 	.word	0x00013b40
        /*0644*/ 	.word	0x00000003
        /*0648*/ 	.word	0x0002d840
        /*064c*/ 	.short	0x010a
        /*064e*/ 	.byte	0x3f
	.zero		1


	//   ....[53]....
        /*0650*/ 	.word	0x00013f70
        /*0654*/ 	.word	0x00000002
        /*0658*/ 	.word	0x00000060
        /*065c*/ 	.short	0x010a
        /*065e*/ 	.byte	0x3f
	.zero		1


	//   ....[54]....
        /*0660*/ 	.word	0x00014690
        /*0664*/ 	.word	0x00000003
        /*0668*/ 	.word	0x0002d840
        /*066c*/ 	.short	0x010a
        /*066e*/ 	.byte	0x3f
	.zero		1


	//   ....[55]....
        /*0670*/ 	.word	0x00014ac0
        /*0674*/ 	.word	0x0000000c
        /*0678*/ 	.word	0x00000060
        /*067c*/ 	.short	0x010a
        /*067e*/ 	.byte	0x3f
	.zero		1


	//   ....[56]....
        /*0680*/ 	.word	0x000150f0
        /*0684*/ 	.word	0x00000002
        /*0688*/ 	.word	0x0002d840
        /*068c*/ 	.short	0x010a
        /*068e*/ 	.byte	0x3f
	.zero		1


	//   ....[57]....
        /*0690*/ 	.word	0x00015560
        /*0694*/ 	.word	0x00000008
        /*0698*/ 	.word	0x00000060
        /*069c*/ 	.short	0x010a
        /*069e*/ 	.byte	0x3f
	.zero		1


	//   ....[58]....
        /*06a0*/ 	.word	0x00015b50
        /*06a4*/ 	.word	0x00000003
        /*06a8*/ 	.word	0x0002d860
        /*06ac*/ 	.short	0x010a
        /*06ae*/ 	.byte	0x3f
	.zero		1


	//   ....[59]....
        /*06b0*/ 	.word	0x000161b0
        /*06b4*/ 	.word	0x00000009
        /*06b8*/ 	.word	0x0002d820
        /*06bc*/ 	.short	0x010a
        /*06be*/ 	.byte	0x3f
	.zero		1


	//   ....[60]....
        /*06c0*/ 	.word	0x00016350
        /*06c4*/ 	.word	0x00000007
        /*06c8*/ 	.word	0x00000000
        /*06cc*/ 	.short	0x010a
        /*06ce*/ 	.byte	0x3f
	.zero		1


	//   ....[61]....
        /*06d0*/ 	.word	0x000163c0
        /*06d4*/ 	.word	0x00000003
        /*06d8*/ 	.word	0x00000000
        /*06dc*/ 	.short	0x010a
        /*06de*/ 	.byte	0x3f
	.zero		1


	//   ....[62]....
        /*06e0*/ 	.word	0x00016420
        /*06e4*/ 	.word	0x00000005
        /*06e8*/ 	.word	0x00000000
        /*06ec*/ 	.short	0x010a
        /*06ee*/ 	.byte	0x3f
	.zero		1


	//   ....[63]....
        /*06f0*/ 	.word	0x00016450
        /*06f4*/ 	.word	0x00000003
        /*06f8*/ 	.word	0x00000000
        /*06fc*/ 	.short	0x010a
        /*06fe*/ 	.byte	0x3f
	.zero		1


	//   ....[64]....
        /*0700*/ 	.word	0x000164c0
        /*0704*/ 	.word	0x00000003
        /*0708*/ 	.word	0x0002d800
        /*070c*/ 	.short	0x010a
        /*070e*/ 	.byte	0x3f
	.zero		1


	//   ....[65]....
        /*0710*/ 	.word	0x00016510
        /*0714*/ 	.word	0x0000005a
        /*0718*/ 	.word	0x0002d830
        /*071c*/ 	.short	0x010a
        /*071e*/ 	.byte	0x3f
	.zero		1


	//   ....[66]....
        /*0720*/ 	.word	0x00016570
        /*0724*/ 	.word	0x00000006
        /*0728*/ 	.word	0x0002d830
        /*072c*/ 	.short	0x010a
        /*072e*/ 	.byte	0x3f
	.zero		1


	//   ....[67]....
        /*0730*/ 	.word	0x000165d0
        /*0734*/ 	.word	0x00000006
        /*0738*/ 	.word	0x0002d850
        /*073c*/ 	.short	0x010a
        /*073e*/ 	.byte	0x3f
	.zero		1


	//   ....[68]....
        /*0740*/ 	.word	0x00016630
        /*0744*/ 	.word	0x00000009
        /*0748*/ 	.word	0x0002d830
        /*074c*/ 	.short	0x010a
        /*074e*/ 	.byte	0x3f
	.zero		1


	//   ....[69]....
        /*0750*/ 	.word	0x00016690
        /*0754*/ 	.word	0x00000009
        /*0758*/ 	.word	0x0002d850
        /*075c*/ 	.short	0x010a
        /*075e*/ 	.byte	0x3f
	.zero		1


	//   ....[70]....
        /*0760*/ 	.word	0x000166f0
        /*0764*/ 	.word	0x00000007
        /*0768*/ 	.word	0x0002d830
        /*076c*/ 	.short	0x010a
        /*076e*/ 	.byte	0x3f
	.zero		1


	//   ....[71]....
        /*0770*/ 	.word	0x00016750
        /*0774*/ 	.word	0x00000007
        /*0778*/ 	.word	0x0002d850
        /*077c*/ 	.short	0x010a
        /*077e*/ 	.byte	0x3f
	.zero		1


	//   ....[72]....
        /*0780*/ 	.word	0x000167b0
        /*0784*/ 	.word	0x00000005
        /*0788*/ 	.word	0x0002d850
        /*078c*/ 	.short	0x010a
        /*078e*/ 	.byte	0x3f
	.zero		1


	//   ....[73]....
        /*0790*/ 	.word	0x00016900
        /*0794*/ 	.word	0x00000003
        /*0798*/ 	.word	0x0002d840
        /*079c*/ 	.short	0x010a
        /*079e*/ 	.byte	0x3f
	.zero		1


	//   ....[74]....
        /*07a0*/ 	.word	0x00017110
        /*07a4*/ 	.word	0x00000011
        /*07a8*/ 	.word	0x0002d820
        /*07ac*/ 	.short	0x010a
        /*07ae*/ 	.byte	0x3f
	.zero		1


	//   ....[75]....
        /*07b0*/ 	.word	0x00017160
        /*07b4*/ 	.word	0x00000003
        /*07b8*/ 	.word	0x0002d840
        /*07bc*/ 	.short	0x010a
        /*07be*/ 	.byte	0x3f
	.zero		1


	//   ....[76]....
        /*07c0*/ 	.word	0x000171b0
        /*07c4*/ 	.word	0x00000002
        /*07c8*/ 	.word	0x00000060
        /*07cc*/ 	.short	0x010a
        /*07ce*/ 	.byte	0x3f
	.zero		1


	//   ....[77]....
        /*07d0*/ 	.word	0x00017200
        /*07d4*/ 	.word	0x00000003
        /*07d8*/ 	.word	0x0002d840
        /*07dc*/ 	.short	0x010a
        /*07de*/ 	.byte	0x3f
	.zero		1


	//   ....[78]....
        /*07e0*/ 	.word	0x00017250
        /*07e4*/ 	.word	0x0000000c
        /*07e8*/ 	.word	0x00000060
        /*07ec*/ 	.short	0x010a
        /*07ee*/ 	.byte	0x3f
	.zero		1


	//   ....[79]....
        /*07f0*/ 	.word	0x000172a0
        /*07f4*/ 	.word	0x00000002
        /*07f8*/ 	.word	0x0002d840
        /*07fc*/ 	.short	0x010a
        /*07fe*/ 	.byte	0x3f
	.zero		1


	//   ....[80]....
        /*0800*/ 	.word	0x000172f0
        /*0804*/ 	.word	0x00000008
        /*0808*/ 	.word	0x00000060
        /*080c*/ 	.short	0x010a
        /*080e*/ 	.byte	0x3f
	.zero		1


	//   ....[81]....
        /*0810*/ 	.word	0x00017340
        /*0814*/ 	.word	0x00000003
        /*0818*/ 	.word	0x0002d860
        /*081c*/ 	.short	0x010a
        /*081e*/ 	.byte	0x3f
	.zero		1


	//   ....[82]....
        /*0820*/ 	.word	0x00017430
        /*0824*/ 	.word	0x00000009
        /*0828*/ 	.word	0x0002d820
        /*082c*/ 	.short	0x010a
        /*082e*/ 	.byte	0x3f
	.zero		1


	//   ....[83]....
        /*0830*/ 	.word	0x000175d0
        /*0834*/ 	.word	0x00000007
        /*0838*/ 	.word	0x00000000
        /*083c*/ 	.short	0x010a
        /*083e*/ 	.byte	0x3f
	.zero		1


	//   ....[84]....
        /*0840*/ 	.word	0x00017620
        /*0844*/ 	.word	0x00000003
        /*0848*/ 	.word	0x00000000
        /*084c*/ 	.short	0x010a
        /*084e*/ 	.byte	0x3f
	.zero		1


	//   ....[85]....
        /*0850*/ 	.word	0x00017670
        /*0854*/ 	.word	0x00000005
        /*0858*/ 	.word	0x00000000
        /*085c*/ 	.short	0x010a
        /*085e*/ 	.byte	0x3f
	.zero		1


	//----- nvinfo : EIATTR_NUM_MBARRIERS
	.align		4
.L_179:
        /*0860*/ 	.byte	0x03, 0x38
        /*0862*/ 	.short	0x0016


	//----- nvinfo : EIATTR_EXIT_INSTR_OFFSETS
	.align		4
        /*0864*/ 	.byte	0x04, 0x1c
        /*0866*/ 	.short	(.L_181 - .L_180)


	//   ....[0]....
.L_180:
        /*0868*/ 	.word	0x00000a30


	//   ....[1]....
        /*086c*/ 	.word	0x00011690


	//   ....[2]....
        /*0870*/ 	.word	0x000164a0


	//----- nvinfo : EIATTR_MAX_THREADS
	.align		4
.L_181:
        /*0874*/ 	.byte	0x04, 0x05
        /*0876*/ 	.short	(.L_183 - .L_182)
.L_182:
        /*0878*/ 	.word	0x00000200
        /*087c*/ 	.word	0x00000001
        /*0880*/ 	.word	0x00000001


	//----- nvinfo : EIATTR_CRS_STACK_SIZE
	.align		4
.L_183:
        /*0884*/ 	.byte	0x04, 0x1e
        /*0886*/ 	.short	(.L_185 - .L_184)
.L_184:
        /*0888*/ 	.word	0x00000000


	//----- nvinfo : EIATTR_CBANK_PARAM_SIZE
	.align		4
.L_185:
        /*088c*/ 	.byte	0x03, 0x19
        /*088e*/ 	.short	0x0af0


	//----- nvinfo : EIATTR_PARAM_CBANK
	.align		4
        /*0890*/ 	.byte	0x04, 0x0a
        /*0892*/ 	.short	(.L_187 - .L_186)
	.align		4
.L_186:
        /*0894*/ 	.word	index@(.nv.constant0._ZN7cutlass13device_kernelIN5flash11enable_sm90INS1_16FlashAttnFwdSm90INS1_25CollectiveMainloopFwdSm90ILi2EN4cute5tupleIJNS5_1CILi1EEES8_S8_EEENS6_IJNS7_ILi192EEENS7_ILi128EEENS7_ILi96EEEEEELi96ENS_10bfloat16_tEfNS_4arch4Sm90ELb0ELb1ELb1ELb0ELb0ELb0ELb0ELb0ELb1ELb1ELb0ELb0EEENS1_21CollectiveEpilogueFwdINS6_IJSA_SC_SB_EEES9_SE_SG_Li384ELb0ELb1ELb0ELb0EEENS1_30DynamicPersistentTileSchedulerILi384ELi128ELb0ELb1ELb1EEEEEEEEEvNT_6ParamsE)
        /*0898*/ 	.short	0x0210
        /*089a*/ 	.short	0x0af0


	//----- nvinfo : EIATTR_SW_WAR
	.align		4
.L_187:
        /*089c*/ 	.byte	0x04, 0x36
        /*089e*/ 	.short	(.L_189 - .L_188)
.L_188:
        /*08a0*/ 	.word	0x00000008
.L_189:


//--------------------- .nv.info._ZN7cutlass13device_kernelIN5flash11enable_sm90INS1_16FlashAttnFwdSm90INS1_25CollectiveMainloopFwdSm90ILi2EN4cute5tupleIJNS5_1CILi1EEES8_S8_EEENS6_IJNS7_ILi192EEENS7_ILi128EEENS7_ILi96EEEEEELi96ENS_10bfloat16_tEfNS_4arch4Sm90ELb0ELb1ELb1ELb1ELb0ELb0ELb0ELb0ELb1ELb1ELb0ELb0EEENS1_21CollectiveEpilogueFwdINS6_IJSA_SC_SB_EEES9_SE_SG_Li384ELb1ELb1ELb0ELb0EEENS1_36VarlenDynamicPersistentTileSchedulerILi192ELi128ELi384ELi128ELb0ELb1ELb1ELb1ELb0ELb1EEEEEEEEEvNT_6ParamsE --------------------------
	.section	.nv.info._ZN7cutlass13device_kernelIN5flash11enable_sm90INS1_16FlashAttnFwdSm90INS1_25CollectiveMainloopFwdSm90ILi2EN4cute5tupleIJNS5_1CILi1EEES8_S8_EEENS6_IJNS7_ILi192EEENS7_ILi128EEENS7_ILi96EEEEEELi96ENS_10bfloat16_tEfNS_4arch4Sm90ELb0ELb1ELb1ELb1ELb0ELb0ELb0ELb0ELb1ELb1ELb0ELb0EEENS1_21CollectiveEpilogueFwdINS6_IJSA_SC_SB_EEES9_SE_SG_Li384ELb1ELb1ELb0ELb0EEENS1_36VarlenDynamicPersistentTileSchedulerILi192ELi128ELi384ELi128ELb0ELb1ELb1ELb1ELb0ELb1EEEEEEEEEvNT_6ParamsE,"",@"SHT_CUDA_INFO"
	.sectionflags	@""
	.align	4


	//----- nvinfo : EIATTR_CUDA_API_VERSION
	.align		4
        /*0000*/ 	.byte	0x04, 0x37
        /*0002*/ 	.short	(.L_191 - .L_190)
.L_190:
        /*0004*/ 	.word	0x00000082


	//----- nvinfo : EIATTR_KPARAM_INFO
	.align		4
.L_191:
        /*0008*/ 	.byte	0x04, 0x17
        /*000a*/ 	.short	(.L_193 - .L_192)
.L_192:
        /*000c*/ 	.word	0x00000000
        /*0010*/ 	.short	0x0000
        /*0012*/ 	.short	0x0070
        /*0014*/ 	.byte	0x00, 0xf0, 0x01, 0x2a


	//----- nvinfo : EIATTR_SPARSE_MMA_MASK
	.align		4
.L_193:
        /*0018*/ 	.byte	0x03, 0x50
        /*001a*/ 	.short	0x0000


	//----- nvinfo : EIATTR_MAXREG_COUNT
	.align		4
        /*001c*/ 	.byte	0x03, 0x1b
        /*001e*/ 	.short	0x0080


	//----- nvinfo : EIATTR_NUM_BARRIERS
	.align		4
        /*0020*/ 	.byte	0x02, 0x4c
        /*0022*/ 	.byte	0x10
	.zero		1


	//----- nvinfo : EIATTR_EXTERNS
	.align		4
        /*0024*/ 	.byte	0x04, 0x0f
        /*0026*/ 	.short	(.L_195 - .L_194)


	//   ....[0]....
	.align		4
.L_194:
        /*0028*/ 	.word	index@(__assertfail)


	//----- nvinfo : EIATTR_ANNOTATIONS
	.align		4
.L_195:
        /*002c*/ 	.byte	0x04, 0x55
        /*002e*/ 	.short	(.L_197 - .L_196)


	//   ....[0]....
.L_196:
        /* <DEDUP_REMOVED lines=23> */


	//----- nvinfo : EIATTR_MERCURY_ISA_VERSION
	.align		4
.L_197:
        /*0190*/ 	.byte	0x03, 0x5f
        /*0192*/ 	.short	0x0101


	//----- nvinfo : EIATTR_UNUSED_LOAD_BYTE_OFFSET
	.align		4
        /*0194*/ 	.byte	0x04, 0x44
        /*0196*/ 	.short	(.L_199 - .L_198)


	//   ....[0]....
.L_198:
        /*0198*/ 	.word	0x00000a50
        /*019c*/ 	.word	0x0000fff0


	//   ....[1]....
        /*01a0*/ 	.word	0x000100c0
        /*01a4*/ 	.word	0x0000fff0


	//----- nvinfo : EIATTR_INT_WARP_WIDE_INSTR_OFFSETS
	.align		4
.L_199:
        /*01a8*/ 	.byte	0x04, 0x31
        /*01aa*/ 	.short	(.L_201 - .L_200)


	//   ....[0]....
.L_200:
        /*01ac*/ 	.word	0x00000130


	//   ....[1]....
        /*01b0*/ 	.word	0x00000170


	//   ....[2]....
        /*01b4*/ 	.word	0x000001e0


	//   ....[3]....
        /*01b8*/ 	.word	0x000132e0


	//   ....[4]....
        /*01bc*/ 	.word	0x00013370


	//   ....[5]....
        /*01c0*/ 	.word	0x00016e60


	//   ....[6]....
        /*01c4*/ 	.word	0x00016ef0


	//----- nvinfo : EIATTR_COOP_GROUP_MASK_REGIDS
	.align		4
.L_201:
        /*01c8*/ 	.byte	0x04, 0x29
        /*01ca*/ 	.short	(.L_203 - .L_202)


	//   ....[0]....
.L_202:
        /*01cc*/ 	.word	0xffffffff


	//   ....[1]....
        /*01d0*/ 	.word	0xffffffff


	//   ....[2]....
        /*01d4*/ 	.word	0xffffffff


	//   ....[3]....
        /*01d8*/ 	.word	0xffffffff


	//   ....[4]....
        /*01dc*/ 	.word	0xffffffff


	//   ....[5]....
        /*01e0*/ 	.word	0xffffffff


	//   ....[6]....
        /*01e4*/ 	.word	0xffffffff


	//   ....[7]....
        /*01e8*/ 	.word	0xffffffff


	//   ....[8]....
        /*01ec*/ 	.word	0xffffffff


	//   ....[9]....
        /*01f0*/ 	.word	0xffffffff


	//   ....[10]....
        /*01f4*/ 	.word	0xffffffff


	//   ....[11]....
        /*01f8*/ 	.word	0xffffffff


	//   ....[12]....
        /*01fc*/ 	.word	0xffffffff


	//   ....[13]....
        /*0200*/ 	.word	0xffffffff


	//   ....[14]....
        /*0204*/ 	.word	0xffffffff


	//   ....[15]....
        /*0208*/ 	.word	0xffffffff


	//   ....[16]....
        /*020c*/ 	.word	0xffffffff


	//   ....[17]....
        /*0210*/ 	.word	0xffffffff


	//   ....[18]....
        /*0214*/ 	.word	0xffffffff


	//   ....[19]....
        /*0218*/ 	.word	0xffffffff


	//   ....[20]....
        /*021c*/ 	.word	0xffffffff


	//   ....[21]....
        /*0220*/ 	.word	0xffffffff


	//   ....[22]....
        /*0224*/ 	.word	0xffffffff


	//   ....[23]....
        /*0228*/ 	.word	0xffffffff


	//   ....[24]....
        /*022c*/ 	.word	0xffffffff


	//   ....[25]....
        /*0230*/ 	.word	0xffffffff


	//   ....[26]....
        /*0234*/ 	.word	0xffffffff


	//   ....[27]....
        /*0238*/ 	.word	0xffffffff


	//   ....[28]....
        /*023c*/ 	.word	0xffffffff


	//   ....[29]....
        /*0240*/ 	.word	0xffffffff


	//   ....[30]....
        /*0244*/ 	.word	0xffffffff


	//   ....[31]....
        /*0248*/ 	.word	0xffffffff


	//   ....[32]....
        /*024c*/ 	.word	0xffffffff


	//   ....[33]....
        /*0250*/ 	.word	0xffffffff


	//   ....[34]....
        /*0254*/ 	.word	0xffffffff


	//   ....[35]....
        /*0258*/ 	.word	0xffffffff


	//   ....[36]....
        /*025c*/ 	.word	0xffffffff


	//   ....[37]....
        /*0260*/ 	.word	0xffffffff


	//   ....[38]....
        /*0264*/ 	.word	0xffffffff


	//   ....[39]....
        /*0268*/ 	.word	0xffffffff


	//   ....[40]....
        /*026c*/ 	.word	0xffffffff


	//   ....[41]....
        /*0270*/ 	.word	0xffffffff


	//   ....[42]....
        /*0274*/ 	.word	0xffffffff


	//   ....[43]....
        /*0278*/ 	.word	0xffffffff


	//   ....[44]....
        /*027c*/ 	.word	0xffffffff


	//   ....[45]....
        /*0280*/ 	.word	0xffffffff


	//   ....[46]....
        /*0284*/ 	.word	0xffffffff


	//   ....[47]....
        /*0288*/ 	.word	0xffffffff


	//   ....[48]....
        /*028c*/ 	.word	0xffffffff


	//   ....[49]....
        /*0290*/ 	.word	0xffffffff


	//   ....[50]....
        /*0294*/ 	.word	0xffffffff


	//   ....[51]....
        /*0298*/ 	.word	0xffffffff


	//   ....[52]....
        /*029c*/ 	.word	0xffffffff


	//   ....[53]....
        /*02a0*/ 	.word	0xffffffff


	//   ....[54]....
        /*02a4*/ 	.word	0xffffffff


	//   ....[55]....
        /*02a8*/ 	.word	0xffffffff


	//   ....[56]....
        /*02ac*/ 	.word	0xffffffff


	//   ....[57]....
        /*02b0*/ 	.word	0xffffffff


	//   ....[58]....
        /*02b4*/ 	.word	0xffffffff


	//   ....[59]....
        /*02b8*/ 	.word	0xffffffff


	//   ....[60]....
        /*02bc*/ 	.word	0xffffffff


	//   ....[61]....
        /*02c0*/ 	.word	0xffffffff


	//   ....[62]....
        /*02c4*/ 	.word	0xffffffff


	//   ....[63]....
        /*02c8*/ 	.word	0xffffffff


	//   ....[64]....
        /*02cc*/ 	.word	0xffffffff


	//   ....[65]....
        /*02d0*/ 	.word	0xffffffff


	//   ....[66]....
        /*02d4*/ 	.word	0xffffffff


	//   ....[67]....
        /*02d8*/ 	.word	0xffffffff


	//   ....[68]....
        /*02dc*/ 	.word	0xffffffff


	//   ....[69]....
        /*02e0*/ 	.word	0xffffffff


	//   ....[70]....
        /*02e4*/ 	.word	0xffffffff


	//   ....[71]....
        /*02e8*/ 	.word	0xffffffff


	//   ....[72]....
        /*02ec*/ 	.word	0xffffffff


	//   ....[73]....
        /*02f0*/ 	.word	0xffffffff


	//   ....[74]....
        /*02f4*/ 	.word	0xffffffff


	//   ....[75]....
        /*02f8*/ 	.word	0xffffffff


	//   ....[76]....
        /*02fc*/ 	.word	0xffffffff


	//   ....[77]....
        /*0300*/ 	.word	0xffffffff


	//   ....[78]....
        /*0304*/ 	.word	0xffffffff


	//   ....[79]....
        /*0308*/ 	.word	0xffffffff


	//   ....[80]....
        /*030c*/ 	.word	0xffffffff


	//   ....[81]....
        /*0310*/ 	.word	0xffffffff


	//   ....[82]....
        /*0314*/ 	.word	0xffffffff


	//   ....[83]....
        /*0318*/ 	.word	0xffffffff


	//   ....[84]....
        /*031c*/ 	.word	0xffffffff


	//   ....[85]....
        /*0320*/ 	.word	0xffffffff


	//   ....[86]....
        /*0324*/ 	.word	0xffffffff


	//   ....[87]....
        /*0328*/ 	.word	0xffffffff


	//   ....[88]....
        /*032c*/ 	.word	0xffffffff


	//   ....[89]....
        /*0330*/ 	.word	0xffffffff


	//   ....[90]....
        /*0334*/ 	.word	0xffffffff


	//   ....[91]....
        /*0338*/ 	.word	0xffffffff


	//   ....[92]....
        /*033c*/ 	.word	0xffffffff


	//   ....[93]....
        /*0340*/ 	.word	0xffffffff


	//   ....[94]....
        /*0344*/ 	.word	0xffffffff


	//   ....[95]....
        /*0348*/ 	.word	0xffffffff


	//   ....[96]....
        /*034c*/ 	.word	0xffffffff


	//   ....[97]....
        /*0350*/ 	.word	0x0500000f


	//   ....[98]....
        /*0354*/ 	.word	0x0500000f


	//   ....[99]....
        /*0358*/ 	.word	0x0500000f


	//   ....[100]....
        /*035c*/ 	.word	0x0500000f


	//   ....[101]....
        /*0360*/ 	.word	0x0500000f


	//   ....[102]....
        /*0364*/ 	.word	0x0500000f


	//   ....[103]....
        /*0368*/ 	.word	0x0500000f


	//   ....[104]....
        /*036c*/ 	.word	0x0500000f


	//   ....[105]....
        /*0370*/ 	.word	0x0500000f


	//   ....[106]....
        /*0374*/ 	.word	0x0500000f


	//   ....[107]....
        /*0378*/ 	.word	0x0500000f


	//   ....[108]....
        /*037c*/ 	.word	0x0500000f


	//   ....[109]....
        /*0380*/ 	.word	0x0500000f


	//   ....[110]....
        /*0384*/ 	.word	0x0500000f


	//   ....[111]....
        /*0388*/ 	.word	0x0500000f


	//   ....[112]....
        /*038c*/ 	.word	0x0500000f


	//   ....[113]....
        /*0390*/ 	.word	0x0500000f


	//   ....[114]....
        /*0394*/ 	.word	0x0500000f


	//   ....[115]....
        /*0398*/ 	.word	0x0500000f


	//   ....[116]....
        /*039c*/ 	.word	0x0500000f


	//   ....[117]....
        /*03a0*/ 	.word	0x0500000f


	//   ....[118]....
        /*03a4*/ 	.word	0x0500000f


	//   ....[119]....
        /*03a8*/ 	.word	0x0500000f


	//   ....[120]....
        /*03ac*/ 	.word	0x0500000f


	//   ....[121]....
        /*03b0*/ 	.word	0x0500000f


	//   ....[122]....
        /*03b4*/ 	.word	0x0500000f


	//   ....[123]....
        /*03b8*/ 	.word	0x0500000f


	//   ....[124]....
        /*03bc*/ 	.word	0x0500000f


	//   ....[125]....
        /*03c0*/ 	.word	0x0500000f


	//   ....[126]....
        /*03c4*/ 	.word	0x0500000f


	//   ....[127]....
        /*03c8*/ 	.word	0x0500000f


	//----- nvinfo : EIATTR_COOP_GROUP_INSTR_OFFSETS
	.align		4
.L_203:
        /*03cc*/ 	.byte	0x04, 0x28
        /*03ce*/ 	.short	(.L_205 - .L_204)


	//   ....[0]....
.L_204:
        /*03d0*/ 	.word	0x00000070


	//   ....[1]....
        /*03d4*/ 	.word	0x00000140


	//   ....[2]....
        /*03d8*/ 	.word	0x00000190


	//   ....[3]....
        /*03dc*/ 	.word	0x000003c0


	//   ....[4]....
        /*03e0*/ 	.word	0x00000520


	//   ....[5]....
        /*03e4*/ 	.word	0x00000640


	//   ....[6]....
        /*03e8*/ 	.word	0x000007a0


	//   ....[7]....
        /*03ec*/ 	.word	0x00001a40


	//   ....[8]....
        /*03f0*/ 	.word	0x00002240


	//   ....[9]....
        /*03f4*/ 	.word	0x000031f0


	//   ....[10]....
        /*03f8*/ 	.word	0x00004020


	//   ....[11]....
        /*03fc*/ 	.word	0x000040f0


	//   ....[12]....
        /*0400*/ 	.word	0x00004920


	//   ....[13]....
        /*0404*/ 	.word	0x00004980


	//   ....[14]....
        /*0408*/ 	.word	0x00005550


	//   ....[15]....
        /*040c*/ 	.word	0x00006a00


	//   ....[16]....
        /*0410*/ 	.word	0x00006c40


	//   ....[17]....
        /*0414*/ 	.word	0x000077c0


	//   ....[18]....
        /*0418*/ 	.word	0x000077e0


	//   ....[19]....
        /*041c*/ 	.word	0x000081e0


	//   ....[20]....
        /*0420*/ 	.word	0x00008250


	//   ....[21]....
        /*0424*/ 	.word	0x000091b0


	//   ....[22]....
        /*0428*/ 	.word	0x0000a320


	//   ....[23]....
        /*042c*/ 	.word	0x0000a390


	//   ....[24]....
        /*0430*/ 	.word	0x0000aa80


	//   ....[25]....
        /*0434*/ 	.word	0x0000ab20


	//   ....[26]....
        /*0438*/ 	.word	0x0000bd20


	//   ....[27]....
        /*043c*/ 	.word	0x0000ceb0


	//   ....[28]....
        /*0440*/ 	.word	0x0000d100


	//   ....[29]....
        /*0444*/ 	.word	0x0000dcd0


	//   ....[30]....
        /*0448*/ 	.word	0x0000dd80


	//   ....[31]....
        /*044c*/ 	.word	0x0000e600


	//   ....[32]....
        /*0450*/ 	.word	0x0000e6a0


	//   ....[33]....
        /*0454*/ 	.word	0x0000f660


	//   ....[34]....
        /*0458*/ 	.word	0x0000f770


	//   ....[35]....
        /*045c*/ 	.word	0x0000f7d0


	//   ....[36]....
        /*0460*/ 	.word	0x0000f8e0


	//   ....[37]....
        /*0464*/ 	.word	0x0000f900


	//   ....[38]....
        /*0468*/ 	.word	0x00010a90


	//   ....[39]....
        /*046c*/ 	.word	0x00010ad0


	//   ....[40]....
        /*0470*/ 	.word	0x00010b00


	//   ....[41]....
        /*0474*/ 	.word	0x00010b40


	//   ....[42]....
        /*0478*/ 	.word	0x00010ff0


	//   ....[43]....
        /*047c*/ 	.word	0x00011010


	//   ....[44]....
        /*0480*/ 	.word	0x00011120


	//   ....[45]....
        /*0484*/ 	.word	0x00011140


	//   ....[46]....
        /*0488*/ 	.word	0x00011a10


	//   ....[47]....
        /*048c*/ 	.word	0x00011a20


	//   ....[48]....
        /*0490*/ 	.word	0x00011b20


	//   ....[49]....
        /*0494*/ 	.word	0x00011b40


	//   ....[50]....
        /*0498*/ 	.word	0x00011cc0


	//   ....[51]....
        /*049c*/ 	.word	0x00011eb0


	//   ....[52]....
        /*04a0*/ 	.word	0x00011ee0


	//   ....[53]....
        /*04a4*/ 	.word	0x00011f10


	//   ....[54]....
        /*04a8*/ 	.word	0x00011f40


	//   ....[55]....
        /*04ac*/ 	.word	0x00011f70


	//   ....[56]....
        /*04b0*/ 	.word	0x00011fa0


	//   ....[57]....
        /*04b4*/ 	.word	0x00012110


	//   ....[58]....
        /*04b8*/ 	.word	0x00012140


	//   ....[59]....
        /*04bc*/ 	.word	0x00012170


	//   ....[60]....
        /*04c0*/ 	.word	0x000121a0


	//   ....[61]....
        /*04c4*/ 	.word	0x000121d0


	//   ....[62]....
        /*04c8*/ 	.word	0x00012200


	//   ....[63]....
        /*04cc*/ 	.word	0x000122a0


	//   ....[64]....
        /*04d0*/ 	.word	0x00012300


	//   ....[65]....
        /*04d4*/ 	.word	0x000123a0


	//   ....[66]....
        /*04d8*/ 	.word	0x00013860


	//   ....[67]....
        /*04dc*/ 	.word	0x00014570


	//   ....[68]....
        /*04e0*/ 	.word	0x00014580


	//   ....[69]....
        /*04e4*/ 	.word	0x000145a0


	//   ....[70]....
        /*04e8*/ 	.word	0x00014660


	//   ....[71]....
        /*04ec*/ 	.word	0x00014680


	//   ....[72]....
        /*04f0*/ 	.word	0x00014720


	//   ....[73]....
        /*04f4*/ 	.word	0x00014740


	//   ....[74]....
        /*04f8*/ 	.word	0x00014750


	//   ....[75]....
        /*04fc*/ 	.word	0x000147e0


	//   ....[76]....
        /*0500*/ 	.word	0x00014830


	//   ....[77]....
        /*0504*/ 	.word	0x00014840


	//   ....[78]....
        /*0508*/ 	.word	0x00014870


	//   ....[79]....
        /*050c*/ 	.word	0x000175a0


	//   ....[80]....
        /*0510*/ 	.word	0x000175f0


	//   ....[81]....
        /*0514*/ 	.word	0x00017620


	//   ....[82]....
        /*0518*/ 	.word	0x00017650


	//   ....[83]....
        /*051c*/ 	.word	0x00017660


	//   ....[84]....
        /*0520*/ 	.word	0x00017690


	//   ....[85]....
        /*0524*/ 	.word	0x000176c0


	//   ....[86]....
        /*0528*/ 	.word	0x000176f0


	//   ....[87]....
        /*052c*/ 	.word	0x00017870


	//   ....[88]....
        /*0530*/ 	.word	0x000178a0


	//   ....[89]....
        /*0534*/ 	.word	0x000178d0


	//   ....[90]....
        /*0538*/ 	.word	0x00017900


	//   ....[91]....
        /*053c*/ 	.word	0x00017930


	//   ....[92]....
        /*0540*/ 	.word	0x00017960


	//   ....[93]....
        /*0544*/ 	.word	0x00017a20


	//   ....[94]....
        /*0548*/ 	.word	0x00017a40


	//   ....[95]....
        /*054c*/ 	.word	0x00017ab0


	//   ....[96]....
        /*0550*/ 	.word	0x00018150


	//   ....[97]....
        /*0554*/ 	.word	0x000187b0


	//   ....[98]....
        /*0558*/ 	.word	0x00018970


	//   ....[99]....
        /*055c*/ 	.word	0x000189c0


	//   ....[100]....
        /*0560*/ 	.word	0x00018a20


	//   ....[101]....
        /*0564*/ 	.word	0x00018b30


	//   ....[102]....
        /*0568*/ 	.word	0x00018b90


	//   ....[103]....
        /*056c*/ 	.word	0x00018cb0


	//   ....[104]....
        /*0570*/ 	.word	0x00018d10


	//   ....[105]....
        /*0574*/ 	.word	0x00018db0


	//   ....[106]....
        /*0578*/ 	.word	0x00018e80


	//   ....[107]....
        /*057c*/ 	.word	0x00018f80


	//   ....[108]....
        /*0580*/ 	.word	0x00019000


	//   ....[109]....
        /*0584*/ 	.word	0x000190f0


	//   ....[110]....
        /*0588*/ 	.word	0x00019400


	//   ....[111]....
        /*058c*/ 	.word	0x000194a0


	//   ....[112]....
        /*0590*/ 	.word	0x000195c0


	//   ....[113]....
        /*0594*/ 	.word	0x00019630


	//   ....[114]....
        /*0598*/ 	.word	0x000196a0


	//   ....[115]....
        /*059c*/ 	.word	0x00019710


	//   ....[116]....
        /*05a0*/ 	.word	0x00019780


	//   ....[117]....
        /*05a4*/ 	.word	0x00019800


	//   ....[118]....
        /*05a8*/ 	.word	0x00019890


	//   ....[119]....
        /*05ac*/ 	.word	0x00019920


	//   ....[120]....
        /*05b0*/ 	.word	0x00019990


	//   ....[121]....
        /*05b4*/ 	.word	0x00019a00


	//   ....[122]....
        /*05b8*/ 	.word	0x00019a70


	//   ....[123]....
        /*05bc*/ 	.word	0x00019af0


	//   ....[124]....
        /*05c0*/ 	.word	0x00019b60


	//   ....[125]....
        /*05c4*/ 	.word	0x00019c00


	//   ....[126]....
        /*05c8*/ 	.word	0x00019c90


	//   ....[127]....
        /*05cc*/ 	.word	0x00019db0


	//----- nvinfo : EIATTR_REG_RECONFIG
	.align		4
.L_205:
        /*05d0*/ 	.byte	0x01, 0x54
	.zero		2


	//----- nvinfo : EIATTR_SYSCALL_OFFSETS
	.align		4
        /*05d4*/ 	.byte	0x04, 0x46
        /*05d6*/ 	.short	(.L_207 - .L_206)


	//   ....[0]....
.L_206:
        /*05d8*/ 	.word	0x00001c30


	//   ....[1]....
        /*05dc*/ 	.word	0x000134d0


	//   ....[2]....
        /*05e0*/ 	.word	0x00013620


	//   ....[3]....
        /*05e4*/ 	.word	0x00013710


	//   ....[4]....
        /*05e8*/ 	.word	0x00013fe0


	//----- nvinfo : EIATTR_MBARRIER_INSTR_OFFSETS
	.align		4
.L_207:
        /*05ec*/ 	.byte	0x04, 0x39
        /*05ee*/ 	.short	(.L_209 - .L_208)


	//   ....[0]....
.L_208:
        /*05f0*/ 	.word	0x00000270
        /*05f4*/ 	.word	0x000000ff
        /*05f8*/ 	.word	0x0002d800
        /*05fc*/ 	.short	0x0100
        /*05fe*/ 	.byte	0x08
	.zero		1


	//   ....[1]....
        /*0600*/ 	.word	0x00000280
        /*0604*/ 	.word	0x000000ff
        /*0608*/ 	.word	0x0002d820
        /*060c*/ 	.short	0x0100
        /*060e*/ 	.byte	0x08
	.zero		1


	//   ....[2]....
        /*0610*/ 	.word	0x00000370
        /*0614*/ 	.word	0x000000ff
        /*0618*/ 	.word	0x0002d830
        /*061c*/ 	.short	0x0100
        /*061e*/ 	.byte	0x08
	.zero		1


	//   ....[3]....
        /*0620*/ 	.word	0x00000380
        /*0624*/ 	.word	0x000000ff
        /*0628*/ 	.word	0x0002d840
        /*062c*/ 	.short	0x0100
        /*062e*/ 	.byte	0x08
	.zero		1


	//   ....[4]....
        /*0630*/ 	.word	0x00000390
        /*0634*/ 	.word	0x000000ff
        /*0638*/ 	.word	0x0002d838
        /*063c*/ 	.short	0x0100
        /*063e*/ 	.byte	0x08
	.zero		1


	//   ....[5]....
        /*0640*/ 	.word	0x000003a0
        /*0644*/ 	.word	0x000000ff
        /*0648*/ 	.word	0x0002d848
        /*064c*/ 	.short	0x0100
        /*064e*/ 	.byte	0x08
	.zero		1


	//   ....[6]....
        /*0650*/ 	.word	0x000004d0
        /*0654*/ 	.word	0x000000ff
        /*0658*/ 	.word	0x0002d850
        /*065c*/ 	.short	0x0100
        /*065e*/ 	.byte	0x08
	.zero		1


	//   ....[7]....
        /*0660*/ 	.word	0x000004e0
        /*0664*/ 	.word	0x000000ff
        /*0668*/ 	.word	0x0002d860
        /*066c*/ 	.short	0x0100
        /*066e*/ 	.byte	0x08
	.zero		1


	//   ....[8]....
        /*0670*/ 	.word	0x000004f0
        /*0674*/ 	.word	0x000000ff
        /*0678*/ 	.word	0x0002d858
        /*067c*/ 	.short	0x0100
        /*067e*/ 	.byte	0x08
	.zero		1


	//   ....[9]....
        /*0680*/ 	.word	0x00000500
        /*0684*/ 	.word	0x000000ff
        /*0688*/ 	.word	0x0002d868
        /*068c*/ 	.short	0x0100
        /*068e*/ 	.byte	0x08
	.zero		1


	//   ....[10]....
        /*0690*/ 	.word	0x000005f0
        /*0694*/ 	.word	0x000000ff
        /*0698*/ 	.word	0x0002d870
        /*069c*/ 	.short	0x0100
        /*069e*/ 	.byte	0x06
	.zero		1


	//   ....[11]....
        /*06a0*/ 	.word	0x00000600
        /*06a4*/ 	.word	0x000000ff
        /*06a8*/ 	.word	0x0002d880
        /*06ac*/ 	.short	0x0100
        /*06ae*/ 	.byte	0x06
	.zero		1


	//   ....[12]....
        /*06b0*/ 	.word	0x00000610
        /*06b4*/ 	.word	0x000000ff
        /*06b8*/ 	.word	0x0002d878
        /*06bc*/ 	.short	0x0100
        /*06be*/ 	.byte	0x06
	.zero		1


	//   ....[13]....
        /*06c0*/ 	.word	0x00000620
        /*06c4*/ 	.word	0x000000ff
        /*06c8*/ 	.word	0x0002d888
        /*06cc*/ 	.short	0x0100
        /*06ce*/ 	.byte	0x06
	.zero		1


	//   ....[14]....
        /*06d0*/ 	.word	0x00000750
        /*06d4*/ 	.word	0x000000ff
        /*06d8*/ 	.word	0x0002d890
        /*06dc*/ 	.short	0x0100
        /*06de*/ 	.byte	0x08
	.zero		1


	//   ....[15]....
        /*06e0*/ 	.word	0x00000760
        /*06e4*/ 	.word	0x000000ff
        /*06e8*/ 	.word	0x0002d8a0
        /*06ec*/ 	.short	0x0100
        /*06ee*/ 	.byte	0x08
	.zero		1


	//   ....[16]....
        /*06f0*/ 	.word	0x00000770
        /*06f4*/ 	.word	0x000000ff
        /*06f8*/ 	.word	0x0002d898
        /*06fc*/ 	.short	0x0100
        /*06fe*/ 	.byte	0x08
	.zero		1


	//   ....[17]....
        /*0700*/ 	.word	0x00000780
        /*0704*/ 	.word	0x000000ff
        /*0708*/ 	.word	0x0002d8a8
        /*070c*/ 	.short	0x0100
        /*070e*/ 	.byte	0x08
	.zero		1


	//   ....[18]....
        /*0710*/ 	.word	0x000008b0
        /*0714*/ 	.word	0x000000ff
        /*0718*/ 	.word	0x0002d8b0
        /*071c*/ 	.short	0x0100
        /*071e*/ 	.byte	0x08
	.zero		1


	//   ....[19]....
        /*0720*/ 	.word	0x000008c0
        /*0724*/ 	.word	0x000000ff
        /*0728*/ 	.word	0x0002d8c0
        /*072c*/ 	.short	0x0100
        /*072e*/ 	.byte	0x08
	.zero		1


	//   ....[20]....
        /*0730*/ 	.word	0x000008d0
        /*0734*/ 	.word	0x000000ff
        /*0738*/ 	.word	0x0002d8b8
        /*073c*/ 	.short	0x0100
        /*073e*/ 	.byte	0x08
	.zero		1


	//   ....[21]....
        /*0740*/ 	.word	0x000008e0
        /*0744*/ 	.word	0x000000ff
        /*0748*/ 	.word	0x0002d8c8
        /*074c*/ 	.short	0x0100
        /*074e*/ 	.byte	0x08
	.zero		1


	//   ....[22]....
        /*0750*/ 	.word	0x00001cb0
        /*0754*/ 	.word	0x000000ff
        /*0758*/ 	.word	0x0002d800
        /*075c*/ 	.short	0x010a
        /*075e*/ 	.byte	0x2a
	.zero		1


	//   ....[23]....
        /*0760*/ 	.word	0x00001d30
        /*0764*/ 	.word	0x0000005a
        /*0768*/ 	.word	0x0002d830
        /*076c*/ 	.short	0x010a
        /*076e*/ 	.byte	0x3f
	.zero		1


	//   ....[24]....
        /*0770*/ 	.word	0x00001d90
        /*0774*/ 	.word	0x0000005a
        /*0778*/ 	.word	0x0002d830
        /*077c*/ 	.short	0x010a
        /*077e*/ 	.byte	0x3f
	.zero		1


	//   ....[25]....
        /*0780*/ 	.word	0x00002640
        /*0784*/ 	.word	0x0000005a
        /*0788*/ 	.word	0x00000000
        /*078c*/ 	.short	0x0101
        /*078e*/ 	.byte	0x3f
	.zero		1


	//   ....[26]....
        /*0790*/ 	.word	0x00005980
        /*0794*/ 	.word	0x000000ff
        /*0798*/ 	.word	0x0002d830
        /*079c*/ 	.short	0x010a
        /*079e*/ 	.byte	0x06
	.zero		1


	//   ....[27]....
        /*07a0*/ 	.word	0x000059c0
        /*07a4*/ 	.word	0x000000ff
        /*07a8*/ 	.word	0x0002d830
        /*07ac*/ 	.short	0x010a
        /*07ae*/ 	.byte	0x06
	.zero		1


	//   ....[28]....
        /*07b0*/ 	.word	0x00005c60
        /*07b4*/ 	.word	0x000000ff
        /*07b8*/ 	.word	0x0002d850
        /*07bc*/ 	.short	0x010a
        /*07be*/ 	.byte	0x06
	.zero		1


	//   ....[29]....
        /*07c0*/ 	.word	0x00005ca0
        /*07c4*/ 	.word	0x000000ff
        /*07c8*/ 	.word	0x0002d850
        /*07cc*/ 	.short	0x010a
        /*07ce*/ 	.byte	0x06
	.zero		1


	//   ....[30]....
        /*07d0*/ 	.word	0x00006aa0
        /*07d4*/ 	.word	0x0000002f
        /*07d8*/ 	.word	0x00000000
        /*07dc*/ 	.short	0x0101
        /*07de*/ 	.byte	0x3f
	.zero		1


	//   ....[31]....
        /*07e0*/ 	.word	0x00008500
        /*07e4*/ 	.word	0x0000001e
        /*07e8*/ 	.word	0x00000000
        /*07ec*/ 	.short	0x0101
        /*07ee*/ 	.byte	0x3f
	.zero		1


	//   ....[32]....
        /*07f0*/ 	.word	0x000095c0
        /*07f4*/ 	.word	0x000000ff
        /*07f8*/ 	.word	0x0002d830
        /*07fc*/ 	.short	0x010a
        /*07fe*/ 	.byte	0x06
	.zero		1


	//   ....[33]....
        /*0800*/ 	.word	0x00009600
        /*0804*/ 	.word	0x000000ff
        /*0808*/ 	.word	0x0002d830
        /*080c*/ 	.short	0x010a
        /*080e*/ 	.byte	0x06
	.zero		1


	//   ....[34]....
        /*0810*/ 	.word	0x000098a0
        /*0814*/ 	.word	0x000000ff
        /*0818*/ 	.word	0x0002d850
        /*081c*/ 	.short	0x010a
        /*081e*/ 	.byte	0x06
	.zero		1


	//   ....[35]....
        /*0820*/ 	.word	0x000098e0
        /*0824*/ 	.word	0x000000ff
        /*0828*/ 	.word	0x0002d850
        /*082c*/ 	.short	0x010a
        /*082e*/ 	.byte	0x06
	.zero		1


	//   ....[36]....
        /*0830*/ 	.word	0x0000b1b0
        /*0834*/ 	.word	0x00000008
        /*0838*/ 	.word	0x00000000
        /*083c*/ 	.short	0x0101
        /*083e*/ 	.byte	0x3f
	.zero		1


	//   ....[37]....
        /*0840*/ 	.word	0x0000b240
        /*0844*/ 	.word	0x0000000a
        /*0848*/ 	.word	0x00000000
        /*084c*/ 	.short	0x0101
        /*084e*/ 	.byte	0x3f
	.zero		1


	//   ....[38]....
        /*0850*/ 	.word	0x0000bea0
        /*0854*/ 	.word	0x000000ff
        /*0858*/ 	.word	0x0002d830
        /*085c*/ 	.short	0x010a
        /*085e*/ 	.byte	0x06
	.zero		1


	//   ....[39]....
        /*0860*/ 	.word	0x0000bee0
        /*0864*/ 	.word	0x000000ff
        /*0868*/ 	.word	0x0002d830
        /*086c*/ 	.short	0x010a
        /*086e*/ 	.byte	0x06
	.zero		1


	//   ....[40]....
        /*0870*/ 	.word	0x0000c180
        /*0874*/ 	.word	0x000000ff
        /*0878*/ 	.word	0x0002d850
        /*087c*/ 	.short	0x010a
        /*087e*/ 	.byte	0x06
	.zero		1


	//   ....[41]....
        /*0880*/ 	.word	0x0000c1c0
        /*0884*/ 	.word	0x000000ff
        /*0888*/ 	.word	0x0002d850
        /*088c*/ 	.short	0x010a
        /*088e*/ 	.byte	0x06
	.zero		1


	//   ....[42]....
        /*0890*/ 	.word	0x0000cf40
        /*0894*/ 	.word	0x0000004d
        /*0898*/ 	.word	0x00000000
        /*089c*/ 	.short	0x0101
        /*089e*/ 	.byte	0x3f
	.zero		1


	//   ....[43]....
        /*08a0*/ 	.word	0x0000eae0
        /*08a4*/ 	.word	0x0000002d
        /*08a8*/ 	.word	0x00000000
        /*08ac*/ 	.short	0x0101
        /*08ae*/ 	.byte	0x3f
	.zero		1


	//   ....[44]....
        /*08b0*/ 	.word	0x0000f6e0
        /*08b4*/ 	.word	0x000000ff
        /*08b8*/ 	.word	0x0002d850
        /*08bc*/ 	.short	0x010a
        /*08be*/ 	.byte	0x09
	.zero		1


	//   ....[45]....
        /*08c0*/ 	.word	0x0000f720
        /*08c4*/ 	.word	0x000000ff
        /*08c8*/ 	.word	0x0002d850
        /*08cc*/ 	.short	0x010a
        /*08ce*/ 	.byte	0x09
	.zero		1


	//   ....[46]....
        /*08d0*/ 	.word	0x0000fd60
        /*08d4*/ 	.word	0x00000006
        /*08d8*/ 	.word	0x00000000
        /*08dc*/ 	.short	0x0101
        /*08de*/ 	.byte	0x3f
	.zero		1


	//   ....[47]....
        /*08e0*/ 	.word	0x00011020
        /*08e4*/ 	.word	0x000000ff
        /*08e8*/ 	.word	0x00000000
        /*08ec*/ 	.short	0x0101
        /*08ee*/ 	.byte	0x04
	.zero		1


	//   ....[48]....
        /*08f0*/ 	.word	0x00013a80
        /*08f4*/ 	.word	0x00000000
        /*08f8*/ 	.word	0x0002d840
        /*08fc*/ 	.short	0x010a
        /*08fe*/ 	.byte	0x3f
	.zero		1


	//   ....[49]....
        /*0900*/ 	.word	0x00014a00
        /*0904*/ 	.word	0x00000016
        /*0908*/ 	.word	0x0002d800
        /*090c*/ 	.short	0x0107
        /*090e*/ 	.byte	0x3f
	.zero		1


	//   ....[50]....
        /*0910*/ 	.word	0x00014b00
        /*0914*/ 	.word	0x00000016
        /*0918*/ 	.word	0x0002d800
        /*091c*/ 	.short	0x0101
        /*091e*/ 	.byte	0x3f
	.zero		1


	//   ....[51]....
        /*0920*/ 	.word	0x00014b20
        /*0924*/ 	.word	0x00000016
        /*0928*/ 	.word	0x0002d820
        /*092c*/ 	.short	0x010a
        /*092e*/ 	.byte	0x3f
	.zero		1


	//   ....[52]....
        /*0930*/ 	.word	0x00014e40
        /*0934*/ 	.word	0x00000003
        /*0938*/ 	.word	0x0002d840
        /*093c*/ 	.short	0x010a
        /*093e*/ 	.byte	0x3f
	.zero		1


	//   ....[53]....
        /*0940*/ 	.word	0x000152c0
        /*0944*/ 	.word	0x00000003
        /*0948*/ 	.word	0x00000060
        /*094c*/ 	.short	0x010a
        /*094e*/ 	.byte	0x3f
	.zero		1


	//   ....[54]....
        /*0950*/ 	.word	0x00015a00
        /*0954*/ 	.word	0x00000003
        /*0958*/ 	.word	0x0002d840
        /*095c*/ 	.short	0x010a
        /*095e*/ 	.byte	0x3f
	.zero		1


	//   ....[55]....
        /*0960*/ 	.word	0x00015e80
        /*0964*/ 	.word	0x0000000c
        /*0968*/ 	.word	0x00000060
        /*096c*/ 	.short	0x010a
        /*096e*/ 	.byte	0x3f
	.zero		1


	//   ....[56]....
        /*0970*/ 	.word	0x000164f0
        /*0974*/ 	.word	0x00000002
        /*0978*/ 	.word	0x0002d840
        /*097c*/ 	.short	0x010a
        /*097e*/ 	.byte	0x3f
	.zero		1


	//   ....[57]....
        /*0980*/ 	.word	0x00016980
        /*0984*/ 	.word	0x00000007
        /*0988*/ 	.word	0x00000060
        /*098c*/ 	.short	0x010a
        /*098e*/ 	.byte	0x3f
	.zero		1


	//   ....[58]....
        /*0990*/ 	.word	0x00016fa0
        /*0994*/ 	.word	0x00000003
        /*0998*/ 	.word	0x0002d860
        /*099c*/ 	.short	0x010a
        /*099e*/ 	.byte	0x3f
	.zero		1


	//   ....[59]....
        /*09a0*/ 	.word	0x000180d0
        /*09a4*/ 	.word	0x00000009
        /*09a8*/ 	.word	0x0002d820
        /*09ac*/ 	.short	0x010a
        /*09ae*/ 	.byte	0x3f
	.zero		1


	//   ....[60]....
        /*09b0*/ 	.word	0x00018270
        /*09b4*/ 	.word	0x00000005
        /*09b8*/ 	.word	0x00000000
        /*09bc*/ 	.short	0x010a
        /*09be*/ 	.byte	0x3f
	.zero		1


	//   ....[61]....
        /*09c0*/ 	.word	0x000182e0
        /*09c4*/ 	.word	0x00000003
        /*09c8*/ 	.word	0x00000000
        /*09cc*/ 	.short	0x010a
        /*09ce*/ 	.byte	0x3f
	.zero		1


	//   ....[62]....
        /*09d0*/ 	.word	0x00018340
        /*09d4*/ 	.word	0x00000017
        /*09d8*/ 	.word	0x00000000
        /*09dc*/ 	.short	0x010a
        /*09de*/ 	.byte	0x3f
	.zero		1


	//   ....[63]....
        /*09e0*/ 	.word	0x00018370
        /*09e4*/ 	.word	0x00000007
        /*09e8*/ 	.word	0x00000000
        /*09ec*/ 	.short	0x010a
        /*09ee*/ 	.byte	0x3f
	.zero		1


	//   ....[64]....
        /*09f0*/ 	.word	0x000183e0
        /*09f4*/ 	.word	0x00000003
        /*09f8*/ 	.word	0x0002d800
        /*09fc*/ 	.short	0x010a
        /*09fe*/ 	.byte	0x3f
	.zero		1


	//   ....[65]....
        /*0a00*/ 	.word	0x00018430
        /*0a04*/ 	.word	0x0000005a
        /*0a08*/ 	.word	0x0002d830
        /*0a0c*/ 	.short	0x010a
        /*0a0e*/ 	.byte	0x3f
	.zero		1


	//   ....[66]....
        /*0a10*/ 	.word	0x00018490
        /*0a14*/ 	.word	0x00000006
        /*0a18*/ 	.word	0x0002d830
        /*0a1c*/ 	.short	0x010a
        /*0a1e*/ 	.byte	0x3f
	.zero		1


	//   ....[67]....
        /*0a20*/ 	.word	0x000184f0
        /*0a24*/ 	.word	0x00000006
        /*0a28*/ 	.word	0x0002d850
        /*0a2c*/ 	.short	0x010a
        /*0a2e*/ 	.byte	0x3f
	.zero		1


	//   ....[68]....
        /*0a30*/ 	.word	0x00018550
        /*0a34*/ 	.word	0x00000007
        /*0a38*/ 	.word	0x0002d830
        /*0a3c*/ 	.short	0x010a
        /*0a3e*/ 	.byte	0x3f
	.zero		1


	//   ....[69]....
        /*0a40*/ 	.word	0x000185b0
        /*0a44*/ 	.word	0x00000007
        /*0a48*/ 	.word	0x0002d850
        /*0a4c*/ 	.short	0x010a
        /*0a4e*/ 	.byte	0x3f
	.zero		1


	//   ....[70]....
        /*0a50*/ 	.word	0x00018610
        /*0a54*/ 	.word	0x00000007
        /*0a58*/ 	.word	0x0002d830
        /*0a5c*/ 	.short	0x010a
        /*0a5e*/ 	.byte	0x3f
	.zero		1


	//   ....[71]....
        /*0a60*/ 	.word	0x00018670
        /*0a64*/ 	.word	0x00000007
        /*0a68*/ 	.word	0x0002d850
        /*0a6c*/ 	.short	0x010a
        /*0a6e*/ 	.byte	0x3f
	.zero		1


	//   ....[72]....
        /*0a70*/ 	.word	0x000186d0
        /*0a74*/ 	.word	0x00000005
        /*0a78*/ 	.word	0x0002d850
        /*0a7c*/ 	.short	0x010a
        /*0a7e*/ 	.byte	0x3f
	.zero		1


	//   ....[73]....
        /*0a80*/ 	.word	0x00018870
        /*0a84*/ 	.word	0x00000000
        /*0a88*/ 	.word	0x0002d840
        /*0a8c*/ 	.short	0x010a
        /*0a8e*/ 	.byte	0x3f
	.zero		1


	//   ....[74]....
        /*0a90*/ 	.word	0x00019120
        /*0a94*/ 	.word	0x00000016
        /*0a98*/ 	.word	0x0002d820
        /*0a9c*/ 	.short	0x010a
        /*0a9e*/ 	.byte	0x3f
	.zero		1


	//   ....[75]....
        /*0aa0*/ 	.word	0x00019170
        /*0aa4*/ 	.word	0x00000003
        /*0aa8*/ 	.word	0x0002d840
        /*0aac*/ 	.short	0x010a
        /*0aae*/ 	.byte	0x3f
	.zero		1


	//   ....[76]....
        /*0ab0*/ 	.word	0x000191c0
        /*0ab4*/ 	.word	0x00000003
        /*0ab8*/ 	.word	0x00000060
        /*0abc*/ 	.short	0x010a
        /*0abe*/ 	.byte	0x3f
	.zero		1


	//   ....[77]....
        /*0ac0*/ 	.word	0x00019210
        /*0ac4*/ 	.word	0x00000003
        /*0ac8*/ 	.word	0x0002d840
        /*0acc*/ 	.short	0x010a
        /*0ace*/ 	.byte	0x3f
	.zero		1


	//   ....[78]....
        /*0ad0*/ 	.word	0x00019260
        /*0ad4*/ 	.word	0x0000000c
        /*0ad8*/ 	.word	0x00000060
        /*0adc*/ 	.short	0x010a
        /*0ade*/ 	.byte	0x3f
	.zero		1


	//   ....[79]....
        /*0ae0*/ 	.word	0x000192b0
        /*0ae4*/ 	.word	0x00000002
        /*0ae8*/ 	.word	0x0002d840
        /*0aec*/ 	.short	0x010a
        /*0aee*/ 	.byte	0x3f
	.zero		1


	//   ....[80]....
        /*0af0*/ 	.word	0x00019300
        /*0af4*/ 	.word	0x00000007
        /*0af8*/ 	.word	0x00000060
        /*0afc*/ 	.short	0x010a
        /*0afe*/ 	.byte	0x3f
	.zero		1


	//   ....[81]....
        /*0b00*/ 	.word	0x00019350
        /*0b04*/ 	.word	0x00000003
        /*0b08*/ 	.word	0x0002d860
        /*0b0c*/ 	.short	0x010a
        /*0b0e*/ 	.byte	0x3f
	.zero		1


	//   ....[82]....
        /*0b10*/ 	.word	0x00019cd0
        /*0b14*/ 	.word	0x00000009
        /*0b18*/ 	.word	0x0002d820
        /*0b1c*/ 	.short	0x010a
        /*0b1e*/ 	.byte	0x3f
	.zero		1


	//   ....[83]....
        /*0b20*/ 	.word	0x00019e70
        /*0b24*/ 	.word	0x00000005
        /*0b28*/ 	.word	0x00000000
        /*0b2c*/ 	.short	0x010a
        /*0b2e*/ 	.byte	0x3f
	.zero		1


	//   ....[84]....
        /*0b30*/ 	.word	0x00019ec0
        /*0b34*/ 	.word	0x00000003
        /*0b38*/ 	.word	0x00000000
        /*0b3c*/ 	.short	0x010a
        /*0b3e*/ 	.byte	0x3f
	.zero		1


	//   ....[85]....
        /*0b40*/ 	.word	0x00019f10
        /*0b44*/ 	.word	0x00000017
        /*0b48*/ 	.word	0x00000000
        /*0b4c*/ 	.short	0x010a
        /*0b4e*/ 	.byte	0x3f
	.zero		1


	//----- nvinfo : EIATTR_NUM_MBARRIERS
	.align		4
.L_209:
        /*0b50*/ 	.byte	0x03, 0x38
        /*0b52*/ 	.short	0x0016


	//----- nvinfo : EIATTR_EXIT_INSTR_OFFSETS
	.align		4
        /*0b54*/ 	.byte	0x04, 0x1c
        /*0b56*/ 	.short	(.L_211 - .L_210)


	//   ....[0]....
.L_210:
        /*0b58*/ 	.word	0x00000a80


	//   ....[1]....
        /*0b5c*/ 	.word	0x00011c70


	//   ....[2]....
        /*0b60*/ 	.word	0x000183c0


	//----- nvinfo : EIATTR_MAX_THREADS
	.align		4
.L_211:
        /*0b64*/ 	.byte	0x04, 0x05
        /*0b66*/ 	.short	(.L_213 - .L_212)
.L_212:
        /*0b68*/ 	.word	0x00000200
        /*0b6c*/ 	.word	0x00000001
        /*0b70*/ 	.word	0x00000001


	//----- nvinfo : EIATTR_CRS_STACK_SIZE
	.align		4
.L_213:
        /*0b74*/ 	.byte	0x04, 0x1e
        /*0b76*/ 	.short	(.L_215 - .L_214)
.L_214:
        /*0b78*/ 	.word	0x00000000


	//----- nvinfo : EIATTR_CBANK_PARAM_SIZE
	.align		4
.L_215:
        /*0b7c*/ 	.byte	0x03, 0x19
        /*0b7e*/ 	.short	0x0af0


	//----- nvinfo : EIATTR_PARAM_CBANK
	.align		4
        /*0b80*/ 	.byte	0x04, 0x0a
        /*0b82*/ 	.short	(.L_217 - .L_216)
	.align		4
.L_216:
        /*0b84*/ 	.word	index@(.nv.constant0._ZN7cutlass13device_kernelIN5flash11enable_sm90INS1_16FlashAttnFwdSm90INS1_25CollectiveMainloopFwdSm90ILi2EN4cute5tupleIJNS5_1CILi1EEES8_S8_EEENS6_IJNS7_ILi192EEENS7_ILi128EEENS7_ILi96EEEEEELi96ENS_10bfloat16_tEfNS_4arch4Sm90ELb0ELb1ELb1ELb1ELb0ELb0ELb0ELb0ELb1ELb1ELb0ELb0EEENS1_21CollectiveEpilogueFwdINS6_IJSA_SC_SB_EEES9_SE_SG_Li384ELb1ELb1ELb0ELb0EEENS1_36VarlenDynamicPersistentTileSchedulerILi192ELi128ELi384ELi128ELb0ELb1ELb1ELb1ELb0ELb1EEEEEEEEEvNT_6ParamsE)
        /*0b88*/ 	.short	0x0210
        /*0b8a*/ 	.short	0x0af0


	//----- nvinfo : EIATTR_SW_WAR
	.align		4
.L_217:
        /*0b8c*/ 	.byte	0x04, 0x36
        /*0b8e*/ 	.short	(.L_219 - .L_218)
.L_218:
        /*0b90*/ 	.word	0x00000008
.L_219:


//--------------------- .nv.info._ZN7cutlass13device_kernelIN5flash11enable_sm90INS1_16FlashAttnFwdSm90INS1_25CollectiveMainloopFwdSm90ILi2EN4cute5tupleIJNS5_1CILi1EEES8_S8_EEENS6_IJNS7_ILi192EEENS7_ILi128EEENS7_ILi96EEEEEELi96ENS_10bfloat16_tEfNS_4arch4Sm90ELb0ELb1ELb1ELb1ELb0ELb1ELb0ELb0ELb1ELb1ELb0ELb0EEENS1_21CollectiveEpilogueFwdINS6_IJSA_SC_SB_EEES9_SE_SG_Li384ELb1ELb1ELb0ELb0EEENS1_36VarlenDynamicPersistentTileSchedulerILi192ELi128ELi384ELi128ELb0ELb1ELb1ELb1ELb0ELb1EEEEEEEEEvNT_6ParamsE --------------------------
	.section	.nv.info._ZN7cutlass13device_kernelIN5flash11enable_sm90INS1_16FlashAttnFwdSm90INS1_25CollectiveMainloopFwdSm90ILi2EN4cute5tupleIJNS5_1CILi1EEES8_S8_EEENS6_IJNS7_ILi192EEENS7_ILi128EEENS7_ILi96EEEEEELi96ENS_10bfloat16_tEfNS_4arch4Sm90ELb0ELb1ELb1ELb1ELb0ELb1ELb0ELb0ELb1ELb1ELb0ELb0EEENS1_21CollectiveEpilogueFwdINS6_IJSA_SC_SB_EEES9_SE_SG_Li384ELb1ELb1ELb0ELb0EEENS1_36VarlenDynamicPersistentTileSchedulerILi192ELi128ELi384ELi128ELb0ELb1ELb1ELb1ELb0ELb1EEEEEEEEEvNT_6ParamsE,"",@"SHT_CUDA_INFO"
	.sectionflags	@""
	.align	4


	//----- nvinfo : EIATTR_CUDA_API_VERSION
	.align		4
        /*0000*/ 	.byte	0x04, 0x37
        /*0002*/ 	.short	(.L_221 - .L_220)
.L_220:
        /*0004*/ 	.word	0x00000082


	//----- nvinfo : EIATTR_KPARAM_INFO
	.align		4
.L_221:
        /*0008*/ 	.byte	0x04, 0x17
        /*000a*/ 	.short	(.L_223 - .L_222)
.L_222:
        /*000c*/ 	.word	0x00000000
        /*0010*/ 	.short	0x0000
        /*0012*/ 	.short	0x0070
        /*0014*/ 	.byte	0x00, 0xf0, 0x01, 0x2a


	//----- nvinfo : EIATTR_SPARSE_MMA_MASK
	.align		4
.L_223:
        /*0018*/ 	.byte	0x03, 0x50
        /*001a*/ 	.short	0x0000


	//----- nvinfo : EIATTR_MAXREG_COUNT
	.align		4
        /*001c*/ 	.byte	0x03, 0x1b
        /*001e*/ 	.short	0x0080


	//----- nvinfo : EIATTR_NUM_BARRIERS
	.align		4
        /*0020*/ 	.byte	0x02, 0x4c
        /*0022*/ 	.byte	0x10
	.zero		1


	//----- nvinfo : EIATTR_EXTERNS
	.align		4
        /*0024*/ 	.byte	0x04, 0x0f
        /*0026*/ 	.short	(.L_225 - .L_224)


	//   ....[0]....
	.align		4
.L_224:
        /*0028*/ 	.word	index@(__assertfail)


	//----- nvinfo : EIATTR_ANNOTATIONS
	.align		4
.L_225:
        /*002c*/ 	.byte	0x04, 0x55
        /*002e*/ 	.short	(.L_227 - .L_226)


	//   ....[0]....
.L_226:
        /* <DEDUP_REMOVED lines=78> */


	//----- nvinfo : EIATTR_MERCURY_ISA_VERSION
	.align		4
.L_227:
        /*04f8*/ 	.byte	0x03, 0x5f
        /*04fa*/ 	.short	0x0101


	//----- nvinfo : EIATTR_UNUSED_LOAD_BYTE_OFFSET
	.align		4
        /*04fc*/ 	.byte	0x04, 0x44
        /*04fe*/ 	.short	(.L_229 - .L_228)


	//   ....[0]....
.L_228:
        /*0500*/ 	.word	0x00000ae0
        /*0504*/ 	.word	0x0000fff0


	//   ....[1]....
        /*0508*/ 	.word	0x0001acf0
        /*050c*/ 	.word	0x0000fff0


	//----- nvinfo : EIATTR_INT_WARP_WIDE_INSTR_OFFSETS
	.align		4
.L_229:
        /*0510*/ 	.byte	0x04, 0x31
        /*0512*/ 	.short	(.L_231 - .L_230)


	//   ....[0]....
.L_230:
        /*0514*/ 	.word	0x00000190


	//   ....[1]....
        /*0518*/ 	.word	0x000001d0


	//   ....[2]....
        /*051c*/ 	.word	0x00000240


	//   ....[3]....
        /*0520*/ 	.word	0x0001fa30


	//   ....[4]....
        /*0524*/ 	.word	0x0001fac0


	//   ....[5]....
        /*0528*/ 	.word	0x000235f0


	//   ....[6]....
        /*052c*/ 	.word	0x00023680


	//----- nvinfo : EIATTR_COOP_GROUP_MASK_REGIDS
	.align		4
.L_231:
        /*0530*/ 	.byte	0x04, 0x29
        /*0532*/ 	.short	(.L_233 - .L_232)


	//   ....[0]....
.L_232:
        /*0534*/ 	.word	0xffffffff


	//   ....[1]....
        /*0538*/ 	.word	0xffffffff


	//   ....[2]....
        /*053c*/ 	.word	0xffffffff


	//   ....[3]....
        /*0540*/ 	.word	0xffffffff


	//   ....[4]....
        /*0544*/ 	.word	0xffffffff


	//   ....[5]....
        /*0548*/ 	.word	0xffffffff


	//   ....[6]....
        /*054c*/ 	.word	0xffffffff


	//   ....[7]....
        /*0550*/ 	.word	0xffffffff


	//   ....[8]....
        /*0554*/ 	.word	0xffffffff


	//   ....[9]....
        /*0558*/ 	.word	0xffffffff


	//   ....[10]....
        /*055c*/ 	.word	0xffffffff


	//   ....[11]....
        /*0560*/ 	.word	0xffffffff


	//   ....[12]....
        /*0564*/ 	.word	0xffffffff


	//   ....[13]....
        /*0568*/ 	.word	0xffffffff


	//   ....[14]....
        /*056c*/ 	.word	0xffffffff


	//   ....[15]....
        /*0570*/ 	.word	0xffffffff


	//   ....[16]....
        /*0574*/ 	.word	0xffffffff


	//   ....[17]....
        /*0578*/ 	.word	0xffffffff


	//   ....[18]....
        /*057c*/ 	.word	0xffffffff


	//   ....[19]....
        /*0580*/ 	.word	0xffffffff


	//   ....[20]....
        /*0584*/ 	.word	0xffffffff


	//   ....[21]....
        /*0588*/ 	.word	0xffffffff


	//   ....[22]....
        /*058c*/ 	.word	0xffffffff


	//   ....[23]....
        /*0590*/ 	.word	0xffffffff


	//   ....[24]....
        /*0594*/ 	.word	0xffffffff


	//   ....[25]....
        /*0598*/ 	.word	0xffffffff


	//   ....[26]....
        /*059c*/ 	.word	0xffffffff


	//   ....[27]....
        /*05a0*/ 	.word	0xffffffff


	//   ....[28]....
        /*05a4*/ 	.word	0xffffffff


	//   ....[29]....
        /*05a8*/ 	.word	0xffffffff


	//   ....[30]....
        /*05ac*/ 	.word	0xffffffff


	//   ....[31]....
        /*05b0*/ 	.word	0xffffffff


	//   ....[32]....
        /*05b4*/ 	.word	0xffffffff


	//   ....[33]....
        /*05b8*/ 	.word	0xffffffff


	//   ....[34]....
        /*05bc*/ 	.word	0xffffffff


	//   ....[35]....
        /*05c0*/ 	.word	0xffffffff


	//   ....[36]....
        /*05c4*/ 	.word	0xffffffff


	//   ....[37]....
        /*05c8*/ 	.word	0xffffffff


	//   ....[38]....
        /*05cc*/ 	.word	0xffffffff


	//   ....[39]....
        /*05d0*/ 	.word	0xffffffff


	//   ....[40]....
        /*05d4*/ 	.word	0xffffffff


	//   ....[41]....
        /*05d8*/ 	.word	0xffffffff


	//   ....[42]....
        /*05dc*/ 	.word	0xffffffff


	//   ....[43]....
        /*05e0*/ 	.word	0xffffffff


	//   ....[44]....
        /*05e4*/ 	.word	0xffffffff


	//   ....[45]....
        /*05e8*/ 	.word	0xffffffff


	//   ....[46]....
        /*05ec*/ 	.word	0xffffffff


	//   ....[47]....
        /*05f0*/ 	.word	0xffffffff


	//   ....[48]....
        /*05f4*/ 	.word	0xffffffff


	//   ....[49]....
        /*05f8*/ 	.word	0xffffffff


	//   ....[50]....
        /*05fc*/ 	.word	0xffffffff


	//   ....[51]....
        /*0600*/ 	.word	0xffffffff


	//   ....[52]....
        /*0604*/ 	.word	0xffffffff


	//   ....[53]....
        /*0608*/ 	.word	0xffffffff


	//   ....[54]....
        /*060c*/ 	.word	0xffffffff


	//   ....[55]....
        /*0610*/ 	.word	0xffffffff


	//   ....[56]....
        /*0614*/ 	.word	0xffffffff


	//   ....[57]....
        /*0618*/ 	.word	0xffffffff


	//   ....[58]....
        /*061c*/ 	.word	0xffffffff


	//   ....[59]....
        /*0620*/ 	.word	0xffffffff


	//   ....[60]....
        /*0624*/ 	.word	0xffffffff


	//   ....[61]....
        /*0628*/ 	.word	0xffffffff


	//   ....[62]....
        /*062c*/ 	.word	0xffffffff


	//   ....[63]....
        /*0630*/ 	.word	0xffffffff


	//   ....[64]....
        /*0634*/ 	.word	0xffffffff


	//   ....[65]....
        /*0638*/ 	.word	0xffffffff


	//   ....[66]....
        /*063c*/ 	.word	0xffffffff


	//   ....[67]....
        /*0640*/ 	.word	0xffffffff


	//   ....[68]....
        /*0644*/ 	.word	0xffffffff


	//   ....[69]....
        /*0648*/ 	.word	0xffffffff


	//   ....[70]....
        /*064c*/ 	.word	0xffffffff


	//   ....[71]....
        /*0650*/ 	.word	0xffffffff


	//   ....[72]....
        /*0654*/ 	.word	0xffffffff


	//   ....[73]....
        /*0658*/ 	.word	0xffffffff


	//   ....[74]....
        /*065c*/ 	.word	0xffffffff


	//   ....[75]....
        /*0660*/ 	.word	0xffffffff


	//   ....[76]....
        /*0664*/ 	.word	0xffffffff


	//   ....[77]....
        /*0668*/ 	.word	0xffffffff


	//   ....[78]....
        /*066c*/ 	.word	0xffffffff


	//   ....[79]....
        /*0670*/ 	.word	0xffffffff


	//   ....[80]....
        /*0674*/ 	.word	0xffffffff


	//   ....[81]....
        /*0678*/ 	.word	0xffffffff


	//   ....[82]....
        /*067c*/ 	.word	0xffffffff


	//   ....[83]....
        /*0680*/ 	.word	0xffffffff


	//   ....[84]....
        /*0684*/ 	.word	0xffffffff


	//   ....[85]....
        /*0688*/ 	.word	0xffffffff


	//   ....[86]....
        /*068c*/ 	.word	0xffffffff


	//   ....[87]....
        /*0690*/ 	.word	0xffffffff


	//   ....[88]....
        /*0694*/ 	.word	0xffffffff


	//   ....[89]....
        /*0698*/ 	.word	0xffffffff


	//   ....[90]....
        /*069c*/ 	.word	0xffffffff


	//   ....[91]....
        /*06a0*/ 	.word	0xffffffff


	//   ....[92]....
        /*06a4*/ 	.word	0xffffffff


	//   ....[93]....
        /*06a8*/ 	.word	0xffffffff


	//   ....[94]....
        /*06ac*/ 	.word	0xffffffff


	//   ....[95]....
        /*06b0*/ 	.word	0xffffffff


	//   ....[96]....
        /*06b4*/ 	.word	0xffffffff


	//   ....[97]....
        /*06b8*/ 	.word	0xffffffff


	//   ....[98]....
        /*06bc*/ 	.word	0xffffffff


	//   ....[99]....
        /*06c0*/ 	.word	0xffffffff


	//   ....[100]....
        /*06c4*/ 	.word	0xffffffff


	//   ....[101]....
        /*06c8*/ 	.word	0xffffffff


	//   ....[102]....
        /*06cc*/ 	.word	0xffffffff


	//   ....[103]....
        /*06d0*/ 	.word	0xffffffff


	//   ....[104]....
        /*06d4*/ 	.word	0xffffffff


	//   ....[105]....
        /*06d8*/ 	.word	0xffffffff


	//   ....[106]....
        /*06dc*/ 	.word	0x0500000f


	//   ....[107]....
        /*06e0*/ 	.word	0x0500000f


	//   ....[108]....
        /*06e4*/ 	.word	0x0500000f


	//   ....[109]....
        /*06e8*/ 	.word	0x0500000f


	//   ....[110]....
        /*06ec*/ 	.word	0x0500000f


	//   ....[111]....
        /*06f0*/ 	.word	0x0500000f


	//   ....[112]....
        /*06f4*/ 	.word	0x0500000f


	//   ....[113]....
        /*06f8*/ 	.word	0x0500000f


	//   ....[114]....
        /*06fc*/ 	.word	0x0500000f


	//   ....[115]....
        /*0700*/ 	.word	0x0500000f


	//   ....[116]....
        /*0704*/ 	.word	0x0500000f


	//   ....[117]....
        /*0708*/ 	.word	0x0500000f


	//   ....[118]....
        /*070c*/ 	.word	0x0500000f


	//   ....[119]....
        /*0710*/ 	.word	0x0500000f


	//   ....[120]....
        /*0714*/ 	.word	0x0500000f


	//   ....[121]....
        /*0718*/ 	.word	0x0500000f


	//   ....[122]....
        /*071c*/ 	.word	0x0500000f


	//   ....[123]....
        /*0720*/ 	.word	0x0500000f


	//   ....[124]....
        /*0724*/ 	.word	0x0500000f


	//   ....[125]....
        /*0728*/ 	.word	0x0500000f


	//   ....[126]....
        /*072c*/ 	.word	0x0500000f


	//   ....[127]....
        /*0730*/ 	.word	0x0500000f


	//   ....[128]....
        /*0734*/ 	.word	0x0500000f


	//   ....[129]....
        /*0738*/ 	.word	0x0500000f


	//   ....[130]....
        /*073c*/ 	.word	0x0500000f


	//   ....[131]....
        /*0740*/ 	.word	0x0500000f


	//   ....[132]....
        /*0744*/ 	.word	0x0500000f


	//   ....[133]....
        /*0748*/ 	.word	0x0500000f


	//   ....[134]....
        /*074c*/ 	.word	0x0500000f


	//   ....[135]....
        /*0750*/ 	.word	0x0500000f


	//   ....[136]....
        /*0754*/ 	.word	0x0500000f


	//   ....[137]....
        /*0758*/ 	.word	0x0500000f


	//   ....[138]....
        /*075c*/ 	.word	0x0500000f


	//   ....[139]....
        /*0760*/ 	.word	0x0500000f


	//   ....[140]....
        /*0764*/ 	.word	0x0500000f


	//   ....[141]....
        /*0768*/ 	.word	0x0500000f


	//   ....[142]....
        /*076c*/ 	.word	0x0500000f


	//   ....[143]....
        /*0770*/ 	.word	0x0500000f


	//   ....[144]....
        /*0774*/ 	.word	0x0500000f


	//   ....[145]....
        /*0778*/ 	.word	0x0500000f


	//   ....[146]....
        /*077c*/ 	.word	0x0500000f


	//   ....[147]....
        /*0780*/ 	.word	0x0500000f


	//   ....[148]....
        /*0784*/ 	.word	0x0500000f


	//   ....[149]....
        /*0788*/ 	.word	0x0500000f


	//   ....[150]....
        /*078c*/ 	.word	0x0500000f


	//----- nvinfo : EIATTR_COOP_GROUP_INSTR_OFFSETS
	.align		4
.L_233:
        /*0790*/ 	.byte	0x04, 0x28
        /*0792*/ 	.short	(.L_235 - .L_234)


	//   ....[0]....
.L_234:
        /*0794*/ 	.word	0x00000070


	//   ....[1]....
        /*0798*/ 	.word	0x000001a0


	//   ....[2]....
        /*079c*/ 	.word	0x000001f0


	//   ....[3]....
        /*07a0*/ 	.word	0x00000420


	//   ....[4]....
        /*07a4*/ 	.word	0x00000580


	//   ....[5]....
        /*07a8*/ 	.word	0x000006a0


	//   ....[6]....
        /*07ac*/ 	.word	0x00000800


	//   ....[7]....
        /*07b0*/ 	.word	0x000076d0


	//   ....[8]....
        /*07b4*/ 	.word	0x00007e40


	//   ....[9]....
        /*07b8*/ 	.word	0x00007e50


	//   ....[10]....
        /*07bc*/ 	.word	0x00007e60


	//   ....[11]....
        /*07c0*/ 	.word	0x00007e70


	//   ....[12]....
        /*07c4*/ 	.word	0x00009eb0


	//   ....[13]....
        /*07c8*/ 	.word	0x00009ec0


	//   ....[14]....
        /*07cc*/ 	.word	0x00009ed0


	//   ....[15]....
        /*07d0*/ 	.word	0x00009ee0


	//   ....[16]....
        /*07d4*/ 	.word	0x0000c6f0


	//   ....[17]....
        /*07d8*/ 	.word	0x0000cd10


	//   ....[18]....
        /*07dc*/ 	.word	0x0000dfb0


	//   ....[19]....
        /*07e0*/ 	.word	0x0000e050


	//   ....[20]....
        /*07e4*/ 	.word	0x0000e720


	//   ....[21]....
        /*07e8*/ 	.word	0x0000e770


	//   ....[22]....
        /*07ec*/ 	.word	0x0000f640


	//   ....[23]....
        /*07f0*/ 	.word	0x00010410


	//   ....[24]....
        /*07f4*/ 	.word	0x00010ff0


	//   ....[25]....
        /*07f8*/ 	.word	0x00011a00


	//   ....[26]....
        /*07fc*/ 	.word	0x00011a20


	//   ....[27]....
        /*0800*/ 	.word	0x000126d0


	//   ....[28]....
        /*0804*/ 	.word	0x00012700


	//   ....[29]....
        /*0808*/ 	.word	0x00013580


	//   ....[30]....
        /*080c*/ 	.word	0x000147e0


	//   ....[31]....
        /*0810*/ 	.word	0x00014840


	//   ....[32]....
        /*0814*/ 	.word	0x00014f50


	//   ....[33]....
        /*0818*/ 	.word	0x00014f70


	//   ....[34]....
        /*081c*/ 	.word	0x000163f0


	//   ....[35]....
        /*0820*/ 	.word	0x00016e40


	//   ....[36]....
        /*0824*/ 	.word	0x00017aa0


	//   ....[37]....
        /*0828*/ 	.word	0x000184a0


	//   ....[38]....
        /*082c*/ 	.word	0x000184c0


	//   ....[39]....
        /*0830*/ 	.word	0x000191d0


	//   ....[40]....
        /*0834*/ 	.word	0x000191f0


	//   ....[41]....
        /*0838*/ 	.word	0x0001a020


	//   ....[42]....
        /*083c*/ 	.word	0x0001a230


	//   ....[43]....
        /*0840*/ 	.word	0x0001a260


	//   ....[44]....
        /*0844*/ 	.word	0x0001a380


	//   ....[45]....
        /*0848*/ 	.word	0x0001a780


	//   ....[46]....
        /*084c*/ 	.word	0x0001b740


	//   ....[47]....
        /*0850*/ 	.word	0x0001b780


	//   ....[48]....
        /*0854*/ 	.word	0x0001b7b0


	//   ....[49]....
        /*0858*/ 	.word	0x0001b7c0


	//   ....[50]....
        /*085c*/ 	.word	0x0001bd10


	//   ....[51]....
        /*0860*/ 	.word	0x0001bd30


	//   ....[52]....
        /*0864*/ 	.word	0x0001be50


	//   ....[53]....
        /*0868*/ 	.word	0x0001be70


	//   ....[54]....
        /*086c*/ 	.word	0x0001c6c0


	//   ....[55]....
        /*0870*/ 	.word	0x0001c6d0


	//   ....[56]....
        /*0874*/ 	.word	0x0001c830


	//   ....[57]....
        /*0878*/ 	.word	0x0001c840


	//   ....[58]....
        /*087c*/ 	.word	0x0001c9e0


	//   ....[59]....
        /*0880*/ 	.word	0x0001cbd0


	//   ....[60]....
        /*0884*/ 	.word	0x0001cc00


	//   ....[61]....
        /*0888*/ 	.word	0x0001cc30


	//   ....[62]....
        /*088c*/ 	.word	0x0001cc60


	//   ....[63]....
        /*0890*/ 	.word	0x0001cc90


	//   ....[64]....
        /*0894*/ 	.word	0x0001ccc0


	//   ....[65]....
        /*0898*/ 	.word	0x0001ce30


	//   ....[66]....
        /*089c*/ 	.word	0x0001ce60


	//   ....[67]....
        /*08a0*/ 	.word	0x0001ce90


	//   ....[68]....
        /*08a4*/ 	.word	0x0001cec0


	//   ....[69]....
        /*08a8*/ 	.word	0x0001cef0


	//   ....[70]....
        /*08ac*/ 	.word	0x0001cf20


	//   ....[71]....
        /*08b0*/ 	.word	0x0001cfc0


	//   ....[72]....
        /*08b4*/ 	.word	0x0001d020


	//   ....[73]....
        /*08b8*/ 	.word	0x0001d0c0


	//   ....[74]....
        /*08bc*/ 	.word	0x0001e1a0


	//   ....[75]....
        /*08c0*/ 	.word	0x0001ffc0


	//   ....[76]....
        /*08c4*/ 	.word	0x00020cd0


	//   ....[77]....
        /*08c8*/ 	.word	0x00020cf0


	//   ....[78]....
        /*08cc*/ 	.word	0x00020dc0


	//   ....[79]....
        /*08d0*/ 	.word	0x00020de0


	//   ....[80]....
        /*08d4*/ 	.word	0x00020e80


	//   ....[81]....
        /*08d8*/ 	.word	0x00020ea0


	//   ....[82]....
        /*08dc*/ 	.word	0x00020eb0


	//   ....[83]....
        /*08e0*/ 	.word	0x00020f40


	//   ....[84]....
        /*08e4*/ 	.word	0x00020f60


	//   ....[85]....
        /*08e8*/ 	.word	0x00020fd0


	//   ....[86]....
        /*08ec*/ 	.word	0x00021010


	//   ....[87]....
        /*08f0*/ 	.word	0x00021080


	//   ....[88]....
        /*08f4*/ 	.word	0x00023d20


	//   ....[89]....
        /*08f8*/ 	.word	0x00023d50


	//   ....[90]....
        /*08fc*/ 	.word	0x00023d90


	//   ....[91]....
        /*0900*/ 	.word	0x00023dc0


	//   ....[92]....
        /*0904*/ 	.word	0x00023df0


	//   ....[93]....
        /*0908*/ 	.word	0x00023e20


	//   ....[94]....
        /*090c*/ 	.word	0x00023e50


	//   ....[95]....
        /*0910*/ 	.word	0x00023e80


	//   ....[96]....
        /*0914*/ 	.word	0x00024000


	//   ....[97]....
        /*0918*/ 	.word	0x00024030


	//   ....[98]....
        /*091c*/ 	.word	0x00024060


	//   ....[99]....
        /*0920*/ 	.word	0x00024090


	//   ....[100]....
        /*0924*/ 	.word	0x000240c0


	//   ....[101]....
        /*0928*/ 	.word	0x000240f0


	//   ....[102]....
        /*092c*/ 	.word	0x000241b0


	//   ....[103]....
        /*0930*/ 	.word	0x000241d0


	//   ....[104]....
        /*0934*/ 	.word	0x00024240


	//   ....[105]....
        /*0938*/ 	.word	0x000248e0


	//   ....[106]....
        /*093c*/ 	.word	0x00024d40


	//   ....[107]....
        /*0940*/ 	.word	0x00024de0


	//   ....[108]....
        /*0944*/ 	.word	0x00024e70


	//   ....[109]....
        /*0948*/ 	.word	0x00024ec0


	//   ....[110]....
        /*094c*/ 	.word	0x00024f10


	//   ....[111]....
        /*0950*/ 	.word	0x00024fe0


	//   ....[112]....
        /*0954*/ 	.word	0x00025070


	//   ....[113]....
        /*0958*/ 	.word	0x000250d0


	//   ....[114]....
        /*095c*/ 	.word	0x00025130


	//   ....[115]....
        /*0960*/ 	.word	0x00025480


	//   ....[116]....
        /*0964*/ 	.word	0x000254d0


	//   ....[117]....
        /*0968*/ 	.word	0x00025560


	//   ....[118]....
        /*096c*/ 	.word	0x000255f0


	//   ....[119]....
        /*0970*/ 	.word	0x000256b0


	//   ....[120]....
        /*0974*/ 	.word	0x00025990


	//   ....[121]....
        /*0978*/ 	.word	0x00025b50


	//   ....[122]....
        /*097c*/ 	.word	0x00025ba0


	//   ....[123]....
        /*0980*/ 	.word	0x00025c00


	//   ....[124]....
        /*0984*/ 	.word	0x00025d10


	//   ....[125]....
        /*0988*/ 	.word	0x00025d70


	//   ....[126]....
        /*098c*/ 	.word	0x00025e90


	//   ....[127]....
        /*0990*/ 	.word	0x00025ef0


	//   ....[128]....
        /*0994*/ 	.word	0x00025f90


	//   ....[129]....
        /*0998*/ 	.word	0x00026060


	//   ....[130]....
        /*099c*/ 	.word	0x000260e0


	//   ....[131]....
        /*09a0*/ 	.word	0x000261a0


	//   ....[132]....
        /*09a4*/ 	.word	0x00026220


	//   ....[133]....
        /*09a8*/ 	.word	0x000265d0


	//   ....[134]....
        /*09ac*/ 	.word	0x00026670


	//   ....[135]....
        /*09b0*/ 	.word	0x00026790


	//   ....[136]....
        /*09b4*/ 	.word	0x00026800


	//   ....[137]....
        /*09b8*/ 	.word	0x00026870


	//   ....[138]....
        /*09bc*/ 	.word	0x000268e0


	//   ....[139]....
        /*09c0*/ 	.word	0x00026950


	//   ....[140]....
        /*09c4*/ 	.word	0x000269d0


	//   ....[141]....
        /*09c8*/ 	.word	0x00026a60


	//   ....[142]....
        /*09cc*/ 	.word	0x00026af0


	//   ....[143]....
        /*09d0*/ 	.word	0x00026b60


	//   ....[144]....
        /*09d4*/ 	.word	0x00026bd0


	//   ....[145]....
        /*09d8*/ 	.word	0x00026c40


	//   ....[146]....
        /*09dc*/ 	.word	0x00026cc0


	//   ....[147]....
        /*09e0*/ 	.word	0x00026d30


	//   ....[148]....
        /*09e4*/ 	.word	0x00026dd0


	//   ....[149]....
        /*09e8*/ 	.word	0x00026e60


	//   ....[150]....
        /*09ec*/ 	.word	0x00026f90


	//----- nvinfo : EIATTR_REG_RECONFIG
	.align		4
.L_235:
        /*09f0*/ 	.byte	0x01, 0x54
	.zero		2


	//----- nvinfo : EIATTR_SYSCALL_OFFSETS
	.align		4
        /*09f4*/ 	.byte	0x04, 0x46
        /*09f6*/ 	.short	(.L_237 - .L_236)


	//   ....[0]....
.L_236:
        /*09f8*/ 	.word	0x00001d80


	//   ....[1]....
        /*09fc*/ 	.word	0x00001ed0


	//   ....[2]....
        /*0a00*/ 	.word	0x000078d0


	//   ....[3]....
        /*0a04*/ 	.word	0x00007bf0


	//   ....[4]....
        /*0a08*/ 	.word	0x0001fc20


	//   ....[5]....
        /*0a0c*/ 	.word	0x0001fd70


	//   ....[6]....
        /*0a10*/ 	.word	0x0001fe60


	//   ....[7]....
        /*0a14*/ 	.word	0x00020740


	//----- nvinfo : EIATTR_MBARRIER_INSTR_OFFSETS
	.align		4
.L_237:
        /*0a18*/ 	.byte	0x04, 0x39
        /*0a1a*/ 	.short	(.L_239 - .L_238)


	//   ....[0]....
.L_238:
        /*0a1c*/ 	.word	0x000002d0
        /*0a20*/ 	.word	0x000000ff
        /*0a24*/ 	.word	0x0002d800
        /*0a28*/ 	.short	0x0100
        /*0a2a*/ 	.byte	0x08
	.zero		1


	//   ....[1]....
        /*0a2c*/ 	.word	0x000002e0
        /*0a30*/ 	.word	0x000000ff
        /*0a34*/ 	.word	0x0002d820
        /*0a38*/ 	.short	0x0100
        /*0a3a*/ 	.byte	0x08
	.zero		1


	//   ....[2]....
        /*0a3c*/ 	.word	0x000003d0
        /*0a40*/ 	.word	0x000000ff
        /*0a44*/ 	.word	0x0002d830
        /*0a48*/ 	.short	0x0100
        /*0a4a*/ 	.byte	0x08
	.zero		1


	//   ....[3]....
        /*0a4c*/ 	.word	0x000003e0
        /*0a50*/ 	.word	0x000000ff
        /*0a54*/ 	.word	0x0002d840
        /*0a58*/ 	.short	0x0100
        /*0a5a*/ 	.byte	0x08
	.zero		1


	//   ....[4]....
        /*0a5c*/ 	.word	0x000003f0
        /*0a60*/ 	.word	0x000000ff
        /*0a64*/ 	.word	0x0002d838
        /*0a68*/ 	.short	0x0100
        /*0a6a*/ 	.byte	0x08
	.zero		1


	//   ....[5]....
        /*0a6c*/ 	.word	0x00000400
        /*0a70*/ 	.word	0x000000ff
        /*0a74*/ 	.word	0x0002d848
        /*0a78*/ 	.short	0x0100
        /*0a7a*/ 	.byte	0x08
	.zero		1


	//   ....[6]....
        /*0a7c*/ 	.word	0x00000530
        /*0a80*/ 	.word	0x000000ff
        /*0a84*/ 	.word	0x0002d850
        /*0a88*/ 	.short	0x0100
        /*0a8a*/ 	.byte	0x08
	.zero		1


	//   ....[7]....
        /*0a8c*/ 	.word	0x00000540
        /*0a90*/ 	.word	0x000000ff
        /*0a94*/ 	.word	0x0002d860
        /*0a98*/ 	.short	0x0100
        /*0a9a*/ 	.byte	0x08
	.zero		1


	//   ....[8]....
        /*0a9c*/ 	.word	0x00000550
        /*0aa0*/ 	.word	0x000000ff
        /*0aa4*/ 	.word	0x0002d858
        /*0aa8*/ 	.short	0x0100
        /*0aaa*/ 	.byte	0x08
	.zero		1


	//   ....[9]....
        /*0aac*/ 	.word	0x00000560
        /*0ab0*/ 	.word	0x000000ff
        /*0ab4*/ 	.word	0x0002d868
        /*0ab8*/ 	.short	0x0100
        /*0aba*/ 	.byte	0x08
	.zero		1


	//   ....[10]....
        /*0abc*/ 	.word	0x00000650
        /*0ac0*/ 	.word	0x000000ff
        /*0ac4*/ 	.word	0x0002d870
        /*0ac8*/ 	.short	0x0100
        /*0aca*/ 	.byte	0x06
	.zero		1


	//   ....[11]....
        /*0acc*/ 	.word	0x00000660
        /*0ad0*/ 	.word	0x000000ff
        /*0ad4*/ 	.word	0x0002d880
        /*0ad8*/ 	.short	0x0100
        /*0ada*/ 	.byte	0x06
	.zero		1


	//   ....[12]....
        /*0adc*/ 	.word	0x00000670
        /*0ae0*/ 	.word	0x000000ff
        /*0ae4*/ 	.word	0x0002d878
        /*0ae8*/ 	.short	0x0100
        /*0aea*/ 	.byte	0x06
	.zero		1


	//   ....[13]....
        /*0aec*/ 	.word	0x00000680
        /*0af0*/ 	.word	0x000000ff
        /*0af4*/ 	.word	0x0002d888
        /*0af8*/ 	.short	0x0100
        /*0afa*/ 	.byte	0x06
	.zero		1


	//   ....[14]....
        /*0afc*/ 	.word	0x000007b0
        /*0b00*/ 	.word	0x000000ff
        /*0b04*/ 	.word	0x0002d890
        /*0b08*/ 	.short	0x0100
        /*0b0a*/ 	.byte	0x08
	.zero		1


	//   ....[15]....
        /*0b0c*/ 	.word	0x000007c0
        /*0b10*/ 	.word	0x000000ff
        /*0b14*/ 	.word	0x0002d8a0
        /*0b18*/ 	.short	0x0100
        /*0b1a*/ 	.byte	0x08
	.zero		1


	//   ....[16]....
        /*0b1c*/ 	.word	0x000007d0
        /*0b20*/ 	.word	0x000000ff
        /*0b24*/ 	.word	0x0002d898
        /*0b28*/ 	.short	0x0100
        /*0b2a*/ 	.byte	0x08
	.zero		1


	//   ....[17]....
        /*0b2c*/ 	.word	0x000007e0
        /*0b30*/ 	.word	0x000000ff
        /*0b34*/ 	.word	0x0002d8a8
        /*0b38*/ 	.short	0x0100
        /*0b3a*/ 	.byte	0x08
	.zero		1


	//   ....[18]....
        /*0b3c*/ 	.word	0x00000910
        /*0b40*/ 	.word	0x000000ff
        /*0b44*/ 	.word	0x0002d8b0
        /*0b48*/ 	.short	0x0100
        /*0b4a*/ 	.byte	0x08
	.zero		1


	//   ....[19]....
        /*0b4c*/ 	.word	0x00000920
        /*0b50*/ 	.word	0x000000ff
        /*0b54*/ 	.word	0x0002d8c0
        /*0b58*/ 	.short	0x0100
        /*0b5a*/ 	.byte	0x08
	.zero		1


	//   ....[20]....
        /*0b5c*/ 	.word	0x00000930
        /*0b60*/ 	.word	0x000000ff
        /*0b64*/ 	.word	0x0002d8b8
        /*0b68*/ 	.short	0x0100
        /*0b6a*/ 	.byte	0x08
	.zero		1


	//   ....[21]....
        /*0b6c*/ 	.word	0x00000940
        /*0b70*/ 	.word	0x000000ff
        /*0b74*/ 	.word	0x0002d8c8
        /*0b78*/ 	.short	0x0100
        /*0b7a*/ 	.byte	0x08
	.zero		1


	//   ....[22]....
        /*0b7c*/ 	.word	0x000033f0
        /*0b80*/ 	.word	0x0000000e
        /*0b84*/ 	.word	0x0002d890
        /*0b88*/ 	.short	0x010a
        /*0b8a*/ 	.byte	0x3f
	.zero		1


	//   ....[23]....
        /*0b8c*/ 	.word	0x00004f00
        /*0b90*/ 	.word	0x0000000e
        /*0b94*/ 	.word	0x0002d890
        /*0b98*/ 	.short	0x010a
        /*0b9a*/ 	.byte	0x3f
	.zero		1


	//   ....[24]....
        /*0b9c*/ 	.word	0x00006990
        /*0ba0*/ 	.word	0x0000000e
        /*0ba4*/ 	.word	0x0002d890
        /*0ba8*/ 	.short	0x010a
        /*0baa*/ 	.byte	0x3f
	.zero		1


	//   ....[25]....
        /*0bac*/ 	.word	0x00006c00
        /*0bb0*/ 	.word	0x0000001c
        /*0bb4*/ 	.word	0x00000000
        /*0bb8*/ 	.short	0x0101
        /*0bba*/ 	.byte	0x3f
	.zero		1


	//   ....[26]....
        /*0bbc*/ 	.word	0x00006c40
        /*0bc0*/ 	.word	0x0000000e
        /*0bc4*/ 	.word	0x0002d8b0
        /*0bc8*/ 	.short	0x010a
        /*0bca*/ 	.byte	0x3f
	.zero		1


	//   ....[27]....
        /*0bcc*/ 	.word	0x00006f60
        /*0bd0*/ 	.word	0x0000000e
        /*0bd4*/ 	.word	0x00000000
        /*0bd8*/ 	.short	0x0101
        /*0bda*/ 	.byte	0x3f
	.zero		1


	//   ....[28]....
        /*0bdc*/ 	.word	0x00007970
        /*0be0*/ 	.word	0x00000002
        /*0be4*/ 	.word	0x0002d800
        /*0be8*/ 	.short	0x010a
        /*0bea*/ 	.byte	0x3f
	.zero		1


	//   ....[29]....
        /*0bec*/ 	.word	0x000079c0
        /*0bf0*/ 	.word	0x00000002
        /*0bf4*/ 	.word	0x0002d800
        /*0bf8*/ 	.short	0x010a
        /*0bfa*/ 	.byte	0x3f
	.zero		1


	//   ....[30]....
        /*0bfc*/ 	.word	0x000085a0
        /*0c00*/ 	.word	0x00000002
        /*0c04*/ 	.word	0x0002d800
        /*0c08*/ 	.short	0x010a
        /*0c0a*/ 	.byte	0x3f
	.zero		1


	//   ....[31]....
        /*0c0c*/ 	.word	0x0000a360
        /*0c10*/ 	.word	0x00000002
        /*0c14*/ 	.word	0x0002d800
        /*0c18*/ 	.short	0x010a
        /*0c1a*/ 	.byte	0x3f
	.zero		1


	//   ....[32]....
        /*0c1c*/ 	.word	0x0000bc80
        /*0c20*/ 	.word	0x00000000
        /*0c24*/ 	.word	0x0002d830
        /*0c28*/ 	.short	0x010a
        /*0c2a*/ 	.byte	0x3f
	.zero		1


	//   ....[33]....
        /*0c2c*/ 	.word	0x0000bcf0
        /*0c30*/ 	.word	0x00000000
        /*0c34*/ 	.word	0x0002d830
        /*0c38*/ 	.short	0x010a
        /*0c3a*/ 	.byte	0x3f
	.zero		1


	//   ....[34]....
        /*0c3c*/ 	.word	0x0000c670
        /*0c40*/ 	.word	0x00000000
        /*0c44*/ 	.word	0x00000000
        /*0c48*/ 	.short	0x0101
        /*0c4a*/ 	.byte	0x3f
	.zero		1


	//   ....[35]....
        /*0c4c*/ 	.word	0x0000fb20
        /*0c50*/ 	.word	0x0000000b
        /*0c54*/ 	.word	0x0002d830
        /*0c58*/ 	.short	0x010a
        /*0c5a*/ 	.byte	0x3f
	.zero		1


	//   ....[36]....
        /*0c5c*/ 	.word	0x0000fb70
        /*0c60*/ 	.word	0x0000000b
        /*0c64*/ 	.word	0x0002d830
        /*0c68*/ 	.short	0x010a
        /*0c6a*/ 	.byte	0x3f
	.zero		1


	//   ....[37]....
        /*0c6c*/ 	.word	0x0000ff80
        /*0c70*/ 	.word	0x0000000b
        /*0c74*/ 	.word	0x0002d850
        /*0c78*/ 	.short	0x010a
        /*0c7a*/ 	.byte	0x3f
	.zero		1


	//   ....[38]....
        /*0c7c*/ 	.word	0x0000ffc0
        /*0c80*/ 	.word	0x0000000b
        /*0c84*/ 	.word	0x0002d850
        /*0c88*/ 	.short	0x010a
        /*0c8a*/ 	.byte	0x3f
	.zero		1


	//   ....[39]....
        /*0c8c*/ 	.word	0x00010df0
        /*0c90*/ 	.word	0x00000032
        /*0c94*/ 	.word	0x00000000
        /*0c98*/ 	.short	0x0101
        /*0c9a*/ 	.byte	0x3f
	.zero		1


	//   ....[40]....
        /*0c9c*/ 	.word	0x000117f0
        /*0ca0*/ 	.word	0x0000000a
        /*0ca4*/ 	.word	0x00000000
        /*0ca8*/ 	.short	0x0101
        /*0caa*/ 	.byte	0x3f
	.zero		1


	//   ....[41]....
        /*0cac*/ 	.word	0x00013960
        /*0cb0*/ 	.word	0x0000000c
        /*0cb4*/ 	.word	0x0002d830
        /*0cb8*/ 	.short	0x010a
        /*0cba*/ 	.byte	0x3f
	.zero		1


	//   ....[42]....
        /*0cbc*/ 	.word	0x000139b0
        /*0cc0*/ 	.word	0x0000000c
        /*0cc4*/ 	.word	0x0002d830
        /*0cc8*/ 	.short	0x010a
        /*0cca*/ 	.byte	0x3f
	.zero		1


	//   ....[43]....
        /*0ccc*/ 	.word	0x00013dc0
        /*0cd0*/ 	.word	0x0000000d
        /*0cd4*/ 	.word	0x0002d850
        /*0cd8*/ 	.short	0x010a
        /*0cda*/ 	.byte	0x3f
	.zero		1


	//   ....[44]....
        /*0cdc*/ 	.word	0x00013e00
        /*0ce0*/ 	.word	0x0000000d
        /*0ce4*/ 	.word	0x0002d850
        /*0ce8*/ 	.short	0x010a
        /*0cea*/ 	.byte	0x3f
	.zero		1


	//   ....[45]....
        /*0cec*/ 	.word	0x000156b0
        /*0cf0*/ 	.word	0x0000001b
        /*0cf4*/ 	.word	0x00000000
        /*0cf8*/ 	.short	0x0101
        /*0cfa*/ 	.byte	0x3f
	.zero		1


	//   ....[46]....
        /*0cfc*/ 	.word	0x000156d0
        /*0d00*/ 	.word	0x0000000a
        /*0d04*/ 	.word	0x00000000
        /*0d08*/ 	.short	0x0101
        /*0d0a*/ 	.byte	0x3f
	.zero		1


	//   ....[47]....
        /*0d0c*/ 	.word	0x00016540
        /*0d10*/ 	.word	0x0000000c
        /*0d14*/ 	.word	0x0002d830
        /*0d18*/ 	.short	0x010a
        /*0d1a*/ 	.byte	0x3f
	.zero		1


	//   ....[48]....
        /*0d1c*/ 	.word	0x00016590
        /*0d20*/ 	.word	0x0000000c
        /*0d24*/ 	.word	0x0002d830
        /*0d28*/ 	.short	0x010a
        /*0d2a*/ 	.byte	0x3f
	.zero		1


	//   ....[49]....
        /*0d2c*/ 	.word	0x000169a0
        /*0d30*/ 	.word	0x0000000d
        /*0d34*/ 	.word	0x0002d850
        /*0d38*/ 	.short	0x010a
        /*0d3a*/ 	.byte	0x3f
	.zero		1


	//   ....[50]....
        /*0d3c*/ 	.word	0x000169e0
        /*0d40*/ 	.word	0x0000000d
        /*0d44*/ 	.word	0x0002d850
        /*0d48*/ 	.short	0x010a
        /*0d4a*/ 	.byte	0x3f
	.zero		1


	//   ....[51]....
        /*0d4c*/ 	.word	0x000178a0
        /*0d50*/ 	.word	0x00000032
        /*0d54*/ 	.word	0x00000000
        /*0d58*/ 	.short	0x0101
        /*0d5a*/ 	.byte	0x3f
	.zero		1


	//   ....[52]....
        /*0d5c*/ 	.word	0x00018290
        /*0d60*/ 	.word	0x0000000b
        /*0d64*/ 	.word	0x00000000
        /*0d68*/ 	.short	0x0101
        /*0d6a*/ 	.byte	0x3f
	.zero		1


	//   ....[53]....
        /*0d6c*/ 	.word	0x0001a0a0
        /*0d70*/ 	.word	0x0000000b
        /*0d74*/ 	.word	0x0002d850
        /*0d78*/ 	.short	0x010a
        /*0d7a*/ 	.byte	0x3f
	.zero		1


	//   ....[54]....
        /*0d7c*/ 	.word	0x0001a150
        /*0d80*/ 	.word	0x0000000b
        /*0d84*/ 	.word	0x0002d850
        /*0d88*/ 	.short	0x010a
        /*0d8a*/ 	.byte	0x3f
	.zero		1


	//   ....[55]....
        /*0d8c*/ 	.word	0x0001a930
        /*0d90*/ 	.word	0x00000009
        /*0d94*/ 	.word	0x00000000
        /*0d98*/ 	.short	0x0101
        /*0d9a*/ 	.byte	0x3f
	.zero		1


	//   ....[56]....
        /*0d9c*/ 	.word	0x0001bd20
        /*0da0*/ 	.word	0x00000000
        /*0da4*/ 	.word	0x00000000
        /*0da8*/ 	.short	0x0101
        /*0daa*/ 	.byte	0x3f
	.zero		1


	//   ....[57]....
        /*0dac*/ 	.word	0x0001e280
        /*0db0*/ 	.word	0x00000016
        /*0db4*/ 	.word	0x0002d820
        /*0db8*/ 	.short	0x010a
        /*0dba*/ 	.byte	0x3f
	.zero		1


	//   ....[58]....
        /*0dbc*/ 	.word	0x0001e310
        /*0dc0*/ 	.word	0x0000000b
        /*0dc4*/ 	.word	0x0002d8a0
        /*0dc8*/ 	.short	0x010a
        /*0dca*/ 	.byte	0x3f
	.zero		1


	//   ....[59]....
        /*0dcc*/ 	.word	0x0001e760
        /*0dd0*/ 	.word	0x0000000b
        /*0dd4*/ 	.word	0x0002d8c0
        /*0dd8*/ 	.short	0x010a
        /*0dda*/ 	.byte	0x3f
	.zero		1


	//   ....[60]....
        /*0ddc*/ 	.word	0x0001ec70
        /*0de0*/ 	.word	0x00000006
        /*0de4*/ 	.word	0x0002d8a0
        /*0de8*/ 	.short	0x010a
        /*0dea*/ 	.byte	0x3f
	.zero		1


	//   ....[61]....
        /*0dec*/ 	.word	0x0001f0b0
        /*0df0*/ 	.word	0x00000006
        /*0df4*/ 	.word	0x0002d8c0
        /*0df8*/ 	.short	0x010a
        /*0dfa*/ 	.byte	0x3f
	.zero		1


	//   ....[62]....
        /*0dfc*/ 	.word	0x000201e0
        /*0e00*/ 	.word	0x00000000
        /*0e04*/ 	.word	0x0002d840
        /*0e08*/ 	.short	0x010a
        /*0e0a*/ 	.byte	0x3f
	.zero		1


	//   ....[63]....
        /*0e0c*/ 	.word	0x00021150
        /*0e10*/ 	.word	0x00000016
        /*0e14*/ 	.word	0x0002d800
        /*0e18*/ 	.short	0x0107
        /*0e1a*/ 	.byte	0x3f
	.zero		1


	//   ....[64]....
        /*0e1c*/ 	.word	0x00021240
        /*0e20*/ 	.word	0x00000016
        /*0e24*/ 	.word	0x0002d800
        /*0e28*/ 	.short	0x0101
        /*0e2a*/ 	.byte	0x3f
	.zero		1


	//   ....[65]....
        /*0e2c*/ 	.word	0x00021260
        /*0e30*/ 	.word	0x00000016
        /*0e34*/ 	.word	0x0002d820
        /*0e38*/ 	.short	0x010a
        /*0e3a*/ 	.byte	0x3f
	.zero		1


	//   ....[66]....
        /*0e3c*/ 	.word	0x000215a0
        /*0e40*/ 	.word	0x00000003
        /*0e44*/ 	.word	0x0002d840
        /*0e48*/ 	.short	0x010a
        /*0e4a*/ 	.byte	0x3f
	.zero		1


	//   ....[67]....
        /*0e4c*/ 	.word	0x00021a20
        /*0e50*/ 	.word	0x00000003
        /*0e54*/ 	.word	0x00000060
        /*0e58*/ 	.short	0x010a
        /*0e5a*/ 	.byte	0x3f
	.zero		1


	//   ....[68]....
        /*0e5c*/ 	.word	0x00022170
        /*0e60*/ 	.word	0x00000003
        /*0e64*/ 	.word	0x0002d840
        /*0e68*/ 	.short	0x010a
        /*0e6a*/ 	.byte	0x3f
	.zero		1


	//   ....[69]....
        /*0e6c*/ 	.word	0x000225f0
        /*0e70*/ 	.word	0x0000000b
        /*0e74*/ 	.word	0x00000060
        /*0e78*/ 	.short	0x010a
        /*0e7a*/ 	.byte	0x3f
	.zero		1


	//   ....[70]....
        /*0e7c*/ 	.word	0x00022c70
        /*0e80*/ 	.word	0x00000002
        /*0e84*/ 	.word	0x0002d840
        /*0e88*/ 	.short	0x010a
        /*0e8a*/ 	.byte	0x3f
	.zero		1


	//   ....[71]....
        /*0e8c*/ 	.word	0x00023100
        /*0e90*/ 	.word	0x00000007
        /*0e94*/ 	.word	0x00000060
        /*0e98*/ 	.short	0x010a
        /*0e9a*/ 	.byte	0x3f
	.zero		1


	//   ....[72]....
        /*0e9c*/ 	.word	0x00023730
        /*0ea0*/ 	.word	0x00000003
        /*0ea4*/ 	.word	0x0002d860
        /*0ea8*/ 	.short	0x010a
        /*0eaa*/ 	.byte	0x3f
	.zero		1


	//   ....[73]....
        /*0eac*/ 	.word	0x00024860
        /*0eb0*/ 	.word	0x00000009
        /*0eb4*/ 	.word	0x0002d820
        /*0eb8*/ 	.short	0x010a
        /*0eba*/ 	.byte	0x3f
	.zero		1


	//   ....[74]....
        /*0ebc*/ 	.word	0x000249f0
        /*0ec0*/ 	.word	0x00000005
        /*0ec4*/ 	.word	0x00000000
        /*0ec8*/ 	.short	0x010a
        /*0eca*/ 	.byte	0x3f
	.zero		1


	//   ....[75]....
        /*0ecc*/ 	.word	0x00024a60
        /*0ed0*/ 	.word	0x00000003
        /*0ed4*/ 	.word	0x00000000
        /*0ed8*/ 	.short	0x010a
        /*0eda*/ 	.byte	0x3f
	.zero		1


	//   ....[76]....
        /*0edc*/ 	.word	0x00024ac0
        /*0ee0*/ 	.word	0x00000017
        /*0ee4*/ 	.word	0x00000000
        /*0ee8*/ 	.short	0x010a
        /*0eea*/ 	.byte	0x3f
	.zero		1


	//   ....[77]....
        /*0eec*/ 	.word	0x00024af0
        /*0ef0*/ 	.word	0x00000007
        /*0ef4*/ 	.word	0x00000000
        /*0ef8*/ 	.short	0x010a
        /*0efa*/ 	.byte	0x3f
	.zero		1


	//   ....[78]....
        /*0efc*/ 	.word	0x00024b50
        /*0f00*/ 	.word	0x0000000e
        /*0f04*/ 	.word	0x0002d890
        /*0f08*/ 	.short	0x010a
        /*0f0a*/ 	.byte	0x3f
	.zero		1


	//   ....[79]....
        /*0f0c*/ 	.word	0x00024ba0
        /*0f10*/ 	.word	0x0000000e
        /*0f14*/ 	.word	0x0002d890
        /*0f18*/ 	.short	0x010a
        /*0f1a*/ 	.byte	0x3f
	.zero		1


	//   ....[80]....
        /*0f1c*/ 	.word	0x00024bf0
        /*0f20*/ 	.word	0x0000000e
        /*0f24*/ 	.word	0x0002d890
        /*0f28*/ 	.short	0x010a
        /*0f2a*/ 	.byte	0x3f
	.zero		1


	//   ....[81]....
        /*0f2c*/ 	.word	0x00024c40
        /*0f30*/ 	.word	0x0000000e
        /*0f34*/ 	.word	0x0002d8b0
        /*0f38*/ 	.short	0x010a
        /*0f3a*/ 	.byte	0x3f
	.zero		1


	//   ....[82]....
        /*0f3c*/ 	.word	0x00024f40
        /*0f40*/ 	.word	0x00000002
        /*0f44*/ 	.word	0x0002d800
        /*0f48*/ 	.short	0x010a
        /*0f4a*/ 	.byte	0x3f
	.zero		1


	//   ....[83]....
        /*0f4c*/ 	.word	0x00025160
        /*0f50*/ 	.word	0x00000002
        /*0f54*/ 	.word	0x0002d800
        /*0f58*/ 	.short	0x010a
        /*0f5a*/ 	.byte	0x3f
	.zero		1


	//   ....[84]....
        /*0f5c*/ 	.word	0x000251b0
        /*0f60*/ 	.word	0x00000000
        /*0f64*/ 	.word	0x0002d830
        /*0f68*/ 	.short	0x010a
        /*0f6a*/ 	.byte	0x3f
	.zero		1


	//   ....[85]....
        /*0f6c*/ 	.word	0x00025200
        /*0f70*/ 	.word	0x0000000b
        /*0f74*/ 	.word	0x0002d830
        /*0f78*/ 	.short	0x010a
        /*0f7a*/ 	.byte	0x3f
	.zero		1


	//   ....[86]....
        /*0f7c*/ 	.word	0x00025250
        /*0f80*/ 	.word	0x0000000b
        /*0f84*/ 	.word	0x0002d850
        /*0f88*/ 	.short	0x010a
        /*0f8a*/ 	.byte	0x3f
	.zero		1


	//   ....[87]....
        /*0f8c*/ 	.word	0x000252a0
        /*0f90*/ 	.word	0x0000000c
        /*0f94*/ 	.word	0x0002d830
        /*0f98*/ 	.short	0x010a
        /*0f9a*/ 	.byte	0x3f
	.zero		1


	//   ....[88]....
        /*0f9c*/ 	.word	0x000252f0
        /*0fa0*/ 	.word	0x0000000d
        /*0fa4*/ 	.word	0x0002d850
        /*0fa8*/ 	.short	0x010a
        /*0faa*/ 	.byte	0x3f
	.zero		1


	//   ....[89]....
        /*0fac*/ 	.word	0x00025340
        /*0fb0*/ 	.word	0x0000000c
        /*0fb4*/ 	.word	0x0002d830
        /*0fb8*/ 	.short	0x010a
        /*0fba*/ 	.byte	0x3f
	.zero		1


	//   ....[90]....
        /*0fbc*/ 	.word	0x00025390
        /*0fc0*/ 	.word	0x0000000d
        /*0fc4*/ 	.word	0x0002d850
        /*0fc8*/ 	.short	0x010a
        /*0fca*/ 	.byte	0x3f
	.zero		1


	//   ....[91]....
        /*0fcc*/ 	.word	0x000253e0
        /*0fd0*/ 	.word	0x0000000b
        /*0fd4*/ 	.word	0x0002d850
        /*0fd8*/ 	.short	0x010a
        /*0fda*/ 	.byte	0x3f
	.zero		1


	//   ....[92]....
        /*0fdc*/ 	.word	0x00025770
        /*0fe0*/ 	.word	0x00000016
        /*0fe4*/ 	.word	0x0002d820
        /*0fe8*/ 	.short	0x010a
        /*0fea*/ 	.byte	0x3f
	.zero		1


	//   ....[93]....
        /*0fec*/ 	.word	0x000257c0
        /*0ff0*/ 	.word	0x0000000b
        /*0ff4*/ 	.word	0x0002d8a0
        /*0ff8*/ 	.short	0x010a
        /*0ffa*/ 	.byte	0x3f
	.zero		1


	//   ....[94]....
        /*0ffc*/ 	.word	0x00025810
        /*1000*/ 	.word	0x0000000b
        /*1004*/ 	.word	0x0002d8c0
        /*1008*/ 	.short	0x010a
        /*100a*/ 	.byte	0x3f
	.zero		1


	//   ....[95]....
        /*100c*/ 	.word	0x00025860
        /*1010*/ 	.word	0x00000006
        /*1014*/ 	.word	0x0002d8a0
        /*1018*/ 	.short	0x010a
        /*101a*/ 	.byte	0x3f
	.zero		1


	//   ....[96]....
        /*101c*/ 	.word	0x000258b0
        /*1020*/ 	.word	0x00000006
        /*1024*/ 	.word	0x0002d8c0
        /*1028*/ 	.short	0x010a
        /*102a*/ 	.byte	0x3f
	.zero		1


	//   ....[97]....
        /*102c*/ 	.word	0x00025a50
        /*1030*/ 	.word	0x00000000
        /*1034*/ 	.word	0x0002d840
        /*1038*/ 	.short	0x010a
        /*103a*/ 	.byte	0x3f
	.zero		1


	//   ....[98]....
        /*103c*/ 	.word	0x000262f0
        /*1040*/ 	.word	0x00000016
        /*1044*/ 	.word	0x0002d820
        /*1048*/ 	.short	0x010a
        /*104a*/ 	.byte	0x3f
	.zero		1


	//   ....[99]....
        /*104c*/ 	.word	0x00026340
        /*1050*/ 	.word	0x00000003
        /*1054*/ 	.word	0x0002d840
        /*1058*/ 	.short	0x010a
        /*105a*/ 	.byte	0x3f
	.zero		1


	//   ....[100]....
        /*105c*/ 	.word	0x00026390
        /*1060*/ 	.word	0x00000003
        /*1064*/ 	.word	0x00000060
        /*1068*/ 	.short	0x010a
        /*106a*/ 	.byte	0x3f
	.zero		1


	//   ....[101]....
        /*106c*/ 	.word	0x000263e0
        /*1070*/ 	.word	0x00000003
        /*1074*/ 	.word	0x0002d840
        /*1078*/ 	.short	0x010a
        /*107a*/ 	.byte	0x3f
	.zero		1


	//   ....[102]....
        /*107c*/ 	.word	0x00026430
        /*1080*/ 	.word	0x0000000b
        /*1084*/ 	.word	0x00000060
        /*1088*/ 	.short	0x010a
        /*108a*/ 	.byte	0x3f
	.zero		1


	//   ....[103]....
        /*108c*/ 	.word	0x00026480
        /*1090*/ 	.word	0x00000002
        /*1094*/ 	.word	0x0002d840
        /*1098*/ 	.short	0x010a
        /*109a*/ 	.byte	0x3f
	.zero		1


	//   ....[104]....
        /*109c*/ 	.word	0x000264d0
        /*10a0*/ 	.word	0x00000007
        /*10a4*/ 	.word	0x00000060
        /*10a8*/ 	.short	0x010a
        /*10aa*/ 	.byte	0x3f
	.zero		1


	//   ....[105]....
        /*10ac*/ 	.word	0x00026520
        /*10b0*/ 	.word	0x00000003
        /*10b4*/ 	.word	0x0002d860
        /*10b8*/ 	.short	0x010a
        /*10ba*/ 	.byte	0x3f
	.zero		1


	//   ....[106]....
        /*10bc*/ 	.word	0x00026eb0
        /*10c0*/ 	.word	0x00000009
        /*10c4*/ 	.word	0x0002d820
        /*10c8*/ 	.short	0x010a
        /*10ca*/ 	.byte	0x3f
	.zero		1


	//   ....[107]....
        /*10cc*/ 	.word	0x00027050
        /*10d0*/ 	.word	0x00000005
        /*10d4*/ 	.word	0x00000000
        /*10d8*/ 	.short	0x010a
        /*10da*/ 	.byte	0x3f
	.zero		1


	//   ....[108]....
        /*10dc*/ 	.word	0x000270a0
        /*10e0*/ 	.word	0x00000003
        /*10e4*/ 	.word	0x00000000
        /*10e8*/ 	.short	0x010a
        /*10ea*/ 	.byte	0x3f
	.zero		1


	//   ....[109]....
        /*10ec*/ 	.word	0x000270f0
        /*10f0*/ 	.word	0x00000017
        /*10f4*/ 	.word	0x00000000
        /*10f8*/ 	.short	0x010a
        /*10fa*/ 	.byte	0x3f
	.zero		1


	//----- nvinfo : EIATTR_NUM_MBARRIERS
	.align		4
.L_239:
        /*10fc*/ 	.byte	0x03, 0x38
        /*10fe*/ 	.short	0x0016


	//----- nvinfo : EIATTR_EXIT_INSTR_OFFSETS
	.align		4
        /*1100*/ 	.byte	0x04, 0x1c
        /*1102*/ 	.short	(.L_241 - .L_240)


	//   ....[0]....
.L_240:
        /*1104*/ 	.word	0x00024b40


	//----- nvinfo : EIATTR_MAX_THREADS
	.align		4
.L_241:
        /*1108*/ 	.byte	0x04, 0x05
        /*110a*/ 	.short	(.L_243 - .L_242)
.L_242:
        /*110c*/ 	.word	0x00000200
        /*1110*/ 	.word	0x00000001
        /*1114*/ 	.word	0x00000001


	//----- nvinfo : EIATTR_CRS_STACK_SIZE
	.align		4
.L_243:
        /*1118*/ 	.byte	0x04, 0x1e
        /*111a*/ 	.short	(.L_245 - .L_244)
.L_244:
        /*111c*/ 	.word	0x00000000


	//----- nvinfo : EIATTR_CBANK_PARAM_SIZE
	.align		4
.L_245:
        /*1120*/ 	.byte	0x03, 0x19
        /*1122*/ 	.short	0x0af0


	//----- nvinfo : EIATTR_PARAM_CBANK
	.align		4
        /*1124*/ 	.byte	0x04, 0x0a
        /*1126*/ 	.short	(.L_247 - .L_246)
	.align		4
.L_246:
        /*1128*/ 	.word	index@(.nv.constant0._ZN7cutlass13device_kernelIN5flash11enable_sm90INS1_16FlashAttnFwdSm90INS1_25CollectiveMainloopFwdSm90ILi2EN4cute5tupleIJNS5_1CILi1EEES8_S8_EEENS6_IJNS7_ILi192EEENS7_ILi128EEENS7_ILi96EEEEEELi96ENS_10bfloat16_tEfNS_4arch4Sm90ELb0ELb1ELb1ELb1ELb0ELb1ELb0ELb0ELb1ELb1ELb0ELb0EEENS1_21CollectiveEpilogueFwdINS6_IJSA_SC_SB_EEES9_SE_SG_Li384ELb1ELb1ELb0ELb0EEENS1_36VarlenDynamicPersistentTileSchedulerILi192ELi128ELi384ELi128ELb0ELb1ELb1ELb1ELb0ELb1EEEEEEEEEvNT_6ParamsE)
        /*112c*/ 	.short	0x0210
        /*112e*/ 	.short	0x0af0


	//----- nvinfo : EIATTR_SW_WAR
	.align		4
.L_247:
        /*1130*/ 	.byte	0x04, 0x36
        /*1132*/ 	.short	(.L_249 - .L_248)
.L_248:
        /*1134*/ 	.word	0x00000008
.L_249:


//--------------------- .nv.info._ZN7cutlass13device_kernelIN5flash11enable_sm90INS1_16FlashAttnFwdSm90INS1_25CollectiveMainloopFwdSm90ILi2EN4cute5tupleIJNS5_1CILi1EEES8_S8_EEENS6_IJNS7_ILi192EEENS7_ILi144EEENS7_ILi96EEEEEELi96ENS_10bfloat16_tEfNS_4arch4Sm90ELb1ELb0ELb1ELb0ELb0ELb0ELb0ELb0ELb1ELb1ELb0ELb0EEENS1_21CollectiveEpilogueFwdINS6_IJSA_SC_SB_EEES9_SE_SG_Li384ELb0ELb1ELb0ELb0EEENS1_30DynamicPersistentTileSchedulerILi384ELi128ELb0ELb1ELb1EEEEEEEEEvNT_6ParamsE --------------------------
	.section	.nv.info._ZN7cutlass13device_kernelIN5flash11enable_sm90INS1_16FlashAttnFwdSm90INS1_25CollectiveMainloopFwdSm90ILi2EN4cute5tupleIJNS5_1CILi1EEES8_S8_EEENS6_IJNS7_ILi192EEENS7_ILi144EEENS7_ILi96EEEEEELi96ENS_10bfloat16_tEfNS_4arch4Sm90ELb1ELb0ELb1ELb0ELb0ELb0ELb0ELb0ELb1ELb1ELb0ELb0EEENS1_21CollectiveEpilogueFwdINS6_IJSA_SC_SB_EEES9_SE_SG_Li384ELb0ELb1ELb0ELb0EEENS1_30DynamicPersistentTileSchedulerILi384ELi128ELb0ELb1ELb1EEEEEEEEEvNT_6ParamsE,"",@"SHT_CUDA_INFO"
	.sectionflags	@""
	.align	4


	//----- nvinfo : EIATTR_CUDA_API_VERSION
	.align		4
        /*0000*/ 	.byte	0x04, 0x37
        /*0002*/ 	.short	(.L_251 - .L_250)
.L_250:
        /*0004*/ 	.word	0x00000082


	//----- nvinfo : EIATTR_KPARAM_INFO
	.align		4
.L_251:
        /*0008*/ 	.byte	0x04, 0x17
        /*000a*/ 	.short	(.L_253 - .L_252)
.L_252:
        /*000c*/ 	.word	0x00000000
        /*0010*/ 	.short	0x0000
        /*0012*/ 	.short	0x0070
        /*0014*/ 	.byte	0x00, 0xf0, 0x01, 0x2a


	//----- nvinfo : EIATTR_SPARSE_MMA_MASK
	.align		4
.L_253:
        /*0018*/ 	.byte	0x03, 0x50
        /*001a*/ 	.short	0x0000


	//----- nvinfo : EIATTR_MAXREG_COUNT
	.align		4
        /*001c*/ 	.byte	0x03, 0x1b
        /*001e*/ 	.short	0x0080


	//----- nvinfo : EIATTR_NUM_BARRIERS
	.align		4
        /*0020*/ 	.byte	0x02, 0x4c
        /*0022*/ 	.byte	0x10
	.zero		1


	//----- nvinfo : EIATTR_EXTERNS
	.align		4
        /*0024*/ 	.byte	0x04, 0x0f
        /*0026*/ 	.short	(.L_255 - .L_254)


	//   ....[0]....
	.align		4
.L_254:
        /*0028*/ 	.word	index@(__assertfail)


	//----- nvinfo : EIATTR_ANNOTATIONS
	.align		4
.L_255:
        /*002c*/ 	.byte	0x04, 0x55
        /*002e*/ 	.short	(.L_257 - .L_256)


	//   ....[0]....
.L_256:
        /*0030*/ 	.word	0x00000001
        /*0034*/ 	.byte	0x50, 0x09, 0x00, 0x00, 0x01, 0x00, 0x00, 0x00, 0x60, 0x0a, 0x00, 0x00, 0x01, 0x00, 0x00, 0x00
        /*0044*/ 	.byte	0xc0, 0x0b, 0x01, 0x00, 0x01, 0x00, 0x00, 0x00, 0xd0, 0x0b, 0x01, 0x00, 0x01, 0x00, 0x00, 0x00
        /*0054*/ 	.byte	0x50, 0x0c, 0x01, 0x00, 0x01, 0x00, 0x00, 0x00, 0x30, 0x29, 0x01, 0x00, 0x01, 0x00, 0x00, 0x00
        /*0064*/ 	.byte	0x50, 0x29, 0x01, 0x00, 0x01, 0x00, 0x00, 0x00, 0x20, 0x51, 0x01, 0x00, 0x01, 0x00, 0x00, 0x00
        /*0074*/ 	.byte	0xc0, 0x52, 0x01, 0x00, 0x01, 0x00, 0x00, 0x00, 0x60, 0x54, 0x01, 0x00


	//----- nvinfo : EIATTR_MERCURY_ISA_VERSION
	.align		4
.L_257:
        /*0080*/ 	.byte	0x03, 0x5f
        /*0082*/ 	.short	0x0101


	//----- nvinfo : EIATTR_INT_WARP_WIDE_INSTR_OFFSETS
	.align		4
        /*0084*/ 	.byte	0x04, 0x31
        /*0086*/ 	.short	(.L_259 - .L_258)


	//   ....[0]....
.L_258:
        /*0088*/ 	.word	0x00000130


	//   ....[1]....
        /*008c*/ 	.word	0x00000170


	//   ....[2]....
        /*0090*/ 	.word	0x000001e0


	//   ....[3]....
        /*0094*/ 	.word	0x000112b0


	//   ....[4]....
        /*0098*/ 	.word	0x00011350


	//   ....[5]....
        /*009c*/ 	.word	0x00014ba0


	//   ....[6]....
        /*00a0*/ 	.word	0x00014c40


	//----- nvinfo : EIATTR_COOP_GROUP_MASK_REGIDS
	.align		4
.L_259:
        /*00a4*/ 	.byte	0x04, 0x29
        /*00a6*/ 	.short	(.L_261 - .L_260)


	//   ....[0]....
.L_260:
        /*00a8*/ 	.word	0xffffffff


	//   ....[1]....
        /*00ac*/ 	.word	0xffffffff


	//   ....[2]....
        /*00b0*/ 	.word	0xffffffff


	//   ....[3]....
        /*00b4*/ 	.word	0xffffffff


	//   ....[4]....
        /*00b8*/ 	.word	0xffffffff


	//   ....[5]....
        /*00bc*/ 	.word	0xffffffff


	//   ....[6]....
        /*00c0*/ 	.word	0xffffffff


	//   ....[7]....
        /*00c4*/ 	.word	0xffffffff


	//   ....[8]....
        /*00c8*/ 	.word	0xffffffff


	//   ....[9]....
        /*00cc*/ 	.word	0xffffffff


	//   ....[10]....
        /*00d0*/ 	.word	0xffffffff


	//   ....[11]....
        /*00d4*/ 	.word	0xffffffff


	//   ....[12]....
        /*00d8*/ 	.word	0xffffffff


	//   ....[13]....
        /*00dc*/ 	.word	0xffffffff


	//   ....[14]....
        /*00e0*/ 	.word	0xffffffff


	//   ....[15]....
        /*00e4*/ 	.word	0xffffffff


	//   ....[16]....
        /*00e8*/ 	.word	0xffffffff


	//   ....[17]....
        /*00ec*/ 	.word	0xffffffff


	//   ....[18]....
        /*00f0*/ 	.word	0xffffffff


	//   ....[19]....
        /*00f4*/ 	.word	0xffffffff


	//   ....[20]....
        /*00f8*/ 	.word	0xffffffff


	//   ....[21]....
        /*00fc*/ 	.word	0xffffffff


	//   ....[22]....
        /*0100*/ 	.word	0xffffffff


	//   ....[23]....
        /*0104*/ 	.word	0xffffffff


	//   ....[24]....
        /*0108*/ 	.word	0xffffffff


	//   ....[25]....
        /*010c*/ 	.word	0xffffffff


	//   ....[26]....
        /*0110*/ 	.word	0xffffffff


	//   ....[27]....
        /*0114*/ 	.word	0xffffffff


	//   ....[28]....
        /*0118*/ 	.word	0xffffffff


	//   ....[29]....
        /*011c*/ 	.word	0xffffffff


	//   ....[30]....
        /*0120*/ 	.word	0xffffffff


	//   ....[31]....
        /*0124*/ 	.word	0xffffffff


	//   ....[32]....
        /*0128*/ 	.word	0xffffffff


	//   ....[33]....
        /*012c*/ 	.word	0xffffffff


	//   ....[34]....
        /*0130*/ 	.word	0xffffffff


	//   ....[35]....
        /*0134*/ 	.word	0xffffffff


	//   ....[36]....
        /*0138*/ 	.word	0xffffffff


	//   ....[37]....
        /*013c*/ 	.word	0xffffffff


	//   ....[38]....
        /*0140*/ 	.word	0xffffffff


	//   ....[39]....
        /*0144*/ 	.word	0xffffffff


	//   ....[40]....
        /*0148*/ 	.word	0xffffffff


	//   ....[41]....
        /*014c*/ 	.word	0xffffffff


	//   ....[42]....
        /*0150*/ 	.word	0xffffffff


	//   ....[43]....
        /*0154*/ 	.word	0xffffffff


	//   ....[44]....
        /*0158*/ 	.word	0xffffffff


	//   ....[45]....
        /*015c*/ 	.word	0xffffffff


	//   ....[46]....
        /*0160*/ 	.word	0xffffffff


	//   ....[47]....
        /*0164*/ 	.word	0xffffffff


	//   ....[48]....
        /*0168*/ 	.word	0xffffffff


	//   ....[49]....
        /*016c*/ 	.word	0xffffffff


	//   ....[50]....
        /*0170*/ 	.word	0xffffffff


	//   ....[51]....
        /*0174*/ 	.word	0xffffffff


	//   ....[52]....
        /*0178*/ 	.word	0xffffffff


	//   ....[53]....
        /*017c*/ 	.word	0xffffffff


	//   ....[54]....
        /*0180*/ 	.word	0xffffffff


	//   ....[55]....
        /*0184*/ 	.word	0xffffffff


	//   ....[56]....
        /*0188*/ 	.word	0xffffffff


	//   ....[57]....
        /*018c*/ 	.word	0xffffffff


	//   ....[58]....
        /*0190*/ 	.word	0xffffffff


	//   ....[59]....
        /*0194*/ 	.word	0x0500000f


	//   ....[60]....
        /*0198*/ 	.word	0x0500000f


	//   ....[61]....
        /*019c*/ 	.word	0x0500000f


	//   ....[62]....
        /*01a0*/ 	.word	0x0500000f


	//   ....[63]....
        /*01a4*/ 	.word	0x0500000f


	//   ....[64]....
        /*01a8*/ 	.word	0x0500000f


	//   ....[65]....
        /*01ac*/ 	.word	0x0500000f


	//   ....[66]....
        /*01b0*/ 	.word	0x0500000f


	//   ....[67]....
        /*01b4*/ 	.word	0x0500000f


	//   ....[68]....
        /*01b8*/ 	.word	0x0500000f


	//   ....[69]....
        /*01bc*/ 	.word	0x0500000f


	//   ....[70]....
        /*01c0*/ 	.word	0x0500000f


	//   ....[71]....
        /*01c4*/ 	.word	0x0500000f


	//   ....[72]....
        /*01c8*/ 	.word	0x0500000f


	//   ....[73]....
        /*01cc*/ 	.word	0x0500000f


	//----- nvinfo : EIATTR_COOP_GROUP_INSTR_OFFSETS
	.align		4
.L_261:
        /*01d0*/ 	.byte	0x04, 0x28
        /*01d2*/ 	.short	(.L_263 - .L_262)


	//   ....[0]....
.L_262:
        /*01d4*/ 	.word	0x00000070


	//   ....[1]....
        /*01d8*/ 	.word	0x00000140


	//   ....[2]....
        /*01dc*/ 	.word	0x00000190


	//   ....[3]....
        /*01e0*/ 	.word	0x000003c0


	//   ....[4]....
        /*01e4*/ 	.word	0x00000520


	//   ....[5]....
        /*01e8*/ 	.word	0x00000640


	//   ....[6]....
        /*01ec*/ 	.word	0x000007a0


	//   ....[7]....
        /*01f0*/ 	.word	0x000015a0


	//   ....[8]....
        /*01f4*/ 	.word	0x000033b0


	//   ....[9]....
        /*01f8*/ 	.word	0x00004030


	//   ....[10]....
        /*01fc*/ 	.word	0x000040b0


	//   ....[11]....
        /*0200*/ 	.word	0x00004110


	//   ....[12]....
        /*0204*/ 	.word	0x00004cd0


	//   ....[13]....
        /*0208*/ 	.word	0x00004d20


	//   ....[14]....
        /*020c*/ 	.word	0x00005bd0


	//   ....[15]....
        /*0210*/ 	.word	0x00007730


	//   ....[16]....
        /*0214*/ 	.word	0x000085f0


	//   ....[17]....
        /*0218*/ 	.word	0x00008650


	//   ....[18]....
        /*021c*/ 	.word	0x000086b0


	//   ....[19]....
        /*0220*/ 	.word	0x00009360


	//   ....[20]....
        /*0224*/ 	.word	0x000093c0


	//   ....[21]....
        /*0228*/ 	.word	0x0000a700


	//   ....[22]....
        /*022c*/ 	.word	0x0000caf0


	//   ....[23]....
        /*0230*/ 	.word	0x0000cb60


	//   ....[24]....
        /*0234*/ 	.word	0x0000d380


	//   ....[25]....
        /*0238*/ 	.word	0x0000d3e0


	//   ....[26]....
        /*023c*/ 	.word	0x0000e7b0


	//   ....[27]....
        /*0240*/ 	.word	0x0000e8c0


	//   ....[28]....
        /*0244*/ 	.word	0x0000e920


	//   ....[29]....
        /*0248*/ 	.word	0x0000ea30


	//   ....[30]....
        /*024c*/ 	.word	0x0000ea70


	//   ....[31]....
        /*0250*/ 	.word	0x0000f9f0


	//   ....[32]....
        /*0254*/ 	.word	0x0000fa20


	//   ....[33]....
        /*0258*/ 	.word	0x0000fa60


	//   ....[34]....
        /*025c*/ 	.word	0x0000fa90


	//   ....[35]....
        /*0260*/ 	.word	0x0000ffd0


	//   ....[36]....
        /*0264*/ 	.word	0x0000fff0


	//   ....[37]....
        /*0268*/ 	.word	0x00010100


	//   ....[38]....
        /*026c*/ 	.word	0x00010120


	//   ....[39]....
        /*0270*/ 	.word	0x00010890


	//   ....[40]....
        /*0274*/ 	.word	0x000108a0


	//   ....[41]....
        /*0278*/ 	.word	0x000109b0


	//   ....[42]....
        /*027c*/ 	.word	0x000109d0


	//   ....[43]....
        /*0280*/ 	.word	0x00010b80


	//   ....[44]....
        /*0284*/ 	.word	0x00011890


	//   ....[45]....
        /*0288*/ 	.word	0x000123f0


	//   ....[46]....
        /*028c*/ 	.word	0x00012430


	//   ....[47]....
        /*0290*/ 	.word	0x00012460


	//   ....[48]....
        /*0294*/ 	.word	0x00012530


	//   ....[49]....
        /*0298*/ 	.word	0x00012540


	//   ....[50]....
        /*029c*/ 	.word	0x000125f0


	//   ....[51]....
        /*02a0*/ 	.word	0x00012600


	//   ....[52]....
        /*02a4*/ 	.word	0x00012610


	//   ....[53]....
        /*02a8*/ 	.word	0x00012620


	//   ....[54]....
        /*02ac*/ 	.word	0x00012630


	//   ....[55]....
        /*02b0*/ 	.word	0x00012710


	//   ....[56]....
        /*02b4*/ 	.word	0x000127b0


	//   ....[57]....
        /*02b8*/ 	.word	0x00015200


	//   ....[58]....
        /*02bc*/ 	.word	0x000153e0


	//   ....[59]....
        /*02c0*/ 	.word	0x00015960


	//   ....[60]....
        /*02c4*/ 	.word	0x00015ac0


	//   ....[61]....
        /*02c8*/ 	.word	0x00015b30


	//   ....[62]....
        /*02cc*/ 	.word	0x00015ca0


	//   ....[63]....
        /*02d0*/ 	.word	0x00015cf0


	//   ....[64]....
        /*02d4*/ 	.word	0x00015e20


	//   ....[65]....
        /*02d8*/ 	.word	0x00015e70


	//   ....[66]....
        /*02dc*/ 	.word	0x00015f90


	//   ....[67]....
        /*02e0*/ 	.word	0x00016010


	//   ....[68]....
        /*02e4*/ 	.word	0x00016120


	//   ....[69]....
        /*02e8*/ 	.word	0x00016170


	//   ....[70]....
        /*02ec*/ 	.word	0x00016270


	//   ....[71]....
        /*02f0*/ 	.word	0x000162c0


	//   ....[72]....
        /*02f4*/ 	.word	0x000165d0


	//   ....[73]....
        /*02f8*/ 	.word	0x000166f0


	//----- nvinfo : EIATTR_REG_RECONFIG
	.align		4
.L_263:
        /*02fc*/ 	.byte	0x01, 0x54
	.zero		2


	//----- nvinfo : EIATTR_SYSCALL_OFFSETS
	.align		4
        /*0300*/ 	.byte	0x04, 0x46
        /*0302*/ 	.short	(.L_265 - .L_264)


	//   ....[0]....
.L_264:
        /*0304*/ 	.word	0x000017a0


	//   ....[1]....
        /*0308*/ 	.word	0x000114b0


	//   ....[2]....
        /*030c*/ 	.word	0x00011600


	//   ....[3]....
        /*0310*/ 	.word	0x000116f0


	//   ....[4]....
        /*0314*/ 	.word	0x00011ef0


	//----- nvinfo : EIATTR_MBARRIER_INSTR_OFFSETS
	.align		4
.L_265:
        /*0318*/ 	.byte	0x04, 0x39
        /*031a*/ 	.short	(.L_267 - .L_266)


	//   ....[0]....
.L_266:
        /*031c*/ 	.word	0x00000270
        /*0320*/ 	.word	0x000000ff
        /*0324*/ 	.word	0x00031c00
        /*0328*/ 	.short	0x0100
        /*032a*/ 	.byte	0x08
	.zero		1


	//   ....[1]....
        /*032c*/ 	.word	0x00000280
        /*0330*/ 	.word	0x000000ff
        /*0334*/ 	.word	0x00031c20
        /*0338*/ 	.short	0x0100
        /*033a*/ 	.byte	0x08
	.zero		1


	//   ....[2]....
        /*033c*/ 	.word	0x00000370
        /*0340*/ 	.word	0x000000ff
        /*0344*/ 	.word	0x00031c30
        /*0348*/ 	.short	0x0100
        /*034a*/ 	.byte	0x08
	.zero		1


	//   ....[3]....
        /*034c*/ 	.word	0x00000380
        /*0350*/ 	.word	0x000000ff
        /*0354*/ 	.word	0x00031c40
        /*0358*/ 	.short	0x0100
        /*035a*/ 	.byte	0x08
	.zero		1


	//   ....[4]....
        /*035c*/ 	.word	0x00000390
        /*0360*/ 	.word	0x000000ff
        /*0364*/ 	.word	0x00031c38
        /*0368*/ 	.short	0x0100
        /*036a*/ 	.byte	0x08
	.zero		1


	//   ....[5]....
        /*036c*/ 	.word	0x000003a0
        /*0370*/ 	.word	0x000000ff
        /*0374*/ 	.word	0x00031c48
        /*0378*/ 	.short	0x0100
        /*037a*/ 	.byte	0x08
	.zero		1


	//   ....[6]....
        /*037c*/ 	.word	0x000004d0
        /*0380*/ 	.word	0x000000ff
        /*0384*/ 	.word	0x00031c50
        /*0388*/ 	.short	0x0100
        /*038a*/ 	.byte	0x08
	.zero		1


	//   ....[7]....
        /*038c*/ 	.word	0x000004e0
        /*0390*/ 	.word	0x000000ff
        /*0394*/ 	.word	0x00031c60
        /*0398*/ 	.short	0x0100
        /*039a*/ 	.byte	0x08
	.zero		1


	//   ....[8]....
        /*039c*/ 	.word	0x000004f0
        /*03a0*/ 	.word	0x000000ff
        /*03a4*/ 	.word	0x00031c58
        /*03a8*/ 	.short	0x0100
        /*03aa*/ 	.byte	0x08
	.zero		1


	//   ....[9]....
        /*03ac*/ 	.word	0x00000500
        /*03b0*/ 	.word	0x000000ff
        /*03b4*/ 	.word	0x00031c68
        /*03b8*/ 	.short	0x0100
        /*03ba*/ 	.byte	0x08
	.zero		1


	//   ....[10]....
        /*03bc*/ 	.word	0x000005f0
        /*03c0*/ 	.word	0x000000ff
        /*03c4*/ 	.word	0x00031c70
        /*03c8*/ 	.short	0x0100
        /*03ca*/ 	.byte	0x06
	.zero		1


	//   ....[11]....
        /*03cc*/ 	.word	0x00000600
        /*03d0*/ 	.word	0x000000ff
        /*03d4*/ 	.word	0x00031c80
        /*03d8*/ 	.short	0x0100
        /*03da*/ 	.byte	0x06
	.zero		1


	//   ....[12]....
        /*03dc*/ 	.word	0x00000610
        /*03e0*/ 	.word	0x000000ff
        /*03e4*/ 	.word	0x00031c78
        /*03e8*/ 	.short	0x0100
        /*03ea*/ 	.byte	0x06
	.zero		1


	//   ....[13]....
        /*03ec*/ 	.word	0x00000620
        /*03f0*/ 	.word	0x000000ff
        /*03f4*/ 	.word	0x00031c88
        /*03f8*/ 	.short	0x0100
        /*03fa*/ 	.byte	0x06
	.zero		1


	//   ....[14]....
        /*03fc*/ 	.word	0x00000750
        /*0400*/ 	.word	0x000000ff
        /*0404*/ 	.word	0x00031c90
        /*0408*/ 	.short	0x0100
        /*040a*/ 	.byte	0x08
	.zero		1


	//   ....[15]....
        /*040c*/ 	.word	0x00000760
        /*0410*/ 	.word	0x000000ff
        /*0414*/ 	.word	0x00031ca0
        /*0418*/ 	.short	0x0100
        /*041a*/ 	.byte	0x08
	.zero		1


	//   ....[16]....
        /*041c*/ 	.word	0x00000770
        /*0420*/ 	.word	0x000000ff
        /*0424*/ 	.word	0x00031c98
        /*0428*/ 	.short	0x0100
        /*042a*/ 	.byte	0x08
	.zero		1


	//   ....[17]....
        /*042c*/ 	.word	0x00000780
        /*0430*/ 	.word	0x000000ff
        /*0434*/ 	.word	0x00031ca8
        /*0438*/ 	.short	0x0100
        /*043a*/ 	.byte	0x08
	.zero		1


	//   ....[18]....
        /*043c*/ 	.word	0x000008b0
        /*0440*/ 	.word	0x000000ff
        /*0444*/ 	.word	0x00031cb0
        /*0448*/ 	.short	0x0100
        /*044a*/ 	.byte	0x08
	.zero		1


	//   ....[19]....
        /*044c*/ 	.word	0x000008c0
        /*0450*/ 	.word	0x000000ff
        /*0454*/ 	.word	0x00031cc0
        /*0458*/ 	.short	0x0100
        /*045a*/ 	.byte	0x08
	.zero		1


	//   ....[20]....
        /*045c*/ 	.word	0x000008d0
        /*0460*/ 	.word	0x000000ff
        /*0464*/ 	.word	0x00031cb8
        /*0468*/ 	.short	0x0100
        /*046a*/ 	.byte	0x08
	.zero		1


	//   ....[21]....
        /*046c*/ 	.word	0x000008e0
        /*0470*/ 	.word	0x000000ff
        /*0474*/ 	.word	0x00031cc8
        /*0478*/ 	.short	0x0100
        /*047a*/ 	.byte	0x08
	.zero		1


	//   ....[22]....
        /*047c*/ 	.word	0x00001840
        /*0480*/ 	.word	0x000000ff
        /*0484*/ 	.word	0x00031c00
        /*0488*/ 	.short	0x010a
        /*048a*/ 	.byte	0x25
	.zero		1


	//   ....[23]....
        /*048c*/ 	.word	0x000018c0
        /*0490*/ 	.word	0x00000000
        /*0494*/ 	.word	0x00031c30
        /*0498*/ 	.short	0x010a
        /*049a*/ 	.byte	0x3f
	.zero		1


	//   ....[24]....
        /*049c*/ 	.word	0x00001920
        /*04a0*/ 	.word	0x00000000
        /*04a4*/ 	.word	0x00031c30
        /*04a8*/ 	.short	0x010a
        /*04aa*/ 	.byte	0x3f
	.zero		1


	//   ....[25]....
        /*04ac*/ 	.word	0x00004f30
        /*04b0*/ 	.word	0x00000004
        /*04b4*/ 	.word	0x00000000
        /*04b8*/ 	.short	0x0101
        /*04ba*/ 	.byte	0x3f
	.zero		1


	//   ....[26]....
        /*04bc*/ 	.word	0x00005d20
        /*04c0*/ 	.word	0x000000ff
        /*04c4*/ 	.word	0x00031c30
        /*04c8*/ 	.short	0x010a
        /*04ca*/ 	.byte	0x04
	.zero		1


	//   ....[27]....
        /*04cc*/ 	.word	0x00005d60
        /*04d0*/ 	.word	0x000000ff
        /*04d4*/ 	.word	0x00031c30
        /*04d8*/ 	.short	0x010a
        /*04da*/ 	.byte	0x04
	.zero		1


	//   ....[28]....
        /*04dc*/ 	.word	0x000073f0
        /*04e0*/ 	.word	0x000000ff
        /*04e4*/ 	.word	0x00031c50
        /*04e8*/ 	.short	0x010a
        /*04ea*/ 	.byte	0x04
	.zero		1


	//   ....[29]....
        /*04ec*/ 	.word	0x00007430
        /*04f0*/ 	.word	0x000000ff
        /*04f4*/ 	.word	0x00031c50
        /*04f8*/ 	.short	0x010a
        /*04fa*/ 	.byte	0x04
	.zero		1


	//   ....[30]....
        /*04fc*/ 	.word	0x00009970
        /*0500*/ 	.word	0x00000005
        /*0504*/ 	.word	0x00000000
        /*0508*/ 	.short	0x0101
        /*050a*/ 	.byte	0x3f
	.zero		1


	//   ....[31]....
        /*050c*/ 	.word	0x00009ac0
        /*0510*/ 	.word	0x0000004f
        /*0514*/ 	.word	0x00000000
        /*0518*/ 	.short	0x0101
        /*051a*/ 	.byte	0x3f
	.zero		1


	//   ....[32]....
        /*051c*/ 	.word	0x0000a870
        /*0520*/ 	.word	0x000000ff
        /*0524*/ 	.word	0x00031c30
        /*0528*/ 	.short	0x010a
        /*052a*/ 	.byte	0x04
	.zero		1


	//   ....[33]....
        /*052c*/ 	.word	0x0000a8b0
        /*0530*/ 	.word	0x000000ff
        /*0534*/ 	.word	0x00031c30
        /*0538*/ 	.short	0x010a
        /*053a*/ 	.byte	0x04
	.zero		1


	//   ....[34]....
        /*053c*/ 	.word	0x0000bf40
        /*0540*/ 	.word	0x000000ff
        /*0544*/ 	.word	0x00031c50
        /*0548*/ 	.short	0x010a
        /*054a*/ 	.byte	0x04
	.zero		1


	//   ....[35]....
        /*054c*/ 	.word	0x0000bf80
        /*0550*/ 	.word	0x000000ff
        /*0554*/ 	.word	0x00031c50
        /*0558*/ 	.short	0x010a
        /*055a*/ 	.byte	0x04
	.zero		1


	//   ....[36]....
        /*055c*/ 	.word	0x0000da60
        /*0560*/ 	.word	0x0000000d
        /*0564*/ 	.word	0x00000000
        /*0568*/ 	.short	0x0101
        /*056a*/ 	.byte	0x3f
	.zero		1


	//   ....[37]....
        /*056c*/ 	.word	0x0000dbb0
        /*0570*/ 	.word	0x0000000c
        /*0574*/ 	.word	0x00000000
        /*0578*/ 	.short	0x0101
        /*057a*/ 	.byte	0x3f
	.zero		1


	//   ....[38]....
        /*057c*/ 	.word	0x0000e830
        /*0580*/ 	.word	0x000000ff
        /*0584*/ 	.word	0x00031c50
        /*0588*/ 	.short	0x010a
        /*058a*/ 	.byte	0x05
	.zero		1


	//   ....[39]....
        /*058c*/ 	.word	0x0000e870
        /*0590*/ 	.word	0x000000ff
        /*0594*/ 	.word	0x00031c50
        /*0598*/ 	.short	0x010a
        /*059a*/ 	.byte	0x05
	.zero		1


	//   ....[40]....
        /*059c*/ 	.word	0x0000ef40
        /*05a0*/ 	.word	0x00000004
        /*05a4*/ 	.word	0x00000000
        /*05a8*/ 	.short	0x0101
        /*05aa*/ 	.byte	0x3f
	.zero		1


	//   ....[41]....
        /*05ac*/ 	.word	0x0000ffc0
        /*05b0*/ 	.word	0x000000ff
        /*05b4*/ 	.word	0x00000000
        /*05b8*/ 	.short	0x0101
        /*05ba*/ 	.byte	0x05
	.zero		1


	//   ....[42]....
        /*05bc*/ 	.word	0x00011ac0
        /*05c0*/ 	.word	0x00000003
        /*05c4*/ 	.word	0x00031c40
        /*05c8*/ 	.short	0x010a
        /*05ca*/ 	.byte	0x3f
	.zero		1


	//   ....[43]....
        /*05cc*/ 	.word	0x000128c0
        /*05d0*/ 	.word	0x00000011
        /*05d4*/ 	.word	0x00031c00
        /*05d8*/ 	.short	0x0107
        /*05da*/ 	.byte	0x3f
	.zero		1


	//   ....[44]....
        /*05dc*/ 	.word	0x000129b0
        /*05e0*/ 	.word	0x00000011
        /*05e4*/ 	.word	0x00031c00
        /*05e8*/ 	.short	0x0101
        /*05ea*/ 	.byte	0x3f
	.zero		1


	//   ....[45]....
        /*05ec*/ 	.word	0x000129d0
        /*05f0*/ 	.word	0x00000011
        /*05f4*/ 	.word	0x00031c20
        /*05f8*/ 	.short	0x010a
        /*05fa*/ 	.byte	0x3f
	.zero		1


	//   ....[46]....
        /*05fc*/ 	.word	0x00012cf0
        /*0600*/ 	.word	0x00000002
        /*0604*/ 	.word	0x00031c40
        /*0608*/ 	.short	0x010a
        /*060a*/ 	.byte	0x3f
	.zero		1


	//   ....[47]....
        /*060c*/ 	.word	0x00013100
        /*0610*/ 	.word	0x00000003
        /*0614*/ 	.word	0x00000060
        /*0618*/ 	.short	0x010a
        /*061a*/ 	.byte	0x3f
	.zero		1


	//   ....[48]....
        /*061c*/ 	.word	0x00013810
        /*0620*/ 	.word	0x00000003
        /*0624*/ 	.word	0x00031c40
        /*0628*/ 	.short	0x010a
        /*062a*/ 	.byte	0x3f
	.zero		1


	//   ....[49]....
        /*062c*/ 	.word	0x00013c40
        /*0630*/ 	.word	0x0000000c
        /*0634*/ 	.word	0x00000060
        /*0638*/ 	.short	0x010a
        /*063a*/ 	.byte	0x3f
	.zero		1


	//   ....[50]....
        /*063c*/ 	.word	0x000142a0
        /*0640*/ 	.word	0x00000002
        /*0644*/ 	.word	0x00031c40
        /*0648*/ 	.short	0x010a
        /*064a*/ 	.byte	0x3f
	.zero		1


	//   ....[51]....
        /*064c*/ 	.word	0x000146e0
        /*0650*/ 	.word	0x00000008
        /*0654*/ 	.word	0x00000060
        /*0658*/ 	.short	0x010a
        /*065a*/ 	.byte	0x3f
	.zero		1


	//   ....[52]....
        /*065c*/ 	.word	0x00014ce0
        /*0660*/ 	.word	0x00000003
        /*0664*/ 	.word	0x00031c60
        /*0668*/ 	.short	0x010a
        /*066a*/ 	.byte	0x3f
	.zero		1


	//   ....[53]....
        /*066c*/ 	.word	0x00015360
        /*0670*/ 	.word	0x00000007
        /*0674*/ 	.word	0x00031c20
        /*0678*/ 	.short	0x010a
        /*067a*/ 	.byte	0x3f
	.zero		1


	//   ....[54]....
        /*067c*/ 	.word	0x00015520
        /*0680*/ 	.word	0x00000005
        /*0684*/ 	.word	0x00000000
        /*0688*/ 	.short	0x010a
        /*068a*/ 	.byte	0x3f
	.zero		1


	//   ....[55]....
        /*068c*/ 	.word	0x00015590
        /*0690*/ 	.word	0x00000003
        /*0694*/ 	.word	0x00000000
        /*0698*/ 	.short	0x010a
        /*069a*/ 	.byte	0x3f
	.zero		1


	//   ....[56]....
        /*069c*/ 	.word	0x000155f0
        /*06a0*/ 	.word	0x00000005
        /*06a4*/ 	.word	0x00000000
        /*06a8*/ 	.short	0x010a
        /*06aa*/ 	.byte	0x3f
	.zero		1


	//   ....[57]....
        /*06ac*/ 	.word	0x00015620
        /*06b0*/ 	.word	0x00000003
        /*06b4*/ 	.word	0x00000000
        /*06b8*/ 	.short	0x010a
        /*06ba*/ 	.byte	0x3f
	.zero		1


	//   ....[58]....
        /*06bc*/ 	.word	0x00015690
        /*06c0*/ 	.word	0x00000003
        /*06c4*/ 	.word	0x00031c00
        /*06c8*/ 	.short	0x010a
        /*06ca*/ 	.byte	0x3f
	.zero		1


	//   ....[59]....
        /*06cc*/ 	.word	0x000156e0
        /*06d0*/ 	.word	0x00000000
        /*06d4*/ 	.word	0x00031c30
        /*06d8*/ 	.short	0x010a
        /*06da*/ 	.byte	0x3f
	.zero		1


	//   ....[60]....
        /*06dc*/ 	.word	0x00015740
        /*06e0*/ 	.word	0x00000008
        /*06e4*/ 	.word	0x00031c30
        /*06e8*/ 	.short	0x010a
        /*06ea*/ 	.byte	0x3f
	.zero		1


	//   ....[61]....
        /*06ec*/ 	.word	0x000157a0
        /*06f0*/ 	.word	0x00000008
        /*06f4*/ 	.word	0x00031c50
        /*06f8*/ 	.short	0x010a
        /*06fa*/ 	.byte	0x3f
	.zero		1


	//   ....[62]....
        /*06fc*/ 	.word	0x00015800
        /*0700*/ 	.word	0x00000007
        /*0704*/ 	.word	0x00031c30
        /*0708*/ 	.short	0x010a
        /*070a*/ 	.byte	0x3f
	.zero		1


	//   ....[63]....
        /*070c*/ 	.word	0x00015860
        /*0710*/ 	.word	0x00000007
        /*0714*/ 	.word	0x00031c50
        /*0718*/ 	.short	0x010a
        /*071a*/ 	.byte	0x3f
	.zero		1


	//   ....[64]....
        /*071c*/ 	.word	0x000158c0
        /*0720*/ 	.word	0x00000005
        /*0724*/ 	.word	0x00031c50
        /*0728*/ 	.short	0x010a
        /*072a*/ 	.byte	0x3f
	.zero		1


	//   ....[65]....
        /*072c*/ 	.word	0x00015a10
        /*0730*/ 	.word	0x00000003
        /*0734*/ 	.word	0x00031c40
        /*0738*/ 	.short	0x010a
        /*073a*/ 	.byte	0x3f
	.zero		1


	//   ....[66]....
        /*073c*/ 	.word	0x000162f0
        /*0740*/ 	.word	0x00000011
        /*0744*/ 	.word	0x00031c20
        /*0748*/ 	.short	0x010a
        /*074a*/ 	.byte	0x3f
	.zero		1


	//   ....[67]....
        /*074c*/ 	.word	0x00016340
        /*0750*/ 	.word	0x00000002
        /*0754*/ 	.word	0x00031c40
        /*0758*/ 	.short	0x010a
        /*075a*/ 	.byte	0x3f
	.zero		1


	//   ....[68]....
        /*075c*/ 	.word	0x00016390
        /*0760*/ 	.word	0x00000003
        /*0764*/ 	.word	0x00000060
        /*0768*/ 	.short	0x010a
        /*076a*/ 	.byte	0x3f
	.zero		1


	//   ....[69]....
        /*076c*/ 	.word	0x000163e0
        /*0770*/ 	.word	0x00000003
        /*0774*/ 	.word	0x00031c40
        /*0778*/ 	.short	0x010a
        /*077a*/ 	.byte	0x3f
	.zero		1


	//   ....[70]....
        /*077c*/ 	.word	0x00016430
        /*0780*/ 	.word	0x0000000c
        /*0784*/ 	.word	0x00000060
        /*0788*/ 	.short	0x010a
        /*078a*/ 	.byte	0x3f
	.zero		1


	//   ....[71]....
        /*078c*/ 	.word	0x00016480
        /*0790*/ 	.word	0x00000002
        /*0794*/ 	.word	0x00031c40
        /*0798*/ 	.short	0x010a
        /*079a*/ 	.byte	0x3f
	.zero		1


	//   ....[72]....
        /*079c*/ 	.word	0x000164d0
        /*07a0*/ 	.word	0x00000008
        /*07a4*/ 	.word	0x00000060
        /*07a8*/ 	.short	0x010a
        /*07aa*/ 	.byte	0x3f
	.zero		1


	//   ....[73]....
        /*07ac*/ 	.word	0x00016520
        /*07b0*/ 	.word	0x00000003
        /*07b4*/ 	.word	0x00031c60
        /*07b8*/ 	.short	0x010a
        /*07ba*/ 	.byte	0x3f
	.zero		1


	//   ....[74]....
        /*07bc*/ 	.word	0x00016610
        /*07c0*/ 	.word	0x00000007
        /*07c4*/ 	.word	0x00031c20
        /*07c8*/ 	.short	0x010a
        /*07ca*/ 	.byte	0x3f
	.zero		1


	//   ....[75]....
        /*07cc*/ 	.word	0x000167b0
        /*07d0*/ 	.word	0x00000005
        /*07d4*/ 	.word	0x00000000
        /*07d8*/ 	.short	0x010a
        /*07da*/ 	.byte	0x3f
	.zero		1


	//   ....[76]....
        /*07dc*/ 	.word	0x00016800
        /*07e0*/ 	.word	0x00000003
        /*07e4*/ 	.word	0x00000000
        /*07e8*/ 	.short	0x010a
        /*07ea*/ 	.byte	0x3f
	.zero		1


	//   ....[77]....
        /*07ec*/ 	.word	0x00016850
        /*07f0*/ 	.word	0x00000005
        /*07f4*/ 	.word	0x00000000
        /*07f8*/ 	.short	0x010a
        /*07fa*/ 	.byte	0x3f
	.zero		1


	//----- nvinfo : EIATTR_NUM_MBARRIERS
	.align		4
.L_267:
        /*07fc*/ 	.byte	0x03, 0x38
        /*07fe*/ 	.short	0x0016


	//----- nvinfo : EIATTR_EXIT_INSTR_OFFSETS
	.align		4
        /*0800*/ 	.byte	0x04, 0x1c
        /*0802*/ 	.short	(.L_269 - .L_268)


	//   ....[0]....
.L_268:
        /*0804*/ 	.word	0x00000a50


	//   ....[1]....
        /*0808*/ 	.word	0x00010b10


	//   ....[2]....
        /*080c*/ 	.word	0x00015670


	//----- nvinfo : EIATTR_MAX_THREADS
	.align		4
.L_269:
        /*0810*/ 	.byte	0x04, 0x05
        /*0812*/ 	.short	(.L_271 - .L_270)
.L_270:
        /*0814*/ 	.word	0x00000200
        /*0818*/ 	.word	0x00000001
        /*081c*/ 	.word	0x00000001


	//----- nvinfo : EIATTR_CRS_STACK_SIZE
	.align		4
.L_271:
        /*0820*/ 	.byte	0x04, 0x1e
        /*0822*/ 	.short	(.L_273 - .L_272)
.L_272:
        /*0824*/ 	.word	0x00000000


	//----- nvinfo : EIATTR_CBANK_PARAM_SIZE
	.align		4
.L_273:
        /*0828*/ 	.byte	0x03, 0x19
        /*082a*/ 	.short	0x0af0


	//----- nvinfo : EIATTR_PARAM_CBANK
	.align		4
        /*082c*/ 	.byte	0x04, 0x0a
        /*082e*/ 	.short	(.L_275 - .L_274)
	.align		4
.L_274:
        /*0830*/ 	.word	index@(.nv.constant0._ZN7cutlass13device_kernelIN5flash11enable_sm90INS1_16FlashAttnFwdSm90INS1_25CollectiveMainloopFwdSm90ILi2EN4cute5tupleIJNS5_1CILi1EEES8_S8_EEENS6_IJNS7_ILi192EEENS7_ILi144EEENS7_ILi96EEEEEELi96ENS_10bfloat16_tEfNS_4arch4Sm90ELb1ELb0ELb1ELb0ELb0ELb0ELb0ELb0ELb1ELb1ELb0ELb0EEENS1_21CollectiveEpilogueFwdINS6_IJSA_SC_SB_EEES9_SE_SG_Li384ELb0ELb1ELb0ELb0EEENS1_30DynamicPersistentTileSchedulerILi384ELi128ELb0ELb1ELb1EEEEEEEEEvNT_6ParamsE)
        /*0834*/ 	.short	0x0210
        /*0836*/ 	.short	0x0af0


	//----- nvinfo : EIATTR_SW_WAR
	.align		4
.L_275:
        /*0838*/ 	.byte	0x04, 0x36
        /*083a*/ 	.short	(.L_277 - .L_276)
.L_276:
        /*083c*/ 	.word	0x00000008
.L_277:


//--------------------- .nv.info._ZN7cutlass13device_kernelIN5flash11enable_sm90INS1_16FlashAttnFwdSm90INS1_25CollectiveMainloopFwdSm90ILi2EN4cute5tupleIJNS5_1CILi1EEES8_S8_EEENS6_IJNS7_ILi192EEENS7_ILi144EEENS7_ILi96EEEEEELi96ENS_10bfloat16_tEfNS_4arch4Sm90ELb1ELb0ELb1ELb1ELb0ELb0ELb0ELb0ELb1ELb1ELb0ELb0EEENS1_21CollectiveEpilogueFwdINS6_IJSA_SC_SB_EEES9_SE_SG_Li384ELb1ELb1ELb0ELb0EEENS1_36VarlenDynamicPersistentTileSchedulerILi192ELi144ELi384ELi128ELb0ELb1ELb1ELb1ELb1ELb1EEEEEEEEEvNT_6ParamsE --------------------------
	.section	.nv.info._ZN7cutlass13device_kernelIN5flash11enable_sm90INS1_16FlashAttnFwdSm90INS1_25CollectiveMainloopFwdSm90ILi2EN4cute5tupleIJNS5_1CILi1EEES8_S8_EEENS6_IJNS7_ILi192EEENS7_ILi144EEENS7_ILi96EEEEEELi96ENS_10bfloat16_tEfNS_4arch4Sm90ELb1ELb0ELb1ELb1ELb0ELb0ELb0ELb0ELb1ELb1ELb0ELb0EEENS1_21CollectiveEpilogueFwdINS6_IJSA_SC_SB_EEES9_SE_SG_Li384ELb1ELb1ELb0ELb0EEENS1_36VarlenDynamicPersistentTileSchedulerILi192ELi144ELi384ELi128ELb0ELb1ELb1ELb1ELb1ELb1EEEEEEEEEvNT_6ParamsE,"",@"SHT_CUDA_INFO"
	.sectionflags	@""
	.align	4


	//----- nvinfo : EIATTR_CUDA_API_VERSION
	.align		4
        /*0000*/ 	.byte	0x04, 0x37
        /*0002*/ 	.short	(.L_279 - .L_278)
.L_278:
        /*0004*/ 	.word	0x00000082


	//----- nvinfo : EIATTR_KPARAM_INFO
	.align		4
.L_279:
        /*0008*/ 	.byte	0x04, 0x17
        /*000a*/ 	.short	(.L_281 - .L_280)
.L_280:
        /*000c*/ 	.word	0x00000000
        /*0010*/ 	.short	0x0000
        /*0012*/ 	.short	0x0070
        /*0014*/ 	.byte	0x00, 0xf0, 0x01, 0x2a


	//----- nvinfo : EIATTR_SPARSE_MMA_MASK
	.align		4
.L_281:
        /*0018*/ 	.byte	0x03, 0x50
        /*001a*/ 	.short	0x0000


	//----- nvinfo : EIATTR_MAXREG_COUNT
	.align		4
        /*001c*/ 	.byte	0x03, 0x1b
        /*001e*/ 	.short	0x0080


	//----- nvinfo : EIATTR_NUM_BARRIERS
	.align		4
        /*0020*/ 	.byte	0x02, 0x4c
        /*0022*/ 	.byte	0x10
	.zero		1


	//----- nvinfo : EIATTR_EXTERNS
	.align		4
        /*0024*/ 	.byte	0x04, 0x0f
        /*0026*/ 	.short	(.L_283 - .L_282)


	//   ....[0]....
	.align		4
.L_282:
        /*0028*/ 	.word	index@(__assertfail)


	//----- nvinfo : EIATTR_ANNOTATIONS
	.align		4
.L_283:
        /*002c*/ 	.byte	0x04, 0x55
        /*002e*/ 	.short	(.L_285 - .L_284)


	//   ....[0]....
.L_284:
        /* <DEDUP_REMOVED lines=23> */


	//----- nvinfo : EIATTR_MERCURY_ISA_VERSION
	.align		4
.L_285:
        /*0188*/ 	.byte	0x03, 0x5f
        /*018a*/ 	.short	0x0101


	//----- nvinfo : EIATTR_UNUSED_LOAD_BYTE_OFFSET
	.align		4
        /*018c*/ 	.byte	0x04, 0x44
        /*018e*/ 	.short	(.L_287 - .L_286)


	//   ....[0]....
.L_286:
        /*0190*/ 	.word	0x00000a60
        /*0194*/ 	.word	0x0000fff0


	//   ....[1]....
        /*0198*/ 	.word	0x0000f4f0
        /*019c*/ 	.word	0x0000fff0


	//----- nvinfo : EIATTR_INT_WARP_WIDE_INSTR_OFFSETS
	.align		4
.L_287:
        /*01a0*/ 	.byte	0x04, 0x31
        /*01a2*/ 	.short	(.L_289 - .L_288)


	//   ....[0]....
.L_288:
        /*01a4*/ 	.word	0x00000130


	//   ....[1]....
        /*01a8*/ 	.word	0x00000170


	//   ....[2]....
        /*01ac*/ 	.word	0x000001e0


	//   ....[3]....
        /*01b0*/ 	.word	0x00012690


	//   ....[4]....
        /*01b4*/ 	.word	0x00012730


	//   ....[5]....
        /*01b8*/ 	.word	0x000161c0


	//   ....[6]....
        /*01bc*/ 	.word	0x00016260


	//----- nvinfo : EIATTR_COOP_GROUP_MASK_REGIDS
	.align		4
.L_289:
        /*01c0*/ 	.byte	0x04, 0x29
        /*01c2*/ 	.short	(.L_291 - .L_290)


	//   ....[0]....
.L_290:
        /*01c4*/ 	.word	0xffffffff


	//   ....[1]....
        /*01c8*/ 	.word	0xffffffff


	//   ....[2]....
        /*01cc*/ 	.word	0xffffffff


	//   ....[3]....
        /*01d0*/ 	.word	0xffffffff


	//   ....[4]....
        /*01d4*/ 	.word	0xffffffff


	//   ....[5]....
        /*01d8*/ 	.word	0xffffffff


	//   ....[6]....
        /*01dc*/ 	.word	0xffffffff


	//   ....[7]....
        /*01e0*/ 	.word	0xffffffff


	//   ....[8]....
        /*01e4*/ 	.word	0xffffffff


	//   ....[9]....
        /*01e8*/ 	.word	0xffffffff


	//   ....[10]....
        /*01ec*/ 	.word	0xffffffff


	//   ....[11]....
        /*01f0*/ 	.word	0xffffffff


	//   ....[12]....
        /*01f4*/ 	.word	0xffffffff


	//   ....[13]....
        /*01f8*/ 	.word	0xffffffff


	//   ....[14]....
        /*01fc*/ 	.word	0xffffffff


	//   ....[15]....
        /*0200*/ 	.word	0xffffffff


	//   ....[16]....
        /*0204*/ 	.word	0xffffffff


	//   ....[17]....
        /*0208*/ 	.word	0xffffffff


	//   ....[18]....
        /*020c*/ 	.word	0xffffffff


	//   ....[19]....
        /*0210*/ 	.word	0xffffffff


	//   ....[20]....
        /*0214*/ 	.word	0xffffffff


	//   ....[21]....
        /*0218*/ 	.word	0xffffffff


	//   ....[22]....
        /*021c*/ 	.word	0xffffffff


	//   ....[23]....
        /*0220*/ 	.word	0xffffffff


	//   ....[24]....
        /*0224*/ 	.word	0xffffffff


	//   ....[25]....
        /*0228*/ 	.word	0xffffffff


	//   ....[26]....
        /*022c*/ 	.word	0xffffffff


	//   ....[27]....
        /*0230*/ 	.word	0xffffffff


	//   ....[28]....
        /*0234*/ 	.word	0xffffffff


	//   ....[29]....
        /*0238*/ 	.word	0xffffffff


	//   ....[30]....
        /*023c*/ 	.word	0xffffffff


	//   ....[31]....
        /*0240*/ 	.word	0xffffffff


	//   ....[32]....
        /*0244*/ 	.word	0xffffffff


	//   ....[33]....
        /*0248*/ 	.word	0xffffffff


	//   ....[34]....
        /*024c*/ 	.word	0xffffffff


	//   ....[35]....
        /*0250*/ 	.word	0xffffffff


	//   ....[36]....
        /*0254*/ 	.word	0xffffffff


	//   ....[37]....
        /*0258*/ 	.word	0xffffffff


	//   ....[38]....
        /*025c*/ 	.word	0xffffffff


	//   ....[39]....
        /*0260*/ 	.word	0xffffffff


	//   ....[40]....
        /*0264*/ 	.word	0xffffffff


	//   ....[41]....
        /*0268*/ 	.word	0xffffffff


	//   ....[42]....
        /*026c*/ 	.word	0xffffffff


	//   ....[43]....
        /*0270*/ 	.word	0xffffffff


	//   ....[44]....
        /*0274*/ 	.word	0xffffffff


	//   ....[45]....
        /*0278*/ 	.word	0xffffffff


	//   ....[46]....
        /*027c*/ 	.word	0xffffffff


	//   ....[47]....
        /*0280*/ 	.word	0xffffffff


	//   ....[48]....
        /*0284*/ 	.word	0xffffffff


	//   ....[49]....
        /*0288*/ 	.word	0xffffffff


	//   ....[50]....
        /*028c*/ 	.word	0xffffffff


	//   ....[51]....
        /*0290*/ 	.word	0xffffffff


	//   ....[52]....
        /*0294*/ 	.word	0xffffffff


	//   ....[53]....
        /*0298*/ 	.word	0xffffffff


	//   ....[54]....
        /*029c*/ 	.word	0xffffffff


	//   ....[55]....
        /*02a0*/ 	.word	0xffffffff


	//   ....[56]....
        /*02a4*/ 	.word	0xffffffff


	//   ....[57]....
        /*02a8*/ 	.word	0xffffffff


	//   ....[58]....
        /*02ac*/ 	.word	0xffffffff


	//   ....[59]....
        /*02b0*/ 	.word	0xffffffff


	//   ....[60]....
        /*02b4*/ 	.word	0xffffffff


	//   ....[61]....
        /*02b8*/ 	.word	0xffffffff


	//   ....[62]....
        /*02bc*/ 	.word	0xffffffff


	//   ....[63]....
        /*02c0*/ 	.word	0xffffffff


	//   ....[64]....
        /*02c4*/ 	.word	0xffffffff


	//   ....[65]....
        /*02c8*/ 	.word	0xffffffff


	//   ....[66]....
        /*02cc*/ 	.word	0xffffffff


	//   ....[67]....
        /*02d0*/ 	.word	0xffffffff


	//   ....[68]....
        /*02d4*/ 	.word	0xffffffff


	//   ....[69]....
        /*02d8*/ 	.word	0xffffffff


	//   ....[70]....
        /*02dc*/ 	.word	0xffffffff


	//   ....[71]....
        /*02e0*/ 	.word	0xffffffff


	//   ....[72]....
        /*02e4*/ 	.word	0xffffffff


	//   ....[73]....
        /*02e8*/ 	.word	0xffffffff


	//   ....[74]....
        /*02ec*/ 	.word	0xffffffff


	//   ....[75]....
        /*02f0*/ 	.word	0xffffffff


	//   ....[76]....
        /*02f4*/ 	.word	0xffffffff


	//   ....[77]....
        /*02f8*/ 	.word	0xffffffff


	//   ....[78]....
        /*02fc*/ 	.word	0xffffffff


	//   ....[79]....
        /*0300*/ 	.word	0xffffffff


	//   ....[80]....
        /*0304*/ 	.word	0xffffffff


	//   ....[81]....
        /*0308*/ 	.word	0xffffffff


	//   ....[82]....
        /*030c*/ 	.word	0xffffffff


	//   ....[83]....
        /*0310*/ 	.word	0xffffffff


	//   ....[84]....
        /*0314*/ 	.word	0xffffffff


	//   ....[85]....
        /*0318*/ 	.word	0xffffffff


	//   ....[86]....
        /*031c*/ 	.word	0xffffffff


	//   ....[87]....
        /*0320*/ 	.word	0xffffffff


	//   ....[88]....
        /*0324*/ 	.word	0xffffffff


	//   ....[89]....
        /*0328*/ 	.word	0xffffffff


	//   ....[90]....
        /*032c*/ 	.word	0x0500000f


	//   ....[91]....
        /*0330*/ 	.word	0x0500000f


	//   ....[92]....
        /*0334*/ 	.word	0x0500000f


	//   ....[93]....
        /*0338*/ 	.word	0x0500000f


	//   ....[94]....
        /*033c*/ 	.word	0x0500000f


	//   ....[95]....
        /*0340*/ 	.word	0x0500000f


	//   ....[96]....
        /*0344*/ 	.word	0x0500000f


	//   ....[97]....
        /*0348*/ 	.word	0x0500000f


	//   ....[98]....
        /*034c*/ 	.word	0x0500000f


	//   ....[99]....
        /*0350*/ 	.word	0x0500000f


	//   ....[100]....
        /*0354*/ 	.word	0x0500000f


	//   ....[101]....
        /*0358*/ 	.word	0x0500000f


	//   ....[102]....
        /*035c*/ 	.word	0x0500000f


	//   ....[103]....
        /*0360*/ 	.word	0x0500000f


	//   ....[104]....
        /*0364*/ 	.word	0x0500000f


	//   ....[105]....
        /*0368*/ 	.word	0x0500000f


	//   ....[106]....
        /*036c*/ 	.word	0x0500000f


	//   ....[107]....
        /*0370*/ 	.word	0x0500000f


	//   ....[108]....
        /*0374*/ 	.word	0x0500000f


	//   ....[109]....
        /*0378*/ 	.word	0x0500000f


	//   ....[110]....
        /*037c*/ 	.word	0x0500000f


	//   ....[111]....
        /*0380*/ 	.word	0x0500000f


	//   ....[112]....
        /*0384*/ 	.word	0x0500000f


	//   ....[113]....
        /*0388*/ 	.word	0x0500000f


	//   ....[114]....
        /*038c*/ 	.word	0x0500000f


	//   ....[115]....
        /*0390*/ 	.word	0x0500000f


	//   ....[116]....
        /*0394*/ 	.word	0x0500000f


	//   ....[117]....
        /*0398*/ 	.word	0x0500000f


	//   ....[118]....
        /*039c*/ 	.word	0x0500000f


	//   ....[119]....
        /*03a0*/ 	.word	0x0500000f


	//   ....[120]....
        /*03a4*/ 	.word	0x0500000f


	//----- nvinfo : EIATTR_COOP_GROUP_INSTR_OFFSETS
	.align		4
.L_291:
        /*03a8*/ 	.byte	0x04, 0x28
        /*03aa*/ 	.short	(.L_293 - .L_292)


	//   ....[0]....
.L_292:
        /*03ac*/ 	.word	0x00000070


	//   ....[1]....
        /*03b0*/ 	.word	0x00000140


	//   ....[2]....
        /*03b4*/ 	.word	0x00000190


	//   ....[3]....
        /*03b8*/ 	.word	0x000003c0


	//   ....[4]....
        /*03bc*/ 	.word	0x00000520


	//   ....[5]....
        /*03c0*/ 	.word	0x00000640


	//   ....[6]....
        /*03c4*/ 	.word	0x000007a0


	//   ....[7]....
        /*03c8*/ 	.word	0x00001830


	//   ....[8]....
        /*03cc*/ 	.word	0x000036a0


	//   ....[9]....
        /*03d0*/ 	.word	0x00003730


	//   ....[10]....
        /*03d4*/ 	.word	0x000042d0


	//   ....[11]....
        /*03d8*/ 	.word	0x00004360


	//   ....[12]....
        /*03dc*/ 	.word	0x00004ec0


	//   ....[13]....
        /*03e0*/ 	.word	0x00004f50


	//   ....[14]....
        /*03e4*/ 	.word	0x00005e20


	//   ....[15]....
        /*03e8*/ 	.word	0x00007980


	//   ....[16]....
        /*03ec*/ 	.word	0x00007c70


	//   ....[17]....
        /*03f0*/ 	.word	0x000088b0


	//   ....[18]....
        /*03f4*/ 	.word	0x00008960


	//   ....[19]....
        /*03f8*/ 	.word	0x000095d0


	//   ....[20]....
        /*03fc*/ 	.word	0x00009650


	//   ....[21]....
        /*0400*/ 	.word	0x0000a950


	//   ....[22]....
        /*0404*/ 	.word	0x0000cd40


	//   ....[23]....
        /*0408*/ 	.word	0x0000cdb0


	//   ....[24]....
        /*040c*/ 	.word	0x0000d5d0


	//   ....[25]....
        /*0410*/ 	.word	0x0000d630


	//   ....[26]....
        /*0414*/ 	.word	0x0000ea00


	//   ....[27]....
        /*0418*/ 	.word	0x0000eb10


	//   ....[28]....
        /*041c*/ 	.word	0x0000eb70


	//   ....[29]....
        /*0420*/ 	.word	0x0000ec90


	//   ....[30]....
        /*0424*/ 	.word	0x0000ecc0


	//   ....[31]....
        /*0428*/ 	.word	0x0000ff90


	//   ....[32]....
        /*042c*/ 	.word	0x0000ffd0


	//   ....[33]....
        /*0430*/ 	.word	0x00010000


	//   ....[34]....
        /*0434*/ 	.word	0x00010030


	//   ....[35]....
        /*0438*/ 	.word	0x000104d0


	//   ....[36]....
        /*043c*/ 	.word	0x000104f0


	//   ....[37]....
        /*0440*/ 	.word	0x00010630


	//   ....[38]....
        /*0444*/ 	.word	0x00010650


	//   ....[39]....
        /*0448*/ 	.word	0x00011020


	//   ....[40]....
        /*044c*/ 	.word	0x00011030


	//   ....[41]....
        /*0450*/ 	.word	0x00011140


	//   ....[42]....
        /*0454*/ 	.word	0x00011160


	//   ....[43]....
        /*0458*/ 	.word	0x000112d0


	//   ....[44]....
        /*045c*/ 	.word	0x000114c0


	//   ....[45]....
        /*0460*/ 	.word	0x000114f0


	//   ....[46]....
        /*0464*/ 	.word	0x00011520


	//   ....[47]....
        /*0468*/ 	.word	0x00011550


	//   ....[48]....
        /*046c*/ 	.word	0x00011580


	//   ....[49]....
        /*0470*/ 	.word	0x000115b0


	//   ....[50]....
        /*0474*/ 	.word	0x00011730


	//   ....[51]....
        /*0478*/ 	.word	0x00011760


	//   ....[52]....
        /*047c*/ 	.word	0x00011790


	//   ....[53]....
        /*0480*/ 	.word	0x000117c0


	//   ....[54]....
        /*0484*/ 	.word	0x000117f0


	//   ....[55]....
        /*0488*/ 	.word	0x00011820


	//   ....[56]....
        /*048c*/ 	.word	0x000118e0


	//   ....[57]....
        /*0490*/ 	.word	0x00011940


	//   ....[58]....
        /*0494*/ 	.word	0x000119e0


	//   ....[59]....
        /*0498*/ 	.word	0x00012c30


	//   ....[60]....
        /*049c*/ 	.word	0x00013920


	//   ....[61]....
        /*04a0*/ 	.word	0x00013930


	//   ....[62]....
        /*04a4*/ 	.word	0x00013950


	//   ....[63]....
        /*04a8*/ 	.word	0x00013a00


	//   ....[64]....
        /*04ac*/ 	.word	0x00013a20


	//   ....[65]....
        /*04b0*/ 	.word	0x00013ac0


	//   ....[66]....
        /*04b4*/ 	.word	0x00013ae0


	//   ....[67]....
        /*04b8*/ 	.word	0x00013af0


	//   ....[68]....
        /*04bc*/ 	.word	0x00013b80


	//   ....[69]....
        /*04c0*/ 	.word	0x00013bd0


	//   ....[70]....
        /*04c4*/ 	.word	0x00013be0


	//   ....[71]....
        /*04c8*/ 	.word	0x00013c10


	//   ....[72]....
        /*04cc*/ 	.word	0x00016920


	//   ....[73]....
        /*04d0*/ 	.word	0x00016970


	//   ....[74]....
        /*04d4*/ 	.word	0x000169a0


	//   ....[75]....
        /*04d8*/ 	.word	0x000169d0


	//   ....[76]....
        /*04dc*/ 	.word	0x000169e0


	//   ....[77]....
        /*04e0*/ 	.word	0x00016a10


	//   ....[78]....
        /*04e4*/ 	.word	0x00016a40


	//   ....[79]....
        /*04e8*/ 	.word	0x00016a70


	//   ....[80]....
        /*04ec*/ 	.word	0x00016c00


	//   ....[81]....
        /*04f0*/ 	.word	0x00016c30


	//   ....[82]....
        /*04f4*/ 	.word	0x00016c60


	//   ....[83]....
        /*04f8*/ 	.word	0x00016c90


	//   ....[84]....
        /*04fc*/ 	.word	0x00016cc0


	//   ....[85]....
        /*0500*/ 	.word	0x00016cf0


	//   ....[86]....
        /*0504*/ 	.word	0x00016db0


	//   ....[87]....
        /*0508*/ 	.word	0x00016dd0


	//   ....[88]....
        /*050c*/ 	.word	0x00016e40


	//   ....[89]....
        /*0510*/ 	.word	0x000174f0


	//   ....[90]....
        /*0514*/ 	.word	0x00017ab0


	//   ....[91]....
        /*0518*/ 	.word	0x00017c60


	//   ....[92]....
        /*051c*/ 	.word	0x00017cb0


	//   ....[93]....
        /*0520*/ 	.word	0x00017de0


	//   ....[94]....
        /*0524*/ 	.word	0x00017e30


	//   ....[95]....
        /*0528*/ 	.word	0x00017f50


	//   ....[96]....
        /*052c*/ 	.word	0x00017fc0


	//   ....[97]....
        /*0530*/ 	.word	0x000180e0


	//   ....[98]....
        /*0534*/ 	.word	0x00018150


	//   ....[99]....
        /*0538*/ 	.word	0x00018240


	//   ....[100]....
        /*053c*/ 	.word	0x000182b0


	//   ....[101]....
        /*0540*/ 	.word	0x000183c0


	//   ....[102]....
        /*0544*/ 	.word	0x00018410


	//   ....[103]....
        /*0548*/ 	.word	0x00018720


	//   ....[104]....
        /*054c*/ 	.word	0x000187c0


	//   ....[105]....
        /*0550*/ 	.word	0x000188f0


	//   ....[106]....
        /*0554*/ 	.word	0x00018960


	//   ....[107]....
        /*0558*/ 	.word	0x000189d0


	//   ....[108]....
        /*055c*/ 	.word	0x00018a40


	//   ....[109]....
        /*0560*/ 	.word	0x00018ab0


	//   ....[110]....
        /*0564*/ 	.word	0x00018b30


	//   ....[111]....
        /*0568*/ 	.word	0x00018bc0


	//   ....[112]....
        /*056c*/ 	.word	0x00018c50


	//   ....[113]....
        /*0570*/ 	.word	0x00018cc0


	//   ....[114]....
        /*0574*/ 	.word	0x00018d30


	//   ....[115]....
        /*0578*/ 	.word	0x00018da0


	//   ....[116]....
        /*057c*/ 	.word	0x00018e20


	//   ....[117]....
        /*0580*/ 	.word	0x00018e90


	//   ....[118]....
        /*0584*/ 	.word	0x00018f30


	//   ....[119]....
        /*0588*/ 	.word	0x00018fc0


	//   ....[120]....
        /*058c*/ 	.word	0x000190e0


	//----- nvinfo : EIATTR_REG_RECONFIG
	.align		4
.L_293:
        /*0590*/ 	.byte	0x01, 0x54
	.zero		2


	//----- nvinfo : EIATTR_SYSCALL_OFFSETS
	.align		4
        /*0594*/ 	.byte	0x04, 0x46
        /*0596*/ 	.short	(.L_295 - .L_294)


	//   ....[0]....
.L_294:
        /*0598*/ 	.word	0x00001a30


	//   ....[1]....
        /*059c*/ 	.word	0x00012890


	//   ....[2]....
        /*05a0*/ 	.word	0x000129e0


	//   ....[3]....
        /*05a4*/ 	.word	0x00012ad0


	//   ....[4]....
        /*05a8*/ 	.word	0x00013390


	//----- nvinfo : EIATTR_MBARRIER_INSTR_OFFSETS
	.align		4
.L_295:
        /*05ac*/ 	.byte	0x04, 0x39
        /*05ae*/ 	.short	(.L_297 - .L_296)


	//   ....[0]....
.L_296:
        /*05b0*/ 	.word	0x00000270
        /*05b4*/ 	.word	0x000000ff
        /*05b8*/ 	.word	0x00031c00
        /*05bc*/ 	.short	0x0100
        /*05be*/ 	.byte	0x08
	.zero		1


	//   ....[1]....
        /*05c0*/ 	.word	0x00000280
        /*05c4*/ 	.word	0x000000ff
        /*05c8*/ 	.word	0x00031c20
        /*05cc*/ 	.short	0x0100
        /*05ce*/ 	.byte	0x08
	.zero		1


	//   ....[2]....
        /*05d0*/ 	.word	0x00000370
        /*05d4*/ 	.word	0x000000ff
        /*05d8*/ 	.word	0x00031c30
        /*05dc*/ 	.short	0x0100
        /*05de*/ 	.byte	0x08
	.zero		1


	//   ....[3]....
        /*05e0*/ 	.word	0x00000380
        /*05e4*/ 	.word	0x000000ff
        /*05e8*/ 	.word	0x00031c40
        /*05ec*/ 	.short	0x0100
        /*05ee*/ 	.byte	0x08
	.zero		1


	//   ....[4]....
        /*05f0*/ 	.word	0x00000390
        /*05f4*/ 	.word	0x000000ff
        /*05f8*/ 	.word	0x00031c38
        /*05fc*/ 	.short	0x0100
        /*05fe*/ 	.byte	0x08
	.zero		1


	//   ....[5]....
        /*0600*/ 	.word	0x000003a0
        /*0604*/ 	.word	0x000000ff
        /*0608*/ 	.word	0x00031c48
        /*060c*/ 	.short	0x0100
        /*060e*/ 	.byte	0x08
	.zero		1


	//   ....[6]....
        /*0610*/ 	.word	0x000004d0
        /*0614*/ 	.word	0x000000ff
        /*0618*/ 	.word	0x00031c50
        /*061c*/ 	.short	0x0100
        /*061e*/ 	.byte	0x08
	.zero		1


	//   ....[7]....
        /*0620*/ 	.word	0x000004e0
        /*0624*/ 	.word	0x000000ff
        /*0628*/ 	.word	0x00031c60
        /*062c*/ 	.short	0x0100
        /*062e*/ 	.byte	0x08
	.zero		1


	//   ....[8]....
        /*0630*/ 	.word	0x000004f0
        /*0634*/ 	.word	0x000000ff
        /*0638*/ 	.word	0x00031c58
        /*063c*/ 	.short	0x0100
        /*063e*/ 	.byte	0x08
	.zero		1


	//   ....[9]....
        /*0640*/ 	.word	0x00000500
        /*0644*/ 	.word	0x000000ff
        /*0648*/ 	.word	0x00031c68
        /*064c*/ 	.short	0x0100
        /*064e*/ 	.byte	0x08
	.zero		1


	//   ....[10]....
        /*0650*/ 	.word	0x000005f0
        /*0654*/ 	.word	0x000000ff
        /*0658*/ 	.word	0x00031c70
        /*065c*/ 	.short	0x0100
        /*065e*/ 	.byte	0x06
	.zero		1


	//   ....[11]....
        /*0660*/ 	.word	0x00000600
        /*0664*/ 	.word	0x000000ff
        /*0668*/ 	.word	0x00031c80
        /*066c*/ 	.short	0x0100
        /*066e*/ 	.byte	0x06
	.zero		1


	//   ....[12]....
        /*0670*/ 	.word	0x00000610
        /*0674*/ 	.word	0x000000ff
        /*0678*/ 	.word	0x00031c78
        /*067c*/ 	.short	0x0100
        /*067e*/ 	.byte	0x06
	.zero		1


	//   ....[13]....
        /*0680*/ 	.word	0x00000620
        /*0684*/ 	.word	0x000000ff
        /*0688*/ 	.word	0x00031c88
        /*068c*/ 	.short	0x0100
        /*068e*/ 	.byte	0x06
	.zero		1


	//   ....[14]....
        /*0690*/ 	.word	0x00000750
        /*0694*/ 	.word	0x000000ff
        /*0698*/ 	.word	0x00031c90
        /*069c*/ 	.short	0x0100
        /*069e*/ 	.byte	0x08
	.zero		1


	//   ....[15]....
        /*06a0*/ 	.word	0x00000760
        /*06a4*/ 	.word	0x000000ff
        /*06a8*/ 	.word	0x00031ca0
        /*06ac*/ 	.short	0x0100
        /*06ae*/ 	.byte	0x08
	.zero		1


	//   ....[16]....
        /*06b0*/ 	.word	0x00000770
        /*06b4*/ 	.word	0x000000ff
        /*06b8*/ 	.word	0x00031c98
        /*06bc*/ 	.short	0x0100
        /*06be*/ 	.byte	0x08
	.zero		1


	//   ....[17]....
        /*06c0*/ 	.word	0x00000780
        /*06c4*/ 	.word	0x000000ff
        /*06c8*/ 	.word	0x00031ca8
        /*06cc*/ 	.short	0x0100
        /*06ce*/ 	.byte	0x08
	.zero		1


	//   ....[18]....
        /*06d0*/ 	.word	0x000008b0
        /*06d4*/ 	.word	0x000000ff
        /*06d8*/ 	.word	0x00031cb0
        /*06dc*/ 	.short	0x0100
        /*06de*/ 	.byte	0x08
	.zero		1


	//   ....[19]....
        /*06e0*/ 	.word	0x000008c0
        /*06e4*/ 	.word	0x000000ff
        /*06e8*/ 	.word	0x00031cc0
        /*06ec*/ 	.short	0x0100
        /*06ee*/ 	.byte	0x08
	.zero		1


	//   ....[20]....
        /*06f0*/ 	.word	0x000008d0
        /*06f4*/ 	.word	0x000000ff
        /*06f8*/ 	.word	0x00031cb8
        /*06fc*/ 	.short	0x0100
        /*06fe*/ 	.byte	0x08
	.zero		1


	//   ....[21]....
        /*0700*/ 	.word	0x000008e0
        /*0704*/ 	.word	0x000000ff
        /*0708*/ 	.word	0x00031cc8
        /*070c*/ 	.short	0x0100
        /*070e*/ 	.byte	0x08
	.zero		1


	//   ....[22]....
        /*0710*/ 	.word	0x00001ad0
        /*0714*/ 	.word	0x000000ff
        /*0718*/ 	.word	0x00031c00
        /*071c*/ 	.short	0x010a
        /*071e*/ 	.byte	0x25
	.zero		1


	//   ....[23]....
        /*0720*/ 	.word	0x00001b50
        /*0724*/ 	.word	0x00000000
        /*0728*/ 	.word	0x00031c30
        /*072c*/ 	.short	0x010a
        /*072e*/ 	.byte	0x3f
	.zero		1


	//   ....[24]....
        /*0730*/ 	.word	0x00001bb0
        /*0734*/ 	.word	0x00000000
        /*0738*/ 	.word	0x00031c30
        /*073c*/ 	.short	0x010a
        /*073e*/ 	.byte	0x3f
	.zero		1


	//   ....[25]....
        /*0740*/ 	.word	0x00005110
        /*0744*/ 	.word	0x00000004
        /*0748*/ 	.word	0x00000000
        /*074c*/ 	.short	0x0101
        /*074e*/ 	.byte	0x3f
	.zero		1


	//   ....[26]....
        /*0750*/ 	.word	0x00005f70
        /*0754*/ 	.word	0x000000ff
        /*0758*/ 	.word	0x00031c30
        /*075c*/ 	.short	0x010a
        /*075e*/ 	.byte	0x04
	.zero		1


	//   ....[27]....
        /*0760*/ 	.word	0x00005fb0
        /*0764*/ 	.word	0x000000ff
        /*0768*/ 	.word	0x00031c30
        /*076c*/ 	.short	0x010a
        /*076e*/ 	.byte	0x04
	.zero		1


	//   ....[28]....
        /*0770*/ 	.word	0x00007640
        /*0774*/ 	.word	0x000000ff
        /*0778*/ 	.word	0x00031c50
        /*077c*/ 	.short	0x010a
        /*077e*/ 	.byte	0x04
	.zero		1


	//   ....[29]....
        /*0780*/ 	.word	0x00007680
        /*0784*/ 	.word	0x000000ff
        /*0788*/ 	.word	0x00031c50
        /*078c*/ 	.short	0x010a
        /*078e*/ 	.byte	0x04
	.zero		1


	//   ....[30]....
        /*0790*/ 	.word	0x00009bb0
        /*0794*/ 	.word	0x0000000b
        /*0798*/ 	.word	0x00000000
        /*079c*/ 	.short	0x0101
        /*079e*/ 	.byte	0x3f
	.zero		1


	//   ....[31]....
        /*07a0*/ 	.word	0x00009d60
        /*07a4*/ 	.word	0x0000000b
        /*07a8*/ 	.word	0x00000000
        /*07ac*/ 	.short	0x0101
        /*07ae*/ 	.byte	0x3f
	.zero		1


	//   ....[32]....
        /*07b0*/ 	.word	0x0000aac0
        /*07b4*/ 	.word	0x000000ff
        /*07b8*/ 	.word	0x00031c30
        /*07bc*/ 	.short	0x010a
        /*07be*/ 	.byte	0x04
	.zero		1


	//   ....[33]....
        /*07c0*/ 	.word	0x0000ab00
        /*07c4*/ 	.word	0x000000ff
        /*07c8*/ 	.word	0x00031c30
        /*07cc*/ 	.short	0x010a
        /*07ce*/ 	.byte	0x04
	.zero		1


	//   ....[34]....
        /*07d0*/ 	.word	0x0000c190
        /*07d4*/ 	.word	0x000000ff
        /*07d8*/ 	.word	0x00031c50
        /*07dc*/ 	.short	0x010a
        /*07de*/ 	.byte	0x04
	.zero		1


	//   ....[35]....
        /*07e0*/ 	.word	0x0000c1d0
        /*07e4*/ 	.word	0x000000ff
        /*07e8*/ 	.word	0x00031c50
        /*07ec*/ 	.short	0x010a
        /*07ee*/ 	.byte	0x04
	.zero		1


	//   ....[36]....
        /*07f0*/ 	.word	0x0000dd50
        /*07f4*/ 	.word	0x0000000d
        /*07f8*/ 	.word	0x00000000
        /*07fc*/ 	.short	0x0101
        /*07fe*/ 	.byte	0x3f
	.zero		1


	//   ....[37]....
        /*0800*/ 	.word	0x0000dea0
        /*0804*/ 	.word	0x0000000c
        /*0808*/ 	.word	0x00000000
        /*080c*/ 	.short	0x0101
        /*080e*/ 	.byte	0x3f
	.zero		1


	//   ....[38]....
        /*0810*/ 	.word	0x0000ea80
        /*0814*/ 	.word	0x000000ff
        /*0818*/ 	.word	0x00031c50
        /*081c*/ 	.short	0x010a
        /*081e*/ 	.byte	0x06
	.zero		1


	//   ....[39]....
        /*0820*/ 	.word	0x0000eac0
        /*0824*/ 	.word	0x000000ff
        /*0828*/ 	.word	0x00031c50
        /*082c*/ 	.short	0x010a
        /*082e*/ 	.byte	0x06
	.zero		1


	//   ....[40]....
        /*0830*/ 	.word	0x0000f190
        /*0834*/ 	.word	0x00000004
        /*0838*/ 	.word	0x00000000
        /*083c*/ 	.short	0x0101
        /*083e*/ 	.byte	0x3f
	.zero		1


	//   ....[41]....
        /*0840*/ 	.word	0x00010500
        /*0844*/ 	.word	0x000000ff
        /*0848*/ 	.word	0x00000000
        /*084c*/ 	.short	0x0101
        /*084e*/ 	.byte	0x04
	.zero		1


	//   ....[42]....
        /*0850*/ 	.word	0x00012e40
        /*0854*/ 	.word	0x00000000
        /*0858*/ 	.word	0x00031c40
        /*085c*/ 	.short	0x010a
        /*085e*/ 	.byte	0x3f
	.zero		1


	//   ....[43]....
        /*0860*/ 	.word	0x00013d90
        /*0864*/ 	.word	0x00000016
        /*0868*/ 	.word	0x00031c00
        /*086c*/ 	.short	0x0107
        /*086e*/ 	.byte	0x3f
	.zero		1


	//   ....[44]....
        /*0870*/ 	.word	0x00013e90
        /*0874*/ 	.word	0x00000016
        /*0878*/ 	.word	0x00031c00
        /*087c*/ 	.short	0x0101
        /*087e*/ 	.byte	0x3f
	.zero		1


	//   ....[45]....
        /*0880*/ 	.word	0x00013eb0
        /*0884*/ 	.word	0x00000016
        /*0888*/ 	.word	0x00031c20
        /*088c*/ 	.short	0x010a
        /*088e*/ 	.byte	0x3f
	.zero		1


	//   ....[46]....
        /*0890*/ 	.word	0x000141c0
        /*0894*/ 	.word	0x00000003
        /*0898*/ 	.word	0x00031c40
        /*089c*/ 	.short	0x010a
        /*089e*/ 	.byte	0x3f
	.zero		1


	//   ....[47]....
        /*08a0*/ 	.word	0x00014640
        /*08a4*/ 	.word	0x00000003
        /*08a8*/ 	.word	0x00000060
        /*08ac*/ 	.short	0x010a
        /*08ae*/ 	.byte	0x3f
	.zero		1


	//   ....[48]....
        /*08b0*/ 	.word	0x00014d60
        /*08b4*/ 	.word	0x00000003
        /*08b8*/ 	.word	0x00031c40
        /*08bc*/ 	.short	0x010a
        /*08be*/ 	.byte	0x3f
	.zero		1


	//   ....[49]....
        /*08c0*/ 	.word	0x000151e0
        /*08c4*/ 	.word	0x0000000c
        /*08c8*/ 	.word	0x00000060
        /*08cc*/ 	.short	0x010a
        /*08ce*/ 	.byte	0x3f
	.zero		1


	//   ....[50]....
        /*08d0*/ 	.word	0x00015850
        /*08d4*/ 	.word	0x00000002
        /*08d8*/ 	.word	0x00031c40
        /*08dc*/ 	.short	0x010a
        /*08de*/ 	.byte	0x3f
	.zero		1


	//   ....[51]....
        /*08e0*/ 	.word	0x00015ce0
        /*08e4*/ 	.word	0x00000008
        /*08e8*/ 	.word	0x00000060
        /*08ec*/ 	.short	0x010a
        /*08ee*/ 	.byte	0x3f
	.zero		1


	//   ....[52]....
        /*08f0*/ 	.word	0x00016310
        /*08f4*/ 	.word	0x00000003
        /*08f8*/ 	.word	0x00031c60
        /*08fc*/ 	.short	0x010a
        /*08fe*/ 	.byte	0x3f
	.zero		1


	//   ....[53]....
        /*0900*/ 	.word	0x00017470
        /*0904*/ 	.word	0x00000009
        /*0908*/ 	.word	0x00031c20
        /*090c*/ 	.short	0x010a
        /*090e*/ 	.byte	0x3f
	.zero		1


	//   ....[54]....
        /*0910*/ 	.word	0x00017630
        /*0914*/ 	.word	0x00000006
        /*0918*/ 	.word	0x00000000
        /*091c*/ 	.short	0x010a
        /*091e*/ 	.byte	0x3f
	.zero		1


	//   ....[55]....
        /*0920*/ 	.word	0x000176a0
        /*0924*/ 	.word	0x00000007
        /*0928*/ 	.word	0x00000000
        /*092c*/ 	.short	0x010a
        /*092e*/ 	.byte	0x3f
	.zero		1


	//   ....[56]....
        /*0930*/ 	.word	0x00017700
        /*0934*/ 	.word	0x00000004
        /*0938*/ 	.word	0x00000000
        /*093c*/ 	.short	0x010a
        /*093e*/ 	.byte	0x3f
	.zero		1


	//   ....[57]....
        /*0940*/ 	.word	0x00017730
        /*0944*/ 	.word	0x00000005
        /*0948*/ 	.word	0x00000000
        /*094c*/ 	.short	0x010a
        /*094e*/ 	.byte	0x3f
	.zero		1


	//   ....[58]....
        /*0950*/ 	.word	0x000177a0
        /*0954*/ 	.word	0x00000003
        /*0958*/ 	.word	0x00031c00
        /*095c*/ 	.short	0x010a
        /*095e*/ 	.byte	0x3f
	.zero		1


	//   ....[59]....
        /*0960*/ 	.word	0x000177f0
        /*0964*/ 	.word	0x00000000
        /*0968*/ 	.word	0x00031c30
        /*096c*/ 	.short	0x010a
        /*096e*/ 	.byte	0x3f
	.zero		1


	//   ....[60]....
        /*0970*/ 	.word	0x00017850
        /*0974*/ 	.word	0x00000008
        /*0978*/ 	.word	0x00031c30
        /*097c*/ 	.short	0x010a
        /*097e*/ 	.byte	0x3f
	.zero		1


	//   ....[61]....
        /*0980*/ 	.word	0x000178b0
        /*0984*/ 	.word	0x00000008
        /*0988*/ 	.word	0x00031c50
        /*098c*/ 	.short	0x010a
        /*098e*/ 	.byte	0x3f
	.zero		1


	//   ....[62]....
        /*0990*/ 	.word	0x00017910
        /*0994*/ 	.word	0x00000007
        /*0998*/ 	.word	0x00031c30
        /*099c*/ 	.short	0x010a
        /*099e*/ 	.byte	0x3f
	.zero		1


	//   ....[63]....
        /*09a0*/ 	.word	0x00017970
        /*09a4*/ 	.word	0x00000007
        /*09a8*/ 	.word	0x00031c50
        /*09ac*/ 	.short	0x010a
        /*09ae*/ 	.byte	0x3f
	.zero		1


	//   ....[64]....
        /*09b0*/ 	.word	0x000179d0
        /*09b4*/ 	.word	0x00000005
        /*09b8*/ 	.word	0x00031c50
        /*09bc*/ 	.short	0x010a
        /*09be*/ 	.byte	0x3f
	.zero		1


	//   ....[65]....
        /*09c0*/ 	.word	0x00017b70
        /*09c4*/ 	.word	0x00000000
        /*09c8*/ 	.word	0x00031c40
        /*09cc*/ 	.short	0x010a
        /*09ce*/ 	.byte	0x3f
	.zero		1


	//   ....[66]....
        /*09d0*/ 	.word	0x00018440
        /*09d4*/ 	.word	0x00000016
        /*09d8*/ 	.word	0x00031c20
        /*09dc*/ 	.short	0x010a
        /*09de*/ 	.byte	0x3f
	.zero		1


	//   ....[67]....
        /*09e0*/ 	.word	0x00018490
        /*09e4*/ 	.word	0x00000003
        /*09e8*/ 	.word	0x00031c40
        /*09ec*/ 	.short	0x010a
        /*09ee*/ 	.byte	0x3f
	.zero		1


	//   ....[68]....
        /*09f0*/ 	.word	0x000184e0
        /*09f4*/ 	.word	0x00000003
        /*09f8*/ 	.word	0x00000060
        /*09fc*/ 	.short	0x010a
        /*09fe*/ 	.byte	0x3f
	.zero		1


	//   ....[69]....
        /*0a00*/ 	.word	0x00018530
        /*0a04*/ 	.word	0x00000003
        /*0a08*/ 	.word	0x00031c40
        /*0a0c*/ 	.short	0x010a
        /*0a0e*/ 	.byte	0x3f
	.zero		1


	//   ....[70]....
        /*0a10*/ 	.word	0x00018580
        /*0a14*/ 	.word	0x0000000c
        /*0a18*/ 	.word	0x00000060
        /*0a1c*/ 	.short	0x010a
        /*0a1e*/ 	.byte	0x3f
	.zero		1


	//   ....[71]....
        /*0a20*/ 	.word	0x000185d0
        /*0a24*/ 	.word	0x00000002
        /*0a28*/ 	.word	0x00031c40
        /*0a2c*/ 	.short	0x010a
        /*0a2e*/ 	.byte	0x3f
	.zero		1


	//   ....[72]....
        /*0a30*/ 	.word	0x00018620
        /*0a34*/ 	.word	0x00000008
        /*0a38*/ 	.word	0x00000060
        /*0a3c*/ 	.short	0x010a
        /*0a3e*/ 	.byte	0x3f
	.zero		1


	//   ....[73]....
        /*0a40*/ 	.word	0x00018670
        /*0a44*/ 	.word	0x00000003
        /*0a48*/ 	.word	0x00031c60
        /*0a4c*/ 	.short	0x010a
        /*0a4e*/ 	.byte	0x3f
	.zero		1


	//   ....[74]....
        /*0a50*/ 	.word	0x00019000
        /*0a54*/ 	.word	0x00000009
        /*0a58*/ 	.word	0x00031c20
        /*0a5c*/ 	.short	0x010a
        /*0a5e*/ 	.byte	0x3f
	.zero		1


	//   ....[75]....
        /*0a60*/ 	.word	0x000191a0
        /*0a64*/ 	.word	0x00000006
        /*0a68*/ 	.word	0x00000000
        /*0a6c*/ 	.short	0x010a
        /*0a6e*/ 	.byte	0x3f
	.zero		1


	//   ....[76]....
        /*0a70*/ 	.word	0x000191f0
        /*0a74*/ 	.word	0x00000007
        /*0a78*/ 	.word	0x00000000
        /*0a7c*/ 	.short	0x010a
        /*0a7e*/ 	.byte	0x3f
	.zero		1


	//   ....[77]....
        /*0a80*/ 	.word	0x00019240
        /*0a84*/ 	.word	0x00000004
        /*0a88*/ 	.word	0x00000000
        /*0a8c*/ 	.short	0x010a
        /*0a8e*/ 	.byte	0x3f
	.zero		1


	//----- nvinfo : EIATTR_NUM_MBARRIERS
	.align		4
.L_297:
        /*0a90*/ 	.byte	0x03, 0x38
        /*0a92*/ 	.short	0x0016


	//----- nvinfo : EIATTR_EXIT_INSTR_OFFSETS
	.align		4
        /*0a94*/ 	.byte	0x04, 0x1c
        /*0a96*/ 	.short	(.L_299 - .L_298)


	//   ....[0]....
.L_298:
        /*0a98*/ 	.word	0x00000a90


	//   ....[1]....
        /*0a9c*/ 	.word	0x00011290


	//   ....[2]....
        /*0aa0*/ 	.word	0x00017780


	//----- nvinfo : EIATTR_MAX_THREADS
	.align		4
.L_299:
        /*0aa4*/ 	.byte	0x04, 0x05
        /*0aa6*/ 	.short	(.L_301 - .L_300)
.L_300:
        /*0aa8*/ 	.word	0x00000200
        /*0aac*/ 	.word	0x00000001
        /*0ab0*/ 	.word	0x00000001


	//----- nvinfo : EIATTR_CRS_STACK_SIZE
	.align		4
.L_301:
        /*0ab4*/ 	.byte	0x04, 0x1e
        /*0ab6*/ 	.short	(.L_303 - .L_302)
.L_302:
        /*0ab8*/ 	.word	0x00000000


	//----- nvinfo : EIATTR_CBANK_PARAM_SIZE
	.align		4
.L_303:
        /*0abc*/ 	.byte	0x03, 0x19
        /*0abe*/ 	.short	0x0af0


	//----- nvinfo : EIATTR_PARAM_CBANK
	.align		4
        /*0ac0*/ 	.byte	0x04, 0x0a
        /*0ac2*/ 	.short	(.L_305 - .L_304)
	.align		4
.L_304:
        /*0ac4*/ 	.word	index@(.nv.constant0._ZN7cutlass13device_kernelIN5flash11enable_sm90INS1_16FlashAttnFwdSm90INS1_25CollectiveMainloopFwdSm90ILi2EN4cute5tupleIJNS5_1CILi1EEES8_S8_EEENS6_IJNS7_ILi192EEENS7_ILi144EEENS7_ILi96EEEEEELi96ENS_10bfloat16_tEfNS_4arch4Sm90ELb1ELb0ELb1ELb1ELb0ELb0ELb0ELb0ELb1ELb1ELb0ELb0EEENS1_21CollectiveEpilogueFwdINS6_IJSA_SC_SB_EEES9_SE_SG_Li384ELb1ELb1ELb0ELb0EEENS1_36VarlenDynamicPersistentTileSchedulerILi192ELi144ELi384ELi128ELb0ELb1ELb1ELb1ELb1ELb1EEEEEEEEEvNT_6ParamsE)
        /*0ac8*/ 	.short	0x0210
        /*0aca*/ 	.short	0x0af0


	//----- nvinfo : EIATTR_SW_WAR
	.align		4
.L_305:
        /*0acc*/ 	.byte	0x04, 0x36
        /*0ace*/ 	.short	(.L_307 - .L_306)
.L_306:
        /*0ad0*/ 	.word	0x00000008
.L_307:


//--------------------- .nv.info._ZN7cutlass13device_kernelIN5flash11enable_sm90INS1_16FlashAttnFwdSm90INS1_25CollectiveMainloopFwdSm90ILi2EN4cute5tupleIJNS5_1CILi1EEES8_S8_EEENS6_IJNS7_ILi192EEENS7_ILi144EEENS7_ILi96EEEEEELi96ENS_10bfloat16_tEfNS_4arch4Sm90ELb1ELb0ELb1ELb1ELb0ELb1ELb0ELb0ELb1ELb1ELb0ELb0EEENS1_21CollectiveEpilogueFwdINS6_IJSA_SC_SB_EEES9_SE_SG_Li384ELb1ELb1ELb0ELb0EEENS1_36VarlenDynamicPersistentTileSchedulerILi192ELi144ELi384ELi128ELb0ELb1ELb1ELb1ELb1ELb1EEEEEEEEEvNT_6ParamsE --------------------------
	.section	.nv.info._ZN7cutlass13device_kernelIN5flash11enable_sm90INS1_16FlashAttnFwdSm90INS1_25CollectiveMainloopFwdSm90ILi2EN4cute5tupleIJNS5_1CILi1EEES8_S8_EEENS6_IJNS7_ILi192EEENS7_ILi144EEENS7_ILi96EEEEEELi96ENS_10bfloat16_tEfNS_4arch4Sm90ELb1ELb0ELb1ELb1ELb0ELb1ELb0ELb0ELb1ELb1ELb0ELb0EEENS1_21CollectiveEpilogueFwdINS6_IJSA_SC_SB_EEES9_SE_SG_Li384ELb1ELb1ELb0ELb0EEENS1_36VarlenDynamicPersistentTileSchedulerILi192ELi144ELi384ELi128ELb0ELb1ELb1ELb1ELb1ELb1EEEEEEEEEvNT_6ParamsE,"",@"SHT_CUDA_INFO"
	.sectionflags	@""
	.align	4


	//----- nvinfo : EIATTR_CUDA_API_VERSION
	.align		4
        /*0000*/ 	.byte	0x04, 0x37
        /*0002*/ 	.short	(.L_309 - .L_308)
.L_308:
        /*0004*/ 	.word	0x00000082


	//----- nvinfo : EIATTR_KPARAM_INFO
	.align		4
.L_309:
        /*0008*/ 	.byte	0x04, 0x17
        /*000a*/ 	.short	(.L_311 - .L_310)
.L_310:
        /*000c*/ 	.word	0x00000000
        /*0010*/ 	.short	0x0000
        /*0012*/ 	.short	0x0070
        /*0014*/ 	.byte	0x00, 0xf0, 0x01, 0x2a


	//----- nvinfo : EIATTR_SPARSE_MMA_MASK
	.align		4
.L_311:
        /*0018*/ 	.byte	0x03, 0x50
        /*001a*/ 	.short	0x0000


	//----- nvinfo : EIATTR_MAXREG_COUNT
	.align		4
        /*001c*/ 	.byte	0x03, 0x1b
        /*001e*/ 	.short	0x0080


	//----- nvinfo : EIATTR_NUM_BARRIERS
	.align		4
        /*0020*/ 	.byte	0x02, 0x4c
        /*0022*/ 	.byte	0x10
	.zero		1


	//----- nvinfo : EIATTR_EXTERNS
	.align		4
        /*0024*/ 	.byte	0x04, 0x0f
        /*0026*/ 	.short	(.L_313 - .L_312)


	//   ....[0]....
	.align		4
.L_312:
        /*0028*/ 	.word	index@(__assertfail)


	//----- nvinfo : EIATTR_ANNOTATIONS
	.align		4
.L_313:
        /*002c*/ 	.byte	0x04, 0x55
        /*002e*/ 	.short	(.L_315 - .L_314)


	//   ....[0]....
.L_314:
        /* <DEDUP_REMOVED lines=116> */


	//----- nvinfo : EIATTR_MERCURY_ISA_VERSION
	.align		4
.L_315:
        /*0760*/ 	.byte	0x03, 0x5f
        /*0762*/ 	.short	0x0101


	//----- nvinfo : EIATTR_UNUSED_LOAD_BYTE_OFFSET
	.align		4
        /*0764*/ 	.byte	0x04, 0x44
        /*0766*/ 	.short	(.L_317 - .L_316)


	//   ....[0]....
.L_316:
        /*0768*/ 	.word	0x00000af0
        /*076c*/ 	.word	0x0000fff0


	//   ....[1]....
        /*0770*/ 	.word	0x0001bee0
        /*0774*/ 	.word	0x0000fff0


	//----- nvinfo : EIATTR_INT_WARP_WIDE_INSTR_OFFSETS
	.align		4
.L_317:
        /*0778*/ 	.byte	0x04, 0x31
        /*077a*/ 	.short	(.L_319 - .L_318)


	//   ....[0]....
.L_318:
        /*077c*/ 	.word	0x00000190


	//   ....[1]....
        /*0780*/ 	.word	0x000001d0


	//   ....[2]....
        /*0784*/ 	.word	0x00000240


	//   ....[3]....
        /*0788*/ 	.word	0x00020700


	//   ....[4]....
        /*078c*/ 	.word	0x000207a0


	//   ....[5]....
        /*0790*/ 	.word	0x00024300


	//   ....[6]....
        /*0794*/ 	.word	0x000243a0


	//----- nvinfo : EIATTR_COOP_GROUP_MASK_REGIDS
	.align		4
.L_319:
        /*0798*/ 	.byte	0x04, 0x29
        /*079a*/ 	.short	(.L_321 - .L_320)


	//   ....[0]....
.L_320:
        /*079c*/ 	.word	0xffffffff


	//   ....[1]....
        /*07a0*/ 	.word	0xffffffff


	//   ....[2]....
        /*07a4*/ 	.word	0xffffffff


	//   ....[3]....
        /*07a8*/ 	.word	0xffffffff


	//   ....[4]....
        /*07ac*/ 	.word	0xffffffff


	//   ....[5]....
        /*07b0*/ 	.word	0xffffffff


	//   ....[6]....
        /*07b4*/ 	.word	0xffffffff


	//   ....[7]....
        /*07b8*/ 	.word	0xffffffff


	//   ....[8]....
        /*07bc*/ 	.word	0xffffffff


	//   ....[9]....
        /*07c0*/ 	.word	0xffffffff


	//   ....[10]....
        /*07c4*/ 	.word	0xffffffff


	//   ....[11]....
        /*07c8*/ 	.word	0xffffffff


	//   ....[12]....
        /*07cc*/ 	.word	0xffffffff


	//   ....[13]....
        /*07d0*/ 	.word	0xffffffff


	//   ....[14]....
        /*07d4*/ 	.word	0xffffffff


	//   ....[15]....
        /*07d8*/ 	.word	0xffffffff


	//   ....[16]....
        /*07dc*/ 	.word	0xffffffff


	//   ....[17]....
        /*07e0*/ 	.word	0xffffffff


	//   ....[18]....
        /*07e4*/ 	.word	0xffffffff


	//   ....[19]....
        /*07e8*/ 	.word	0xffffffff


	//   ....[20]....
        /*07ec*/ 	.word	0xffffffff


	//   ....[21]....
        /*07f0*/ 	.word	0xffffffff


	//   ....[22]....
        /*07f4*/ 	.word	0xffffffff


	//   ....[23]....
        /*07f8*/ 	.word	0xffffffff


	//   ....[24]....
        /*07fc*/ 	.word	0xffffffff


	//   ....[25]....
        /*0800*/ 	.word	0xffffffff


	//   ....[26]....
        /*0804*/ 	.word	0xffffffff


	//   ....[27]....
        /*0808*/ 	.word	0xffffffff


	//   ....[28]....
        /*080c*/ 	.word	0xffffffff


	//   ....[29]....
        /*0810*/ 	.word	0xffffffff


	//   ....[30]....
        /*0814*/ 	.word	0xffffffff


	//   ....[31]....
        /*0818*/ 	.word	0xffffffff


	//   ....[32]....
        /*081c*/ 	.word	0xffffffff


	//   ....[33]....
        /*0820*/ 	.word	0xffffffff


	//   ....[34]....
        /*0824*/ 	.word	0xffffffff


	//   ....[35]....
        /*0828*/ 	.word	0xffffffff


	//   ....[36]....
        /*082c*/ 	.word	0xffffffff


	//   ....[37]....
        /*0830*/ 	.word	0xffffffff


	//   ....[38]....
        /*0834*/ 	.word	0xffffffff


	//   ....[39]....
        /*0838*/ 	.word	0xffffffff


	//   ....[40]....
        /*083c*/ 	.word	0xffffffff


	//   ....[41]....
        /*0840*/ 	.word	0xffffffff


	//   ....[42]....
        /*0844*/ 	.word	0xffffffff


	//   ....[43]....
        /*0848*/ 	.word	0xffffffff


	//   ....[44]....
        /*084c*/ 	.word	0xffffffff


	//   ....[45]....
        /*0850*/ 	.word	0xffffffff


	//   ....[46]....
        /*0854*/ 	.word	0xffffffff


	//   ....[47]....
        /*0858*/ 	.word	0xffffffff


	//   ....[48]....
        /*085c*/ 	.word	0xffffffff


	//   ....[49]....
        /*0860*/ 	.word	0xffffffff


	//   ....[50]....
        /*0864*/ 	.word	0xffffffff


	//   ....[51]....
        /*0868*/ 	.word	0xffffffff


	//   ....[52]....
        /*086c*/ 	.word	0xffffffff


	//   ....[53]....
        /*0870*/ 	.word	0xffffffff


	//   ....[54]....
        /*0874*/ 	.word	0xffffffff


	//   ....[55]....
        /*0878*/ 	.word	0xffffffff


	//   ....[56]....
        /*087c*/ 	.word	0xffffffff


	//   ....[57]....
        /*0880*/ 	.word	0xffffffff


	//   ....[58]....
        /*0884*/ 	.word	0xffffffff


	//   ....[59]....
        /*0888*/ 	.word	0xffffffff


	//   ....[60]....
        /*088c*/ 	.word	0xffffffff


	//   ....[61]....
        /*0890*/ 	.word	0xffffffff


	//   ....[62]....
        /*0894*/ 	.word	0xffffffff


	//   ....[63]....
        /*0898*/ 	.word	0xffffffff


	//   ....[64]....
        /*089c*/ 	.word	0xffffffff


	//   ....[65]....
        /*08a0*/ 	.word	0xffffffff


	//   ....[66]....
        /*08a4*/ 	.word	0xffffffff


	//   ....[67]....
        /*08a8*/ 	.word	0xffffffff


	//   ....[68]....
        /*08ac*/ 	.word	0xffffffff


	//   ....[69]....
        /*08b0*/ 	.word	0xffffffff


	//   ....[70]....
        /*08b4*/ 	.word	0xffffffff


	//   ....[71]....
        /*08b8*/ 	.word	0xffffffff


	//   ....[72]....
        /*08bc*/ 	.word	0xffffffff


	//   ....[73]....
        /*08c0*/ 	.word	0xffffffff


	//   ....[74]....
        /*08c4*/ 	.word	0xffffffff


	//   ....[75]....
        /*08c8*/ 	.word	0xffffffff


	//   ....[76]....
        /*08cc*/ 	.word	0xffffffff


	//   ....[77]....
        /*08d0*/ 	.word	0xffffffff


	//   ....[78]....
        /*08d4*/ 	.word	0xffffffff


	//   ....[79]....
        /*08d8*/ 	.word	0xffffffff


	//   ....[80]....
        /*08dc*/ 	.word	0xffffffff


	//   ....[81]....
        /*08e0*/ 	.word	0xffffffff


	//   ....[82]....
        /*08e4*/ 	.word	0xffffffff


	//   ....[83]....
        /*08e8*/ 	.word	0xffffffff


	//   ....[84]....
        /*08ec*/ 	.word	0xffffffff


	//   ....[85]....
        /*08f0*/ 	.word	0xffffffff


	//   ....[86]....
        /*08f4*/ 	.word	0xffffffff


	//   ....[87]....
        /*08f8*/ 	.word	0xffffffff


	//   ....[88]....
        /*08fc*/ 	.word	0xffffffff


	//   ....[89]....
        /*0900*/ 	.word	0xffffffff


	//   ....[90]....
        /*0904*/ 	.word	0xffffffff


	//   ....[91]....
        /*0908*/ 	.word	0xffffffff


	//   ....[92]....
        /*090c*/ 	.word	0xffffffff


	//   ....[93]....
        /*0910*/ 	.word	0xffffffff


	//   ....[94]....
        /*0914*/ 	.word	0xffffffff


	//   ....[95]....
        /*0918*/ 	.word	0xffffffff


	//   ....[96]....
        /*091c*/ 	.word	0xffffffff


	//   ....[97]....
        /*0920*/ 	.word	0xffffffff


	//   ....[98]....
        /*0924*/ 	.word	0xffffffff


	//   ....[99]....
        /*0928*/ 	.word	0x0500000f


	//   ....[100]....
        /*092c*/ 	.word	0x0500000f


	//   ....[101]....
        /*0930*/ 	.word	0x0500000f


	//   ....[102]....
        /*0934*/ 	.word	0x0500000f


	//   ....[103]....
        /*0938*/ 	.word	0x0500000f


	//   ....[104]....
        /*093c*/ 	.word	0x0500000f


	//   ....[105]....
        /*0940*/ 	.word	0x0500000f


	//   ....[106]....
        /*0944*/ 	.word	0x0500000f


	//   ....[107]....
        /*0948*/ 	.word	0x0500000f


	//   ....[108]....
        /*094c*/ 	.word	0x0500000f


	//   ....[109]....
        /*0950*/ 	.word	0x0500000f


	//   ....[110]....
        /*0954*/ 	.word	0x0500000f


	//   ....[111]....
        /*0958*/ 	.word	0x0500000f


	//   ....[112]....
        /*095c*/ 	.word	0x0500000f


	//   ....[113]....
        /*0960*/ 	.word	0x0500000f


	//   ....[114]....
        /*0964*/ 	.word	0x0500000f


	//   ....[115]....
        /*0968*/ 	.word	0x0500000f


	//   ....[116]....
        /*096c*/ 	.word	0x0500000f


	//   ....[117]....
        /*0970*/ 	.word	0x0500000f


	//   ....[118]....
        /*0974*/ 	.word	0x0500000f


	//   ....[119]....
        /*0978*/ 	.word	0x0500000f


	//   ....[120]....
        /*097c*/ 	.word	0x0500000f


	//   ....[121]....
        /*0980*/ 	.word	0x0500000f


	//   ....[122]....
        /*0984*/ 	.word	0x0500000f


	//   ....[123]....
        /*0988*/ 	.word	0x0500000f


	//   ....[124]....
        /*098c*/ 	.word	0x0500000f


	//   ....[125]....
        /*0990*/ 	.word	0x0500000f


	//   ....[126]....
        /*0994*/ 	.word	0x0500000f


	//   ....[127]....
        /*0998*/ 	.word	0x0500000f


	//   ....[128]....
        /*099c*/ 	.word	0x0500000f


	//   ....[129]....
        /*09a0*/ 	.word	0x0500000f


	//   ....[130]....
        /*09a4*/ 	.word	0x0500000f


	//   ....[131]....
        /*09a8*/ 	.word	0x0500000f


	//   ....[132]....
        /*09ac*/ 	.word	0x0500000f


	//   ....[133]....
        /*09b0*/ 	.word	0x0500000f


	//   ....[134]....
        /*09b4*/ 	.word	0x0500000f


	//   ....[135]....
        /*09b8*/ 	.word	0x0500000f


	//   ....[136]....
        /*09bc*/ 	.word	0x0500000f


	//   ....[137]....
        /*09c0*/ 	.word	0x0500000f


	//   ....[138]....
        /*09c4*/ 	.word	0x0500000f


	//   ....[139]....
        /*09c8*/ 	.word	0x0500000f


	//   ....[140]....
        /*09cc*/ 	.word	0x0500000f


	//   ....[141]....
        /*09d0*/ 	.word	0x0500000f


	//   ....[142]....
        /*09d4*/ 	.word	0x0500000f


	//   ....[143]....
        /*09d8*/ 	.word	0x0500000f


	//----- nvinfo : EIATTR_COOP_GROUP_INSTR_OFFSETS
	.align		4
.L_321:
        /*09dc*/ 	.byte	0x04, 0x28
        /*09de*/ 	.short	(.L_323 - .L_322)


	//   ....[0]....
.L_322:
        /*09e0*/ 	.word	0x00000070


	//   ....[1]....
        /*09e4*/ 	.word	0x000001a0


	//   ....[2]....
        /*09e8*/ 	.word	0x000001f0


	//   ....[3]....
        /*09ec*/ 	.word	0x00000420


	//   ....[4]....
        /*09f0*/ 	.word	0x00000580


	//   ....[5]....
        /*09f4*/ 	.word	0x000006a0


	//   ....[6]....
        /*09f8*/ 	.word	0x00000800


	//   ....[7]....
        /*09fc*/ 	.word	0x00007370


	//   ....[8]....
        /*0a00*/ 	.word	0x00007b10


	//   ....[9]....
        /*0a04*/ 	.word	0x00007b20


	//   ....[10]....
        /*0a08*/ 	.word	0x00007b30


	//   ....[11]....
        /*0a0c*/ 	.word	0x00007b40


	//   ....[12]....
        /*0a10*/ 	.word	0x00009b30


	//   ....[13]....
        /*0a14*/ 	.word	0x00009b40


	//   ....[14]....
        /*0a18*/ 	.word	0x00009b50


	//   ....[15]....
        /*0a1c*/ 	.word	0x00009b60


	//   ....[16]....
        /*0a20*/ 	.word	0x0000dea0


	//   ....[17]....
        /*0a24*/ 	.word	0x0000e8e0


	//   ....[18]....
        /*0a28*/ 	.word	0x0000e900


	//   ....[19]....
        /*0a2c*/ 	.word	0x0000e910


	//   ....[20]....
        /*0a30*/ 	.word	0x0000f3d0


	//   ....[21]....
        /*0a34*/ 	.word	0x0000f400


	//   ....[22]....
        /*0a38*/ 	.word	0x000105f0


	//   ....[23]....
        /*0a3c*/ 	.word	0x00012d20


	//   ....[24]....
        /*0a40*/ 	.word	0x00013570


	//   ....[25]....
        /*0a44*/ 	.word	0x00013db0


	//   ....[26]....
        /*0a48*/ 	.word	0x000140a0


	//   ....[27]....
        /*0a4c*/ 	.word	0x000147a0


	//   ....[28]....
        /*0a50*/ 	.word	0x000147c0


	//   ....[29]....
        /*0a54*/ 	.word	0x000160a0


	//   ....[30]....
        /*0a58*/ 	.word	0x00018db0


	//   ....[31]....
        /*0a5c*/ 	.word	0x00018e10


	//   ....[32]....
        /*0a60*/ 	.word	0x000197f0


	//   ....[33]....
        /*0a64*/ 	.word	0x00019810


	//   ....[34]....
        /*0a68*/ 	.word	0x0001b0f0


	//   ....[35]....
        /*0a6c*/ 	.word	0x0001b570


	//   ....[36]....
        /*0a70*/ 	.word	0x0001b870


	//   ....[37]....
        /*0a74*/ 	.word	0x0001b8b0


	//   ....[38]....
        /*0a78*/ 	.word	0x0001b920


	//   ....[39]....
        /*0a7c*/ 	.word	0x0001c960


	//   ....[40]....
        /*0a80*/ 	.word	0x0001c9a0


	//   ....[41]....
        /*0a84*/ 	.word	0x0001c9d0


	//   ....[42]....
        /*0a88*/ 	.word	0x0001c9e0


	//   ....[43]....
        /*0a8c*/ 	.word	0x0001cea0


	//   ....[44]....
        /*0a90*/ 	.word	0x0001cec0


	//   ....[45]....
        /*0a94*/ 	.word	0x0001cfd0


	//   ....[46]....
        /*0a98*/ 	.word	0x0001cff0


	//   ....[47]....
        /*0a9c*/ 	.word	0x0001d880


	//   ....[48]....
        /*0aa0*/ 	.word	0x0001d890


	//   ....[49]....
        /*0aa4*/ 	.word	0x0001da00


	//   ....[50]....
        /*0aa8*/ 	.word	0x0001da10


	//   ....[51]....
        /*0aac*/ 	.word	0x0001dbc0


	//   ....[52]....
        /*0ab0*/ 	.word	0x0001ddc0


	//   ....[53]....
        /*0ab4*/ 	.word	0x0001ddf0


	//   ....[54]....
        /*0ab8*/ 	.word	0x0001de20


	//   ....[55]....
        /*0abc*/ 	.word	0x0001de50


	//   ....[56]....
        /*0ac0*/ 	.word	0x0001de80


	//   ....[57]....
        /*0ac4*/ 	.word	0x0001deb0


	//   ....[58]....
        /*0ac8*/ 	.word	0x0001e030


	//   ....[59]....
        /*0acc*/ 	.word	0x0001e060


	//   ....[60]....
        /*0ad0*/ 	.word	0x0001e090


	//   ....[61]....
        /*0ad4*/ 	.word	0x0001e0c0


	//   ....[62]....
        /*0ad8*/ 	.word	0x0001e0f0


	//   ....[63]....
        /*0adc*/ 	.word	0x0001e120


	//   ....[64]....
        /*0ae0*/ 	.word	0x0001e1e0


	//   ....[65]....
        /*0ae4*/ 	.word	0x0001e240


	//   ....[66]....
        /*0ae8*/ 	.word	0x0001e2e0


	//   ....[67]....
        /*0aec*/ 	.word	0x0001f170


	//   ....[68]....
        /*0af0*/ 	.word	0x00020cc0


	//   ....[69]....
        /*0af4*/ 	.word	0x000219f0


	//   ....[70]....
        /*0af8*/ 	.word	0x00021a20


	//   ....[71]....
        /*0afc*/ 	.word	0x00021ae0


	//   ....[72]....
        /*0b00*/ 	.word	0x00021b00


	//   ....[73]....
        /*0b04*/ 	.word	0x00021ba0


	//   ....[74]....
        /*0b08*/ 	.word	0x00021bc0


	//   ....[75]....
        /*0b0c*/ 	.word	0x00021bd0


	//   ....[76]....
        /*0b10*/ 	.word	0x00021c70


	//   ....[77]....
        /*0b14*/ 	.word	0x00021ca0


	//   ....[78]....
        /*0b18*/ 	.word	0x00021cc0


	//   ....[79]....
        /*0b1c*/ 	.word	0x00021cd0


	//   ....[80]....
        /*0b20*/ 	.word	0x00021dc0


	//   ....[81]....
        /*0b24*/ 	.word	0x00024a50


	//   ....[82]....
        /*0b28*/ 	.word	0x00024a80


	//   ....[83]....
        /*0b2c*/ 	.word	0x00024ac0


	//   ....[84]....
        /*0b30*/ 	.word	0x00024af0


	//   ....[85]....
        /*0b34*/ 	.word	0x00024b20


	//   ....[86]....
        /*0b38*/ 	.word	0x00024b50


	//   ....[87]....
        /*0b3c*/ 	.word	0x00024b80


	//   ....[88]....
        /*0b40*/ 	.word	0x00024bb0


	//   ....[89]....
        /*0b44*/ 	.word	0x00024d40


	//   ....[90]....
        /*0b48*/ 	.word	0x00024d70


	//   ....[91]....
        /*0b4c*/ 	.word	0x00024da0


	//   ....[92]....
        /*0b50*/ 	.word	0x00024dd0


	//   ....[93]....
        /*0b54*/ 	.word	0x00024e00


	//   ....[94]....
        /*0b58*/ 	.word	0x00024e30


	//   ....[95]....
        /*0b5c*/ 	.word	0x00024ef0


	//   ....[96]....
        /*0b60*/ 	.word	0x00024f10


	//   ....[97]....
        /*0b64*/ 	.word	0x00024f80


	//   ....[98]....
        /*0b68*/ 	.word	0x00025630


	//   ....[99]....
        /*0b6c*/ 	.word	0x00025ab0


	//   ....[100]....
        /*0b70*/ 	.word	0x00025b50


	//   ....[101]....
        /*0b74*/ 	.word	0x00025be0


	//   ....[102]....
        /*0b78*/ 	.word	0x00025c30


	//   ....[103]....
        /*0b7c*/ 	.word	0x00025c80


	//   ....[104]....
        /*0b80*/ 	.word	0x00025d50


	//   ....[105]....
        /*0b84*/ 	.word	0x00025de0


	//   ....[106]....
        /*0b88*/ 	.word	0x00025e40


	//   ....[107]....
        /*0b8c*/ 	.word	0x00025ea0


	//   ....[108]....
        /*0b90*/ 	.word	0x00026150


	//   ....[109]....
        /*0b94*/ 	.word	0x000261a0


	//   ....[110]....
        /*0b98*/ 	.word	0x00026230


	//   ....[111]....
        /*0b9c*/ 	.word	0x000262c0


	//   ....[112]....
        /*0ba0*/ 	.word	0x00026380


	//   ....[113]....
        /*0ba4*/ 	.word	0x00026660


	//   ....[114]....
        /*0ba8*/ 	.word	0x00026830


	//   ....[115]....
        /*0bac*/ 	.word	0x00026880


	//   ....[116]....
        /*0bb0*/ 	.word	0x000269b0


	//   ....[117]....
        /*0bb4*/ 	.word	0x00026a00


	//   ....[118]....
        /*0bb8*/ 	.word	0x00026b20


	//   ....[119]....
        /*0bbc*/ 	.word	0x00026b90


	//   ....[120]....
        /*0bc0*/ 	.word	0x00026cb0


	//   ....[121]....
        /*0bc4*/ 	.word	0x00026d20


	//   ....[122]....
        /*0bc8*/ 	.word	0x00026e30


	//   ....[123]....
        /*0bcc*/ 	.word	0x00026ea0


	//   ....[124]....
        /*0bd0*/ 	.word	0x00026fb0


	//   ....[125]....
        /*0bd4*/ 	.word	0x00027000


	//   ....[126]....
        /*0bd8*/ 	.word	0x00027320


	//   ....[127]....
        /*0bdc*/ 	.word	0x000273c0


	//   ....[128]....
        /*0be0*/ 	.word	0x000274f0


	//   ....[129]....
        /*0be4*/ 	.word	0x00027560


	//   ....[130]....
        /*0be8*/ 	.word	0x000275d0


	//   ....[131]....
        /*0bec*/ 	.word	0x00027640


	//   ....[132]....
        /*0bf0*/ 	.word	0x000276b0


	//   ....[133]....
        /*0bf4*/ 	.word	0x00027730


	//   ....[134]....
        /*0bf8*/ 	.word	0x000277c0


	//   ....[135]....
        /*0bfc*/ 	.word	0x00027850


	//   ....[136]....
        /*0c00*/ 	.word	0x000278c0


	//   ....[137]....
        /*0c04*/ 	.word	0x00027930


	//   ....[138]....
        /*0c08*/ 	.word	0x000279a0


	//   ....[139]....
        /*0c0c*/ 	.word	0x00027a20


	//   ....[140]....
        /*0c10*/ 	.word	0x00027a90


	//   ....[141]....
        /*0c14*/ 	.word	0x00027b30


	//   ....[142]....
        /*0c18*/ 	.word	0x00027bc0


	//   ....[143]....
        /*0c1c*/ 	.word	0x00027cf0


	//----- nvinfo : EIATTR_REG_RECONFIG
	.align		4
.L_323:
        /*0c20*/ 	.byte	0x01, 0x54
	.zero		2


	//----- nvinfo : EIATTR_SYSCALL_OFFSETS
	.align		4
        /*0c24*/ 	.byte	0x04, 0x46
        /*0c26*/ 	.short	(.L_325 - .L_324)


	//   ....[0]....
.L_324:
        /*0c28*/ 	.word	0x00001b80


	//   ....[1]....
        /*0c2c*/ 	.word	0x00001cd0


	//   ....[2]....
        /*0c30*/ 	.word	0x00007580


	//   ....[3]....
        /*0c34*/ 	.word	0x000078c0


	//   ....[4]....
        /*0c38*/ 	.word	0x00020900


	//   ....[5]....
        /*0c3c*/ 	.word	0x00020a50


	//   ....[6]....
        /*0c40*/ 	.word	0x00020b50


	//   ....[7]....
        /*0c44*/ 	.word	0x00021460


	//----- nvinfo : EIATTR_MBARRIER_INSTR_OFFSETS
	.align		4
.L_325:
        /*0c48*/ 	.byte	0x04, 0x39
        /*0c4a*/ 	.short	(.L_327 - .L_326)


	//   ....[0]....
.L_326:
        /*0c4c*/ 	.word	0x000002d0
        /*0c50*/ 	.word	0x000000ff
        /*0c54*/ 	.word	0x00031c00
        /*0c58*/ 	.short	0x0100
        /*0c5a*/ 	.byte	0x08
	.zero		1


	//   ....[1]....
        /*0c5c*/ 	.word	0x000002e0
        /*0c60*/ 	.word	0x000000ff
        /*0c64*/ 	.word	0x00031c20
        /*0c68*/ 	.short	0x0100
        /*0c6a*/ 	.byte	0x08
	.zero		1


	//   ....[2]....
        /*0c6c*/ 	.word	0x000003d0
        /*0c70*/ 	.word	0x000000ff
        /*0c74*/ 	.word	0x00031c30
        /*0c78*/ 	.short	0x0100
        /*0c7a*/ 	.byte	0x08
	.zero		1


	//   ....[3]....
        /*0c7c*/ 	.word	0x000003e0
        /*0c80*/ 	.word	0x000000ff
        /*0c84*/ 	.word	0x00031c40
        /*0c88*/ 	.short	0x0100
        /*0c8a*/ 	.byte	0x08
	.zero		1


	//   ....[4]....
        /*0c8c*/ 	.word	0x000003f0
        /*0c90*/ 	.word	0x000000ff
        /*0c94*/ 	.word	0x00031c38
        /*0c98*/ 	.short	0x0100
        /*0c9a*/ 	.byte	0x08
	.zero		1


	//   ....[5]....
        /*0c9c*/ 	.word	0x00000400
        /*0ca0*/ 	.word	0x000000ff
        /*0ca4*/ 	.word	0x00031c48
        /*0ca8*/ 	.short	0x0100
        /*0caa*/ 	.byte	0x08
	.zero		1


	//   ....[6]....
        /*0cac*/ 	.word	0x00000530
        /*0cb0*/ 	.word	0x000000ff
        /*0cb4*/ 	.word	0x00031c50
        /*0cb8*/ 	.short	0x0100
        /*0cba*/ 	.byte	0x08
	.zero		1


	//   ....[7]....
        /*0cbc*/ 	.word	0x00000540
        /*0cc0*/ 	.word	0x000000ff
        /*0cc4*/ 	.word	0x00031c60
        /*0cc8*/ 	.short	0x0100
        /*0cca*/ 	.byte	0x08
	.zero		1


	//   ....[8]....
        /*0ccc*/ 	.word	0x00000550
        /*0cd0*/ 	.word	0x000000ff
        /*0cd4*/ 	.word	0x00031c58
        /*0cd8*/ 	.short	0x0100
        /*0cda*/ 	.byte	0x08
	.zero		1


	//   ....[9]....
        /*0cdc*/ 	.word	0x00000560
        /*0ce0*/ 	.word	0x000000ff
        /*0ce4*/ 	.word	0x00031c68
        /*0ce8*/ 	.short	0x0100
        /*0cea*/ 	.byte	0x08
	.zero		1


	//   ....[10]....
        /*0cec*/ 	.word	0x00000650
        /*0cf0*/ 	.word	0x000000ff
        /*0cf4*/ 	.word	0x00031c70
        /*0cf8*/ 	.short	0x0100
        /*0cfa*/ 	.byte	0x06
	.zero		1


	//   ....[11]....
        /*0cfc*/ 	.word	0x00000660
        /*0d00*/ 	.word	0x000000ff
        /*0d04*/ 	.word	0x00031c80
        /*0d08*/ 	.short	0x0100
        /*0d0a*/ 	.byte	0x06
	.zero		1


	//   ....[12]....
        /*0d0c*/ 	.word	0x00000670
        /*0d10*/ 	.word	0x000000ff
        /*0d14*/ 	.word	0x00031c78
        /*0d18*/ 	.short	0x0100
        /*0d1a*/ 	.byte	0x06
	.zero		1


	//   ....[13]....
        /*0d1c*/ 	.word	0x00000680
        /*0d20*/ 	.word	0x000000ff
        /*0d24*/ 	.word	0x00031c88
        /*0d28*/ 	.short	0x0100
        /*0d2a*/ 	.byte	0x06
	.zero		1


	//   ....[14]....
        /*0d2c*/ 	.word	0x000007b0
        /*0d30*/ 	.word	0x000000ff
        /*0d34*/ 	.word	0x00031c90
        /*0d38*/ 	.short	0x0100
        /*0d3a*/ 	.byte	0x08
	.zero		1


	//   ....[15]....
        /*0d3c*/ 	.word	0x000007c0
        /*0d40*/ 	.word	0x000000ff
        /*0d44*/ 	.word	0x00031ca0
        /*0d48*/ 	.short	0x0100
        /*0d4a*/ 	.byte	0x08
	.zero		1


	//   ....[16]....
        /*0d4c*/ 	.word	0x000007d0
        /*0d50*/ 	.word	0x000000ff
        /*0d54*/ 	.word	0x00031c98
        /*0d58*/ 	.short	0x0100
        /*0d5a*/ 	.byte	0x08
	.zero		1


	//   ....[17]....
        /*0d5c*/ 	.word	0x000007e0
        /*0d60*/ 	.word	0x000000ff
        /*0d64*/ 	.word	0x00031ca8
        /*0d68*/ 	.short	0x0100
        /*0d6a*/ 	.byte	0x08
	.zero		1


	//   ....[18]....
        /*0d6c*/ 	.word	0x00000910
        /*0d70*/ 	.word	0x000000ff
        /*0d74*/ 	.word	0x00031cb0
        /*0d78*/ 	.short	0x0100
        /*0d7a*/ 	.byte	0x08
	.zero		1


	//   ....[19]....
        /*0d7c*/ 	.word	0x00000920
        /*0d80*/ 	.word	0x000000ff
        /*0d84*/ 	.word	0x00031cc0
        /*0d88*/ 	.short	0x0100
        /*0d8a*/ 	.byte	0x08
	.zero		1


	//   ....[20]....
        /*0d8c*/ 	.word	0x00000930
        /*0d90*/ 	.word	0x000000ff
        /*0d94*/ 	.word	0x00031cb8
        /*0d98*/ 	.short	0x0100
        /*0d9a*/ 	.byte	0x08
	.zero		1


	//   ....[21]....
        /*0d9c*/ 	.word	0x00000940
        /*0da0*/ 	.word	0x000000ff
        /*0da4*/ 	.word	0x00031cc8
        /*0da8*/ 	.short	0x0100
        /*0daa*/ 	.byte	0x08
	.zero		1


	//   ....[22]....
        /*0dac*/ 	.word	0x00003210
        /*0db0*/ 	.word	0x0000001a
        /*0db4*/ 	.word	0x00031c90
        /*0db8*/ 	.short	0x010a
        /*0dba*/ 	.byte	0x3f
	.zero		1


	//   ....[23]....
        /*0dbc*/ 	.word	0x00004df0
        /*0dc0*/ 	.word	0x0000001a
        /*0dc4*/ 	.word	0x00031c90
        /*0dc8*/ 	.short	0x010a
        /*0dca*/ 	.byte	0x3f
	.zero		1


	//   ....[24]....
        /*0dcc*/ 	.word	0x00006950
        /*0dd0*/ 	.word	0x0000001a
        /*0dd4*/ 	.word	0x00031c90
        /*0dd8*/ 	.short	0x010a
        /*0dda*/ 	.byte	0x3f
	.zero		1


	//   ....[25]....
        /*0ddc*/ 	.word	0x00006bc0
        /*0de0*/ 	.word	0x00000024
        /*0de4*/ 	.word	0x00000000
        /*0de8*/ 	.short	0x0101
        /*0dea*/ 	.byte	0x3f
	.zero		1


	//   ....[26]....
        /*0dec*/ 	.word	0x00006c00
        /*0df0*/ 	.word	0x0000001a
        /*0df4*/ 	.word	0x00031cb0
        /*0df8*/ 	.short	0x010a
        /*0dfa*/ 	.byte	0x3f
	.zero		1


	//   ....[27]....
        /*0dfc*/ 	.word	0x00006f40
        /*0e00*/ 	.word	0x0000001a
        /*0e04*/ 	.word	0x00000000
        /*0e08*/ 	.short	0x0101
        /*0e0a*/ 	.byte	0x3f
	.zero		1


	//   ....[28]....
        /*0e0c*/ 	.word	0x00007620
        /*0e10*/ 	.word	0x00000010
        /*0e14*/ 	.word	0x00031c00
        /*0e18*/ 	.short	0x010a
        /*0e1a*/ 	.byte	0x3f
	.zero		1


	//   ....[29]....
        /*0e1c*/ 	.word	0x00007670
        /*0e20*/ 	.word	0x00000010
        /*0e24*/ 	.word	0x00031c00
        /*0e28*/ 	.short	0x010a
        /*0e2a*/ 	.byte	0x3f
	.zero		1


	//   ....[30]....
        /*0e2c*/ 	.word	0x00008290
        /*0e30*/ 	.word	0x00000010
        /*0e34*/ 	.word	0x00031c00
        /*0e38*/ 	.short	0x010a
        /*0e3a*/ 	.byte	0x3f
	.zero		1


	//   ....[31]....
        /*0e3c*/ 	.word	0x0000a000
        /*0e40*/ 	.word	0x00000010
        /*0e44*/ 	.word	0x00031c00
        /*0e48*/ 	.short	0x010a
        /*0e4a*/ 	.byte	0x3f
	.zero		1


	//   ....[32]....
        /*0e4c*/ 	.word	0x0000b9a0
        /*0e50*/ 	.word	0x00000000
        /*0e54*/ 	.word	0x00031c30
        /*0e58*/ 	.short	0x010a
        /*0e5a*/ 	.byte	0x3f
	.zero		1


	//   ....[33]....
        /*0e5c*/ 	.word	0x0000ba10
        /*0e60*/ 	.word	0x00000000
        /*0e64*/ 	.word	0x00031c30
        /*0e68*/ 	.short	0x010a
        /*0e6a*/ 	.byte	0x3f
	.zero		1


	//   ....[34]....
        /*0e6c*/ 	.word	0x0000f690
        /*0e70*/ 	.word	0x00000018
        /*0e74*/ 	.word	0x00000000
        /*0e78*/ 	.short	0x0101
        /*0e7a*/ 	.byte	0x3f
	.zero		1


	//   ....[35]....
        /*0e7c*/ 	.word	0x00010750
        /*0e80*/ 	.word	0x00000048
        /*0e84*/ 	.word	0x00031c30
        /*0e88*/ 	.short	0x010a
        /*0e8a*/ 	.byte	0x3f
	.zero		1


	//   ....[36]....
        /*0e8c*/ 	.word	0x000107a0
        /*0e90*/ 	.word	0x00000048
        /*0e94*/ 	.word	0x00031c30
        /*0e98*/ 	.short	0x010a
        /*0e9a*/ 	.byte	0x3f
	.zero		1


	//   ....[37]....
        /*0e9c*/ 	.word	0x00012a60
        /*0ea0*/ 	.word	0x00000091
        /*0ea4*/ 	.word	0x00031c50
        /*0ea8*/ 	.short	0x010a
        /*0eaa*/ 	.byte	0x3f
	.zero		1


	//   ....[38]....
        /*0eac*/ 	.word	0x00012ab0
        /*0eb0*/ 	.word	0x00000091
        /*0eb4*/ 	.word	0x00031c50
        /*0eb8*/ 	.short	0x010a
        /*0eba*/ 	.byte	0x3f
	.zero		1


	//   ....[39]....
        /*0ebc*/ 	.word	0x000153e0
        /*0ec0*/ 	.word	0x00000071
        /*0ec4*/ 	.word	0x00000000
        /*0ec8*/ 	.short	0x0101
        /*0eca*/ 	.byte	0x3f
	.zero		1


	//   ....[40]....
        /*0ecc*/ 	.word	0x00015420
        /*0ed0*/ 	.word	0x00000070
        /*0ed4*/ 	.word	0x00000000
        /*0ed8*/ 	.short	0x0101
        /*0eda*/ 	.byte	0x3f
	.zero		1


	//   ....[41]....
        /*0edc*/ 	.word	0x00016220
        /*0ee0*/ 	.word	0x00000015
        /*0ee4*/ 	.word	0x00031c30
        /*0ee8*/ 	.short	0x010a
        /*0eea*/ 	.byte	0x3f
	.zero		1


	//   ....[42]....
        /*0eec*/ 	.word	0x00016270
        /*0ef0*/ 	.word	0x00000015
        /*0ef4*/ 	.word	0x00031c30
        /*0ef8*/ 	.short	0x010a
        /*0efa*/ 	.byte	0x3f
	.zero		1


	//   ....[43]....
        /*0efc*/ 	.word	0x00018510
        /*0f00*/ 	.word	0x00000015
        /*0f04*/ 	.word	0x00031c50
        /*0f08*/ 	.short	0x010a
        /*0f0a*/ 	.byte	0x3f
	.zero		1


	//   ....[44]....
        /*0f0c*/ 	.word	0x00018560
        /*0f10*/ 	.word	0x00000015
        /*0f14*/ 	.word	0x00031c50
        /*0f18*/ 	.short	0x010a
        /*0f1a*/ 	.byte	0x3f
	.zero		1


	//   ....[45]....
        /*0f1c*/ 	.word	0x0001a190
        /*0f20*/ 	.word	0x00000070
        /*0f24*/ 	.word	0x00000000
        /*0f28*/ 	.short	0x0101
        /*0f2a*/ 	.byte	0x3f
	.zero		1


	//   ....[46]....
        /*0f2c*/ 	.word	0x0001a1a0
        /*0f30*/ 	.word	0x0000006e
        /*0f34*/ 	.word	0x00000000
        /*0f38*/ 	.short	0x0101
        /*0f3a*/ 	.byte	0x3f
	.zero		1


	//   ....[47]....
        /*0f3c*/ 	.word	0x0001b180
        /*0f40*/ 	.word	0x00000009
        /*0f44*/ 	.word	0x00031c50
        /*0f48*/ 	.short	0x010a
        /*0f4a*/ 	.byte	0x3f
	.zero		1


	//   ....[48]....
        /*0f4c*/ 	.word	0x0001b230
        /*0f50*/ 	.word	0x00000009
        /*0f54*/ 	.word	0x00031c50
        /*0f58*/ 	.short	0x010a
        /*0f5a*/ 	.byte	0x3f
	.zero		1


	//   ....[49]....
        /*0f5c*/ 	.word	0x0001bac0
        /*0f60*/ 	.word	0x00000009
        /*0f64*/ 	.word	0x00000000
        /*0f68*/ 	.short	0x0101
        /*0f6a*/ 	.byte	0x3f
	.zero		1


	//   ....[50]....
        /*0f6c*/ 	.word	0x0001ceb0
        /*0f70*/ 	.word	0x00000000
        /*0f74*/ 	.word	0x00000000
        /*0f78*/ 	.short	0x0101
        /*0f7a*/ 	.byte	0x3f
	.zero		1


	//   ....[51]....
        /*0f7c*/ 	.word	0x0001f250
        /*0f80*/ 	.word	0x00000016
        /*0f84*/ 	.word	0x00031c20
        /*0f88*/ 	.short	0x010a
        /*0f8a*/ 	.byte	0x3f
	.zero		1


	//   ....[52]....
        /*0f8c*/ 	.word	0x0001f310
        /*0f90*/ 	.word	0x00000009
        /*0f94*/ 	.word	0x00031ca0
        /*0f98*/ 	.short	0x010a
        /*0f9a*/ 	.byte	0x3f
	.zero		1


	//   ....[53]....
        /*0f9c*/ 	.word	0x0001f740
        /*0fa0*/ 	.word	0x00000009
        /*0fa4*/ 	.word	0x00031cc0
        /*0fa8*/ 	.short	0x010a
        /*0faa*/ 	.byte	0x3f
	.zero		1


	//   ....[54]....
        /*0fac*/ 	.word	0x0001fca0
        /*0fb0*/ 	.word	0x00000008
        /*0fb4*/ 	.word	0x00031ca0
        /*0fb8*/ 	.short	0x010a
        /*0fba*/ 	.byte	0x3f
	.zero		1


	//   ....[55]....
        /*0fbc*/ 	.word	0x000200c0
        /*0fc0*/ 	.word	0x00000008
        /*0fc4*/ 	.word	0x00031cc0
        /*0fc8*/ 	.short	0x010a
        /*0fca*/ 	.byte	0x3f
	.zero		1


	//   ....[56]....
        /*0fcc*/ 	.word	0x00020ef0
        /*0fd0*/ 	.word	0x00000000
        /*0fd4*/ 	.word	0x00031c40
        /*0fd8*/ 	.short	0x010a
        /*0fda*/ 	.byte	0x3f
	.zero		1


	//   ....[57]....
        /*0fdc*/ 	.word	0x00021ea0
        /*0fe0*/ 	.word	0x00000016
        /*0fe4*/ 	.word	0x00031c00
        /*0fe8*/ 	.short	0x0107
        /*0fea*/ 	.byte	0x3f
	.zero		1


	//   ....[58]....
        /*0fec*/ 	.word	0x00021fa0
        /*0ff0*/ 	.word	0x00000016
        /*0ff4*/ 	.word	0x00031c00
        /*0ff8*/ 	.short	0x0101
        /*0ffa*/ 	.byte	0x3f
	.zero		1


	//   ....[59]....
        /*0ffc*/ 	.word	0x00021fc0
        /*1000*/ 	.word	0x00000016
        /*1004*/ 	.word	0x00031c20
        /*1008*/ 	.short	0x010a
        /*100a*/ 	.byte	0x3f
	.zero		1


	//   ....[60]....
        /*100c*/ 	.word	0x000222e0
        /*1010*/ 	.word	0x00000003
        /*1014*/ 	.word	0x00031c40
        /*1018*/ 	.short	0x010a
        /*101a*/ 	.byte	0x3f
	.zero		1


	//   ....[61]....
        /*101c*/ 	.word	0x00022760
        /*1020*/ 	.word	0x00000003
        /*1024*/ 	.word	0x00000060
        /*1028*/ 	.short	0x010a
        /*102a*/ 	.byte	0x3f
	.zero		1


	//   ....[62]....
        /*102c*/ 	.word	0x00022e90
        /*1030*/ 	.word	0x00000003
        /*1034*/ 	.word	0x00031c40
        /*1038*/ 	.short	0x010a
        /*103a*/ 	.byte	0x3f
	.zero		1


	//   ....[63]....
        /*103c*/ 	.word	0x00023310
        /*1040*/ 	.word	0x0000000c
        /*1044*/ 	.word	0x00000060
        /*1048*/ 	.short	0x010a
        /*104a*/ 	.byte	0x3f
	.zero		1


	//   ....[64]....
        /*104c*/ 	.word	0x00023990
        /*1050*/ 	.word	0x00000002
        /*1054*/ 	.word	0x00031c40
        /*1058*/ 	.short	0x010a
        /*105a*/ 	.byte	0x3f
	.zero		1


	//   ....[65]....
        /*105c*/ 	.word	0x00023e20
        /*1060*/ 	.word	0x00000007
        /*1064*/ 	.word	0x00000060
        /*1068*/ 	.short	0x010a
        /*106a*/ 	.byte	0x3f
	.zero		1


	//   ....[66]....
        /*106c*/ 	.word	0x00024450
        /*1070*/ 	.word	0x00000003
        /*1074*/ 	.word	0x00031c60
        /*1078*/ 	.short	0x010a
        /*107a*/ 	.byte	0x3f
	.zero		1


	//   ....[67]....
        /*107c*/ 	.word	0x000255b0
        /*1080*/ 	.word	0x00000009
        /*1084*/ 	.word	0x00031c20
        /*1088*/ 	.short	0x010a
        /*108a*/ 	.byte	0x3f
	.zero		1


	//   ....[68]....
        /*108c*/ 	.word	0x00025760
        /*1090*/ 	.word	0x00000006
        /*1094*/ 	.word	0x00000000
        /*1098*/ 	.short	0x010a
        /*109a*/ 	.byte	0x3f
	.zero		1


	//   ....[69]....
        /*109c*/ 	.word	0x000257d0
        /*10a0*/ 	.word	0x00000007
        /*10a4*/ 	.word	0x00000000
        /*10a8*/ 	.short	0x010a
        /*10aa*/ 	.byte	0x3f
	.zero		1


	//   ....[70]....
        /*10ac*/ 	.word	0x00025830
        /*10b0*/ 	.word	0x00000004
        /*10b4*/ 	.word	0x00000000
        /*10b8*/ 	.short	0x010a
        /*10ba*/ 	.byte	0x3f
	.zero		1


	//   ....[71]....
        /*10bc*/ 	.word	0x00025860
        /*10c0*/ 	.word	0x00000005
        /*10c4*/ 	.word	0x00000000
        /*10c8*/ 	.short	0x010a
        /*10ca*/ 	.byte	0x3f
	.zero		1


	//   ....[72]....
        /*10cc*/ 	.word	0x000258c0
        /*10d0*/ 	.word	0x0000001a
        /*10d4*/ 	.word	0x00031c90
        /*10d8*/ 	.short	0x010a
        /*10da*/ 	.byte	0x3f
	.zero		1


	//   ....[73]....
        /*10dc*/ 	.word	0x00025910
        /*10e0*/ 	.word	0x0000001a
        /*10e4*/ 	.word	0x00031c90
        /*10e8*/ 	.short	0x010a
        /*10ea*/ 	.byte	0x3f
	.zero		1


	//   ....[74]....
        /*10ec*/ 	.word	0x00025960
        /*10f0*/ 	.word	0x0000001a
        /*10f4*/ 	.word	0x00031c90
        /*10f8*/ 	.short	0x010a
        /*10fa*/ 	.byte	0x3f
	.zero		1


	//   ....[75]....
        /*10fc*/ 	.word	0x000259b0
        /*1100*/ 	.word	0x0000001a
        /*1104*/ 	.word	0x00031cb0
        /*1108*/ 	.short	0x010a
        /*110a*/ 	.byte	0x3f
	.zero		1


	//   ....[76]....
        /*110c*/ 	.word	0x00025cb0
        /*1110*/ 	.word	0x00000010
        /*1114*/ 	.word	0x00031c00
        /*1118*/ 	.short	0x010a
        /*111a*/ 	.byte	0x3f
	.zero		1


	//   ....[77]....
        /*111c*/ 	.word	0x00025ed0
        /*1120*/ 	.word	0x00000010
        /*1124*/ 	.word	0x00031c00
        /*1128*/ 	.short	0x010a
        /*112a*/ 	.byte	0x3f
	.zero		1


	//   ....[78]....
        /*112c*/ 	.word	0x00025f20
        /*1130*/ 	.word	0x00000000
        /*1134*/ 	.word	0x00031c30
        /*1138*/ 	.short	0x010a
        /*113a*/ 	.byte	0x3f
	.zero		1


	//   ....[79]....
        /*113c*/ 	.word	0x00025f70
        /*1140*/ 	.word	0x00000048
        /*1144*/ 	.word	0x00031c30
        /*1148*/ 	.short	0x010a
        /*114a*/ 	.byte	0x3f
	.zero		1


	//   ....[80]....
        /*114c*/ 	.word	0x00025fc0
        /*1150*/ 	.word	0x00000091
        /*1154*/ 	.word	0x00031c50
        /*1158*/ 	.short	0x010a
        /*115a*/ 	.byte	0x3f
	.zero		1


	//   ....[81]....
        /*115c*/ 	.word	0x00026010
        /*1160*/ 	.word	0x00000015
        /*1164*/ 	.word	0x00031c30
        /*1168*/ 	.short	0x010a
        /*116a*/ 	.byte	0x3f
	.zero		1


	//   ....[82]....
        /*116c*/ 	.word	0x00026060
        /*1170*/ 	.word	0x00000015
        /*1174*/ 	.word	0x00031c50
        /*1178*/ 	.short	0x010a
        /*117a*/ 	.byte	0x3f
	.zero		1


	//   ....[83]....
        /*117c*/ 	.word	0x000260b0
        /*1180*/ 	.word	0x00000009
        /*1184*/ 	.word	0x00031c50
        /*1188*/ 	.short	0x010a
        /*118a*/ 	.byte	0x3f
	.zero		1


	//   ....[84]....
        /*118c*/ 	.word	0x00026440
        /*1190*/ 	.word	0x00000016
        /*1194*/ 	.word	0x00031c20
        /*1198*/ 	.short	0x010a
        /*119a*/ 	.byte	0x3f
	.zero		1


	//   ....[85]....
        /*119c*/ 	.word	0x00026490
        /*11a0*/ 	.word	0x00000009
        /*11a4*/ 	.word	0x00031ca0
        /*11a8*/ 	.short	0x010a
        /*11aa*/ 	.byte	0x3f
	.zero		1


	//   ....[86]....
        /*11ac*/ 	.word	0x000264e0
        /*11b0*/ 	.word	0x00000009
        /*11b4*/ 	.word	0x00031cc0
        /*11b8*/ 	.short	0x010a
        /*11ba*/ 	.byte	0x3f
	.zero		1


	//   ....[87]....
        /*11bc*/ 	.word	0x00026530
        /*11c0*/ 	.word	0x00000008
        /*11c4*/ 	.word	0x00031ca0
        /*11c8*/ 	.short	0x010a
        /*11ca*/ 	.byte	0x3f
	.zero		1


	//   ....[88]....
        /*11cc*/ 	.word	0x00026580
        /*11d0*/ 	.word	0x00000008
        /*11d4*/ 	.word	0x00031cc0
        /*11d8*/ 	.short	0x010a
        /*11da*/ 	.byte	0x3f
	.zero		1


	//   ....[89]....
        /*11dc*/ 	.word	0x00026720
        /*11e0*/ 	.word	0x00000000
        /*11e4*/ 	.word	0x00031c40
        /*11e8*/ 	.short	0x010a
        /*11ea*/ 	.byte	0x3f
	.zero		1


	//   ....[90]....
        /*11ec*/ 	.word	0x00027040
        /*11f0*/ 	.word	0x00000016
        /*11f4*/ 	.word	0x00031c20
        /*11f8*/ 	.short	0x010a
        /*11fa*/ 	.byte	0x3f
	.zero		1


	//   ....[91]....
        /*11fc*/ 	.word	0x00027090
        /*1200*/ 	.word	0x00000003
        /*1204*/ 	.word	0x00031c40
        /*1208*/ 	.short	0x010a
        /*120a*/ 	.byte	0x3f
	.zero		1


	//   ....[92]....
        /*120c*/ 	.word	0x000270e0
        /*1210*/ 	.word	0x00000003
        /*1214*/ 	.word	0x00000060
        /*1218*/ 	.short	0x010a
        /*121a*/ 	.byte	0x3f
	.zero		1


	//   ....[93]....
        /*121c*/ 	.word	0x00027130
        /*1220*/ 	.word	0x00000003
        /*1224*/ 	.word	0x00031c40
        /*1228*/ 	.short	0x010a
        /*122a*/ 	.byte	0x3f
	.zero		1


	//   ....[94]....
        /*122c*/ 	.word	0x00027180
        /*1230*/ 	.word	0x0000000c
        /*1234*/ 	.word	0x00000060
        /*1238*/ 	.short	0x010a
        /*123a*/ 	.byte	0x3f
	.zero		1


	//   ....[95]....
        /*123c*/ 	.word	0x000271d0
        /*1240*/ 	.word	0x00000002
        /*1244*/ 	.word	0x00031c40
        /*1248*/ 	.short	0x010a
        /*124a*/ 	.byte	0x3f
	.zero		1


	//   ....[96]....
        /*124c*/ 	.word	0x00027220
        /*1250*/ 	.word	0x00000007
        /*1254*/ 	.word	0x00000060
        /*1258*/ 	.short	0x010a
        /*125a*/ 	.byte	0x3f
	.zero		1


	//   ....[97]....
        /*125c*/ 	.word	0x00027270
        /*1260*/ 	.word	0x00000003
        /*1264*/ 	.word	0x00031c60
        /*1268*/ 	.short	0x010a
        /*126a*/ 	.byte	0x3f
	.zero		1


	//   ....[98]....
        /*126c*/ 	.word	0x00027c10
        /*1270*/ 	.word	0x00000009
        /*1274*/ 	.word	0x00031c20
        /*1278*/ 	.short	0x010a
        /*127a*/ 	.byte	0x3f
	.zero		1


	//   ....[99]....
        /*127c*/ 	.word	0x00027db0
        /*1280*/ 	.word	0x00000006
        /*1284*/ 	.word	0x00000000
        /*1288*/ 	.short	0x010a
        /*128a*/ 	.byte	0x3f
	.zero		1


	//   ....[100]....
        /*128c*/ 	.word	0x00027e00
        /*1290*/ 	.word	0x00000007
        /*1294*/ 	.word	0x00000000
        /*1298*/ 	.short	0x010a
        /*129a*/ 	.byte	0x3f
	.zero		1


	//   ....[101]....
        /*129c*/ 	.word	0x00027e50
        /*12a0*/ 	.word	0x00000004
        /*12a4*/ 	.word	0x00000000
        /*12a8*/ 	.short	0x010a
        /*12aa*/ 	.byte	0x3f
	.zero		1


	//----- nvinfo : EIATTR_NUM_MBARRIERS
	.align		4
.L_327:
        /*12ac*/ 	.byte	0x03, 0x38
        /*12ae*/ 	.short	0x0016


	//----- nvinfo : EIATTR_EXIT_INSTR_OFFSETS
	.align		4
        /*12b0*/ 	.byte	0x04, 0x1c
        /*12b2*/ 	.short	(.L_329 - .L_328)


	//   ....[0]....
.L_328:
        /*12b4*/ 	.word	0x000258b0


	//----- nvinfo : EIATTR_MAX_THREADS
	.align		4
.L_329:
        /*12b8*/ 	.byte	0x04, 0x05
        /*12ba*/ 	.short	(.L_331 - .L_330)
.L_330:
        /*12bc*/ 	.word	0x00000200
        /*12c0*/ 	.word	0x00000001
        /*12c4*/ 	.word	0x00000001


	//----- nvinfo : EIATTR_CRS_STACK_SIZE
	.align		4
.L_331:
        /*12c8*/ 	.byte	0x04, 0x1e
        /*12ca*/ 	.short	(.L_333 - .L_332)
.L_332:
        /*12cc*/ 	.word	0x00000000


	//----- nvinfo : EIATTR_CBANK_PARAM_SIZE
	.align		4
.L_333:
        /*12d0*/ 	.byte	0x03, 0x19
        /*12d2*/ 	.short	0x0af0


	//----- nvinfo : EIATTR_PARAM_CBANK
	.align		4
        /*12d4*/ 	.byte	0x04, 0x0a
        /*12d6*/ 	.short	(.L_335 - .L_334)
	.align		4
.L_334:
        /*12d8*/ 	.word	index@(.nv.constant0._ZN7cutlass13device_kernelIN5flash11enable_sm90INS1_16FlashAttnFwdSm90INS1_25CollectiveMainloopFwdSm90ILi2EN4cute5tupleIJNS5_1CILi1EEES8_S8_EEENS6_IJNS7_ILi192EEENS7_ILi144EEENS7_ILi96EEEEEELi96ENS_10bfloat16_tEfNS_4arch4Sm90ELb1ELb0ELb1ELb1ELb0ELb1ELb0ELb0ELb1ELb1ELb0ELb0EEENS1_21CollectiveEpilogueFwdINS6_IJSA_SC_SB_EEES9_SE_SG_Li384ELb1ELb1ELb0ELb0EEENS1_36VarlenDynamicPersistentTileSchedulerILi192ELi144ELi384ELi128ELb0ELb1ELb1ELb1ELb1ELb1EEEEEEEEEvNT_6ParamsE)
        /*12dc*/ 	.short	0x0210
        /*12de*/ 	.short	0x0af0


	//----- nvinfo : EIATTR_SW_WAR
	.align		4
.L_335:
        /*12e0*/ 	.byte	0x04, 0x36
        /*12e2*/ 	.short	(.L_337 - .L_336)
.L_336:
        /*12e4*/ 	.word	0x00000008
.L_337:


//--------------------- .nv.callgraph             --------------------------
	.section	.nv.callgraph,"",@"SHT_CUDA_CALLGRAPH"
	.align	4
	.sectionentsize	8
	.align		4
        /*0000*/ 	.word	0x00000000
	.align		4
        /*0004*/ 	.word	0xffffffff
	.align		4
        /*0008*/ 	.word	index@(_ZN7cutlass13device_kernelIN5flash11enable_sm90INS1_16FlashAttnFwdSm90INS1_25CollectiveMainloopFwdSm90ILi2EN4cute5tupleIJNS5_1CILi1EEES8_S8_EEENS6_IJNS7_ILi192EEENS7_ILi144EEENS7_ILi96EEEEEELi96ENS_10bfloat16_tEfNS_4arch4Sm90ELb0ELb0ELb1ELb0ELb0ELb0ELb0ELb0ELb1ELb1ELb0ELb0EEENS1_21CollectiveEpilogueFwdINS6_IJSA_SC_SB_EEES9_SE_SG_Li384ELb0ELb1ELb0ELb0EEENS1_29StaticPersistentTileSchedulerILb0EEEEEEEEEvNT_6ParamsE)
	.align		4
        /*000c*/ 	.word	index@(__assertfail)
	.align		4
        /*0010*/ 	.word	index@(_ZN7cutlass13device_kernelIN5flash11enable_sm90INS1_16FlashAttnFwdSm90INS1_25CollectiveMainloopFwdSm90ILi2EN4cute5tupleIJNS5_1CILi1EEES8_S8_EEENS6_IJNS7_ILi192EEENS7_ILi144EEENS7_ILi96EEEEEELi96ENS_10bfloat16_tEfNS_4arch4Sm90ELb0ELb0ELb1ELb1ELb0ELb0ELb0ELb0ELb1ELb1ELb0ELb0EEENS1_21CollectiveEpilogueFwdINS6_IJSA_SC_SB_EEES9_SE_SG_Li384ELb1ELb1ELb0ELb0EEENS1_36VarlenDynamicPersistentTileSchedulerILi192ELi144ELi384ELi128ELb0ELb1ELb1ELb0ELb1ELb1EEEEEEEEEvNT_6ParamsE)
	.align		4
        /*0014*/ 	.word	index@(__assertfail)
	.align		4
        /*0018*/ 	.word	index@(_ZN7cutlass13device_kernelIN5flash11enable_sm90INS1_16FlashAttnFwdSm90INS1_25CollectiveMainloopFwdSm90ILi2EN4cute5tupleIJNS5_1CILi1EEES8_S8_EEENS6_IJNS7_ILi192EEENS7_ILi144EEENS7_ILi96EEEEEELi96ENS_10bfloat16_tEfNS_4arch4Sm90ELb0ELb0ELb1ELb1ELb0ELb1ELb0ELb0ELb1ELb1ELb0ELb0EEENS1_21CollectiveEpilogueFwdINS6_IJSA_SC_SB_EEES9_SE_SG_Li384ELb1ELb1ELb0ELb0EEENS1_36VarlenDynamicPersistentTileSchedulerILi192ELi144ELi384ELi128ELb0ELb1ELb1ELb0ELb1ELb1EEEEEEEEEvNT_6ParamsE)
	.align		4
        /*001c*/ 	.word	index@(__assertfail)
	.align		4
        /*0020*/ 	.word	index@(_ZN7cutlass13device_kernelIN5flash11enable_sm90INS1_16FlashAttnFwdSm90INS1_25CollectiveMainloopFwdSm90ILi2EN4cute5tupleIJNS5_1CILi1EEES8_S8_EEENS6_IJNS7_ILi192EEENS7_ILi128EEENS7_ILi96EEEEEELi96ENS_10bfloat16_tEfNS_4arch4Sm90ELb0ELb1ELb1ELb0ELb0ELb0ELb0ELb0ELb1ELb1ELb0ELb0EEENS1_21CollectiveEpilogueFwdINS6_IJSA_SC_SB_EEES9_SE_SG_Li384ELb0ELb1ELb0ELb0EEENS1_30DynamicPersistentTileSchedulerILi384ELi128ELb0ELb1ELb1EEEEEEEEEvNT_6ParamsE)
	.align		4
        /*0024*/ 	.word	index@(__assertfail)
	.align		4
        /*0028*/ 	.word	index@(_ZN7cutlass13device_kernelIN5flash11enable_sm90INS1_16FlashAttnFwdSm90INS1_25CollectiveMainloopFwdSm90ILi2EN4cute5tupleIJNS5_1CILi1EEES8_S8_EEENS6_IJNS7_ILi192EEENS7_ILi128EEENS7_ILi96EEEEEELi96ENS_10bfloat16_tEfNS_4arch4Sm90ELb0ELb1ELb1ELb1ELb0ELb0ELb0ELb0ELb1ELb1ELb0ELb0EEENS1_21CollectiveEpilogueFwdINS6_IJSA_SC_SB_EEES9_SE_SG_Li384ELb1ELb1ELb0ELb0EEENS1_36VarlenDynamicPersistentTileSchedulerILi192ELi128ELi384ELi128ELb0ELb1ELb1ELb1ELb0ELb1EEEEEEEEEvNT_6ParamsE)
	.align		4
        /*002c*/ 	.word	index@(__assertfail)
	.align		4
        /*0030*/ 	.word	index@(_ZN7cutlass13device_kernelIN5flash11enable_sm90INS1_16FlashAttnFwdSm90INS1_25CollectiveMainloopFwdSm90ILi2EN4cute5tupleIJNS5_1CILi1EEES8_S8_EEENS6_IJNS7_ILi192EEENS7_ILi128EEENS7_ILi96EEEEEELi96ENS_10bfloat16_tEfNS_4arch4Sm90ELb0ELb1ELb1ELb1ELb0ELb1ELb0ELb0ELb1ELb1ELb0ELb0EEENS1_21CollectiveEpilogueFwdINS6_IJSA_SC_SB_EEES9_SE_SG_Li384ELb1ELb1ELb0ELb0EEENS1_36VarlenDynamicPersistentTileSchedulerILi192ELi128ELi384ELi128ELb0ELb1ELb1ELb1ELb0ELb1EEEEEEEEEvNT_6ParamsE)
	.align		4
        /*0034*/ 	.word	index@(__assertfail)
	.align		4
        /*0038*/ 	.word	index@(_ZN7cutlass13device_kernelIN5flash11enable_sm90INS1_16FlashAttnFwdSm90INS1_25CollectiveMainloopFwdSm90ILi2EN4cute5tupleIJNS5_1CILi1EEES8_S8_EEENS6_IJNS7_ILi192EEENS7_ILi144EEENS7_ILi96EEEEEELi96ENS_10bfloat16_tEfNS_4arch4Sm90ELb1ELb0ELb1ELb0ELb0ELb0ELb0ELb0ELb1ELb1ELb0ELb0EEENS1_21CollectiveEpilogueFwdINS6_IJSA_SC_SB_EEES9_SE_SG_Li384ELb0ELb1ELb0ELb0EEENS1_30DynamicPersistentTileSchedulerILi384ELi128ELb0ELb1ELb1EEEEEEEEEvNT_6ParamsE)
	.align		4
        /*003c*/ 	.word	index@(__assertfail)
	.align		4
        /*0040*/ 	.word	index@(_ZN7cutlass13device_kernelIN5flash11enable_sm90INS1_16FlashAttnFwdSm90INS1_25CollectiveMainloopFwdSm90ILi2EN4cute5tupleIJNS5_1CILi1EEES8_S8_EEENS6_IJNS7_ILi192EEENS7_ILi144EEENS7_ILi96EEEEEELi96ENS_10bfloat16_tEfNS_4arch4Sm90ELb1ELb0ELb1ELb1ELb0ELb0ELb0ELb0ELb1ELb1ELb0ELb0EEENS1_21CollectiveEpilogueFwdINS6_IJSA_SC_SB_EEES9_SE_SG_Li384ELb1ELb1ELb0ELb0EEENS1_36VarlenDynamicPersistentTileSchedulerILi192ELi144ELi384ELi128ELb0ELb1ELb1ELb1ELb1ELb1EEEEEEEEEvNT_6ParamsE)
	.align		4
        /*0044*/ 	.word	index@(__assertfail)
	.align		4
        /*0048*/ 	.word	index@(_ZN7cutlass13device_kernelIN5flash11enable_sm90INS1_16FlashAttnFwdSm90INS1_25CollectiveMainloopFwdSm90ILi2EN4cute5tupleIJNS5_1CILi1EEES8_S8_EEENS6_IJNS7_ILi192EEENS7_ILi144EEENS7_ILi96EEEEEELi96ENS_10bfloat16_tEfNS_4arch4Sm90ELb1ELb0ELb1ELb1ELb0ELb1ELb0ELb0ELb1ELb1ELb0ELb0EEENS1_21CollectiveEpilogueFwdINS6_IJSA_SC_SB_EEES9_SE_SG_Li384ELb1ELb1ELb0ELb0EEENS1_36VarlenDynamicPersistentTileSchedulerILi192ELi144ELi384ELi128ELb0ELb1ELb1ELb1ELb1ELb1EEEEEEEEEvNT_6ParamsE)
	.align		4
        /*004c*/ 	.word	index@(__assertfail)
	.align		4
        /*0050*/ 	.word	0x00000000
	.align		4
        /*0054*/ 	.word	0xfffffffe
	.align		4
        /*0058*/ 	.word	0x00000000
	.align		4
        /*005c*/ 	.word	0xfffffffd
	.align		4
        /*0060*/ 	.word	0x00000000
	.align		4
        /*0064*/ 	.word	0xfffffffc


//--------------------- .nv.constant4             --------------------------
	.section	.nv.constant4,"a",@progbits
	.align	8
	.align		8
.nv.constant4:
        /*0000*/ 	.dword	__assertfail
	.align		8
        /*0008*/ 	.dword	__unnamed_1
	.align		8
        /*0010*/ 	.dword	__unnamed_2
	.align		8
        /*0018*/ 	.dword	__unnamed_3
	.align		8
        /*0020*/ 	.dword	__unnamed_4
	.align		8
        /*0028*/ 	.dword	__unnamed_5
	.align		8
        /*0030*/ 	.dword	__unnamed_6
	.align		8
        /*0038*/ 	.dword	__unnamed_7
	.align		8
        /*0040*/ 	.dword	__unnamed_8
	.align		8
        /*0048*/ 	.dword	__unnamed_9
	.align		8
        /*0050*/ 	.dword	_ZN81_INTERNAL_e1511efd_45_flash_fwd_hdim96_bf16_softcap_packgqa_sm90_cu_a7f3af4d_43584cuda3std3__45__cpo5beginE
	.align		8
        /*0058*/ 	.dword	_ZN81_INTERNAL_e1511efd_45_flash_fwd_hdim96_bf16_softcap_packgqa_sm90_cu_a7f3af4d_43584cuda3std3__45__cpo3endE
	.align		8
        /*0060*/ 	.dword	_ZN81_INTERNAL_e1511efd_45_flash_fwd_hdim96_bf16_softcap_packgqa_sm90_cu_a7f3af4d_43584cuda3std3__45__cpo6cbeginE
	.align		8
        /*0068*/ 	.dword	_ZN81_INTERNAL_e1511efd_45_flash_fwd_hdim96_bf16_softcap_packgqa_sm90_cu_a7f3af4d_43584cuda3std3__45__cpo4cendE
	.align		8
        /*0070*/ 	.dword	_ZN81_INTERNAL_e1511efd_45_flash_fwd_hdim96_bf16_softcap_packgqa_sm90_cu_a7f3af4d_43584cuda3std3__483_GLOBAL__N__e1511efd_45_flash_fwd_hdim96_bf16_softcap_packgqa_sm90_cu_a7f3af4d_43586ignoreE
	.align		8
        /*0078*/ 	.dword	_ZN81_INTERNAL_e1511efd_45_flash_fwd_hdim96_bf16_softcap_packgqa_sm90_cu_a7f3af4d_43584cuda3std3__419piecewise_constructE
	.align		8
        /*0080*/ 	.dword	_ZN81_INTERNAL_e1511efd_45_flash_fwd_hdim96_bf16_softcap_packgqa_sm90_cu_a7f3af4d_43584cuda3std3__48in_placeE
	.align		8
        /*0088*/ 	.dword	_ZN81_INTERNAL_e1511efd_45_flash_fwd_hdim96_bf16_softcap_packgqa_sm90_cu_a7f3af4d_43584cuda3std6ranges3__45__cpo4swapE
	.align		8
        /*0090*/ 	.dword	_ZN81_INTERNAL_e1511efd_45_flash_fwd_hdim96_bf16_softcap_packgqa_sm90_cu_a7f3af4d_43584cuda3std6ranges3__45__cpo9iter_moveE
	.align		8
        /*0098*/ 	.dword	_ZN81_INTERNAL_e1511efd_45_flash_fwd_hdim96_bf16_softcap_packgqa_sm90_cu_a7f3af4d_43584cute7productE
	.align		8
        /*00a0*/ 	.dword	_ZN81_INTERNAL_e1511efd_45_flash_fwd_hdim96_bf16_softcap_packgqa_sm90_cu_a7f3af4d_43584cute1_E
	.align		8
        /*00a8*/ 	.dword	$str$20
	.align		8
        /*00b0*/ 	.dword	$str$21


//--------------------- .text._ZN7cutlass13device_kernelIN5flash11enable_sm90INS1_16FlashAttnFwdSm90INS1_25CollectiveMainloopFwdSm90ILi2EN4cute5tupleIJNS5_1CILi1EEES8_S8_EEENS6_IJNS7_ILi192EEENS7_ILi144EEENS7_ILi96EEEEEELi96ENS_10bfloat16_tEfNS_4arch4Sm90ELb0ELb0ELb1ELb0ELb0ELb0ELb0ELb0ELb1ELb1ELb0ELb0EEENS1_21CollectiveEpilogueFwdINS6_IJSA_SC_SB_EEES9_SE_SG_Li384ELb0ELb1ELb0ELb0EEENS1_29StaticPersistentTileSchedulerILb0EEEEEEEEEvNT_6ParamsE --------------------------
	.section	.text._ZN7cutlass13device_kernelIN5flash11enable_sm90INS1_16FlashAttnFwdSm90INS1_25CollectiveMainloopFwdSm90ILi2EN4cute5tupleIJNS5_1CILi1EEES8_S8_EEENS6_IJNS7_ILi192EEENS7_ILi144EEENS7_ILi96EEEEEELi96ENS_10bfloat16_tEfNS_4arch4Sm90ELb0ELb0ELb1ELb0ELb0ELb0ELb0ELb0ELb1ELb1ELb0ELb0EEENS1_21CollectiveEpilogueFwdINS6_IJSA_SC_SB_EEES9_SE_SG_Li384ELb0ELb1ELb0ELb0EEENS1_29StaticPersistentTileSchedulerILb0EEEEEEEEEvNT_6ParamsE,"ax",@progbits
	.align	128
.text._ZN7cutlass13device_kernelIN5flash11enable_sm90INS1_16FlashAttnFwdSm90INS1_25CollectiveMainloopFwdSm90ILi2EN4cute5tupleIJNS5_1CILi1EEES8_S8_EEENS6_IJNS7_ILi192EEENS7_ILi144EEENS7_ILi96EEEEEELi96ENS_10bfloat16_tEfNS_4arch4Sm90ELb0ELb0ELb1ELb0ELb0ELb0ELb0ELb0ELb1ELb1ELb0ELb0EEENS1_21CollectiveEpilogueFwdINS6_IJSA_SC_SB_EEES9_SE_SG_Li384ELb0ELb1ELb0ELb0EEENS1_29StaticPersistentTileSchedulerILb0EEEEEEEEEvNT_6ParamsE:
        .type           _ZN7cutlass13device_kernelIN5flash11enable_sm90INS1_16FlashAttnFwdSm90INS1_25CollectiveMainloopFwdSm90ILi2EN4cute5tupleIJNS5_1CILi1EEES8_S8_EEENS6_IJNS7_ILi192EEENS7_ILi144EEENS7_ILi96EEEEEELi96ENS_10bfloat16_tEfNS_4arch4Sm90ELb0ELb0ELb1ELb0ELb0ELb0ELb0ELb0ELb1ELb1ELb0ELb0EEENS1_21CollectiveEpilogueFwdINS6_IJSA_SC_SB_EEES9_SE_SG_Li384ELb0ELb1ELb0ELb0EEENS1_29StaticPersistentTileSchedulerILb0EEEEEEEEEvNT_6ParamsE,@function
        .size           _ZN7cutlass13device_kernelIN5flash11enable_sm90INS1_16FlashAttnFwdSm90INS1_25CollectiveMainloopFwdSm90ILi2EN4cute5tupleIJNS5_1CILi1EEES8_S8_EEENS6_IJNS7_ILi192EEENS7_ILi144EEENS7_ILi96EEEEEELi96ENS_10bfloat16_tEfNS_4arch4Sm90ELb0ELb0ELb1ELb0ELb0ELb0ELb0ELb0ELb1ELb1ELb0ELb0EEENS1_21CollectiveEpilogueFwdINS6_IJSA_SC_SB_EEES9_SE_SG_Li384ELb0ELb1ELb0ELb0EEENS1_29StaticPersistentTileSchedulerILb0EEEEEEEEEvNT_6ParamsE,(.L_x_2724 - _ZN7cutlass13device_kernelIN5flash11enable_sm90INS1_16FlashAttnFwdSm90INS1_25CollectiveMainloopFwdSm90ILi2EN4cute5tupleIJNS5_1CILi1EEES8_S8_EEENS6_IJNS7_ILi192EEENS7_ILi144EEENS7_ILi96EEEEEELi96ENS_10bfloat16_tEfNS_4arch4Sm90ELb0ELb0ELb1ELb0ELb0ELb0ELb0ELb0ELb1ELb1ELb0ELb0EEENS1_21CollectiveEpilogueFwdINS6_IJSA_SC_SB_EEES9_SE_SG_Li384ELb0ELb1ELb0ELb0EEENS1_29StaticPersistentTileSchedulerILb0EEEEEEEEEvNT_6ParamsE)
        .other          _ZN7cutlass13device_kernelIN5flash11enable_sm90INS1_16FlashAttnFwdSm90INS1_25CollectiveMainloopFwdSm90ILi2EN4cute5tupleIJNS5_1CILi1EEES8_S8_EEENS6_IJNS7_ILi192EEENS7_ILi144EEENS7_ILi96EEEEEELi96ENS_10bfloat16_tEfNS_4arch4Sm90ELb0ELb0ELb1ELb0ELb0ELb0ELb0ELb0ELb1ELb1ELb0ELb0EEENS1_21CollectiveEpilogueFwdINS6_IJSA_SC_SB_EEES9_SE_SG_Li384ELb0ELb1ELb0ELb0EEENS1_29StaticPersistentTileSchedulerILb0EEEEEEEEEvNT_6ParamsE,@"STO_CUDA_ENTRY STV_DEFAULT"
_ZN7cutlass13device_kernelIN5flash11enable_sm90INS1_16FlashAttnFwdSm90INS1_25CollectiveMainloopFwdSm90ILi2EN4cute5tupleIJNS5_1CILi1EEES8_S8_EEENS6_IJNS7_ILi192EEENS7_ILi144EEENS7_ILi96EEEEEELi96ENS_10bfloat16_tEfNS_4arch4Sm90ELb0ELb0ELb1ELb0ELb0ELb0ELb0ELb0ELb1ELb1ELb0ELb0EEENS1_21CollectiveEpilogueFwdINS6_IJSA_SC_SB_EEES9_SE_SG_Li384ELb0ELb1ELb0ELb0EEENS1_29StaticPersistentTileSchedulerILb0EEEEEEEEEvNT_6ParamsE:
[----:B------:R-:W0:Y:S02]  /*0000*/  LDC R1, c[0x0][0x28] ;  /* 0x00000a00ff017b82 */ /* 0x000e240000000800 */
[----:B0-----:R-:W-:Y:S01]  /*0010*/  VIADD R1, R1, 0xffffffd0 ;  /* 0xffffffd001017836 */ /* 0x001fe20000000000 */
[----:B------:R-:W0:Y:S01]  /*0020*/  S2R R3, SR_TID.X ;  /* 0x0000000000037919 */ /* 0x000e220000002100 */
[----:B------:R-:W-:Y:S01]  /*0030*/  ELECT P0, URZ, PT ;  /* 0x00000000003f782f */ /* 0x000fe20003800000 */
[----:B------:R-:W-:Y:S01]  /*0040*/  BSSY B0, `(.L_x_0) ;  /* 0x000000d000007945 */ /* 0x000fe20003800000 */
[----:B0-----:R-:W-:-:S05]  /*0050*/  SHF.R.U32.HI R0, RZ, 0x5, R3 ;  /* 0x00000005ff007819 */ /* 0x001fca0000011603 */
[----:B------:R-:W0:Y:S02]  /*0060*/  SHFL.IDX PT, R2, R0, RZ, 0x1f ;  /* 0x00001fff00027589 */ /* 0x000e2400000e0000 */
[----:B0-----:R-:W-:-:S13]  /*0070*/  ISETP.EQ.AND P0, PT, R2, RZ, P0 ;  /* 0x000000ff0200720c */ /* 0x001fda0000702270 */
[----:B------:R-:W-:Y:S05]  /*0080*/  @!P0 BRA `(.L_x_1) ;  /* 0x0000000000208947 */ /* 0x000fea0003800000 */
[----:B------:R-:W-:Y:S02]  /*0090*/  ULDC.64 UR4, c[0x0][0x198] ;  /* 0x0000660000047ab9 */ /* 0x000fe40000000a00 */
[----:B------:R-:W-:Y:S02]  /*00a0*/  UIADD3 UR6, UP0, UR4, 0x370, URZ ;  /* 0x0000037004067890 */ /* 0x000fe4000ff1e03f */
[----:B------:R-:W-:Y:S02]  /*00b0*/  UIADD3 UR4, UP1, UR4, 0x470, URZ ;  /* 0x0000047004047890 */ /* 0x000fe4000ff3e03f */
[----:B------:R-:W-:Y:S02]  /*00c0*/  UIADD3.X UR7, URZ, UR5, URZ, UP0, !UPT ;  /* 0x000000053f077290 */ /* 0x000fe400087fe43f */
[----:B------:R-:W-:-:S07]  /*00d0*/  UIADD3.X UR5, URZ, UR5, URZ, UP1, !UPT ;  /* 0x000000053f057290 */ /* 0x000fce0008ffe43f */
[----:B------:R0:W-:Y:S02]  /*00e0*/  UTMACCTL.PF [UR6] ;  /* 0x00000000060079b9 */ /* 0x0001e40008040000 */
[----:B------:R0:W-:Y:S02]  /*00f0*/  UTMACCTL.PF [UR4] ;  /* 0x00000000040079b9 */ /* 0x0001e40008040000 */
[----:B0-----:R-:W-:Y:S01]  /*0100*/  NOP ;  /* 0x0000000000007918 */ /* 0x001fe20000000000 */
.L_x_1:
[----:B------:R-:W-:Y:S05]  /*0110*/  BSYNC B0 ;  /* 0x0000000000007941 */ /* 0x000fea0003800000 */
.L_x_0:
[----:B------:R-:W-:Y:S01]  /*0120*/  VOTEU.ANY UP0, P0 ;  /* 0x00000000003f7886 */ /* 0x000fe20000000100 */
[----:B------:R-:W0:Y:S01]  /*0130*/  SHFL.IDX PT, R2, R0, RZ, 0x1f ;  /* 0x00001fff00027589 */ /* 0x000e2200000e0000 */
[----:B------:R-:W-:Y:S01]  /*0140*/  UMOV UR4, 0x80 ;  /* 0x0000008000047882 */ /* 0x000fe20000000000 */
[----:B------:R-:W-:Y:S01]  /*0150*/  UMOV UR7, 0x180 ;  /* 0x0000018000077882 */ /* 0x000fe20000000000 */
[----:B------:R-:W-:Y:S01]  /*0160*/  SHF.R.U32.HI R3, RZ, 0x7, R3 ;  /* 0x00000007ff037819 */ /* 0x000fe20000011603 */
[----:B------:R-:W1:Y:S01]  /*0170*/  @UP0 S2UR UR8, SR_CgaCtaId ;  /* 0x00000000000809c3 */ /* 0x000e620000008800 */
[----:B------:R-:W-:Y:S01]  /*0180*/  @UP0 UMOV UR6, 0x400 ;  /* 0x0000040000060882 */ /* 0x000fe20000000000 */
[----:B------:R-:W-:-:S04]  /*0190*/  @UP0 UIADD3 UR4, -UR4, 0x100000, URZ ;  /* 0x0010000004040890 */ /* 0x000fc8000fffe13f */
[----:B------:R-:W-:Y:S02]  /*01a0*/  @UP0 USHF.L.U32 UR5, UR4, 0xb, URZ ;  /* 0x0000000b04050899 */ /* 0x000fe4000800063f */
[----:B------:R-:W-:Y:S01]  /*01b0*/  @UP0 USHF.L.U32 UR4, UR4, 0x1, URZ ;  /* 0x0000000104040899 */ /* 0x000fe2000800063f */
[----:B------:R-:W-:Y:S01]  /*01c0*/  VOTEU.ANY UP1, P0 ;  /* 0x00000000003f7886 */ /* 0x000fe20000020100 */
[----:B0-----:R-:W-:Y:S02]  /*01d0*/  ISETP.NE.AND P1, PT, R2, RZ, PT ;  /* 0x000000ff0200720c */ /* 0x001fe40003f25270 */
[----:B------:R0:W2:Y:S01]  /*01e0*/  SHFL.IDX PT, R2, R3, RZ, 0x1f ;  /* 0x00001fff03027589 */ /* 0x0000a200000e0000 */
[----:B-1----:R-:W-:Y:S02]  /*01f0*/  @UP0 ULEA UR8, UR8, UR6, 0x18 ;  /* 0x0000000608080291 */ /* 0x002fe4000f8ec03f */
[----:B------:R-:W-:-:S04]  /*0200*/  @UP0 UIADD3 UR6, -UR7, 0x100000, URZ ;  /* 0x0010000007060890 */ /* 0x000fc8000fffe13f */
[----:B------:R-:W-:Y:S02]  /*0210*/  @UP0 USHF.L.U32 UR7, UR6, 0xb, URZ ;  /* 0x0000000b06070899 */ /* 0x000fe4000800063f */
[----:B------:R-:W-:Y:S01]  /*0220*/  @UP0 USHF.L.U32 UR6, UR6, 0x1, URZ ;  /* 0x0000000106060899 */ /* 0x000fe2000800063f */
[----:B------:R-:W-:Y:S01]  /*0230*/  VOTEU.ANY UP0, P0 ;  /* 0x00000000003f7886 */ /* 0x000fe20000000100 */
[----:B------:R-:W1:Y:S04]  /*0240*/  FENCE.VIEW.ASYNC.S ;  /* 0x00000000000073c6 */ /* 0x000e680000000000 */
[----:B-1----:R0:W1:Y:S06]  /*0250*/  @UP0 SYNCS.EXCH.64 URZ, [UR8+0x31c00], UR4 ;  /* 0x031c0004083f05b2 */ /* 0x00206c0008000100 */
[----:B------:R0:W3:Y:S02]  /*0260*/  @UP1 SYNCS.EXCH.64 URZ, [UR8+0x31c20], UR6 ;  /* 0x031c2006083f15b2 */ /* 0x0000e40008000100 */
[----:B0-----:R-:W-:Y:S05]  /*0270*/  @P1 BRA `(.L_x_2) ;  /* 0x0000000000481947 */ /* 0x001fea0003800000 */
[----:B------:R-:W0:Y:S01]  /*0280*/  S2UR UR5, SR_CgaCtaId ;  /* 0x00000000000579c3 */ /* 0x000e220000008800 */
[----:B------:R-:W-:Y:S01]  /*0290*/  UMOV UR4, 0x400 ;  /* 0x0000040000047882 */ /* 0x000fe20000000000 */
[----:B------:R-:W-:Y:S01]  /*02a0*/  UMOV UR6, 0x1 ;  /* 0x0000000100067882 */ /* 0x000fe20000000000 */
[----:B------:R-:W-:Y:S01]  /*02b0*/  UMOV UR7, 0x3 ;  /* 0x0000000300077882 */ /* 0x000fe20000000000 */
[----:B------:R-:W-:Y:S01]  /*02c0*/  ELECT P0, URZ, PT ;  /* 0x00000000003f782f */ /* 0x000fe20003800000 */
[----:B0-----:R-:W-:Y:S02]  /*02d0*/  ULEA UR8, UR5, UR4, 0x18 ;  /* 0x0000000405087291 */ /* 0x001fe4000f8ec03f */
[----:B------:R-:W-:-:S04]  /*02e0*/  UIADD3 UR4, -UR6, 0x100000, URZ ;  /* 0x0010000006047890 */ /* 0x000fc8000fffe13f */
[----:B------:R-:W-:Y:S02]  /*02f0*/  USHF.L.U32 UR5, UR4, 0xb, URZ ;  /* 0x0000000b04057899 */ /* 0x000fe4000800063f */
[----:B------:R-:W-:Y:S02]  /*0300*/  USHF.L.U32 UR4, UR4, 0x1, URZ ;  /* 0x0000000104047899 */ /* 0x000fe4000800063f */
[----:B------:R-:W-:-:S04]  /*0310*/  UIADD3 UR6, -UR7, 0x100000, URZ ;  /* 0x0010000007067890 */ /* 0x000fc8000fffe13f */
[----:B------:R-:W-:Y:S02]  /*0320*/  USHF.L.U32 UR7, UR6, 0xb, URZ ;  /* 0x0000000b06077899 */ /* 0x000fe4000800063f */
[----:B------:R-:W-:Y:S01]  /*0330*/  USHF.L.U32 UR6, UR6, 0x1, URZ ;  /* 0x0000000106067899 */ /* 0x000fe2000800063f */
[----:B------:R-:W0:Y:S03]  /*0340*/  FENCE.VIEW.ASYNC.S ;  /* 0x00000000000073c6 */ /* 0x000e260000000000 */
[----:B0-----:R0:W4:Y:S08]  /*0350*/  SYNCS.EXCH.64 URZ, [UR8+0x31c30], UR4 ;  /* 0x031c3004083f75b2 */ /* 0x0011300008000100 */
[----:B------:R0:W0:Y:S01]  /*0360*/  SYNCS.EXCH.64 URZ, [UR8+0x31c40], UR6 ;  /* 0x031c4006083f75b2 */ /* 0x0000220008000100 */
[----:B------:R0:W0:Y:S01]  /*0370*/  SYNCS.EXCH.64 URZ, [UR8+0x31c38], UR4 ;  /* 0x031c3804083f75b2 */ /* 0x0000220008000100 */
[----:B------:R0:W0:Y:S01]  /*0380*/  SYNCS.EXCH.64 URZ, [UR8+0x31c48], UR6 ;  /* 0x031c4806083f75b2 */ /* 0x0000220008000100 */
[----:B------:R-:W-:Y:S01]  /*0390*/  NOP ;  /* 0x0000000000007918 */ /* 0x000fe20000000000 */
.L_x_2:
[----:B------:R-:W5:Y:S01]  /*03a0*/  SHFL.IDX PT, R3, R0, RZ, 0x1f ;  /* 0x00001fff00037589 */ /* 0x000f6200000e0000 */
[----:B------:R-:W-:Y:S01]  /*03b0*/  NOP ;  /* 0x0000000000007918 */ /* 0x000fe20000000000 */
[----:B-----5:R-:W-:-:S13]  /*03c0*/  ISETP.NE.AND P0, PT, R3, RZ, PT ;  /* 0x000000ff0300720c */ /* 0x020fda0003f05270 */
[----:B------:R-:W-:Y:S05]  /*03d0*/  @P0 BRA `(.L_x_3) ;  /* 0x0000000000480947 */ /* 0x000fea0003800000 */
[----:B0-----:R-:W0:Y:S01]  /*03e0*/  S2UR UR5, SR_CgaCtaId ;  /* 0x00000000000579c3 */ /* 0x001e220000008800 */
        /* <DEDUP_REMOVED lines=12> */
[----:B0-----:R0:W0:Y:S08]  /*04b0*/  SYNCS.EXCH.64 URZ, [UR8+0x31c50], UR4 ;  /* 0x031c5004083f75b2 */ /* 0x0010300008000100 */
[----:B------:R0:W0:Y:S01]  /*04c0*/  SYNCS.EXCH.64 URZ, [UR8+0x31c60], UR6 ;  /* 0x031c6006083f75b2 */ /* 0x0000220008000100 */
[----:B------:R0:W0:Y:S01]  /*04d0*/  SYNCS.EXCH.64 URZ, [UR8+0x31c58], UR4 ;  /* 0x031c5804083f75b2 */ /* 0x0000220008000100 */
[----:B------:R0:W0:Y:S01]  /*04e0*/  SYNCS.EXCH.64 URZ, [UR8+0x31c68], UR6 ;  /* 0x031c6806083f75b2 */ /* 0x0000220008000100 */
[----:B------:R-:W-:Y:S01]  /*04f0*/  NOP ;  /* 0x0000000000007918 */ /* 0x000fe20000000000 */
.L_x_3:
[----:B------:R-:W5:Y:S01]  /*0500*/  SHFL.IDX PT, R3, R0, RZ, 0x1f ;  /* 0x00001fff00037589 */ /* 0x000f6200000e0000 */
[----:B------:R-:W-:Y:S01]  /*0510*/  NOP ;  /* 0x0000000000007918 */ /* 0x000fe20000000000 */
[----:B-----5:R-:W-:-:S13]  /*0520*/  ISETP.NE.AND P0, PT, R3, RZ, PT ;  /* 0x000000ff0300720c */ /* 0x020fda0003f05270 */
[----:B------:R-:W-:Y:S05]  /*0530*/  @P0 BRA `(.L_x_4) ;  /* 0x0000000000380947 */ /* 0x000fea0003800000 */
[----:B0-----:R-:W0:Y:S01]  /*0540*/  S2UR UR5, SR_CgaCtaId ;  /* 0x00000000000579c3 */ /* 0x001e220000008800 */
[----:B------:R-:W-:Y:S01]  /*0550*/  UMOV UR4, 0x400 ;  /* 0x0000040000047882 */ /* 0x000fe20000000000 */
[----:B------:R-:W-:Y:S01]  /*0560*/  UMOV UR7, 0x1 ;  /* 0x0000000100077882 */ /* 0x000fe20000000000 */
[----:B------:R-:W-:Y:S01]  /*0570*/  ELECT P0, URZ, PT ;  /* 0x00000000003f782f */ /* 0x000fe20003800000 */
[----:B0-----:R-:W-:Y:S02]  /*0580*/  ULEA UR6, UR5, UR4, 0x18 ;  /* 0x0000000405067291 */ /* 0x001fe4000f8ec03f */
[----:B------:R-:W-:-:S04]  /*0590*/  UIADD3 UR4, -UR7, 0x100000, URZ ;  /* 0x0010000007047890 */ /* 0x000fc8000fffe13f */
[----:B------:R-:W-:Y:S02]  /*05a0*/  USHF.L.U32 UR5, UR4, 0xb, URZ ;  /* 0x0000000b04057899 */ /* 0x000fe4000800063f */
[----:B------:R-:W-:Y:S01]  /*05b0*/  USHF.L.U32 UR4, UR4, 0x1, URZ ;  /* 0x0000000104047899 */ /* 0x000fe2000800063f */
[----:B------:R-:W0:Y:S11]  /*05c0*/  FENCE.VIEW.ASYNC.S ;  /* 0x00000000000073c6 */ /* 0x000e360000000000 */
[----:B0-----:R0:W0:Y:S01]  /*05d0*/  SYNCS.EXCH.64 URZ, [UR6+0x31c70], UR4 ;  /* 0x031c7004063f75b2 */ /* 0x0010220008000100 */
[----:B------:R0:W0:Y:S01]  /*05e0*/  SYNCS.EXCH.64 URZ, [UR6+0x31c80], UR4 ;  /* 0x031c8004063f75b2 */ /* 0x0000220008000100 */
[----:B------:R0:W0:Y:S01]  /*05f0*/  SYNCS.EXCH.64 URZ, [UR6+0x31c78], UR4 ;  /* 0x031c7804063f75b2 */ /* 0x0000220008000100 */
[----:B------:R0:W0:Y:S01]  /*0600*/  SYNCS.EXCH.64 URZ, [UR6+0x31c88], UR4 ;  /* 0x031c8804063f75b2 */ /* 0x0000220008000100 */
[----:B------:R-:W-:Y:S01]  /*0610*/  NOP ;  /* 0x0000000000007918 */ /* 0x000fe20000000000 */
.L_x_4:
        /* <DEDUP_REMOVED lines=22> */
.L_x_5:
        /* <DEDUP_REMOVED lines=22> */
.L_x_6:
[----:B--2---:R-:W-:Y:S01]  /*08e0*/  ISETP.NE.AND P0, PT, R2, RZ, PT ;  /* 0x000000ff0200720c */ /* 0x004fe20003f05270 */
[----:B------:R-:W-:Y:S01]  /*08f0*/  IMAD.MOV.U32 R2, RZ, RZ, 0x1 ;  /* 0x00000001ff027424 */ /* 0x000fe200078e00ff */
[----:B------:R-:W-:Y:S01]  /*0900*/  NOP ;  /* 0x0000000000007918 */ /* 0x000fe20000000000 */
[----:B------:R-:W-:-:S03]  /*0910*/  ULDC.64 UR60, c[0x0][0x208] ;  /* 0x00008200003c7ab9 */ /* 0x000fc60000000a00 */
[----:B------:R-:W-:-:S05]  /*0920*/  SEL R2, R2, 0x2, !P0 ;  /* 0x0000000202027807 */ /* 0x000fca0004000000 */
[----:B------:R2:W-:Y:S01]  /*0930*/  STL [R1+0x28], R2 ;  /* 0x0000280201007387 */ /* 0x0005e20000100800 */
[----:B01-34-:R-:W-:Y:S06]  /*0940*/  BAR.SYNC.DEFER_BLOCKING 0x0 ;  /* 0x0000000000007b1d */ /* 0x01bfec0000010000 */
[----:B------:R-:W-:Y:S05]  /*0950*/  @!P0 BRA `(.L_x_7) ;  /* 0x000000a400088947 */ /* 0x000fea0003800000 */
.L_x_8:
[----:B------:R-:W-:-:S08]  /*0960*/  NOP ;  /* 0x0000000000007918 */ /* 0x000fd00000000000 */
[----:B------:R-:W0:Y:S02]  /*0970*/  USETMAXREG.TRY_ALLOC.CTAPOOL UP0, 0xa0 ;  /* 0x000000a0000079c8 */ /* 0x000e240008000600 */
[----:B0-----:R-:W-:-:S13]  /*0980*/  PLOP3.LUT P0, PT, PT, PT, UP0, 0x80, 0x0 ;  /* 0x000000000000781c */ /* 0x001fda0003f0f008 */
[----:B------:R-:W-:Y:S05]  /*0990*/  @!P0 BRA `(.L_x_8) ;  /* 0xfffffffc00f08947 */ /* 0x000fea000383ffff */
[----:B--2---:R-:W0:Y:S01]  /*09a0*/  S2R R2, SR_TID.X ;  /* 0x0000000000027919 */ /* 0x004e220000002100 */
[----:B------:R-:W1:Y:S08]  /*09b0*/  S2UR UR4, SR_CTAID.X ;  /* 0x00000000000479c3 */ /* 0x000e700000002500 */
[----:B------:R-:W-:Y:S06]  /*09c0*/  BAR.ARV 0x8, 0x200 ;  /* 0x0208000000007b1d */ /* 0x000fec0000002000 */
[----:B0-----:R-:W-:-:S04]  /*09d0*/  LOP3.LUT R0, R2, 0xffffff80, RZ, 0xc0, !PT ;  /* 0xffffff8002007812 */ /* 0x001fc800078ec0ff */
[----:B------:R-:W-:Y:S02]  /*09e0*/  ISETP.NE.AND P0, PT, R0, 0x80, PT ;  /* 0x000000800000780c */ /* 0x000fe40003f05270 */
[----:B------:R-:W1:Y:S11]  /*09f0*/  LDC R0, c[0x0][0xc34] ;  /* 0x00030d00ff007b82 */ /* 0x000e760000000800 */
[----:B------:R-:W-:Y:S06]  /*0a00*/  @!P0 BAR.ARV 0x9, 0x100 ;  /* 0x0244000000008b1d */ /* 0x000fec0000002000 */
[----:B-1----:R-:W-:-:S13]  /*0a10*/  ISETP.LE.AND P0, PT, R0, UR4, PT ;  /* 0x0000000400007c0c */ /* 0x002fda000bf03270 */
[----:B------:R-:W-:Y:S05]  /*0a20*/  @P0 EXIT ;  /* 0x000000000000094d */ /* 0x000fea0003800000 */
[----:B------:R-:W2:Y:S01]  /*0a30*/  LDL.LU R12, [R1+0x28] ;  /* 0x00002800010c7983 */ /* 0x000ea20000300800 */
[----:B------:R-:W-:-:S05]  /*0a40*/  VIADD R147, R2, 0xffffff80 ;  /* 0xffffff8002937836 */ /* 0x000fca0000000000 */
[----:B------:R-:W-:-:S04]  /*0a50*/  SHF.R.S32.HI R0, RZ, 0x1f, R147 ;  /* 0x0000001fff007819 */ /* 0x000fc80000011493 */
[----:B------:R-:W-:-:S04]  /*0a60*/  LEA.HI R2, R0, R147, RZ, 0x4 ;  /* 0x0000009300027211 */ /* 0x000fc800078f20ff */
[----:B------:R-:W-:Y:S02]  /*0a70*/  LOP3.LUT R4, R2, 0xfffffff0, RZ, 0xc0, !PT ;  /* 0xfffffff002047812 */ /* 0x000fe400078ec0ff */
[----:B------:R-:W-:-:S03]  /*0a80*/  LEA.HI R153, R0, R147, RZ, 0x7 ;  /* 0x0000009300997211 */ /* 0x000fc600078f38ff */
[----:B------:R-:W-:Y:S01]  /*0a90*/  IMAD.IADD R4, R147, 0x1, -R4 ;  /* 0x0000000193047824 */ /* 0x000fe200078e0a04 */
[CC--:B------:R-:W-:Y:S02]  /*0aa0*/  LEA.HI R148, R0.reuse, R147.reuse, RZ, 0x2 ;  /* 0x0000009300947211 */ /* 0x0c0fe400078f10ff */
[----:B------:R-:W-:Y:S02]  /*0ab0*/  LEA.HI R0, R0, R147, RZ, 0x5 ;  /* 0x0000009300007211 */ /* 0x000fe400078f28ff */
[----:B------:R-:W-:Y:S02]  /*0ac0*/  SHF.R.S32.HI R3, RZ, 0x1f, R4 ;  /* 0x0000001fff037819 */ /* 0x000fe40000011404 */
[----:B------:R-:W-:Y:S02]  /*0ad0*/  LOP3.LUT R6, R153, 0xffffff80, RZ, 0xc0, !PT ;  /* 0xffffff8099067812 */ /* 0x000fe400078ec0ff */
[----:B------:R-:W-:Y:S02]  /*0ae0*/  SHF.R.S32.HI R9, RZ, 0x5, R0 ;  /* 0x00000005ff097819 */ /* 0x000fe40000011400 */
[----:B------:R-:W-:Y:S01]  /*0af0*/  LEA.HI R0, R3, R4, RZ, 0x3 ;  /* 0x0000000403007211 */ /* 0x000fe200078f18ff */
[----:B------:R-:W-:Y:S01]  /*0b00*/  IMAD.IADD R149, R147, 0x1, -R6 ;  /* 0x0000000193957824 */ /* 0x000fe200078e0a06 */
[----:B------:R-:W-:-:S02]  /*0b10*/  SHF.R.S32.HI R5, RZ, 0x4, R2 ;  /* 0x00000004ff057819 */ /* 0x000fc40000011402 */
[----:B------:R-:W-:Y:S01]  /*0b20*/  LOP3.LUT R8, R148, 0xfffffffc, RZ, 0xc0, !PT ;  /* 0xfffffffc94087812 */ /* 0x000fe200078ec0ff */
[----:B------:R-:W-:Y:S01]  /*0b30*/  IMAD.SHL.U32 R0, R0, 0x10, RZ ;  /* 0x0000001000007824 */ /* 0x000fe200078e00ff */
[----:B------:R-:W-:Y:S02]  /*0b40*/  LEA.HI R3, R3, R4, RZ, 0x2 ;  /* 0x0000000403037211 */ /* 0x000fe400078f10ff */
[----:B------:R-:W-:Y:S02]  /*0b50*/  SHF.R.S32.HI R6, RZ, 0x1f, R149 ;  /* 0x0000001fff067819 */ /* 0x000fe40000011495 */
[----:B------:R-:W-:Y:S01]  /*0b60*/  LEA.HI R2, R2, R5, RZ, 0x1 ;  /* 0x0000000502027211 */ /* 0x000fe200078f08ff */
[----:B------:R-:W-:Y:S01]  /*0b70*/  IMAD.IADD R147, R147, 0x1, -R8 ;  /* 0x0000000193937824 */ /* 0x000fe200078e0a08 */
[----:B------:R-:W-:Y:S01]  /*0b80*/  LOP3.LUT R7, R3, 0x7fffffc, RZ, 0xc0, !PT ;  /* 0x07fffffc03077812 */ /* 0x000fe200078ec0ff */
[----:B------:R-:W0:Y:S01]  /*0b90*/  S2UR UR5, SR_CgaCtaId ;  /* 0x00000000000579c3 */ /* 0x000e220000008800 */
[----:B------:R-:W-:-:S02]  /*0ba0*/  LOP3.LUT R0, R0, 0x7fffff80, RZ, 0xc0, !PT ;  /* 0x7fffff8000007812 */ /* 0x000fc400078ec0ff */
[----:B------:R-:W-:Y:S02]  /*0bb0*/  LEA.HI R8, R6, R149, RZ, 0x2 ;  /* 0x0000009506087211 */ /* 0x000fe400078f10ff */
[----:B------:R-:W-:Y:S02]  /*0bc0*/  LOP3.LUT R2, R2, 0x1ffffffe, RZ, 0xc0, !PT ;  /* 0x1ffffffe02027812 */ /* 0x000fe400078ec0ff */
[----:B------:R-:W-:Y:S01]  /*0bd0*/  SHF.R.S32.HI R3, RZ, 0x2, R3 ;  /* 0x00000002ff037819 */ /* 0x000fe20000011403 */
[----:B------:R-:W-:Y:S01]  /*0be0*/  IMAD.IADD R7, R4, 0x1, -R7 ;  /* 0x0000000104077824 */ /* 0x000fe200078e0a07 */
[----:B------:R-:W-:Y:S01]  /*0bf0*/  SHF.R.S32.HI R153, RZ, 0x7, R153 ;  /* 0x00000007ff997819 */ /* 0x000fe20000011499 */
[----:B------:R-:W-:Y:S01]  /*0c00*/  IMAD R0, R9, 0x100, R0 ;  /* 0x0000010009007824 */ /* 0x000fe200078e0200 */
[----:B------:R-:W-:Y:S01]  /*0c10*/  SHF.R.S32.HI R10, RZ, 0x2, R8 ;  /* 0x00000002ff0a7819 */ /* 0x000fe20000011408 */
[----:B------:R-:W-:Y:S01]  /*0c20*/  IMAD.IADD R2, R5, 0x1, -R2 ;  /* 0x0000000105027824 */ /* 0x000fe200078e0a02 */
[----:B------:R-:W-:Y:S01]  /*0c30*/  SHF.R.S32.HI R11, RZ, 0x1f, R8 ;  /* 0x0000001fff0b7819 */ /* 0x000fe20000011408 */
[----:B------:R-:W-:-:S02]  /*0c40*/  IMAD.SHL.U32 R3, R3, 0x40, RZ ;  /* 0x0000004003037824 */ /* 0x000fc400078e00ff */
[----:B------:R-:W-:Y:S01]  /*0c50*/  IMAD R7, R7, 0x10, R0 ;  /* 0x0000001007077824 */ /* 0x000fe200078e0200 */
[----:B------:R-:W-:Y:S01]  /*0c60*/  LEA.HI R11, R11, R10, RZ, 0x3 ;  /* 0x0000000a0b0b7211 */ /* 0x000fe200078f18ff */
[----:B------:R-:W-:Y:S01]  /*0c70*/  IMAD.HI R0, R153, 0x55555556, RZ ;  /* 0x5555555699007827 */ /* 0x000fe200078e02ff */
[----:B------:R-:W-:-:S03]  /*0c80*/  LOP3.LUT R3, R3, 0x40, RZ, 0xc0, !PT ;  /* 0x0000004003037812 */ /* 0x000fc600078ec0ff */
[----:B------:R-:W-:Y:S01]  /*0c90*/  IMAD.SHL.U32 R2, R2, 0x8, RZ ;  /* 0x0000000802027824 */ /* 0x000fe200078e00ff */
[----:B------:R-:W-:Y:S01]  /*0ca0*/  LOP3.LUT R11, R11, 0xfffffff8, RZ, 0xc0, !PT ;  /* 0xfffffff80b0b7812 */ /* 0x000fe200078ec0ff */
[----:B------:R-:W-:Y:S01]  /*0cb0*/  IMAD R13, R9, 0x10, R4 ;  /* 0x00000010090d7824 */ /* 0x000fe200078e0204 */
[----:B------:R-:W-:Y:S02]  /*0cc0*/  LEA.HI R6, R6, R149, RZ, 0x5 ;  /* 0x0000009506067211 */ /* 0x000fe400078f28ff */
[----:B------:R-:W-:Y:S01]  /*0cd0*/  LEA.HI R4, R0, R0, RZ, 0x1 ;  /* 0x0000000000047211 */ /* 0x000fe200078f08ff */
[--C-:B------:R-:W-:Y:S01]  /*0ce0*/  IMAD.U32 R156, R13, 0x20, R2.reuse ;  /* 0x000000200d9c7824 */ /* 0x100fe200078e0002 */
[----:B------:R-:W-:Y:S02]  /*0cf0*/  LOP3.LUT R0, R3, 0x8, R2, 0xf8, !PT ;  /* 0x0000000803007812 */ /* 0x000fe400078ef802 */
[----:B------:R-:W-:Y:S01]  /*0d00*/  SHF.R.U32.HI R3, RZ, 0x3, R3 ;  /* 0x00000003ff037819 */ /* 0x000fe20000011603 */
[----:B------:R-:W-:Y:S01]  /*0d10*/  IMAD.IADD R11, R10, 0x1, -R11 ;  /* 0x000000010a0b7824 */ /* 0x000fe200078e0a0b */
[----:B------:R-:W-:-:S02]  /*0d20*/  SHF.R.S32.HI R6, RZ, 0x5, R6 ;  /* 0x00000005ff067819 */ /* 0x000fc40000011406 */
[C---:B------:R-:W-:Y:S01]  /*0d30*/  LEA.HI R2, R147.reuse, R147, RZ, 0x1 ;  /* 0x0000009393027211 */ /* 0x040fe200078f08ff */
[----:B------:R-:W-:Y:S01]  /*0d40*/  IMAD.SHL.U32 R18, R147, 0x8, RZ ;  /* 0x0000000893127824 */ /* 0x000fe200078e00ff */
[----:B------:R-:W-:Y:S01]  /*0d50*/  LOP3.LUT R0, R0, R3, RZ, 0x3c, !PT ;  /* 0x0000000300007212 */ /* 0x000fe200078e3cff */
[----:B------:R-:W-:Y:S01]  /*0d60*/  IMAD R4, R4, -0x3, R153 ;  /* 0xfffffffd04047824 */ /* 0x000fe200078e0299 */
[----:B------:R-:W-:Y:S01]  /*0d70*/  LOP3.LUT R8, R8, 0x7ffffffc, RZ, 0xc0, !PT ;  /* 0x7ffffffc08087812 */ /* 0x000fe200078ec0ff */
[----:B------:R-:W-:Y:S01]  /*0d80*/  IMAD R11, R6, 0x10, R11 ;  /* 0x00000010060b7824 */ /* 0x000fe200078e020b */
[----:B------:R-:W-:Y:S01]  /*0d90*/  LOP3.LUT R2, R2, 0x1ffffffe, RZ, 0xc0, !PT ;  /* 0x1ffffffe02027812 */ /* 0x000fe200078ec0ff */
[----:B------:R-:W-:Y:S01]  /*0da0*/  UMOV UR37, 0x400 ;  /* 0x0000040000257882 */ /* 0x000fe20000000000 */
[----:B------:R-:W-:Y:S01]  /*0db0*/  IMAD.IADD R0, R0, 0x1, R7 ;  /* 0x0000000100007824 */ /* 0x000fe200078e0207 */
[----:B0-----:R-:W-:Y:S01]  /*0dc0*/  ULEA UR37, UR5, UR37, 0x18 ;  /* 0x0000002505257291 */ /* 0x001fe2000f8ec03f */
[----:B------:R-:W-:-:S02]  /*0dd0*/  VIADD R145, R18, 0x20 ;  /* 0x0000002012917836 */ /* 0x000fc40000000000 */
[----:B------:R-:W-:Y:S02]  /*0de0*/  VIADD R144, R18, 0x40 ;  /* 0x0000004012907836 */ /* 0x000fe40000000000 */
[----:B------:R-:W-:Y:S02]  /*0df0*/  IMAD.MOV.U32 R157, RZ, RZ, -0x2 ;  /* 0xfffffffeff9d7424 */ /* 0x000fe400078e00ff */
[----:B------:R-:W-:Y:S02]  /*0e00*/  IMAD.IADD R8, R149, 0x1, -R8 ;  /* 0x0000000195087824 */ /* 0x000fe400078e0a08 */
[----:B------:R-:W-:Y:S02]  /*0e10*/  IMAD R154, R4, 0x40, R11 ;  /* 0x00000040049a7824 */ /* 0x000fe400078e020b */
[----:B------:R-:W-:Y:S01]  /*0e20*/  IMAD.IADD R155, R147, 0x1, -R2 ;  /* 0x00000001939b7824 */ /* 0x000fe200078e0a02 */
[----:B------:R-:W-:Y:S01]  /*0e30*/  SHF.R.S32.HI R148, RZ, 0x2, R148 ;  /* 0x00000002ff947819 */ /* 0x000fe20000011494 */
[----:B------:R-:W-:Y:S01]  /*0e40*/  IMAD R157, R8, R157, 0x90 ;  /* 0x00000090089d7424 */ /* 0x000fe200078e029d */
[----:B------:R-:W-:Y:S01]  /*0e50*/  SHF.R.S32.HI R4, RZ, 0x1f, R145 ;  /* 0x0000001fff047819 */ /* 0x000fe20000011491 */
[----:B------:R-:W-:Y:S01]  /*0e60*/  IMAD.MOV.U32 R146, RZ, RZ, RZ ;  /* 0x000000ffff927224 */ /* 0x000fe200078e00ff */
[----:B------:R-:W-:Y:S01]  /*0e70*/  SHF.R.S32.HI R3, RZ, 0x1f, R144 ;  /* 0x0000001fff037819 */ /* 0x000fe20000011490 */
[----:B------:R-:W-:Y:S01]  /*0e80*/  IMAD.MOV.U32 R16, RZ, RZ, RZ ;  /* 0x000000ffff107224 */ /* 0x000fe200078e00ff */
[----:B------:R-:W-:Y:S01]  /*0e90*/  LEA R2, R0, UR37, 0x1 ;  /* 0x0000002500027c11 */ /* 0x000fe2000f8e08ff */
[----:B------:R-:W-:-:S02]  /*0ea0*/  IMAD R155, R155, 0x8, R154 ;  /* 0x000000089b9b7824 */ /* 0x000fc400078e029a */
[----:B------:R-:W-:Y:S01]  /*0eb0*/  IMAD.U32 R19, RZ, RZ, UR4 ;  /* 0x00000004ff137e24 */ /* 0x000fe2000f8e00ff */
[----:B------:R-:W-:Y:S01]  /*0ec0*/  UMOV UR36, URZ ;  /* 0x0000003f00247c82 */ /* 0x000fe20008000000 */
[----:B--2---:R-:W-:-:S07]  /*0ed0*/  LOP3.LUT R17, R12, 0x1, RZ, 0xfc, !PT ;  /* 0x000000010c117812 */ /* 0x004fce00078efcff */
.L_x_33:
[----:B0-----:R-:W0:Y:S01]  /*0ee0*/  SHFL.IDX PT, R0, R153, RZ, 0x1f ;  /* 0x00001fff99007589 */ /* 0x001e2200000e0000 */
[----:B-1----:R-:W1:Y:S01]  /*0ef0*/  LDC R64, c[0x0][0x2f0] ;  /* 0x0000bc00ff407b82 */ /* 0x002e620000000800 */
[----:B------:R-:W-:Y:S01]  /*0f00*/  ULDC UR4, c[0x0][0xc38] ;  /* 0x00030e0000047ab9 */ /* 0x000fe20000000800 */
[----:B------:R-:W-:Y:S01]  /*0f10*/  R2UR UR11, R19 ;  /* 0x00000000130b72ca */ /* 0x000fe200000e0000 */
[----:B------:R-:W-:Y:S01]  /*0f20*/  UISETP.NE.AND UP1, UPT, UR4, 0x1, UPT ;  /* 0x000000010400788c */ /* 0x000fe2000bf25270 */
[----:B------:R-:W-:Y:S02]  /*0f30*/  ULDC.64 UR6, c[0x0][0x418] ;  /* 0x0001060000067ab9 */ /* 0x000fe40000000a00 */
[----:B------:R-:W-:Y:S01]  /*0f40*/  ULDC UR4, c[0x0][0xc44] ;  /* 0x0003110000047ab9 */ /* 0x000fe20000000800 */
[----:B------:R-:W-:Y:S02]  /*0f50*/  UISETP.NE.U32.AND UP0, UPT, UR6, URZ, UPT ;  /* 0x0000003f0600728c */ /* 0x000fe4000bf05070 */
[----:B------:R-:W-:-:S02]  /*0f60*/  UISETP.NE.AND UP2, UPT, UR4, 0x1, UPT ;  /* 0x000000010400788c */ /* 0x000fc4000bf45270 */
[----:B------:R-:W-:Y:S01]  /*0f70*/  UISETP.NE.AND.EX UP0, UPT, UR7, URZ, UPT, UP0 ;  /* 0x0000003f0700728c */ /* 0x000fe2000bf05300 */
[----:B------:R-:W-:Y:S01]  /*0f80*/  ULDC UR8, c[0x0][0x424] ;  /* 0x0001090000087ab9 */ /* 0x000fe20000000800 */
[----:B------:R-:W-:Y:S01]  /*0f90*/  UIADD3 UR9, UR37, 0x24300, URZ ;  /* 0x0002430025097890 */ /* 0x000fe2000fffe03f */
[----:B------:R-:W-:Y:S01]  /*0fa0*/  @UP1 ULDC UR4, c[0x0][0xc3c] ;  /* 0x00030f0000041ab9 */ /* 0x000fe20000000800 */
[----:B------:R-:W-:Y:S02]  /*0fb0*/  USEL UR8, UR8, 0x1, UP0 ;  /* 0x0000000108087887 */ /* 0x000fe40008000000 */
[----:B------:R-:W-:Y:S02]  /*0fc0*/  UIMAD.WIDE.U32 UR4, UR11, UR4, URZ ;  /* 0x000000040b0472a5 */ /* 0x000fe4000f8e003f */
[----:B------:R-:W-:Y:S01]  /*0fd0*/  ULOP3.LUT UP0, URZ, UR9, 0x9f, URZ, 0xc0, !UPT ;  /* 0x0000009f093f7892 */ /* 0x000fe2000f80c03f */
[----:B0-----:R-:W-:Y:S01]  /*0fe0*/  R2UR UR38, R0 ;  /* 0x00000000002672ca */ /* 0x001fe200000e0000 */
[----:B------:R-:W-:Y:S01]  /*0ff0*/  @UP1 ULDC UR10, c[0x0][0xc40] ;  /* 0x00031000000a1ab9 */ /* 0x000fe20000000800 */
[----:B------:R-:W-:Y:S01]  /*1000*/  UMOV UR12, UR11 ;  /* 0x0000000b000c7c82 */ /* 0x000fe20008000000 */
[----:B-1----:R-:W-:Y:S01]  /*1010*/  IMAD R64, R64, UR8, RZ ;  /* 0x0000000840407c24 */ /* 0x002fe2000f8e02ff */
[----:B------:R-:W-:Y:S01]  /*1020*/  @UP1 USHF.R.U32.HI UR12, URZ, UR10, UR5 ;  /* 0x0000000a3f0c1299 */ /* 0x000fe20008011605 */
[----:B------:R-:W-:-:S02]  /*1030*/  PLOP3.LUT P0, PT, PT, PT, UP0, 0x80, 0x0 ;  /* 0x000000000000781c */ /* 0x000fc40003f0f008 */
[----:B------:R-:W-:-:S03]  /*1040*/  VIADD R0, R64, 0x8f ;  /* 0x0000008f40007836 */ /* 0x000fc60000000000 */
[----:B------:R-:W-:Y:S01]  /*1050*/  IMAD.U32 R152, RZ, RZ, UR12 ;  /* 0x0000000cff987e24 */ /* 0x000fe2000f8e00ff */
[----:B------:R-:W-:Y:S01]  /*1060*/  UMOV UR8, UR12 ;  /* 0x0000000c00087c82 */ /* 0x000fe20008000000 */
[----:B------:R-:W-:Y:S01]  /*1070*/  IMAD.HI R0, R0, 0x38e38e39, RZ ;  /* 0x38e38e3900007827 */ /* 0x000fe200078e02ff */
[----:B------:R-:W-:-:S04]  /*1080*/  UIMAD.WIDE UR6, UR38, 0x55555556, URZ ;  /* 0x55555556260678a5 */ /* 0x000fc8000f8e023f */
[----:B------:R-:W-:Y:S01]  /*1090*/  ULEA.HI UR7, UR7, UR7, URZ, 0x1 ;  /* 0x0000000707077291 */ /* 0x000fe2000f8f083f */
[----:B------:R-:W-:-:S03]  /*10a0*/  SHF.R.U32.HI R3, RZ, 0x1f, R0 ;  /* 0x0000001fff037819 */ /* 0x000fc60000011600 */
[----:B------:R-:W-:Y:S01]  /*10b0*/  UIMAD UR40, UR7, -0x3, UR38 ;  /* 0xfffffffd072878a4 */ /* 0x000fe2000f8e0226 */
[----:B-----5:R-:W-:Y:S02]  /*10c0*/  LEA.HI.SX32 R22, R0, R3, 0x1b ;  /* 0x0000000300167211 */ /* 0x020fe400078fdaff */
[----:B------:R-:W-:Y:S02]  /*10d0*/  @UP2 ULDC.64 UR6, c[0x0][0xc48] ;  /* 0x0003120000062ab9 */ /* 0x000fe40000000a00 */
[----:B------:R-:W-:Y:S02]  /*10e0*/  UIMAD.WIDE.U32 UR4, UR12, UR6, URZ ;  /* 0x000000060c0472a5 */ /* 0x000fe4000f8e003f */
[----:B------:R-:W-:Y:S02]  /*10f0*/  ULEA UR6, UR40, UR9, 0xb ;  /* 0x0000000928067291 */ /* 0x000fe4000f8e583f */
[----:B------:R-:W-:Y:S02]  /*1100*/  @UP2 USHF.R.U32.HI UR8, URZ, UR7, UR5 ;  /* 0x000000073f082299 */ /* 0x000fe40008011605 */
[----:B------:R-:W-:Y:S01]  /*1110*/  USHF.R.U32.HI UR6, URZ, 0x4, UR6 ;  /* 0x000000043f067899 */ /* 0x000fe20008011606 */
[----:B------:R-:W-:-:S03]  /*1120*/  UMOV UR4, UR11 ;  /* 0x0000000b00047c82 */ /* 0x000fc60008000000 */
[----:B------:R-:W-:Y:S01]  /*1130*/  ULOP3.LUT UR39, UR6, 0x3fff, URZ, 0xc0, !UPT ;  /* 0x00003fff06277892 */ /* 0x000fe2000f8ec03f */
[----:B------:R-:W-:Y:S02]  /*1140*/  IMAD.U32 R151, RZ, RZ, UR8 ;  /* 0x00000008ff977e24 */ /* 0x000fe4000f8e00ff */
[----:B------:R-:W-:Y:S01]  /*1150*/  IMAD.U32 R150, RZ, RZ, UR4 ;  /* 0x00000004ff967e24 */ /* 0x000fe2000f8e00ff */
[----:B---34-:R-:W-:Y:S08]  /*1160*/  @!P0 BRA `(.L_x_9) ;  /* 0x0000000000408947 */ /* 0x018ff00003800000 */
[----:B------:R-:W-:Y:S01]  /*1170*/  MOV R0, 0x0 ;  /* 0x0000000000007802 */ /* 0x000fe20000000f00 */
[----:B------:R-:W-:Y:S01]  /*1180*/  ULDC.64 UR4, c[0x4][0xa8] ;  /* 0x01002a0000047ab9 */ /* 0x000fe20000000a00 */
[----:B------:R-:W-:Y:S01]  /*1190*/  ULDC.64 UR6, c[0x4][0x28] ;  /* 0x01000a0000067ab9 */ /* 0x000fe20000000a00 */
[----:B------:R-:W-:Y:S01]  /*11a0*/  IMAD.U32 R4, RZ, RZ, UR4 ;  /* 0x00000004ff047e24 */ /* 0x000fe2000f8e00ff */
[----:B------:R0:W1:Y:S01]  /*11b0*/  LDC.64 R14, c[0x4][R0] ;  /* 0x01000000000e7b82 */ /* 0x0000620000000a00 */
[----:B------:R-:W-:Y:S01]  /*11c0*/  IMAD.U32 R5, RZ, RZ, UR5 ;  /* 0x00000005ff057e24 */ /* 0x000fe2000f8e00ff */
[----:B------:R-:W-:Y:S01]  /*11d0*/  ULDC.64 UR4, c[0x4][0xb0] ;  /* 0x01002c0000047ab9 */ /* 0x000fe20000000a00 */
[----:B------:R-:W-:Y:S02]  /*11e0*/  IMAD.U32 R10, RZ, RZ, UR6 ;  /* 0x00000006ff0a7e24 */ /* 0x000fe4000f8e00ff */
[----:B------:R-:W-:Y:S02]  /*11f0*/  IMAD.U32 R6, RZ, RZ, UR4 ;  /* 0x00000004ff067e24 */ /* 0x000fe4000f8e00ff */
[----:B------:R-:W-:-:S02]  /*1200*/  IMAD.U32 R7, RZ, RZ, UR5 ;  /* 0x00000005ff077e24 */ /* 0x000fc4000f8e00ff */
[----:B------:R-:W-:Y:S02]  /*1210*/  IMAD.U32 R11, RZ, RZ, UR7 ;  /* 0x00000007ff0b7e24 */ /* 0x000fe4000f8e00ff */
[----:B------:R-:W-:Y:S02]  /*1220*/  IMAD.MOV.U32 R8, RZ, RZ, 0x70 ;  /* 0x00000070ff087424 */ /* 0x000fe400078e00ff */
[----:B------:R-:W-:Y:S02]  /*1230*/  IMAD.MOV.U32 R12, RZ, RZ, 0x1 ;  /* 0x00000001ff0c7424 */ /* 0x000fe400078e00ff */
[----:B0-----:R-:W-:-:S07]  /*1240*/  IMAD.MOV.U32 R13, RZ, RZ, RZ ;  /* 0x000000ffff0d7224 */ /* 0x001fce00078e00ff */
[----:B------:R-:W-:-:S07]  /*1250*/  LEPC R20, `(.L_x_9) ;  /* 0x000000001014794e */ /* 0x000fce0000000000 */
[----:B-1----:R-:W-:Y:S05]  /*1260*/  CALL.ABS.NOINC R14 ;  /* 0x000000000e007343 */ /* 0x002fea0003c00000 */
.L_x_9:
[----:B------:R-:W-:Y:S02]  /*1270*/  LOP3.LUT R0, R146, 0x1, RZ, 0xc0, !PT ;  /* 0x0000000192007812 */ /* 0x000fe400078ec0ff */
[----:B------:R-:W-:Y:S02]  /*1280*/  ISETP.NE.AND P0, PT, R17, 0x3, PT ;  /* 0x000000031100780c */ /* 0x000fe40003f05270 */
[----:B------:R-:W-:-:S04]  /*1290*/  SHF.L.U32 R0, R0, 0x1f, RZ ;  /* 0x0000001f00007819 */ /* 0x000fc800000006ff */
[----:B------:R-:W0:Y:S02]  /*12a0*/  SYNCS.PHASECHK.TRANS64.TRYWAIT P1, [UR37+0x31c00], R0 ;  /* 0x031c0000ff0075a7 */ /* 0x000e240008020165 */
[----:B0-----:R-:W-:Y:S05]  /*12b0*/  @!P1 BRA `(.L_x_10) ;  /* 0x000000dc00c49947 */ /* 0x001fea0003800000 */
.L_x_125:
[----:B------:R-:W-:Y:S05]  /*12c0*/  @!P0 BRA `(.L_x_11) ;  /* 0x0000000000048947 */ /* 0x000fea0003800000 */
[----:B------:R-:W-:Y:S01]  /*12d0*/  BPT.TRAP 0x1 ;  /* 0x000000040000795c */ /* 0x000fe20000300000 */
.L_x_11:
[----:B0-----:R-:W-:Y:S01]  /*12e0*/  IMAD.U32 R0, RZ, RZ, UR36 ;  /* 0x00000024ff007e24 */ /* 0x001fe2000f8e00ff */
[----:B------:R-:W-:-:S04]  /*12f0*/  SHF.L.U32 R3, R16, 0x1f, RZ ;  /* 0x0000001f10037819 */ /* 0x000fc800000006ff */
[----:B------:R-:W-:-:S04]  /*1300*/  LEA R0, R0, UR37, 0x3 ;  /* 0x0000002500007c11 */ /* 0x000fc8000f8e18ff */
[----:B------:R0:W1:Y:S01]  /*1310*/  SYNCS.PHASECHK.TRANS64.TRYWAIT P2, [R0+URZ+0x31c30], R3 ;  /* 0x031c3003000075a7 */ /* 0x000062000804017f */
[----:B------:R-:W-:Y:S05]  /*1320*/  @!P0 BRA `(.L_x_12) ;  /* 0x0000000000048947 */ /* 0x000fea0003800000 */
[----:B------:R-:W-:Y:S01]  /*1330*/  BPT.TRAP 0x1 ;  /* 0x000000040000795c */ /* 0x000fe20000300000 */
.L_x_12:
[----:B------:R-:W2:Y:S01]  /*1340*/  S2R R4, SR_TID.X ;  /* 0x0000000000047919 */ /* 0x000ea20000002100 */
[----:B------:R-:W-:Y:S01]  /*1350*/  IMAD.MOV.U32 R71, RZ, RZ, RZ ;  /* 0x000000ffff477224 */ /* 0x000fe200078e00ff */
[----:B--2---:R-:W-:Y:S01]  /*1360*/  LOP3.LUT P1, RZ, R4, 0x7f, RZ, 0xc0, !PT ;  /* 0x0000007f04ff7812 */ /* 0x004fe2000782c0ff */
[----:B-1----:R-:W-:-:S12]  /*1370*/  @P2 BRA `(.L_x_13) ;  /* 0x0000000000082947 */ /* 0x002fd80003800000 */
[----:B------:R-:W1:Y:S02]  /*1380*/  SYNCS.PHASECHK.TRANS64.TRYWAIT P2, [R0+URZ+0x31c30], R3 ;  /* 0x031c3003000075a7 */ /* 0x000e64000804017f */
[----:B-1----:R-:W-:Y:S05]  /*1390*/  @!P2 BRA `(.L_x_14) ;  /* 0x000000dc00a4a947 */ /* 0x002fea0003800000 */
.L_x_13:
[----:B------:R-:W-:Y:S05]  /*13a0*/  WARPSYNC.ALL ;  /* 0x0000000000007948 */ /* 0x000fea0003800000 */
[----:B------:R-:W-:Y:S01]  /*13b0*/  UIADD3 UR4, UR37, 0x16a00, URZ ;  /* 0x00016a0025047890 */ /* 0x000fe2000fffe03f */
[----:B------:R-:W-:Y:S01]  /*13c0*/  WARPGROUP.ARRIVE ;  /* 0x00000000000079c5 */ /* 0x000fe20000000000 */
[----:B------:R-:W-:Y:S01]  /*13d0*/  ULEA UR40, UR40, UR37, 0xc ;  /* 0x0000002528287291 */ /* 0x000fe2000f8e603f */
[----:B------:R-:W-:Y:S01]  /*13e0*/  P2R R68, PR, RZ, 0x1 ;  /* 0x00000001ff447803 */ /* 0x000fe20000000000 */
[----:B------:R-:W-:Y:S01]  /*13f0*/  USHF.R.U32.HI UR4, URZ, 0x4, UR4 ;  /* 0x000000043f047899 */ /* 0x000fe20008011604 */
[----:B01----:R-:W-:Y:S01]  /*1400*/  @!P1 VIADD R0, R0, 0x31c40 ;  /* 0x00031c4000009836 */ /* 0x003fe20000000000 */
[----:B------:R-:W-:-:S02]  /*1410*/  UIADD3 UR40, UR40, 0xda00, URZ ;  /* 0x0000da0028287890 */ /* 0x000fc4000fffe03f */
[----:B------:R-:W-:Y:S02]  /*1420*/  ULOP3.LUT UR4, UR4, 0x3fff, URZ, 0xc0, !UPT ;  /* 0x00003fff04047892 */ /* 0x000fe4000f8ec03f */
[----:B------:R-:W-:Y:S02]  /*1430*/  USHF.R.U32.HI UR40, URZ, 0x4, UR40 ;  /* 0x000000043f287899 */ /* 0x000fe40008011628 */
[----:B------:R-:W-:Y:S02]  /*1440*/  ULOP3.LUT UR7, UR4, 0x10000, URZ, 0xfc, !UPT ;  /* 0x0001000004077892 */ /* 0x000fe4000f8efc3f */
[----:B------:R-:W-:Y:S02]  /*1450*/  ULOP3.LUT UR5, UR40, 0x3fff, URZ, 0xc0, !UPT ;  /* 0x00003fff28057892 */ /* 0x000fe4000f8ec03f */
[----:B------:R-:W-:Y:S02]  /*1460*/  UIMAD UR4, UR36, 0x6c0, UR7 ;  /* 0x000006c0240478a4 */ /* 0x000fe4000f8e0207 */
[----:B------:R-:W-:Y:S01]  /*1470*/  ULOP3.LUT UR5, UR5, 0x10000, URZ, 0xfc, !UPT ;  /* 0x0001000005057892 */ /* 0x000fe2000f8efc3f */
[----:B------:R-:W-:Y:S01]  /*1480*/  UMOV UR31, 0x80000020 ;  /* 0x80000020001f7882 */ /* 0x000fe20000000000 */
[----:B------:R-:W-:Y:S01]  /*1490*/  UMOV UR29, 0x80000020 ;  /* 0x80000020001d7882 */ /* 0x000fe20000000000 */
[----:B------:R-:W-:-:S02]  /*14a0*/  UIADD3 UR6, UR4, 0x80, URZ ;  /* 0x0000008004067890 */ /* 0x000fc4000fffe03f */
[----:B------:R-:W-:Y:S02]  /*14b0*/  UMOV UR30, UR4 ;  /* 0x00000004001e7c82 */ /* 0x000fe40008000000 */
[----:B------:R-:W-:Y:S01]  /*14c0*/  UMOV UR28, UR5 ;  /* 0x00000005001c7c82 */ /* 0x000fe20008000000 */
[----:B------:R-:W-:Y:S01]  /*14d0*/  UIADD3 UR8, UR4, 0xc0, URZ ;  /* 0x000000c004087890 */ /* 0x000fe2000fffe03f */
[----:B------:R-:W-:Y:S01]  /*14e0*/  HGMMA.64x16x16.F32.BF16 R96, gdesc[UR28], RZ, !UPT, gsb0 ;  /* 0x002000001c6079f0 */ /* 0x000fe2000c0018ff */
[----:B------:R-:W-:Y:S01]  /*14f0*/  UIADD3 UR30, UR4, 0x40, URZ ;  /* 0x00000040041e7890 */ /* 0x000fe2000fffe03f */
[----:B------:R-:W-:Y:S01]  /*1500*/  UMOV UR31, 0x80000020 ;  /* 0x80000020001f7882 */ /* 0x000fe20000000000 */
[----:B------:R-:W-:Y:S02]  /*1510*/  UIADD3 UR9, UR4, 0x100, URZ ;  /* 0x0000010004097890 */ /* 0x000fe4000fffe03f */
[----:B------:R-:W-:Y:S01]  /*1520*/  UIADD3 UR10, UR4, 0x140, URZ ;  /* 0x00000140040a7890 */ /* 0x000fe2000fffe03f */
[----:B------:R-:W-:Y:S01]  /*1530*/  UMOV UR11, 0x80000020 ;  /* 0x80000020000b7882 */ /* 0x000fe20000000000 */
[----:B------:R-:W-:-:S02]  /*1540*/  UIADD3 UR12, UR4, 0xc2, URZ ;  /* 0x000000c2040c7890 */ /* 0x000fc4000fffe03f */
[----:B------:R-:W-:Y:S02]  /*1550*/  UIADD3 UR13, UR4, 0x102, URZ ;  /* 0x00000102040d7890 */ /* 0x000fe4000fffe03f */
[----:B------:R-:W-:Y:S01]  /*1560*/  UIADD3 UR14, UR4, 0x142, URZ ;  /* 0x00000142040e7890 */ /* 0x000fe2000fffe03f */
[----:B------:R-:W-:Y:S01]  /*1570*/  UMOV UR15, 0x80000020 ;  /* 0x80000020000f7882 */ /* 0x000fe20000000000 */
[----:B------:R-:W-:Y:S02]  /*1580*/  UIADD3 UR16, UR4, 0x380, URZ ;  /* 0x0000038004107890 */ /* 0x000fe4000fffe03f */
[----:B------:R-:W-:Y:S01]  /*1590*/  UIADD3 UR18, UR4, 0x242, URZ ;  /* 0x0000024204127890 */ /* 0x000fe2000fffe03f */
[----:B------:R-:W-:Y:S01]  /*15a0*/  UMOV UR17, 0x80000020 ;  /* 0x8000002000117882 */ /* 0x000fe20000000000 */
[----:B------:R-:W-:Y:S01]  /*15b0*/  UMOV UR19, 0x80000020 ;  /* 0x8000002000137882 */ /* 0x000fe20000000000 */
[----:B------:R-:W-:Y:S02]  /*15c0*/  UIADD3 UR20, UR5, 0x600, URZ ;  /* 0x0000060005147890 */ /* 0x000fe4000fffe03f */
[----:B------:R-:W-:Y:S01]  /*15d0*/  UIADD3 UR22, UR4, 0x480, URZ ;  /* 0x0000048004167890 */ /* 0x000fe2000fffe03f */
[----:B------:R-:W-:Y:S01]  /*15e0*/  UMOV UR21, 0x80000020 ;  /* 0x8000002000157882 */ /* 0x000fe20000000000 */
[----:B------:R-:W-:Y:S01]  /*15f0*/  UMOV UR23, 0x80000020 ;  /* 0x8000002000177882 */ /* 0x000fe20000000000 */
[----:B------:R-:W-:-:S02]  /*1600*/  UIADD3 UR24, UR5, 0x602, URZ ;  /* 0x0000060205187890 */ /* 0x000fc4000fffe03f */
[----:B------:R-:W-:Y:S01]  /*1610*/  UIADD3 UR26, UR4, 0x482, URZ ;  /* 0x00000482041a7890 */ /* 0x000fe2000fffe03f */
[----:B------:R-:W-:Y:S01]  /*1620*/  UMOV UR25, 0x80000020 ;  /* 0x8000002000197882 */ /* 0x000fe20000000000 */
[----:B------:R-:W-:Y:S01]  /*1630*/  UMOV UR27, 0x80000020 ;  /* 0x80000020001b7882 */ /* 0x000fe20000000000 */
[----:B------:R-:W-:Y:S02]  /*1640*/  WARPGROUP.DEPBAR.LE gsb0, 0x0 ;  /* 0x00008000000079c5 */ /* 0x000fe40000010000 */
[----:B------:R-:W-:-:S06]  /*1650*/  WARPGROUP.ARRIVE ;  /* 0x00000000000079c5 */ /* 0x000fcc0000000000 */
[----:B------:R-:W-:Y:S01]  /*1660*/  HGMMA.64x16x16.F32.BF16 R88, gdesc[UR28], RZ, !UPT, gsb0 ;  /* 0x002000001c5879f0 */ /* 0x000fe2000c0018ff */
[----:B------:R-:W-:Y:S01]  /*1670*/  UMOV UR30, UR6 ;  /* 0x00000006001e7c82 */ /* 0x000fe20008000000 */
[----:B------:R-:W-:Y:S01]  /*1680*/  UMOV UR31, 0x80000020 ;  /* 0x80000020001f7882 */ /* 0x000fe20000000000 */
[----:B------:R-:W-:Y:S01]  /*1690*/  UIADD3 UR6, UR4, 0x180, URZ ;  /* 0x0000018004067890 */ /* 0x000fe2000fffe03f */
        /* <DEDUP_REMOVED lines=29> */
[----:B------:R-:W-:Y:S01]  /*1870*/  UMOV UR8, UR10 ;  /* 0x0000000a00087c82 */ /* 0x000fe20008000000 */
[----:B------:R-:W-:Y:S01]  /*1880*/  UMOV UR10, UR6 ;  /* 0x00000006000a7c82 */ /* 0x000fe20008000000 */
[----:B------:R-:W-:Y:S01]  /*1890*/  UIADD3 UR6, UR4, 0x82, URZ ;  /* 0x0000008204067890 */ /* 0x000fe2000fffe03f */
[----:B------:R-:W-:Y:S02]  /*18a0*/  WARPGROUP.DEPBAR.LE gsb0, 0x0 ;  /* 0x00008000000079c5 */ /* 0x000fe40000010000 */
[----:B------:R-:W-:-:S06]  /*18b0*/  WARPGROUP.ARRIVE ;  /* 0x00000000000079c5 */ /* 0x000fcc0000000000 */
[----:B------:R-:W-:Y:S01]  /*18c0*/  HGMMA.64x16x16.F32.BF16 R32, gdesc[UR28], RZ, !UPT, gsb0 ;  /* 0x002000001c2079f0 */ /* 0x000fe2000c0018ff */
[----:B------:R-:W-:Y:S01]  /*18d0*/  UMOV UR30, UR9 ;  /* 0x00000009001e7c82 */ /* 0x000fe20008000000 */
[----:B------:R-:W-:Y:S01]  /*18e0*/  UMOV UR31, 0x80000020 ;  /* 0x80000020001f7882 */ /* 0x000fe20000000000 */
[----:B------:R-:W-:Y:S01]  /*18f0*/  UMOV UR9, 0x80000020 ;  /* 0x8000002000097882 */ /* 0x000fe20000000000 */
[----:B------:R-:W-:Y:S02]  /*1900*/  WARPGROUP.DEPBAR.LE gsb0, 0x0 ;  /* 0x00008000000079c5 */ /* 0x000fe40000010000 */
[----:B------:R-:W-:-:S06]  /*1910*/  WARPGROUP.ARRIVE ;  /* 0x00000000000079c5 */ /* 0x000fcc0000000000 */
[----:B------:R-:W-:Y:S03]  /*1920*/  HGMMA.64x16x16.F32.BF16 R24, gdesc[UR28], RZ, !UPT, gsb0 ;  /* 0x002000001c1879f0 */ /* 0x000fe6000c0018ff */
[----:B------:R-:W-:Y:S02]  /*1930*/  WARPGROUP.DEPBAR.LE gsb0, 0x0 ;  /* 0x00008000000079c5 */ /* 0x000fe40000010000 */
[----:B------:R-:W-:-:S06]  /*1940*/  WARPGROUP.ARRIVE ;  /* 0x00000000000079c5 */ /* 0x000fcc0000000000 */
[----:B------:R-:W-:Y:S01]  /*1950*/  HGMMA.64x16x16.F32.BF16 R96, gdesc[UR8], R96, gsb0 ;  /* 0x00200000086079f0 */ /* 0x000fe20008001860 */
[----:B------:R-:W-:Y:S01]  /*1960*/  UIADD3 UR10, UR4, 0x42, URZ ;  /* 0x00000042040a7890 */ /* 0x000fe2000fffe03f */
[----:B------:R-:W-:Y:S01]  /*1970*/  UMOV UR11, 0x80000020 ;  /* 0x80000020000b7882 */ /* 0x000fe20000000000 */
[----:B------:R-:W-:Y:S02]  /*1980*/  WARPGROUP.DEPBAR.LE gsb0, 0x0 ;  /* 0x00008000000079c5 */ /* 0x000fe40000010000 */
[----:B------:R-:W-:-:S06]  /*1990*/  WARPGROUP.ARRIVE ;  /* 0x00000000000079c5 */ /* 0x000fcc0000000000 */
[----:B------:R-:W-:Y:S01]  /*19a0*/  HGMMA.64x16x16.F32.BF16 R88, gdesc[UR8], R88, gsb0 ;  /* 0x00200000085879f0 */ /* 0x000fe20008001858 */
[----:B------:R-:W-:Y:S01]  /*19b0*/  UMOV UR10, UR6 ;  /* 0x00000006000a7c82 */ /* 0x000fe20008000000 */
[----:B------:R-:W-:Y:S01]  /*19c0*/  UMOV UR11, 0x80000020 ;  /* 0x80000020000b7882 */ /* 0x000fe20000000000 */
[----:B------:R-:W-:Y:S01]  /*19d0*/  UIADD3 UR6, UR4, 0x182, URZ ;  /* 0x0000018204067890 */ /* 0x000fe2000fffe03f */
        /* <DEDUP_REMOVED lines=29> */
[----:B------:R-:W-:Y:S01]  /*1bb0*/  UMOV UR12, UR14 ;  /* 0x0000000e000c7c82 */ /* 0x000fe20008000000 */
[----:B------:R-:W-:Y:S01]  /*1bc0*/  UMOV UR14, UR6 ;  /* 0x00000006000e7c82 */ /* 0x000fe20008000000 */
[----:B------:R-:W-:Y:S01]  /*1bd0*/  UIADD3 UR6, UR4, 0x2c0, URZ ;  /* 0x000002c004067890 */ /* 0x000fe2000fffe03f */
[----:B------:R-:W-:Y:S02]  /*1be0*/  WARPGROUP.DEPBAR.LE gsb0, 0x0 ;  /* 0x00008000000079c5 */ /* 0x000fe40000010000 */
[----:B------:R-:W-:-:S06]  /*1bf0*/  WARPGROUP.ARRIVE ;  /* 0x00000000000079c5 */ /* 0x000fcc0000000000 */
[----:B------:R-:W-:Y:S01]  /*1c00*/  HGMMA.64x16x16.F32.BF16 R32, gdesc[UR8], R32, gsb0 ;  /* 0x00200000082079f0 */ /* 0x000fe20008001820 */
[----:B------:R-:W-:Y:S01]  /*1c10*/  UMOV UR10, UR13 ;  /* 0x0000000d000a7c82 */ /* 0x000fe20008000000 */
[----:B------:R-:W-:Y:S01]  /*1c20*/  UMOV UR11, 0x80000020 ;  /* 0x80000020000b7882 */ /* 0x000fe20000000000 */
[----:B------:R-:W-:Y:S01]  /*1c30*/  UMOV UR13, 0x80000020 ;  /* 0x80000020000d7882 */ /* 0x000fe20000000000 */
[----:B------:R-:W-:Y:S02]  /*1c40*/  WARPGROUP.DEPBAR.LE gsb0, 0x0 ;  /* 0x00008000000079c5 */ /* 0x000fe40000010000 */
[----:B------:R-:W-:-:S06]  /*1c50*/  WARPGROUP.ARRIVE ;  /* 0x00000000000079c5 */ /* 0x000fcc0000000000 */
[----:B------:R-:W-:Y:S01]  /*1c60*/  HGMMA.64x16x16.F32.BF16 R24, gdesc[UR8], R24, gsb0 ;  /* 0x00200000081879f0 */ /* 0x000fe20008001818 */
[----:B------:R-:W-:Y:S02]  /*1c70*/  UIADD3 UR10, UR4, 0x300, URZ ;  /* 0x00000300040a7890 */ /* 0x000fe4000fffe03f */
[----:B------:R-:W-:Y:S01]  /*1c80*/  UIADD3 UR11, UR4, 0x340, URZ ;  /* 0x00000340040b7890 */ /* 0x000fe2000fffe03f */
        /* <DEDUP_REMOVED lines=28> */
[----:B------:R-:W-:Y:S02]  /*1e50*/  UIADD3 UR16, UR5, 0x302, URZ ;  /* 0x0000030205107890 */ /* 0x000fe4000fffe03f */
        /* <DEDUP_REMOVED lines=22> */
[----:B------:R-:W-:Y:S02]  /*1fc0*/  UIADD3 UR14, UR4, 0x382, URZ ;  /* 0x00000382040e7890 */ /* 0x000fe4000fffe03f */
        /* <DEDUP_REMOVED lines=47> */
[----:B------:R-:W-:Y:S03]  /*22c0*/  HGMMA.64x16x16.F32.BF16 R24, gdesc[UR16], R24, gsb0 ;  /* 0x00200000101879f0 */ /* 0x000fe60008001818 */
        /* <DEDUP_REMOVED lines=44> */
[----:B------:R-:W-:Y:S01]  /*2590*/  ULDC UR5, c[0x0][0x9d8] ;  /* 0x0002760000057ab9 */ /* 0x000fe20000000800 */
        /* <DEDUP_REMOVED lines=9> */
[----:B------:R-:W-:Y:S01]  /*2630*/  WARPGROUP.ARRIVE ;  /* 0x00000000000079c5 */ /* 0x000fe20000000000 */
[----:B------:R-:W-:Y:S01]  /*2640*/  FMUL.FTZ R9, R101, UR5 ;  /* 0x0000000565097c20 */ /* 0x000fe20008410000 */
[----:B------:R-:W-:Y:S01]  /*2650*/  FMUL.FTZ R4, R96, UR5 ;  /* 0x0000000560047c20 */ /* 0x000fe20008410000 */
[----:B------:R-:W-:Y:S01]  /*2660*/  FMUL.FTZ R8, R97, UR5 ;  /* 0x0000000561087c20 */ /* 0x000fe20008410000 */
[----:B------:R-:W-:Y:S01]  /*2670*/  FMUL.FTZ R7, R100, UR5 ;  /* 0x0000000564077c20 */ /* 0x000fe20008410000 */
[----:B------:R-:W-:Y:S01]  /*2680*/  FMUL.FTZ R3, R98, UR5 ;  /* 0x0000000562037c20 */ /* 0x000fe20008410000 */
[----:B------:R-:W-:Y:S01]  /*2690*/  HGMMA.64x16x16.F32.BF16 R88, gdesc[UR24], R88, gsb0 ;  /* 0x00200000185879f0 */ /* 0x000fe20008001858 */
[----:B------:R-:W-:Y:S01]  /*26a0*/  UIADD3 UR26, UR4, 0x502, URZ ;  /* 0x00000502041a7890 */ /* 0x000fe2000fffe03f */
[----:B------:R-:W0:Y:S01]  /*26b0*/  MUFU.TANH R9, R9 ;  /* 0x0000000900097308 */ /* 0x000e220000002400 */
[----:B------:R-:W-:Y:S01]  /*26c0*/  UMOV UR27, 0x80000020 ;  /* 0x80000020001b7882 */ /* 0x000fe20000000000 */
[----:B------:R-:W-:Y:S01]  /*26d0*/  FMUL.FTZ R5, R99, UR5 ;  /* 0x0000000563057c20 */ /* 0x000fe20008410000 */
[----:B------:R-:W-:Y:S01]  /*26e0*/  FMUL.FTZ R15, R102, UR5 ;  /* 0x00000005660f7c20 */ /* 0x000fe20008410000 */
[----:B------:R-:W-:-:S04]  /*26f0*/  FMUL.FTZ R13, R103, UR5 ;  /* 0x00000005670d7c20 */ /* 0x000fc80008410000 */
[----:B------:R-:W-:Y:S08]  /*2700*/  MUFU.TANH R4, R4 ;  /* 0x0000000400047308 */ /* 0x000ff00000002400 */
[----:B------:R-:W-:Y:S08]  /*2710*/  MUFU.TANH R8, R8 ;  /* 0x0000000800087308 */ /* 0x000ff00000002400 */
[----:B------:R-:W-:Y:S08]  /*2720*/  MUFU.TANH R7, R7 ;  /* 0x0000000700077308 */ /* 0x000ff00000002400 */
[----:B------:R-:W-:Y:S08]  /*2730*/  MUFU.TANH R3, R3 ;  /* 0x0000000300037308 */ /* 0x000ff00000002400 */
[----:B------:R-:W-:Y:S08]  /*2740*/  MUFU.TANH R5, R5 ;  /* 0x0000000500057308 */ /* 0x000ff00000002400 */
[----:B------:R-:W-:Y:S01]  /*2750*/  MUFU.TANH R15, R15 ;  /* 0x0000000f000f7308 */ /* 0x000fe20000002400 */
[----:B------:R-:W-:-:S02]  /*2760*/  WARPGROUP.DEPBAR.LE gsb0, 0x0 ;  /* 0x00008000000079c5 */ /* 0x000fc40000010000 */
        /* <DEDUP_REMOVED lines=8> */
[----:B------:R-:W-:Y:S01]  /*27f0*/  MUFU.TANH R11, R11 ;  /* 0x0000000b000b7308 */ /* 0x000fe20000002400 */
[----:B------:R-:W-:Y:S01]  /*2800*/  UMOV UR27, 0x80000020 ;  /* 0x80000020001b7882 */ /* 0x000fe20000000000 */
[----:B------:R-:W-:Y:S01]  /*2810*/  FMUL.FTZ R23, R91, UR5 ;  /* 0x000000055b177c20 */ /* 0x000fe20008410000 */
[----:B------:R-:W-:Y:S01]  /*2820*/  FMUL.FTZ R89, R94, UR5 ;  /* 0x000000055e597c20 */ /* 0x000fe20008410000 */
[----:B------:R-:W-:-:S04]  /*2830*/  FMUL.FTZ R88, R95, UR5 ;  /* 0x000000055f587c20 */ /* 0x000fc80008410000 */
[----:B------:R-:W1:Y:S08]  /*2840*/  MUFU.TANH R69, R69 ;  /* 0x0000004500457308 */ /* 0x000e700000002400 */
        /* <DEDUP_REMOVED lines=14> */
[----:B------:R-:W2:Y:S01]  /*2930*/  MUFU.TANH R70, R70 ;  /* 0x0000004600467308 */ /* 0x000ea20000002400 */
[----:B------:R-:W-:Y:S01]  /*2940*/  UMOV UR27, 0x80000020 ;  /* 0x80000020001b7882 */ /* 0x000fe20000000000 */
[----:B------:R-:W-:Y:S01]  /*2950*/  FMUL.FTZ R81, R84, UR5 ;  /* 0x0000000554517c20 */ /* 0x000fe20008410000 */
[----:B------:R-:W-:Y:S01]  /*2960*/  FMUL.FTZ R85, R85, UR5 ;  /* 0x0000000555557c20 */ /* 0x000fe20008410000 */
[----:B------:R-:W-:-:S04]  /*2970*/  FMUL.FTZ R84, R86, UR5 ;  /* 0x0000000556547c20 */ /* 0x000fc80008410000 */
[----:B------:R-:W-:Y:S08]  /*2980*/  MUFU.TANH R80, R80 ;  /* 0x0000005000507308 */ /* 0x000ff00000002400 */
[----:B------:R-:W3:Y:S08]  /*2990*/  MUFU.TANH R90, R90 ;  /* 0x0000005a005a7308 */ /* 0x000ef00000002400 */
        /* <DEDUP_REMOVED lines=13> */
[----:B------:R-:W-:Y:S01]  /*2a70*/  FMUL.FTZ R91, R73, UR5 ;  /* 0x00000005495b7c20 */ /* 0x000fe20008410000 */
[----:B------:R-:W-:Y:S01]  /*2a80*/  UMOV UR27, 0x80000020 ;  /* 0x80000020001b7882 */ /* 0x000fe20000000000 */
[----:B------:R-:W4:Y:S01]  /*2a90*/  MUFU.TANH R72, R72 ;  /* 0x0000004800487308 */ /* 0x000f220000002400 */
[----:B------:R-:W-:Y:S01]  /*2aa0*/  FMUL.FTZ R14, R77, UR5 ;  /* 0x000000054d0e7c20 */ /* 0x000fe20008410000 */
[----:B------:R-:W-:-:S06]  /*2ab0*/  FMUL.FTZ R74, R74, UR5 ;  /* 0x000000054a4a7c20 */ /* 0x000fcc0008410000 */
[----:B------:R-:W5:Y:S08]  /*2ac0*/  MUFU.TANH R87, R87 ;  /* 0x0000005700577308 */ /* 0x000f700000002400 */
[----:B------:R-:W5:Y:S08]  /*2ad0*/  MUFU.TANH R82, R82 ;  /* 0x0000005200527308 */ /* 0x000f700000002400 */
[----:B------:R-:W5:Y:S08]  /*2ae0*/  MUFU.TANH R91, R91 ;  /* 0x0000005b005b7308 */ /* 0x000f700000002400 */
[----:B------:R-:W5:Y:S08]  /*2af0*/  MUFU.TANH R84, R84 ;  /* 0x0000005400547308 */ /* 0x000f700000002400 */
[----:B------:R-:W5:Y:S01]  /*2b00*/  MUFU.TANH R93, R93 ;  /* 0x0000005d005d7308 */ /* 0x000f620000002400 */
        /* <DEDUP_REMOVED lines=11> */
[----:B------:R-:W5:Y:S01]  /*2bc0*/  MUFU.TANH R83, R83 ;  /* 0x0000005300537308 */ /* 0x000f620000002400 */
        /* <DEDUP_REMOVED lines=10> */
[----:B------:R-:W-:Y:S02]  /*2c70*/  IMAD.IADD R51, R157, 0x1, R64 ;  /* 0x000000019d337824 */ /* 0x000fe400078e0240 */
[----:B------:R-:W-:Y:S01]  /*2c80*/  FMUL.FTZ R20, R49, UR5 ;  /* 0x0000000531147c20 */ /* 0x000fe20008410000 */
[----:B------:R-:W-:Y:S01]  /*2c90*/  FMUL.FTZ R49, R55, UR5 ;  /* 0x0000000537317c20 */ /* 0x000fe20008410000 */
[----:B------:R-:W-:Y:S01]  /*2ca0*/  FMUL.FTZ R86, R50, UR5 ;  /* 0x0000000532567c20 */ /* 0x000fe20008410000 */
[----:B------:R-:W-:Y:S01]  /*2cb0*/  HGMMA.64x16x16.F32.BF16 R40, gdesc[UR24], R40, gsb0 ;  /* 0x00200000182879f0 */ /* 0x000fe20008001828 */
[----:B------:R-:W-:Y:S01]  /*2cc0*/  UIADD3 UR26, UR4, 0x642, URZ ;  /* 0x00000642041a7890 */ /* 0x000fe2000fffe03f */
[----:B------:R-:W-:Y:S01]  /*2cd0*/  IMAD R6, R22, -0x90, R51 ;  /* 0xffffff7016067824 */ /* 0x000fe200078e0233 */
[----:B------:R-:W-:Y:S01]  /*2ce0*/  UMOV UR27, 0x80000020 ;  /* 0x80000020001b7882 */ /* 0x000fe20000000000 */
[----:B------:R-:W-:Y:S01]  /*2cf0*/  FMUL.FTZ R54, R54, UR5 ;  /* 0x0000000536367c20 */ /* 0x000fe20008410000 */
[----:B------:R-:W-:Y:S01]  /*2d00*/  FMUL.FTZ R50, R52, UR5 ;  /* 0x0000000534327c20 */ /* 0x000fe20008410000 */
[----:B------:R-:W5:Y:S01]  /*2d10*/  MUFU.TANH R56, R56 ;  /* 0x0000003800387308 */ /* 0x000f620000002400 */
[----:B------:R-:W-:Y:S01]  /*2d20*/  ISETP.GT.AND P4, PT, R6, 0x9, PT ;  /* 0x000000090600780c */ /* 0x000fe20003f84270 */
[----:B------:R-:W-:Y:S01]  /*2d30*/  FMUL.FTZ R48, R48, UR5 ;  /* 0x0000000530307c20 */ /* 0x000fe20008410000 */
[C---:B------:R-:W-:Y:S01]  /*2d40*/  ISETP.GT.AND P3, PT, R6.reuse, 0x10, PT ;  /* 0x000000100600780c */ /* 0x040fe20003f64270 */
[----:B------:R-:W-:Y:S01]  /*2d50*/  FMUL.FTZ R53, R53, UR5 ;  /* 0x0000000535357c20 */ /* 0x000fe20008410000 */
[----:B------:R-:W-:-:S02]  /*2d60*/  ISETP.GT.AND P2, PT, R6, RZ, PT ;  /* 0x000000ff0600720c */ /* 0x000fc40003f44270 */
[C---:B------:R-:W-:Y:S01]  /*2d70*/  ISETP.GT.AND P6, PT, R6.reuse, 0x1, PT ;  /* 0x000000010600780c */ /* 0x040fe20003fc4270 */
[----:B------:R-:W5:Y:S01]  /*2d80*/  MUFU.TANH R75, R75 ;  /* 0x0000004b004b7308 */ /* 0x000f620000002400 */
[----:B0-----:R-:W-:Y:S02]  /*2d90*/  FSEL R61, R9, -INF , P4 ;  /* 0xff800000093d7808 */ /* 0x001fe40002000000 */
[----:B-1----:R-:W-:Y:S02]  /*2da0*/  FSEL R9, R69, -INF , P3 ;  /* 0xff80000045097808 */ /* 0x002fe40001800000 */
[----:B------:R-:W-:Y:S02]  /*2db0*/  FSEL R63, R11, -INF , P3 ;  /* 0xff8000000b3f7808 */ /* 0x000fe40001800000 */
[C---:B------:R-:W-:Y:S01]  /*2dc0*/  ISETP.GT.AND P3, PT, R6.reuse, 0x21, PT ;  /* 0x000000210600780c */ /* 0x040fe20003f64270 */
[----:B------:R-:W0:Y:S01]  /*2dd0*/  MUFU.TANH R10, R10 ;  /* 0x0000000a000a7308 */ /* 0x000e220000002400 */
[----:B------:R-:W-:-:S02]  /*2de0*/  ISETP.GT.AND P5, PT, R6, 0x8, PT ;  /* 0x000000080600780c */ /* 0x000fc40003fa4270 */
[----:B------:R-:W-:Y:S02]  /*2df0*/  FSEL R55, R4, -INF , P2 ;  /* 0xff80000004377808 */ /* 0x000fe40001000000 */
[----:B------:R-:W-:Y:S02]  /*2e00*/  FSEL R8, R8, -INF , P6 ;  /* 0xff80000008087808 */ /* 0x000fe40003000000 */
[----:B--2---:R-:W-:Y:S01]  /*2e10*/  FSEL R79, R70, -INF , P3 ;  /* 0xff800000464f7808 */ /* 0x004fe20001800000 */
[----:B------:R-:W1:Y:S01]  /*2e20*/  MUFU.TANH R58, R58 ;  /* 0x0000003a003a7308 */ /* 0x000e620000002400 */
[----:B------:R-:W-:Y:S02]  /*2e30*/  FSEL R59, R7, -INF , P5 ;  /* 0xff800000073b7808 */ /* 0x000fe40002800000 */
[----:B------:R-:W-:Y:S02]  /*2e40*/  FMNMX.FTZ R70, R55, R8, !PT ;  /* 0x0000000837467209 */ /* 0x000fe40007810000 */
[----:B------:R-:W-:-:S02]  /*2e50*/  FSEL R3, R3, -INF , P2 ;  /* 0xff80000003037808 */ /* 0x000fc40001000000 */
[----:B------:R-:W-:Y:S01]  /*2e60*/  FMNMX.FTZ R70, R59, R70, !PT ;  /* 0x000000463b467209 */ /* 0x000fe20007810000 */
[----:B------:R-:W2:Y:S01]  /*2e70*/  MUFU.TANH R48, R48 ;  /* 0x0000003000307308 */ /* 0x000ea20000002400 */
[C---:B------:R-:W-:Y:S02]  /*2e80*/  ISETP.GT.AND P2, PT, R6.reuse, 0x11, PT ;  /* 0x000000110600780c */ /* 0x040fe40003f44270 */
[----:B------:R-:W-:Y:S02]  /*2e90*/  FMNMX.FTZ R70, R61, R70, !PT ;  /* 0x000000463d467209 */ /* 0x000fe40007810000 */
[----:B------:R-:W-:Y:S02]  /*2ea0*/  FSEL R4, R5, -INF , P6 ;  /* 0xff80000005047808 */ /* 0x000fe40003000000 */
[----:B------:R-:W-:Y:S01]  /*2eb0*/  ISETP.GT.AND P6, PT, R6, 0x18, PT ;  /* 0x000000180600780c */ /* 0x000fe20003fc4270 */
[----:B------:R-:W2:Y:S01]  /*2ec0*/  MUFU.TANH R57, R57 ;  /* 0x0000003900397308 */ /* 0x000ea20000002400 */
[----:B------:R-:W-:-:S02]  /*2ed0*/  FSEL R5, R15, -INF , P5 ;  /* 0xff8000000f057808 */ /* 0x000fc40002800000 */
[----:B------:R-:W-:Y:S02]  /*2ee0*/  FSEL R65, R65, -INF , P2 ;  /* 0xff80000041417808 */ /* 0x000fe40001000000 */
[----:B------:R-:W-:Y:S01]  /*2ef0*/  FMNMX.FTZ R70, R63, R70, !PT ;  /* 0x000000463f467209 */ /* 0x000fe20007810000 */
[----:B------:R-:W-:Y:S02]  /*2f00*/  WARPGROUP.DEPBAR.LE gsb0, 0x0 ;  /* 0x00008000000079c5 */ /* 0x000fe40000010000 */
[----:B------:R-:W-:Y:S01]  /*2f10*/  WARPGROUP.ARRIVE ;  /* 0x00000000000079c5 */ /* 0x000fe20000000000 */
[C---:B------:R-:W-:Y:S01]  /*2f20*/  ISETP.GT.AND P5, PT, R6.reuse, 0x19, PT ;  /* 0x000000190600780c */ /* 0x040fe20003fa4270 */
[----:B------:R-:W-:Y:S01]  /*2f30*/  FMUL.FTZ R92, R47, UR5 ;  /* 0x000000052f5c7c20 */ /* 0x000fe20008410000 */
[----:B------:R-:W-:Y:S01]  /*2f40*/  FSEL R7, R13, -INF , P4 ;  /* 0xff8000000d077808 */ /* 0x000fe20002000000 */
[----:B------:R-:W-:Y:S01]  /*2f50*/  FMUL.FTZ R52, R41, UR5 ;  /* 0x0000000529347c20 */ /* 0x000fe20008410000 */
[----:B------:R-:W-:Y:S01]  /*2f60*/  ISETP.GT.AND P4, PT, R6, 0x20, PT ;  /* 0x000000200600780c */ /* 0x000fe20003f84270 */
[----:B------:R-:W-:Y:S01]  /*2f70*/  HGMMA.64x16x16.F32.BF16 R32, gdesc[UR24], R32, gsb0 ;  /* 0x00200000182079f0 */ /* 0x000fe20008001820 */
[----:B------:R-:W-:Y:S01]  /*2f80*/  FSEL R67, R67, -INF , P6 ;  /* 0xff80000043437808 */ /* 0x000fe20003000000 */
[----:B------:R-:W-:Y:S01]  /*2f90*/  UIADD3 UR26, UR4, 0x682, URZ ;  /* 0x00000682041a7890 */ /* 0x000fe2000fffe03f */
[----:B------:R-:W-:Y:S01]  /*2fa0*/  FMNMX.FTZ R70, R65, R70, !PT ;  /* 0x0000004641467209 */ /* 0x000fe20007810000 */
[----:B------:R-:W-:Y:S01]  /*2fb0*/  UMOV UR27, 0x80000020 ;  /* 0x80000020001b7882 */ /* 0x000fe20000000000 */
[----:B------:R-:W-:Y:S01]  /*2fc0*/  FSEL R73, R21, -INF , P5 ;  /* 0xff80000015497808 */ /* 0x000fe20002800000 */
[----:B------:R-:W-:Y:S01]  /*2fd0*/  FMUL.FTZ R43, R43, UR5 ;  /* 0x000000052b2b7c20 */ /* 0x000fe20008410000 */
[----:B---3--:R-:W-:Y:S01]  /*2fe0*/  FSEL R21, R90, -INF , P4 ;  /* 0xff8000005a157808 */ /* 0x008fe20002000000 */
[----:B------:R-:W-:Y:S01]  /*2ff0*/  FMUL.FTZ R95, R42, UR5 ;  /* 0x000000052a5f7c20 */ /* 0x000fe20008410000 */
[----:B------:R-:W-:Y:S01]  /*3000*/  FSEL R77, R80, -INF , P4 ;  /* 0xff800000504d7808 */ /* 0x000fe20002000000 */
[----:B------:R-:W-:Y:S01]  /*3010*/  MUFU.TANH R42, R54 ;  /* 0x00000036002a7308 */ /* 0x000fe20000002400 */
[----:B------:R-:W-:Y:S01]  /*3020*/  ISETP.GT.AND P4, PT, R6, 0x31, PT ;  /* 0x000000310600780c */ /* 0x000fe20003f84270 */
[----:B------:R-:W-:Y:S01]  /*3030*/  FMUL.FTZ R133, R45, UR5 ;  /* 0x000000052d857c20 */ /* 0x000fe20008410000 */
[----:B------:R-:W-:Y:S01]  /*3040*/  FMNMX.FTZ R70, R67, R70, !PT ;  /* 0x0000004643467209 */ /* 0x000fe20007810000 */
[----:B------:R-:W-:Y:S01]  /*3050*/  FMUL.FTZ R131, R44, UR5 ;  /* 0x000000052c837c20 */ /* 0x000fe20008410000 */
[----:B----4-:R-:W-:Y:S01]  /*3060*/  FSEL R47, R72, -INF , P4 ;  /* 0xff800000482f7808 */ /* 0x010fe20002000000 */
[----:B------:R-:W-:Y:S01]  /*3070*/  FMUL.FTZ R51, R40, UR5 ;  /* 0x0000000528337c20 */ /* 0x000fe20008410000 */
[----:B------:R-:W-:Y:S01]  /*3080*/  FMNMX.FTZ R72, R73, R70, !PT ;  /* 0x0000004649487209 */ /* 0x000fe20007810000 */
[----:B------:R3:W-:Y:S01]  /*3090*/  MUFU.TANH R54, R43 ;  /* 0x0000002b00367308 */ /* 0x0007e20000002400 */
[----:B------:R-:W-:Y:S01]  /*30a0*/  FSEL R11, R23, -INF , P2 ;  /* 0xff800000170b7808 */ /* 0x000fe20001000000 */
[----:B------:R-:W-:Y:S01]  /*30b0*/  FMUL.FTZ R101, R46, UR5 ;  /* 0x000000052e657c20 */ /* 0x000fe20008410000 */
[----:B------:R-:W-:Y:S01]  /*30c0*/  ISETP.GT.AND P2, PT, R6, 0x28, PT ;  /* 0x000000280600780c */ /* 0x000fe20003f44270 */
[----:B------:R-:W-:Y:S01]  /*30d0*/  ULDC UR4, c[0x0][0x988] ;  /* 0x0002620000047ab9 */ /* 0x000fe20000000800 */
[----:B------:R-:W-:-:S02]  /*30e0*/  FMNMX.FTZ R72, R77, R72, !PT ;  /* 0x000000484d487209 */ /* 0x000fc40007810000 */
[----:B------:R-:W-:Y:S01]  /*30f0*/  FSEL R13, R89, -INF , P6 ;  /* 0xff800000590d7808 */ /* 0x000fe20003000000 */
[----:B------:R-:W4:Y:S01]  /*3100*/  MUFU.TANH R20, R20 ;  /* 0x0000001400147308 */ /* 0x000f220000002400 */
[----:B------:R-:W-:Y:S02]  /*3110*/  ISETP.GT.AND P6, PT, R6, 0x29, PT ;  /* 0x000000290600780c */ /* 0x000fe40003fc4270 */
[----:B------:R-:W-:Y:S02]  /*3120*/  FSEL R81, R81, -INF , P2 ;  /* 0xff80000051517808 */ /* 0x000fe40001000000 */
[----:B------:R-:W-:Y:S02]  /*3130*/  FMNMX.FTZ R72, R79, R72, !PT ;  /* 0x000000484f487209 */ /* 0x000fe40007810000 */
[----:B------:R-:W-:Y:S01]  /*3140*/  FSEL R15, R88, -INF , P5 ;  /* 0xff800000580f7808 */ /* 0x000fe20002800000 */
[----:B------:R-:W4:Y:S01]  /*3150*/  MUFU.TANH R62, R62 ;  /* 0x0000003e003e7308 */ /* 0x000f220000002400 */
[----:B------:R-:W-:-:S02]  /*3160*/  ISETP.GT.AND P5, PT, R6, 0x30, PT ;  /* 0x000000300600780c */ /* 0x000fc40003fa4270 */
[----:B------:R-:W-:Y:S02]  /*3170*/  FSEL R85, R85, -INF , P6 ;  /* 0xff80000055557808 */ /* 0x000fe40003000000 */
[----:B------:R-:W-:Y:S02]  /*3180*/  FMNMX.FTZ R72, R81, R72, !PT ;  /* 0x0000004851487209 */ /* 0x000fe40007810000 */
[----:B-----5:R-:W-:Y:S01]  /*3190*/  FSEL R87, R87, -INF , P5 ;  /* 0xff80000057577808 */ /* 0x020fe20002800000 */
[----:B------:R5:W-:Y:S01]  /*31a0*/  MUFU.TANH R44, R49 ;  /* 0x00000031002c7308 */ /* 0x000be20000002400 */
[----:B------:R-:W-:Y:S02]  /*31b0*/  FMNMX.FTZ R72, R85, R72, !PT ;  /* 0x0000004855487209 */ /* 0x000fe40007810000 */
[----:B------:R-:W-:Y:S02]  /*31c0*/  FSEL R23, R82, -INF , P3 ;  /* 0xff80000052177808 */ /* 0x000fe40001800000 */
[----:B------:R-:W-:-:S02]  /*31d0*/  ISETP.GT.AND P3, PT, R6, 0x38, PT ;  /* 0x000000380600780c */ /* 0x000fc40003f64270 */
[----:B------:R-:W-:Y:S01]  /*31e0*/  FSEL R91, R91, -INF , P4 ;  /* 0xff8000005b5b7808 */ /* 0x000fe20002000000 */
[----:B------:R-:W4:Y:S01]  /*31f0*/  MUFU.TANH R50, R50 ;  /* 0x0000003200327308 */ /* 0x000f220000002400 */
[----:B------:R-:W-:Y:S01]  /*3200*/  FMNMX.FTZ R72, R87, R72, !PT ;  /* 0x0000004857487209 */ /* 0x000fe20007810000 */
[----:B------:R-:W-:Y:S02]  /*3210*/  WARPGROUP.DEPBAR.LE gsb0, 0x0 ;  /* 0x00008000000079c5 */ /* 0x000fe40000010000 */
[----:B------:R-:W-:Y:S01]  /*3220*/  WARPGROUP.ARRIVE ;  /* 0x00000000000079c5 */ /* 0x000fe20000000000 */
[----:B------:R-:W-:Y:S01]  /*3230*/  FSEL R41, R84, -INF , P2 ;  /* 0xff80000054297808 */ /* 0x000fe20001000000 */
[----:B------:R-:W-:Y:S01]  /*3240*/  FMUL.FTZ R135, R32, UR5 ;  /* 0x0000000520877c20 */ /* 0x000fe20008410000 */
[----:B------:R-:W-:Y:S01]  /*3250*/  ISETP.GT.AND P2, PT, R6, 0x39, PT ;  /* 0x000000390600780c */ /* 0x000fe20003f44270 */
[----:B------:R-:W4:Y:S01]  /*3260*/  MUFU.TANH R60, R60 ;  /* 0x0000003c003c7308 */ /* 0x000f220000002400 */
[----:B------:R-:W-:Y:S01]  /*3270*/  FSEL R93, R93, -INF , P3 ;  /* 0xff8000005d5d7808 */ /* 0x000fe20001800000 */
[----:B------:R-:W-:Y:S01]  /*3280*/  HGMMA.64x16x16.F32.BF16 R24, gdesc[UR24], R24, gsb0 ;  /* 0x00200000181879f0 */ /* 0x000fe20008001818 */
[----:B------:R-:W-:Y:S01]  /*3290*/  FMNMX.FTZ R72, R91, R72, !PT ;  /* 0x000000485b487209 */ /* 0x000fe20007810000 */
[----:B------:R-:W-:Y:S01]  /*32a0*/  FMUL.FTZ R36, R36, UR5 ;  /* 0x0000000524247c20 */ /* 0x000fe20008410000 */
[----:B---3--:R-:W-:Y:S01]  /*32b0*/  FSEL R43, R83, -INF , P6 ;  /* 0xff800000532b7808 */ /* 0x008fe20003000000 */
[----:B------:R-:W-:Y:S01]  /*32c0*/  FMUL.FTZ R105, R34, UR5 ;  /* 0x0000000522697c20 */ /* 0x000fe20008410000 */
[----:B------:R-:W-:Y:S01]  /*32d0*/  ISETP.GT.AND P6, PT, R6, 0x40, PT ;  /* 0x000000400600780c */ /* 0x000fe20003fc4270 */
[----:B------:R3:W-:Y:S01]  /*32e0*/  MUFU.TANH R46, R51 ;  /* 0x00000033002e7308 */ /* 0x0007e20000002400 */
[----:B------:R-:W-:Y:S01]  /*32f0*/  FSEL R97, R14, -INF , P2 ;  /* 0xff8000000e617808 */ /* 0x000fe20001000000 */
[----:B------:R-:W-:Y:S01]  /*3300*/  FMUL.FTZ R14, R33, UR5 ;  /* 0x00000005210e7c20 */ /* 0x000fe20008410000 */
[----:B------:R-:W-:Y:S01]  /*3310*/  FMNMX.FTZ R72, R93, R72, !PT ;  /* 0x000000485d487209 */ /* 0x000fe20007810000 */
[----:B------:R-:W-:Y:S01]  /*3320*/  FMUL.FTZ R38, R38, UR5 ;  /* 0x0000000526267c20 */ /* 0x000fe20008410000 */
[----:B------:R-:W-:Y:S01]  /*3330*/  FSEL R45, R74, -INF , P5 ;  /* 0xff8000004a2d7808 */ /* 0x000fe20002800000 */
[----:B------:R-:W-:Y:S01]  /*3340*/  FMUL.FTZ R34, R39, UR5 ;  /* 0x0000000527227c20 */ /* 0x000fe20008410000 */
[----:B------:R-:W-:Y:S01]  /*3350*/  ISETP.GT.AND P5, PT, R6, 0x41, PT ;  /* 0x000000410600780c */ /* 0x000fe20003fa4270 */
[----:B------:R1:W4:Y:S01]  /*3360*/  MUFU.TANH R40, R53 ;  /* 0x0000003500287308 */ /* 0x0003220000002400 */
[----:B------:R-:W-:Y:S01]  /*3370*/  FSEL R99, R66, -INF , P6 ;  /* 0xff80000042637808 */ /* 0x000fe20003000000 */
[----:B------:R-:W-:Y:S01]  /*3380*/  IMAD.U32 R74, RZ, RZ, UR4 ;  /* 0x00000004ff4a7e24 */ /* 0x000fe2000f8e00ff */
[----:B------:R-:W-:-:S02]  /*3390*/  FMNMX.FTZ R72, R97, R72, !PT ;  /* 0x0000004861487209 */ /* 0x000fc40007810000 */
[----:B------:R-:W-:Y:S02]  /*33a0*/  ISETP.GT.AND P4, PT, R6, 0x48, PT ;  /* 0x000000480600780c */ /* 0x000fe40003f84270 */
[----:B------:R-:W-:Y:S01]  /*33b0*/  FSEL R113, R12, -INF , P5 ;  /* 0xff8000000c717808 */ /* 0x000fe20002800000 */
[----:B------:R-:W4:Y:S01]  /*33c0*/  MUFU.TANH R86, R86 ;  /* 0x0000005600567308 */ /* 0x000f220000002400 */
[----:B------:R-:W-:Y:S01]  /*33d0*/  FMNMX.FTZ R72, R99, R72, !PT ;  /* 0x0000004863487209 */ /* 0x000fe20007810000 */
[----:B------:R-:W-:Y:S01]  /*33e0*/  FMUL.FTZ R12, R35, UR5 ;  /* 0x00000005230c7c20 */ /* 0x000fe20008410000 */
[----:B-----5:R-:W-:Y:S02]  /*33f0*/  FSEL R49, R76, -INF , P3 ;  /* 0xff8000004c317808 */ /* 0x020fe40001800000 */
[----:B------:R-:W-:Y:S02]  /*3400*/  ISETP.GT.AND P3, PT, R6, 0x49, PT ;  /* 0x000000490600780c */ /* 0x000fe40003f64270 */
[----:B------:R-:W-:Y:S01]  /*3410*/  FSEL R115, R56, -INF , P4 ;  /* 0xff80000038737808 */ /* 0x000fe20002000000 */
[----:B------:R-:W5:Y:S01]  /*3420*/  MUFU.TANH R78, R78 ;  /* 0x0000004e004e7308 */ /* 0x000f620000002400 */
[----:B------:R-:W-:-:S02]  /*3430*/  FMNMX.FTZ R72, R113, R72, !PT ;  /* 0x0000004871487209 */ /* 0x000fc40007810000 */
[----:B---3--:R-:W-:Y:S02]  /*3440*/  FSEL R51, R75, -INF , P2 ;  /* 0xff8000004b337808 */ /* 0x008fe40001000000 */
[----:B------:R-:W-:Y:S02]  /*3450*/  ISETP.GT.AND P2, PT, R6, 0x50, PT ;  /* 0x000000500600780c */ /* 0x000fe40003f44270 */
[----:B0-----:R-:W-:Y:S01]  /*3460*/  FSEL R117, R10, -INF , P3 ;  /* 0xff8000000a757808 */ /* 0x001fe20001800000 */
[----:B------:R-:W0:Y:S01]  /*3470*/  MUFU.TANH R52, R52 ;  /* 0x0000003400347308 */ /* 0x000e220000002400 */
[----:B------:R-:W-:Y:S01]  /*3480*/  FMNMX.FTZ R72, R115, R72, !PT ;  /* 0x0000004873487209 */ /* 0x000fe20007810000 */
[----:B------:R-:W-:Y:S01]  /*3490*/  FMUL.FTZ R10, R37, UR5 ;  /* 0x00000005250a7c20 */ /* 0x000fe20008410000 */
[----:B-1----:R-:W-:Y:S02]  /*34a0*/  FSEL R53, R58, -INF , P6 ;  /* 0xff8000003a357808 */ /* 0x002fe40003000000 */
[----:B------:R-:W-:-:S02]  /*34b0*/  ISETP.GT.AND P6, PT, R6, 0x51, PT ;  /* 0x000000510600780c */ /* 0x000fc40003fc4270 */
[----:B--2---:R-:W-:Y:S01]  /*34c0*/  FSEL R119, R48, -INF , P2 ;  /* 0xff80000030777808 */ /* 0x004fe20001000000 */
[----:B------:R-:W1:Y:S01]  /*34d0*/  MUFU.TANH R131, R131 ;  /* 0x0000008300837308 */ /* 0x000e620000002400 */
[----:B------:R-:W-:Y:S02]  /*34e0*/  FMNMX.FTZ R72, R117, R72, !PT ;  /* 0x0000004875487209 */ /* 0x000fe40007810000 */
[----:B------:R-:W-:Y:S02]  /*34f0*/  FSEL R33, R57, -INF , P5 ;  /* 0xff80000039217808 */ /* 0x000fe40002800000 */
[----:B------:R-:W-:Y:S01]  /*3500*/  ISETP.GT.AND P5, PT, R6, 0x58, PT ;  /* 0x000000580600780c */ /* 0x000fe20003fa4270 */
[----:B------:R-:W-:Y:S02]  /*3510*/  WARPGROUP.DEPBAR.LE gsb0, 0x0 ;  /* 0x00008000000079c5 */ /* 0x000fe40000010000 */
[----:B----4-:R-:W-:Y:S01]  /*3520*/  FSEL R121, R20, -INF , P6 ;  /* 0xff80000014797808 */ /* 0x010fe20003000000 */
[----:B------:R-:W2:Y:S01]  /*3530*/  MUFU.TANH R133, R133 ;  /* 0x0000008500857308 */ /* 0x000ea20000002400 */
[----:B------:R-:W-:Y:S01]  /*3540*/  FMNMX.FTZ R72, R119, R72, !PT ;  /* 0x0000004877487209 */ /* 0x000fe20007810000 */
[----:B------:R-:W-:Y:S01]  /*3550*/  FMUL.FTZ R24, R24, UR5 ;  /* 0x0000000518187c20 */ /* 0x000fe20008410000 */
[----:B------:R-:W-:Y:S01]  /*3560*/  FSEL R57, R62, -INF , P4 ;  /* 0xff8000003e397808 */ /* 0x000fe20002000000 */
[----:B------:R-:W-:Y:S01]  /*3570*/  FMUL.FTZ R20, R25, UR5 ;  /* 0x0000000519147c20 */ /* 0x000fe20008410000 */
[----:B------:R-:W-:Y:S01]  /*3580*/  ISETP.GT.AND P4, PT, R6, 0x59, PT ;  /* 0x000000590600780c */ /* 0x000fe20003f84270 */
[----:B------:R-:W-:Y:S01]  /*3590*/  FMUL.FTZ R28, R28, UR5 ;  /* 0x000000051c1c7c20 */ /* 0x000fe20008410000 */
[----:B------:R-:W-:Y:S01]  /*35a0*/  FSEL R123, R50, -INF , P5 ;  /* 0xff800000327b7808 */ /* 0x000fe20002800000 */
[----:B------:R-:W3:Y:S01]  /*35b0*/  MUFU.TANH R95, R95 ;  /* 0x0000005f005f7308 */ /* 0x000ee20000002400 */
[----:B------:R-:W-:Y:S01]  /*35c0*/  FMNMX.FTZ R72, R121, R72, !PT ;  /* 0x0000004879487209 */ /* 0x000fe20007810000 */
[----:B------:R-:W-:Y:S01]  /*35d0*/  FMUL.FTZ R32, R26, UR5 ;  /* 0x000000051a207c20 */ /* 0x000fe20008410000 */
[----:B------:R-:W-:-:S02]  /*35e0*/  FSEL R35, R60, -INF , P3 ;  /* 0xff8000003c237808 */ /* 0x000fc40001800000 */
[----:B------:R-:W-:Y:S02]  /*35f0*/  ISETP.GT.AND P3, PT, R6, 0x60, PT ;  /* 0x000000600600780c */ /* 0x000fe40003f64270 */
[----:B------:R-:W-:Y:S01]  /*3600*/  FSEL R125, R40, -INF , P4 ;  /* 0xff800000287d7808 */ /* 0x000fe20002000000 */
[----:B------:R-:W4:Y:S01]  /*3610*/  MUFU.TANH R135, R135 ;  /* 0x0000008700877308 */ /* 0x000f220000002400 */
[----:B------:R-:W-:Y:S01]  /*3620*/  FMNMX.FTZ R72, R123, R72, !PT ;  /* 0x000000487b487209 */ /* 0x000fe20007810000 */
[----:B------:R-:W-:Y:S01]  /*3630*/  FMUL.FTZ R40, R31, UR5 ;  /* 0x000000051f287c20 */ /* 0x000fe20008410000 */
[----:B------:R-:W-:Y:S02]  /*3640*/  FSEL R69, R86, -INF , P2 ;  /* 0xff80000056457808 */ /* 0x000fe40001000000 */
[----:B------:R-:W-:Y:S02]  /*3650*/  ISETP.GT.AND P2, PT, R6, 0x61, PT ;  /* 0x000000610600780c */ /* 0x000fe40003f44270 */
[----:B------:R-:W-:Y:S01]  /*3660*/  FSEL R127, R46, -INF , P3 ;  /* 0xff8000002e7f7808 */ /* 0x000fe20001800000 */
[----:B------:R-:W4:Y:S01]  /*3670*/  MUFU.TANH R14, R14 ;  /* 0x0000000e000e7308 */ /* 0x000f220000002400 */
[----:B------:R-:W-:-:S02]  /*3680*/  FMNMX.FTZ R72, R125, R72, !PT ;  /* 0x000000487d487209 */ /* 0x000fc40007810000 */
[----:B-----5:R-:W-:Y:S02]  /*3690*/  FSEL R83, R78, -INF , P6 ;  /* 0xff8000004e537808 */ /* 0x020fe40003000000 */
[----:B------:R-:W-:Y:S02]  /*36a0*/  ISETP.GT.AND P6, PT, R6, 0x68, PT ;  /* 0x000000680600780c */ /* 0x000fe40003fc4270 */
[----:B0-----:R-:W-:Y:S01]  /*36b0*/  FSEL R129, R52, -INF , P2 ;  /* 0xff80000034817808 */ /* 0x001fe20001000000 */
[----:B------:R-:W0:Y:S01]  /*36c0*/  MUFU.TANH R101, R101 ;  /* 0x0000006500657308 */ /* 0x000e220000002400 */
[----:B------:R-:W-:Y:S02]  /*36d0*/  FMNMX.FTZ R72, R127, R72, !PT ;  /* 0x000000487f487209 */ /* 0x000fe40007810000 */
[----:B------:R-:W-:Y:S02]  /*36e0*/  FSEL R37, R42, -INF , P5 ;  /* 0xff8000002a257808 */ /* 0x000fe40002800000 */
[----:B------:R-:W-:-:S02]  /*36f0*/  ISETP.GT.AND P5, PT, R6, 0x69, PT ;  /* 0x000000690600780c */ /* 0x000fc40003fa4270 */
[----:B-1----:R-:W-:Y:S01]  /*3700*/  FSEL R131, R131, -INF , P6 ;  /* 0xff80000083837808 */ /* 0x002fe20003000000 */
[----:B------:R-:W1:Y:S01]  /*3710*/  MUFU.TANH R36, R36 ;  /* 0x0000002400247308 */ /* 0x000e620000002400 */
[----:B------:R-:W-:Y:S02]  /*3720*/  FMNMX.FTZ R72, R129, R72, !PT ;  /* 0x0000004881487209 */ /* 0x000fe40007810000 */
[----:B------:R-:W-:Y:S02]  /*3730*/  FSEL R89, R44, -INF , P4 ;  /* 0xff8000002c597808 */ /* 0x000fe40002000000 */
[----:B------:R-:W-:Y:S02]  /*3740*/  ISETP.GT.AND P4, PT, R6, 0x70, PT ;  /* 0x000000700600780c */ /* 0x000fe40003f84270 */
[----:B--2---:R-:W-:Y:S01]  /*3750*/  FSEL R133, R133, -INF , P5 ;  /* 0xff80000085857808 */ /* 0x004fe20002800000 */
[----:B------:R-:W2:Y:S01]  /*3760*/  MUFU.TANH R70, R92 ;  /* 0x0000005c00467308 */ /* 0x000ea20000002400 */
[----:B------:R-:W-:-:S02]  /*3770*/  FMNMX.FTZ R72, R131, R72, !PT ;  /* 0x0000004883487209 */ /* 0x000fc40007810000 */
[----:B---3--:R-:W-:Y:S02]  /*3780*/  FSEL R95, R95, -INF , P3 ;  /* 0xff8000005f5f7808 */ /* 0x008fe40001800000 */
[----:B------:R-:W-:Y:S02]  /*3790*/  ISETP.GT.AND P3, PT, R6, 0x71, PT ;  /* 0x000000710600780c */ /* 0x000fe40003f64270 */
[----:B----4-:R-:W-:Y:S01]  /*37a0*/  FSEL R135, R135, -INF , P4 ;  /* 0xff80000087877808 */ /* 0x010fe20002000000 */
[----:B------:R-:W3:Y:S01]  /*37b0*/  MUFU.TANH R10, R10 ;  /* 0x0000000a000a7308 */ /* 0x000ee20000002400 */
[----:B------:R-:W-:Y:S02]  /*37c0*/  FMNMX.FTZ R72, R133, R72, !PT ;  /* 0x0000004885487209 */ /* 0x000fe40007810000 */
[----:B------:R-:W-:Y:S02]  /*37d0*/  FSEL R25, R54, -INF , P2 ;  /* 0xff80000036197808 */ /* 0x000fe40001000000 */
[----:B------:R-:W-:-:S02]  /*37e0*/  ISETP.GT.AND P2, PT, R6, 0x78, PT ;  /* 0x000000780600780c */ /* 0x000fc40003f44270 */
[----:B------:R-:W-:Y:S01]  /*37f0*/  FSEL R137, R14, -INF , P3 ;  /* 0xff8000000e897808 */ /* 0x000fe20001800000 */
[----:B------:R-:W4:Y:S01]  /*3800*/  MUFU.TANH R105, R105 ;  /* 0x0000006900697308 */ /* 0x000f220000002400 */
[----:B------:R-:W-:Y:S01]  /*3810*/  FMNMX.FTZ R72, R135, R72, !PT ;  /* 0x0000004887487209 */ /* 0x000fe20007810000 */
[----:B------:R-:W-:Y:S01]  /*3820*/  FMUL.FTZ R14, R29, UR5 ;  /* 0x000000051d0e7c20 */ /* 0x000fe20008410000 */
[----:B0-----:R-:W-:Y:S02]  /*3830*/  FSEL R101, R101, -INF , P6 ;  /* 0xff80000065657808 */ /* 0x001fe40003000000 */
[----:B------:R-:W-:Y:S02]  /*3840*/  ISETP.GT.AND P6, PT, R6, 0x79, PT ;  /* 0x000000790600780c */ /* 0x000fe40003fc4270 */
[----:B-1----:R-:W-:Y:S01]  /*3850*/  FSEL R139, R36, -INF , P2 ;  /* 0xff800000248b7808 */ /* 0x002fe20001000000 */
[----:B------:R-:W0:Y:S01]  /*3860*/  MUFU.TANH R24, R24 ;  /* 0x0000001800187308 */ /* 0x000e220000002400 */
[----:B------:R-:W-:Y:S01]  /*3870*/  FMNMX.FTZ R72, R137, R72, !PT ;  /* 0x0000004889487209 */ /* 0x000fe20007810000 */
[----:B------:R-:W-:Y:S01]  /*3880*/  FMUL.FTZ R36, R27, UR5 ;  /* 0x000000051b247c20 */ /* 0x000fe20008410000 */
[----:B--2---:R-:W-:-:S02]  /*3890*/  FSEL R29, R70, -INF , P5 ;  /* 0xff800000461d7808 */ /* 0x004fc40002800000 */
[----:B------:R-:W-:Y:S02]  /*38a0*/  ISETP.GT.AND P5, PT, R6, 0x80, PT ;  /* 0x000000800600780c */ /* 0x000fe40003fa4270 */
[----:B---3--:R-:W-:Y:S01]  /*38b0*/  FSEL R141, R10, -INF , P6 ;  /* 0xff8000000a8d7808 */ /* 0x008fe20003000000 */
[----:B------:R-:W1:Y:S01]  /*38c0*/  MUFU.TANH R12, R12 ;  /* 0x0000000c000c7308 */ /* 0x000e620000002400 */
[----:B------:R-:W-:Y:S02]  /*38d0*/  FMNMX.FTZ R72, R139, R72, !PT ;  /* 0x000000488b487209 */ /* 0x000fe40007810000 */
[----:B----4-:R-:W-:Y:S02]  /*38e0*/  FSEL R105, R105, -INF , P4 ;  /* 0xff80000069697808 */ /* 0x010fe40002000000 */
[----:B------:R-:W-:Y:S02]  /*38f0*/  ISETP.GT.AND P4, PT, R6, 0x81, PT ;  /* 0x000000810600780c */ /* 0x000fe40003f84270 */
[----:B------:R-:W-:Y:S01]  /*3900*/  FMNMX.FTZ R72, R141, R72, !PT ;  /* 0x000000488d487209 */ /* 0x000fe20007810000 */
[----:B------:R-:W2:Y:S01]  /*3910*/  MUFU.TANH R20, R20 ;  /* 0x0000001400147308 */ /* 0x000ea20000002400 */
[----:B0-----:R-:W-:-:S04]  /*3920*/  FSEL R143, R24, -INF , P5 ;  /* 0xff800000188f7808 */ /* 0x001fc80002800000 */
[----:B------:R-:W-:-:S03]  /*3930*/  FMNMX.FTZ R75, R143, R72, !PT ;  /* 0x000000488f4b7209 */ /* 0x000fc60007810000 */
[----:B------:R-:W0:Y:S01]  /*3940*/  MUFU.TANH R38, R38 ;  /* 0x0000002600267308 */ /* 0x000e220000002400 */
[----:B-1----:R-:W-:Y:S02]  /*3950*/  FSEL R107, R12, -INF , P3 ;  /* 0xff8000000c6b7808 */ /* 0x002fe40001800000 */
[----:B------:R-:W-:-:S05]  /*3960*/  ISETP.GT.AND P3, PT, R6, 0x88, PT ;  /* 0x000000880600780c */ /* 0x000fca0003f64270 */
[----:B------:R-:W1:Y:S01]  /*3970*/  MUFU.TANH R28, R28 ;  /* 0x0000001c001c7308 */ /* 0x000e620000002400 */
[----:B--2---:R-:W-:-:S04]  /*3980*/  FSEL R46, R20, -INF , P4 ;  /* 0xff800000142e7808 */ /* 0x004fc80002000000 */
[----:B------:R-:W-:-:S03]  /*3990*/  FMNMX.FTZ R75, R46, R75, !PT ;  /* 0x0000004b2e4b7209 */ /* 0x000fc60007810000 */
[----:B------:R-:W2:Y:S01]  /*39a0*/  MUFU.TANH R14, R14 ;  /* 0x0000000e000e7308 */ /* 0x000ea20000002400 */
[----:B0-----:R-:W-:Y:S01]  /*39b0*/  FSEL R103, R38, -INF , P2 ;  /* 0xff80000026677808 */ /* 0x001fe20001000000 */
[----:B------:R-:W-:Y:S01]  /*39c0*/  FMUL.FTZ R38, R30, UR5 ;  /* 0x000000051e267c20 */ /* 0x000fe20008410000 */
[----:B------:R-:W-:-:S05]  /*39d0*/  ISETP.GT.AND P2, PT, R6, 0x89, PT ;  /* 0x000000890600780c */ /* 0x000fca0003f44270 */
[----:B------:R-:W-:Y:S01]  /*39e0*/  MUFU.TANH R34, R34 ;  /* 0x0000002200227308 */ /* 0x000fe20000002400 */
[----:B-1----:R-:W-:-:S04]  /*39f0*/  FSEL R50, R28, -INF , P3 ;  /* 0xff8000001c327808 */ /* 0x002fc80001800000 */
[----:B------:R-:W-:-:S03]  /*3a00*/  FMNMX.FTZ R75, R50, R75, !PT ;  /* 0x0000004b324b7209 */ /* 0x000fc60007810000 */
[----:B------:R-:W0:Y:S01]  /*3a10*/  MUFU.TANH R32, R32 ;  /* 0x0000002000207308 */ /* 0x000e220000002400 */
[----:B--2---:R-:W-:-:S04]  /*3a20*/  FSEL R52, R14, -INF , P2 ;  /* 0xff8000000e347808 */ /* 0x004fc80001000000 */
[----:B------:R-:W-:-:S03]  /*3a30*/  FMNMX.FTZ R6, R52, R75, !PT ;  /* 0x0000004b34067209 */ /* 0x000fc60007810000 */
[----:B------:R-:W-:Y:S02]  /*3a40*/  MUFU.TANH R36, R36 ;  /* 0x0000002400247308 */ /* 0x000fe40000002400 */
[----:B------:R-:W1:Y:S06]  /*3a50*/  SHFL.BFLY PT, R75, R6, 0x2, 0x1f ;  /* 0x0c401f00064b7f89 */ /* 0x000e6c00000e0000 */
[----:B------:R-:W2:Y:S08]  /*3a60*/  MUFU.TANH R38, R38 ;  /* 0x0000002600267308 */ /* 0x000eb00000002400 */
[----:B------:R-:W3:Y:S01]  /*3a70*/  MUFU.TANH R40, R40 ;  /* 0x0000002800287308 */ /* 0x000ee20000002400 */
[----:B-1----:R-:W-:-:S05]  /*3a80*/  FMNMX.FTZ R10, R6, R75, !PT ;  /* 0x0000004b060a7209 */ /* 0x002fca0007810000 */
[----:B------:R-:W1:Y:S02]  /*3a90*/  SHFL.BFLY PT, R75, R10, 0x1, 0x1f ;  /* 0x0c201f000a4b7f89 */ /* 0x000e6400000e0000 */
[----:B-1----:R-:W-:Y:S02]  /*3aa0*/  FMNMX.FTZ R75, R10, R75, !PT ;  /* 0x0000004b0a4b7209 */ /* 0x002fe40007810000 */
[----:B------:R-:W-:Y:S02]  /*3ab0*/  FMNMX.FTZ R10, R3, R4, !PT ;  /* 0x00000004030a7209 */ /* 0x000fe40007810000 */
[C---:B------:R-:W-:Y:S01]  /*3ac0*/  FSETP.NEU.FTZ.AND P0, PT, R75.reuse, -INF , PT ;  /* 0xff8000004b00780b */ /* 0x040fe20003f1d000 */
[----:B------:R-:W-:Y:S01]  /*3ad0*/  FMUL.FTZ R48, R75, R74 ;  /* 0x0000004a4b307220 */ /* 0x000fe20000410000 */
[----:B------:R-:W-:-:S04]  /*3ae0*/  FMNMX.FTZ R10, R5, R10, !PT ;  /* 0x0000000a050a7209 */ /* 0x000fc80007810000 */
[----:B------:R-:W-:Y:S02]  /*3af0*/  FMNMX.FTZ R12, R7, R10, !PT ;  /* 0x0000000a070c7209 */ /* 0x000fe40007810000 */
[----:B------:R-:W-:Y:S02]  /*3b00*/  FSEL R48, R48, RZ, P0 ;  /* 0x000000ff30307208 */ /* 0x000fe40000000000 */
[----:B------:R-:W-:Y:S02]  /*3b10*/  FMNMX.FTZ R12, R9, R12, !PT ;  /* 0x0000000c090c7209 */ /* 0x000fe40007810000 */
[----:B------:R-:W-:Y:S01]  /*3b20*/  ISETP.NE.AND P0, PT, R68, RZ, PT ;  /* 0x000000ff4400720c */ /* 0x000fe20003f05270 */
[--C-:B------:R-:W-:Y:S01]  /*3b30*/  FFMA.FTZ R93, R93, R74, -R48.reuse ;  /* 0x0000004a5d5d7223 */ /* 0x100fe20000010830 */
[----:B------:R-:W-:Y:S01]  /*3b40*/  FMNMX.FTZ R12, R11, R12, !PT ;  /* 0x0000000c0b0c7209 */ /* 0x000fe20007810000 */
[-CC-:B------:R-:W-:Y:S01]  /*3b50*/  FFMA.FTZ R31, R97, R74.reuse, -R48.reuse ;  /* 0x0000004a611f7223 */ /* 0x180fe20000010830 */
[-CC-:B------:R-:W-:Y:S01]  /*3b60*/  FFMA.FTZ R99, R99, R74.reuse, -R48.reuse ;  /* 0x0000004a63637223 */ /* 0x180fe20000010830 */
[----:B0-----:R-:W-:Y:S01]  /*3b70*/  FSEL R97, R32, -INF , P5 ;  /* 0xff80000020617808 */ /* 0x001fe20002800000 */
[--C-:B------:R-:W-:Y:S01]  /*3b80*/  FFMA.FTZ R30, R59, R74, -R48.reuse ;  /* 0x0000004a3b1e7223 */ /* 0x100fe20000010830 */
[----:B------:R-:W-:Y:S01]  /*3b90*/  FMNMX.FTZ R12, R13, R12, !PT ;  /* 0x0000000c0d0c7209 */ /* 0x000fe20007810000 */
[-CC-:B------:R-:W-:Y:S01]  /*3ba0*/  FFMA.FTZ R59, R113, R74.reuse, -R48.reuse ;  /* 0x0000004a713b7223 */ /* 0x180fe20000010830 */
[-CC-:B------:R-:W-:Y:S01]  /*3bb0*/  FFMA.FTZ R115, R115, R74.reuse, -R48.reuse ;  /* 0x0000004a73737223 */ /* 0x180fe20000010830 */
[----:B--2---:R-:W-:Y:S01]  /*3bc0*/  FSEL R113, R38, -INF , P3 ;  /* 0xff80000026717808 */ /* 0x004fe20001800000 */
[--C-:B------:R-:W-:Y:S01]  /*3bd0*/  FFMA.FTZ R67, R67, R74, -R48.reuse ;  /* 0x0000004a43437223 */ /* 0x100fe20000010830 */
[----:B------:R-:W-:Y:S01]  /*3be0*/  FMNMX.FTZ R12, R15, R12, !PT ;  /* 0x0000000c0f0c7209 */ /* 0x000fe20007810000 */
[-CC-:B------:R-:W-:Y:S01]  /*3bf0*/  FFMA.FTZ R20, R81, R74.reuse, -R48.reuse ;  /* 0x0000004a51147223 */ /* 0x180fe20000010830 */
[--C-:B------:R-:W-:Y:S01]  /*3c00*/  FFMA.FTZ R56, R46, R74, -R48.reuse ;  /* 0x0000004a2e387223 */ /* 0x100fe20000010830 */
[----:B------:R-:W-:Y:S01]  /*3c10*/  MUFU.EX2 R10, R67 ;  /* 0x00000043000a7308 */ /* 0x000fe20000000800 */
[----:B------:R-:W-:Y:S01]  /*3c20*/  FMNMX.FTZ R12, R21, R12, !PT ;  /* 0x0000000c150c7209 */ /* 0x000fe20007810000 */
[-CC-:B------:R-:W-:Y:S01]  /*3c30*/  FFMA.FTZ R87, R87, R74.reuse, -R48.reuse ;  /* 0x0000004a57577223 */ /* 0x180fe20000010830 */
[-CC-:B------:R-:W-:Y:S01]  /*3c40*/  FFMA.FTZ R46, R50, R74.reuse, -R48.reuse ;  /* 0x0000004a322e7223 */ /* 0x180fe20000010830 */
[--C-:B------:R-:W-:Y:S01]  /*3c50*/  FFMA.FTZ R109, R8, R74, -R48.reuse ;  /* 0x0000004a086d7223 */ /* 0x100fe20000010830 */
        /* <DEDUP_REMOVED lines=23> */
[----:B------:R-:W-:Y:S01]  /*3dd0*/  FFMA.FTZ R91, R52, R74, -R48 ;  /* 0x0000004a345b7223 */ /* 0x000fe20000010830 */
[----:B------:R-:W-:Y:S01]  /*3de0*/  FMNMX.FTZ R14, R51, R12, !PT ;  /* 0x0000000c330e7209 */ /* 0x000fe20007810000 */
[----:B------:R-:W-:Y:S03]  /*3df0*/  MUFU.EX2 R6, R6 ;  /* 0x0000000600067308 */ /* 0x000fe60000000800 */
[----:B------:R-:W-:-:S04]  /*3e00*/  FMNMX.FTZ R14, R53, R14, !PT ;  /* 0x0000000e350e7209 */ /* 0x000fc80007810000 */
[----:B------:R-:W-:Y:S01]  /*3e10*/  FMNMX.FTZ R14, R33, R14, !PT ;  /* 0x0000000e210e7209 */ /* 0x000fe20007810000 */
[----:B------:R0:W-:Y:S03]  /*3e20*/  MUFU.EX2 R12, R87 ;  /* 0x00000057000c7308 */ /* 0x0001e60000000800 */
[----:B------:R-:W-:-:S04]  /*3e30*/  FMNMX.FTZ R14, R57, R14, !PT ;  /* 0x0000000e390e7209 */ /* 0x000fc80007810000 */
[----:B------:R-:W-:Y:S01]  /*3e40*/  FMNMX.FTZ R24, R35, R14, !PT ;  /* 0x0000000e23187209 */ /* 0x000fe20007810000 */
[----:B------:R-:W1:Y:S01]  /*3e50*/  MUFU.EX2 R109, R109 ;  /* 0x0000006d006d7308 */ /* 0x000e620000000800 */
[----:B0-----:R-:W-:Y:S02]  /*3e60*/  FFMA.FTZ R87, R121, R74, -R48 ;  /* 0x0000004a79577223 */ /* 0x001fe40000010830 */
[----:B------:R-:W-:-:S04]  /*3e70*/  FMNMX.FTZ R24, R69, R24, !PT ;  /* 0x0000001845187209 */ /* 0x000fc80007810000 */
[----:B------:R-:W-:Y:S01]  /*3e80*/  FMNMX.FTZ R24, R83, R24, !PT ;  /* 0x0000001853187209 */ /* 0x000fe20007810000 */
[----:B------:R0:W-:Y:S03]  /*3e90*/  MUFU.EX2 R14, R93 ;  /* 0x0000005d000e7308 */ /* 0x0001e60000000800 */
[----:B------:R-:W-:-:S04]  /*3ea0*/  FMNMX.FTZ R24, R37, R24, !PT ;  /* 0x0000001825187209 */ /* 0x000fc80007810000 */
[----:B------:R-:W-:Y:S01]  /*3eb0*/  FMNMX.FTZ R26, R89, R24, !PT ;  /* 0x00000018591a7209 */ /* 0x000fe20007810000 */
[----:B------:R-:W-:Y:S01]  /*3ec0*/  MUFU.EX2 R30, R30 ;  /* 0x0000001e001e7308 */ /* 0x000fe20000000800 */
[----:B0-----:R-:W-:Y:S02]  /*3ed0*/  FSEL R93, R34, -INF , P6 ;  /* 0xff800000225d7808 */ /* 0x001fe40003000000 */
[----:B------:R-:W-:-:S04]  /*3ee0*/  FMNMX.FTZ R26, R95, R26, !PT ;  /* 0x0000001a5f1a7209 */ /* 0x000fc80007810000 */
[----:B------:R-:W-:Y:S01]  /*3ef0*/  FMNMX.FTZ R26, R25, R26, !PT ;  /* 0x0000001a191a7209 */ /* 0x000fe20007810000 */
[----:B------:R0:W-:Y:S03]  /*3f00*/  MUFU.EX2 R24, R99 ;  /* 0x0000006300187308 */ /* 0x0001e60000000800 */
[----:B------:R-:W-:-:S04]  /*3f10*/  FMNMX.FTZ R26, R101, R26, !PT ;  /* 0x0000001a651a7209 */ /* 0x000fc80007810000 */
[----:B------:R-:W-:Y:S01]  /*3f20*/  FMNMX.FTZ R42, R29, R26, !PT ;  /* 0x0000001a1d2a7209 */ /* 0x000fe20007810000 */
[----:B------:R-:W-:Y:S01]  /*3f30*/  MUFU.EX2 R111, R111 ;  /* 0x0000006f006f7308 */ /* 0x000fe20000000800 */
[----:B0-----:R-:W-:Y:S01]  /*3f40*/  FSEL R99, R36, -INF , P4 ;  /* 0xff80000024637808 */ /* 0x001fe20002000000 */
[----:B------:R-:W-:Y:S01]  /*3f50*/  FFMA.FTZ R36, R139, R74, -R48 ;  /* 0x0000004a8b247223 */ /* 0x000fe20000010830 */
[----:B------:R-:W-:-:S04]  /*3f60*/  FMNMX.FTZ R42, R105, R42, !PT ;  /* 0x0000002a692a7209 */ /* 0x000fc80007810000 */
[----:B------:R-:W-:Y:S01]  /*3f70*/  FMNMX.FTZ R42, R107, R42, !PT ;  /* 0x0000002a6b2a7209 */ /* 0x000fe20007810000 */
[----:B------:R3:W-:Y:S03]  /*3f80*/  MUFU.EX2 R26, R115 ;  /* 0x00000073001a7308 */ /* 0x0007e60000000800 */
[----:B------:R-:W-:-:S04]  /*3f90*/  FMNMX.FTZ R42, R103, R42, !PT ;  /* 0x0000002a672a7209 */ /* 0x000fc80007810000 */
[----:B------:R-:W-:Y:S01]  /*3fa0*/  FMNMX.FTZ R42, R93, R42, !PT ;  /* 0x0000002a5d2a7209 */ /* 0x000fe20007810000 */
[----:B------:R-:W-:Y:S01]  /*3fb0*/  MUFU.EX2 R8, R8 ;  /* 0x0000000800087308 */ /* 0x000fe20000000800 */
[----:B---3--:R-:W-:Y:S01]  /*3fc0*/  FSEL R115, R40, -INF , P2 ;  /* 0xff80000028737808 */ /* 0x008fe20001000000 */
[----:B------:R-:W-:Y:S01]  /*3fd0*/  FFMA.FTZ R40, R131, R74, -R48 ;  /* 0x0000004a83287223 */ /* 0x000fe20000010830 */
[----:B------:R-:W-:-:S04]  /*3fe0*/  FMNMX.FTZ R42, R97, R42, !PT ;  /* 0x0000002a612a7209 */ /* 0x000fc80007810000 */
[----:B------:R-:W-:Y:S01]  /*3ff0*/  FMNMX.FTZ R42, R99, R42, !PT ;  /* 0x0000002a632a7209 */ /* 0x000fe20007810000 */
[----:B------:R-:W-:Y:S03]  /*4000*/  MUFU.EX2 R63, R63 ;  /* 0x0000003f003f7308 */ /* 0x000fe60000000800 */
[----:B------:R-:W-:-:S04]  /*4010*/  FMNMX.FTZ R42, R113, R42, !PT ;  /* 0x0000002a712a7209 */ /* 0x000fc80007810000 */
[----:B------:R-:W-:Y:S01]  /*4020*/  FMNMX.FTZ R34, R115, R42, !PT ;  /* 0x0000002a73227209 */ /* 0x000fe20007810000 */
[-CC-:B------:R-:W-:Y:S01]  /*4030*/  FFMA.FTZ R42, R127, R74.reuse, -R48.reuse ;  /* 0x0000004a7f2a7223 */ /* 0x180fe20000010830 */
[----:B------:R-:W-:Y:S03]  /*4040*/  MUFU.EX2 R39, R39 ;  /* 0x0000002700277308 */ /* 0x000fe60000000800 */
[----:B------:R-:W0:Y:S05]  /*4050*/  SHFL.BFLY PT, R67, R34, 0x2, 0x1f ;  /* 0x0c401f0022437f89 */ /* 0x000e2a00000e0000 */
[----:B------:R-:W-:Y:S08]  /*4060*/  MUFU.EX2 R27, R27 ;  /* 0x0000001b001b7308 */ /* 0x000ff00000000800 */
[----:B------:R-:W-:Y:S08]  /*4070*/  MUFU.EX2 R28, R28 ;  /* 0x0000001c001c7308 */ /* 0x000ff00000000800 */
[----:B------:R-:W-:Y:S01]  /*4080*/  MUFU.EX2 R20, R20 ;  /* 0x0000001400147308 */ /* 0x000fe20000000800 */
[----:B0-----:R-:W-:Y:S01]  /*4090*/  FMNMX.FTZ R54, R34, R67, !PT ;  /* 0x0000004322367209 */ /* 0x001fe20007810000 */
[-CC-:B------:R-:W-:Y:S01]  /*40a0*/  FFMA.FTZ R67, R141, R74.reuse, -R48.reuse ;  /* 0x0000004a8d437223 */ /* 0x180fe20000010830 */
[----:B------:R-:W-:-:S03]  /*40b0*/  FFMA.FTZ R34, R143, R74, -R48 ;  /* 0x0000004a8f227223 */ /* 0x000fc60000010830 */
[----:B------:R-:W0:Y:S02]  /*40c0*/  SHFL.BFLY PT, R81, R54, 0x1, 0x1f ;  /* 0x0c201f0036517f89 */ /* 0x000e2400000e0000 */
[----:B------:R-:W-:Y:S08]  /*40d0*/  MUFU.EX2 R61, R61 ;  /* 0x0000003d003d7308 */ /* 0x000ff00000000800 */
[----:B------:R-:W-:Y:S08]  /*40e0*/  MUFU.EX2 R55, R55 ;  /* 0x0000003700377308 */ /* 0x000ff00000000800 */
[----:B------:R-:W-:Y:S01]  /*40f0*/  MUFU.EX2 R31, R31 ;  /* 0x0000001f001f7308 */ /* 0x000fe20000000800 */
[----:B0-----:R-:W-:-:S07]  /*4100*/  FMNMX.FTZ R72, R54, R81, !PT ;  /* 0x0000005136487209 */ /* 0x001fce0007810000 */
[----:B------:R-:W-:Y:S01]  /*4110*/  MUFU.EX2 R59, R59 ;  /* 0x0000003b003b7308 */ /* 0x000fe20000000800 */
[C---:B------:R-:W-:Y:S01]  /*4120*/  FSETP.NEU.FTZ.AND P2, PT, R72.reuse, -INF , PT ;  /* 0xff8000004800780b */ /* 0x040fe20003f5d000 */
[----:B------:R-:W-:-:S06]  /*4130*/  FMUL.FTZ R50, R72, R74 ;  /* 0x0000004a48327220 */ /* 0x000fcc0000410000 */
[----:B------:R0:W-:Y:S01]  /*4140*/  MUFU.EX2 R81, R56 ;  /* 0x0000003800517308 */ /* 0x0001e20000000800 */
[----:B------:R-:W-:Y:S02]  /*4150*/  FSEL R48, R50, RZ, P2 ;  /* 0x000000ff32307208 */ /* 0x000fe40001000000 */
[----:B------:R-:W-:-:S03]  /*4160*/  ISETP.GE.AND P2, PT, R64, 0x91, PT ;  /* 0x000000914000780c */ /* 0x000fc60003f46270 */
[-CC-:B------:R-:W-:Y:S01]  /*4170*/  FFMA.FTZ R3, R3, R74.reuse, -R48.reuse ;  /* 0x0000004a03037223 */ /* 0x180fe20000010830 */
[-CC-:B------:R-:W-:Y:S01]  /*4180*/  FFMA.FTZ R4, R4, R74.reuse, -R48.reuse ;  /* 0x0000004a04047223 */ /* 0x180fe20000010830 */
[-CC-:B------:R-:W-:Y:S01]  /*4190*/  FFMA.FTZ R5, R5, R74.reuse, -R48.reuse ;  /* 0x0000004a05057223 */ /* 0x180fe20000010830 */
[-CC-:B------:R-:W-:Y:S01]  /*41a0*/  FFMA.FTZ R7, R7, R74.reuse, -R48.reuse ;  /* 0x0000004a07077223 */ /* 0x180fe20000010830 */
[----:B------:R2:W-:Y:S01]  /*41b0*/  MUFU.EX2 R68, R3 ;  /* 0x0000000300447308 */ /* 0x0005e20000000800 */
[-CC-:B------:R-:W-:Y:S01]  /*41c0*/  FFMA.FTZ R9, R9, R74.reuse, -R48.reuse ;  /* 0x0000004a09097223 */ /* 0x180fe20000010830 */
[-CC-:B------:R-:W-:Y:S01]  /*41d0*/  FFMA.FTZ R50, R11, R74.reuse, -R48.reuse ;  /* 0x0000004a0b327223 */ /* 0x180fe20000010830 */
[-CC-:B------:R-:W-:Y:S01]  /*41e0*/  FFMA.FTZ R11, R13, R74.reuse, -R48.reuse ;  /* 0x0000004a0d0b7223 */ /* 0x180fe20000010830 */
[-CC-:B------:R-:W-:Y:S01]  /*41f0*/  FFMA.FTZ R13, R41, R74.reuse, -R48.reuse ;  /* 0x0000004a290d7223 */ /* 0x180fe20000010830 */
[-CC-:B------:R-:W-:Y:S01]  /*4200*/  FFMA.FTZ R52, R15, R74.reuse, -R48.reuse ;  /* 0x0000004a0f347223 */ /* 0x180fe20000010830 */
[-CC-:B------:R-:W-:Y:S01]  /*4210*/  FFMA.FTZ R54, R23, R74.reuse, -R48.reuse ;  /* 0x0000004a17367223 */ /* 0x180fe20000010830 */
[-CC-:B0-----:R-:W-:Y:S01]  /*4220*/  FFMA.FTZ R56, R43, R74.reuse, -R48.reuse ;  /* 0x0000004a2b387223 */ /* 0x181fe20000010830 */
[----:B------:R0:W3:Y:S01]  /*4230*/  MUFU.EX2 R117, R4 ;  /* 0x0000000400757308 */ /* 0x0000e20000000800 */
[-CC-:B--2---:R-:W-:Y:S01]  /*4240*/  FFMA.FTZ R3, R21, R74.reuse, -R48.reuse ;  /* 0x0000004a15037223 */ /* 0x184fe20000010830 */
[-CC-:B------:R-:W-:Y:S01]  /*4250*/  FFMA.FTZ R15, R45, R74.reuse, -R48.reuse ;  /* 0x0000004a2d0f7223 */ /* 0x180fe20000010830 */
[-CC-:B------:R-:W-:Y:S01]  /*4260*/  FFMA.FTZ R58, R47, R74.reuse, -R48.reuse ;  /* 0x0000004a2f3a7223 */ /* 0x180fe20000010830 */
[-CC-:B------:R-:W-:Y:S01]  /*4270*/  FFMA.FTZ R23, R49, R74.reuse, -R48.reuse ;  /* 0x0000004a31177223 */ /* 0x180fe20000010830 */
[-CC-:B------:R-:W-:Y:S01]  /*4280*/  FFMA.FTZ R60, R51, R74.reuse, -R48.reuse ;  /* 0x0000004a333c7223 */ /* 0x180fe20000010830 */
[-CC-:B------:R-:W-:Y:S01]  /*4290*/  FFMA.FTZ R21, R53, R74.reuse, -R48.reuse ;  /* 0x0000004a35157223 */ /* 0x180fe20000010830 */
[-C--:B------:R-:W-:Y:S01]  /*42a0*/  FFMA.FTZ R62, R33, R74.reuse, -R48 ;  /* 0x0000004a213e7223 */ /* 0x080fe20000010830 */
[----:B------:R1:W2:Y:S01]  /*42b0*/  MUFU.EX2 R70, R5 ;  /* 0x0000000500467308 */ /* 0x0002a20000000800 */
[----:B0-----:R-:W-:Y:S01]  /*42c0*/  @!P1 PRMT R4, RZ, 0x654, R0 ;  /* 0x00000654ff049816 */ /* 0x001fe20000000000 */
[-CC-:B------:R-:W-:Y:S01]  /*42d0*/  FFMA.FTZ R33, R57, R74.reuse, -R48.reuse ;  /* 0x0000004a39217223 */ /* 0x180fe20000010830 */
[-CC-:B------:R-:W-:Y:S01]  /*42e0*/  FFMA.FTZ R66, R35, R74.reuse, -R48.reuse ;  /* 0x0000004a23427223 */ /* 0x180fe20000010830 */
[-CC-:B------:R-:W-:Y:S01]  /*42f0*/  FFMA.FTZ R69, R69, R74.reuse, -R48.reuse ;  /* 0x0000004a45457223 */ /* 0x180fe20000010830 */
[----:B------:R0:W-:Y:S01]  /*4300*/  @!P1 SYNCS.ARRIVE.TRANS64.RED.A1T0 RZ, [R4+URZ], RZ ;  /* 0x000000ff04ff99a7 */ /* 0x0001e2000810043f */
[-CC-:B------:R-:W-:Y:S01]  /*4310*/  FFMA.FTZ R35, R83, R74.reuse, -R48.reuse ;  /* 0x0000004a53237223 */ /* 0x180fe20000010830 */
[-CC-:B------:R-:W-:Y:S01]  /*4320*/  FFMA.FTZ R89, R89, R74.reuse, -R48.reuse ;  /* 0x0000004a59597223 */ /* 0x180fe20000010830 */
[----:B------:R-:W4:Y:S01]  /*4330*/  MUFU.EX2 R7, R7 ;  /* 0x0000000700077308 */ /* 0x000f220000000800 */
[----:B-1----:R-:W-:Y:S01]  /*4340*/  FADD.FTZ R5, R6, R109 ;  /* 0x0000006d06057221 */ /* 0x002fe20000010000 */
[----:B---3--:R-:W-:Y:S01]  /*4350*/  FADD.FTZ R41, R68, R117 ;  /* 0x0000007544297221 */ /* 0x008fe20000010000 */
[-CC-:B------:R-:W-:Y:S01]  /*4360*/  FFMA.FTZ R105, R105, R74.reuse, -R48.reuse ;  /* 0x0000004a69697223 */ /* 0x180fe20000010830 */
[--C-:B------:R-:W-:Y:S01]  /*4370*/  FFMA.FTZ R107, R107, R74, -R48.reuse ;  /* 0x0000004a6b6b7223 */ /* 0x100fe20000010830 */
[----:B------:R-:W-:Y:S01]  /*4380*/  FADD.FTZ R64, R30, R5 ;  /* 0x000000051e407221 */ /* 0x000fe20000010000 */
[----:B------:R-:W-:Y:S01]  /*4390*/  F2FP.BF16.F32.PACK_AB R5, R117, R68 ;  /* 0x000000447505723e */ /* 0x000fe200000010ff */
[----:B------:R-:W-:Y:S01]  /*43a0*/  FFMA.FTZ R103, R103, R74, -R48 ;  /* 0x0000004a67677223 */ /* 0x000fe20000010830 */
[----:B------:R-:W1:Y:S01]  /*43b0*/  MUFU.EX2 R9, R9 ;  /* 0x0000000900097308 */ /* 0x000e620000000800 */
[----:B--2---:R-:W-:Y:S01]  /*43c0*/  FADD.FTZ R76, R70, R41 ;  /* 0x00000029464c7221 */ /* 0x004fe20000010000 */
[----:B------:R-:W-:Y:S01]  /*43d0*/  FADD.FTZ R41, R111, R64 ;  /* 0x000000406f297221 */ /* 0x000fe20000010000 */
[----:B0-----:R-:W-:Y:S01]  /*43e0*/  F2FP.BF16.F32.PACK_AB R4, R109, R6 ;  /* 0x000000066d04723e */ /* 0x001fe200000010ff */
[--C-:B------:R-:W-:Y:S01]  /*43f0*/  FFMA.FTZ R64, R25, R74, -R48.reuse ;  /* 0x0000004a19407223 */ /* 0x100fe20000010830 */
[----:B------:R-:W-:Y:S01]  /*4400*/  F2FP.BF16.F32.PACK_AB R6, R111, R30 ;  /* 0x0000001e6f06723e */ /* 0x000fe200000010ff */
[----:B------:R-:W-:Y:S01]  /*4410*/  FADD.FTZ R68, R8, R41 ;  /* 0x0000002908447221 */ /* 0x000fe20000010000 */
[----:B------:R-:W-:Y:S01]  /*4420*/  FFMA.FTZ R30, R37, R74, -R48 ;  /* 0x0000004a251e7223 */ /* 0x000fe20000010830 */
[----:B------:R-:W0:Y:S01]  /*4430*/  MUFU.EX2 R50, R50 ;  /* 0x0000003200327308 */ /* 0x000e220000000800 */
[----:B----4-:R-:W-:Y:S01]  /*4440*/  FADD.FTZ R76, R7, R76 ;  /* 0x0000004c074c7221 */ /* 0x010fe20000010000 */
[----:B------:R-:W-:Y:S01]  /*4450*/  FADD.FTZ R45, R63, R68 ;  /* 0x000000443f2d7221 */ /* 0x000fe20000010000 */
[----:B------:R-:W-:Y:S01]  /*4460*/  F2FP.BF16.F32.PACK_AB R7, R7, R70 ;  /* 0x000000460707723e */ /* 0x000fe200000010ff */
[-CC-:B------:R-:W-:Y:S01]  /*4470*/  FFMA.FTZ R25, R29, R74.reuse, -R48.reuse ;  /* 0x0000004a1d197223 */ /* 0x180fe20000010830 */
[-CC-:B------:R-:W-:Y:S01]  /*4480*/  FFMA.FTZ R37, R95, R74.reuse, -R48.reuse ;  /* 0x0000004a5f257223 */ /* 0x180fe20000010830 */
[----:B------:R-:W-:Y:S01]  /*4490*/  FADD.FTZ R70, R10, R45 ;  /* 0x0000002d0a467221 */ /* 0x000fe20000010000 */
[----:B------:R-:W-:Y:S01]  /*44a0*/  FFMA.FTZ R41, R101, R74, -R48 ;  /* 0x0000004a65297223 */ /* 0x000fe20000010830 */
[----:B------:R-:W2:Y:S01]  /*44b0*/  MUFU.EX2 R11, R11 ;  /* 0x0000000b000b7308 */ /* 0x000ea20000000800 */
[----:B-1----:R-:W-:Y:S01]  /*44c0*/  FADD.FTZ R43, R9, R76 ;  /* 0x0000004c092b7221 */ /* 0x002fe20000010000 */
[----:B------:R-:W-:Y:S01]  /*44d0*/  FADD.FTZ R70, R39, R70 ;  /* 0x0000004627467221 */ /* 0x000fe20000010000 */
[----:B------:R1:W-:Y:S01]  /*44e0*/  STSM.16.M88.4 [R2+0x24300], R4 ;  /* 0x0243000402007844 */ /* 0x0003e20000000200 */
[----:B------:R-:W-:Y:S01]  /*44f0*/  F2FP.BF16.F32.PACK_AB R8, R63, R8 ;  /* 0x000000083f08723e */ /* 0x000fe200000010ff */
[--C-:B------:R-:W-:Y:S01]  /*4500*/  FFMA.FTZ R93, R93, R74, -R48.reuse ;  /* 0x0000004a5d5d7223 */ /* 0x100fe20000010830 */
[----:B------:R-:W-:Y:S01]  /*4510*/  F2FP.BF16.F32.PACK_AB R10, R39, R10 ;  /* 0x0000000a270a723e */ /* 0x000fe200000010ff */
[-CC-:B------:R-:W-:Y:S01]  /*4520*/  FFMA.FTZ R97, R97, R74.reuse, -R48.reuse ;  /* 0x0000004a61617223 */ /* 0x180fe20000010830 */
[----:B------:R-:W3:Y:S01]  /*4530*/  MUFU.EX2 R52, R52 ;  /* 0x0000003400347308 */ /* 0x000ee20000000800 */
[C---:B0-----:R-:W-:Y:S01]  /*4540*/  FADD.FTZ R68, R50.reuse, R43 ;  /* 0x0000002b32447221 */ /* 0x041fe20000010000 */
[----:B------:R-:W-:Y:S01]  /*4550*/  F2FP.BF16.F32.PACK_AB R9, R50, R9 ;  /* 0x000000093209723e */ /* 0x000fe200000010ff */
[-CC-:B------:R-:W-:Y:S01]  /*4560*/  FFMA.FTZ R99, R99, R74.reuse, -R48.reuse ;  /* 0x0000004a63637223 */ /* 0x180fe20000010830 */
[-CC-:B------:R-:W-:Y:S01]  /*4570*/  FFMA.FTZ R113, R113, R74.reuse, -R48.reuse ;  /* 0x0000004a71717223 */ /* 0x180fe20000010830 */
[----:B------:R-:W-:Y:S01]  /*4580*/  FFMA.FTZ R48, R115, R74, -R48 ;  /* 0x0000004a73307223 */ /* 0x000fe20000010830 */
[----:B------:R-:W-:-:S02]  /*4590*/  IMAD.MOV.U32 R63, RZ, RZ, R71 ;  /* 0x000000ffff3f7224 */ /* 0x000fc400078e0047 */
[----:B------:R-:W0:Y:S01]  /*45a0*/  MUFU.EX2 R3, R3 ;  /* 0x0000000300037308 */ /* 0x000e220000000800 */
[----:B--2---:R-:W-:Y:S01]  /*45b0*/  FADD.FTZ R43, R11, R68 ;  /* 0x000000440b2b7221 */ /* 0x004fe20000010000 */
[--C-:B------:R-:W-:Y:S01]  /*45c0*/  IMAD.MOV.U32 R57, RZ, RZ, R71.reuse ;  /* 0x000000ffff397224 */ /* 0x100fe200078e0047 */
[----:B-1----:R-:W-:Y:S01]  /*45d0*/  F2FP.BF16.F32.PACK_AB R4, R28, R27 ;  /* 0x0000001b1c04723e */ /* 0x002fe200000010ff */
[--C-:B------:R-:W-:Y:S02]  /*45e0*/  IMAD.MOV.U32 R53, RZ, RZ, R71.reuse ;  /* 0x000000ffff357224 */ /* 0x100fe400078e0047 */
[----:B------:R-:W-:Y:S02]  /*45f0*/  IMAD.MOV.U32 R51, RZ, RZ, R71 ;  /* 0x000000ffff337224 */ /* 0x000fe400078e0047 */
[----:B------:R-:W1:Y:S01]  /*4600*/  MUFU.EX2 R54, R54 ;  /* 0x0000003600367308 */ /* 0x000e620000000800 */
[C---:B---3--:R-:W-:Y:S01]  /*4610*/  FADD.FTZ R68, R52.reuse, R43 ;  /* 0x0000002b34447221 */ /* 0x048fe20000010000 */
[----:B------:R-:W-:Y:S01]  /*4620*/  FADD.FTZ R43, R27, R70 ;  /* 0x000000461b2b7221 */ /* 0x000fe20000010000 */
[----:B------:R-:W-:Y:S01]  /*4630*/  F2FP.BF16.F32.PACK_AB R11, R52, R11 ;  /* 0x0000000b340b723e */ /* 0x000fe200000010ff */
[----:B------:R-:W-:-:S02]  /*4640*/  IMAD.MOV.U32 R49, RZ, RZ, R71 ;  /* 0x000000ffff317224 */ /* 0x000fc400078e0047 */
[----:B------:R-:W-:Y:S01]  /*4650*/  FADD.FTZ R43, R28, R43 ;  /* 0x0000002b1c2b7221 */ /* 0x000fe20000010000 */
[----:B------:R-:W-:Y:S01]  /*4660*/  IMAD.MOV.U32 R47, RZ, RZ, R71 ;  /* 0x000000ffff2f7224 */ /* 0x000fe200078e0047 */
[----:B------:R-:W2:Y:S01]  /*4670*/  MUFU.EX2 R13, R13 ;  /* 0x0000000d000d7308 */ /* 0x000ea20000000800 */
[----:B0-----:R-:W-:Y:S01]  /*4680*/  FADD.FTZ R45, R3, R68 ;  /* 0x00000044032d7221 */ /* 0x001fe20000010000 */
[----:B------:R-:W-:Y:S01]  /*4690*/  FADD.FTZ R70, R20, R43 ;  /* 0x0000002b14467221 */ /* 0x000fe20000010000 */
[----:B------:R-:W-:Y:S01]  /*46a0*/  STSM.16.M88.4 [R2+0x25b00], R8 ;  /* 0x025b000802007844 */ /* 0x000fe20000000200 */
[----:B------:R-:W-:-:S04]  /*46b0*/  IMAD.MOV.U32 R39, RZ, RZ, R71 ;  /* 0x000000ffff277224 */ /* 0x000fc800078e0047 */
[----:B------:R-:W0:Y:S01]  /*46c0*/  MUFU.EX2 R56, R56 ;  /* 0x0000003800387308 */ /* 0x000e220000000800 */
[C---:B-1----:R-:W-:Y:S01]  /*46d0*/  FADD.FTZ R68, R54.reuse, R45 ;  /* 0x0000002d36447221 */ /* 0x042fe20000010000 */
[----:B------:R-:W-:Y:S01]  /*46e0*/  FADD.FTZ R45, R61, R70 ;  /* 0x000000463d2d7221 */ /* 0x000fe20000010000 */
[----:B------:R-:W-:-:S03]  /*46f0*/  F2FP.BF16.F32.PACK_AB R5, R54, R3 ;  /* 0x000000033605723e */ /* 0x000fc600000010ff */
[----:B------:R-:W-:Y:S01]  /*4700*/  FADD.FTZ R70, R12, R45 ;  /* 0x0000002d0c467221 */ /* 0x000fe20000010000 */
[----:B------:R-:W-:Y:S01]  /*4710*/  F2FP.BF16.F32.PACK_AB R12, R55, R12 ;  /* 0x0000000c370c723e */ /* 0x000fe200000010ff */
[----:B------:R-:W1:Y:S01]  /*4720*/  MUFU.EX2 R15, R15 ;  /* 0x0000000f000f7308 */ /* 0x000e620000000800 */
[----:B--2---:R-:W-:Y:S01]  /*4730*/  FADD.FTZ R43, R13, R68 ;  /* 0x000000440d2b7221 */ /* 0x004fe20000010000 */
[----:B------:R-:W-:Y:S01]  /*4740*/  FADD.FTZ R45, R55, R70 ;  /* 0x00000046372d7221 */ /* 0x000fe20000010000 */
[--C-:B------:R-:W-:Y:S02]  /*4750*/  IMAD.MOV.U32 R70, RZ, RZ, R71.reuse ;  /* 0x000000ffff467224 */ /* 0x100fe400078e0047 */
[----:B------:R-:W-:Y:S02]  /*4760*/  IMAD.MOV.U32 R55, RZ, RZ, R71 ;  /* 0x000000ffff377224 */ /* 0x000fe400078e0047 */
[----:B------:R-:W-:Y:S01]  /*4770*/  FADD.FTZ R6, R14, R45 ;  /* 0x0000002d0e067221 */ /* 0x000fe20000010000 */
[C---:B------:R-:W-:Y:S01]  /*4780*/  F2FP.BF16.F32.PACK_AB R14, R31.reuse, R14 ;  /* 0x0000000e1f0e723e */ /* 0x040fe200000010ff */
[----:B------:R-:W2:Y:S01]  /*4790*/  MUFU.EX2 R58, R58 ;  /* 0x0000003a003a7308 */ /* 0x000ea20000000800 */
[----:B0-----:R-:W-:Y:S01]  /*47a0*/  FADD.FTZ R68, R56, R43 ;  /* 0x0000002b38447221 */ /* 0x001fe20000010000 */
[----:B------:R-:W-:Y:S01]  /*47b0*/  FADD.FTZ R27, R31, R6 ;  /* 0x000000061f1b7221 */ /* 0x000fe20000010000 */
[----:B------:R-:W-:Y:S01]  /*47c0*/  F2FP.BF16.F32.PACK_AB R6, R61, R20 ;  /* 0x000000143d06723e */ /* 0x000fe200000010ff */
[----:B------:R-:W-:-:S02]  /*47d0*/  IMAD.MOV.U32 R61, RZ, RZ, R71 ;  /* 0x000000ffff3d7224 */ /* 0x000fc400078e0047 */
[----:B------:R-:W-:Y:S01]  /*47e0*/  FADD.FTZ R52, R24, R27 ;  /* 0x0000001b18347221 */ /* 0x000fe20000010000 */
[----:B------:R-:W-:Y:S01]  /*47f0*/  F2FP.BF16.F32.PACK_AB R24, R59, R24 ;  /* 0x000000183b18723e */ /* 0x000fe200000010ff */
[----:B------:R-:W0:Y:S01]  /*4800*/  MUFU.EX2 R23, R23 ;  /* 0x0000001700177308 */ /* 0x000e220000000800 */
[----:B-1----:R-:W-:Y:S01]  /*4810*/  FADD.FTZ R43, R15, R68 ;  /* 0x000000440f2b7221 */ /* 0x002fe20000010000 */
[--C-:B------:R-:W-:Y:S02]  /*4820*/  IMAD.MOV.U32 R45, RZ, RZ, R71.reuse ;  /* 0x000000ffff2d7224 */ /* 0x100fe400078e0047 */
[----:B------:R-:W-:-:S04]  /*4830*/  IMAD.MOV.U32 R31, RZ, RZ, R71 ;  /* 0x000000ffff1f7224 */ /* 0x000fc800078e0047 */
[----:B------:R-:W1:Y:S01]  /*4840*/  MUFU.EX2 R60, R60 ;  /* 0x0000003c003c7308 */ /* 0x000e620000000800 */
[----:B--2---:R-:W-:Y:S01]  /*4850*/  FADD.FTZ R68, R58, R43 ;  /* 0x0000002b3a447221 */ /* 0x004fe20000010000 */
[----:B------:R-:W-:-:S06]  /*4860*/  IMAD.MOV.U32 R43, RZ, RZ, R71 ;  /* 0x000000ffff2b7224 */ /* 0x000fcc00078e0047 */
[----:B------:R-:W2:Y:S01]  /*4870*/  MUFU.EX2 R21, R21 ;  /* 0x0000001500157308 */ /* 0x000ea20000000800 */
[----:B0-----:R-:W-:Y:S01]  /*4880*/  FADD.FTZ R7, R23, R68 ;  /* 0x0000004417077221 */ /* 0x001fe20000010000 */
[----:B------:R-:W-:-:S06]  /*4890*/  IMAD.MOV.U32 R68, RZ, RZ, R71 ;  /* 0x000000ffff447224 */ /* 0x000fcc00078e0047 */
[----:B------:R-:W0:Y:S01]  /*48a0*/  MUFU.EX2 R62, R62 ;  /* 0x0000003e003e7308 */ /* 0x000e220000000800 */
[----:B-1----:R-:W-:Y:S01]  /*48b0*/  FADD.FTZ R28, R60, R7 ;  /* 0x000000073c1c7221 */ /* 0x002fe20000010000 */
[----:B------:R-:W-:Y:S01]  /*48c0*/  F2FP.BF16.F32.PACK_AB R7, R56, R13 ;  /* 0x0000000d3807723e */ /* 0x000fe200000010ff */
[----:B------:R-:W-:Y:S01]  /*48d0*/  FADD.FTZ R13, R59, R52 ;  /* 0x000000343b0d7221 */ /* 0x000fe20000010000 */
[--C-:B------:R-:W-:Y:S02]  /*48e0*/  IMAD.MOV.U32 R59, RZ, RZ, R71.reuse ;  /* 0x000000ffff3b7224 */ /* 0x100fe400078e0047 */
[----:B------:R-:W-:Y:S02]  /*48f0*/  IMAD.MOV.U32 R56, RZ, RZ, R71 ;  /* 0x000000ffff387224 */ /* 0x000fe400078e0047 */
[----:B------:R-:W-:Y:S01]  /*4900*/  FADD.FTZ R52, R26, R13 ;  /* 0x0000000d1a347221 */ /* 0x000fe20000010000 */
[----:B------:R-:W1:Y:S01]  /*4910*/  MUFU.EX2 R33, R33 ;  /* 0x0000002100217308 */ /* 0x000e620000000800 */
[----:B--2---:R-:W-:Y:S01]  /*4920*/  FADD.FTZ R3, R21, R28 ;  /* 0x0000001c15037221 */ /* 0x004fe20000010000 */
[----:B------:R-:W-:Y:S01]  /*4930*/  F2FP.BF16.F32.PACK_AB R13, R58, R15 ;  /* 0x0000000f3a0d723e */ /* 0x000fe200000010ff */
[----:B------:R2:W-:Y:S01]  /*4940*/  STSM.16.M88.4 [R2+0x27300], R4 ;  /* 0x0273000402007844 */ /* 0x0005e20000000200 */
[----:B------:R-:W-:Y:S01]  /*4950*/  F2FP.BF16.F32.PACK_AB R15, R60, R23 ;  /* 0x000000173c0f723e */ /* 0x000fe200000010ff */
[----:B------:R-:W-:-:S02]  /*4960*/  IMAD.MOV.U32 R60, RZ, RZ, R71 ;  /* 0x000000ffff3c7224 */ /* 0x000fc400078e0047 */
[----:B------:R-:W-:Y:S01]  /*4970*/  IMAD.MOV.U32 R58, RZ, RZ, R71 ;  /* 0x000000ffff3a7224 */ /* 0x000fe200078e0047 */
[----:B------:R-:W3:Y:S01]  /*4980*/  MUFU.EX2 R65, R65 ;  /* 0x0000004100417308 */ /* 0x000ee20000000800 */
[----:B0-----:R-:W-:Y:S01]  /*4990*/  FADD.FTZ R28, R62, R3 ;  /* 0x000000033e1c7221 */ /* 0x001fe20000010000 */
[----:B------:R0:W-:Y:S06]  /*49a0*/  STSM.16.M88.4 [R2+0x28b00], R12 ;  /* 0x028b000c02007844 */ /* 0x0001ec0000000200 */
[----:B------:R-:W4:Y:S01]  /*49b0*/  MUFU.EX2 R66, R66 ;  /* 0x0000004200427308 */ /* 0x000f220000000800 */
[----:B-1----:R-:W-:-:S07]  /*49c0*/  FADD.FTZ R3, R33, R28 ;  /* 0x0000001c21037221 */ /* 0x002fce0000010000 */
[----:B------:R-:W-:Y:S01]  /*49d0*/  MUFU.EX2 R32, R32 ;  /* 0x0000002000207308 */ /* 0x000fe20000000800 */
[----:B---3--:R-:W-:-:S07]  /*49e0*/  F2FP.BF16.F32.PACK_AB R26, R65, R26 ;  /* 0x0000001a411a723e */ /* 0x008fce00000010ff */
[----:B------:R1:W-:Y:S01]  /*49f0*/  MUFU.EX2 R0, R69 ;  /* 0x0000004500007308 */ /* 0x0003e20000000800 */
[C---:B----4-:R-:W-:Y:S01]  /*4a00*/  FADD.FTZ R3, R66.reuse, R3 ;  /* 0x0000000342037221 */ /* 0x050fe20000010000 */
[----:B------:R-:W-:Y:S01]  /*4a10*/  F2FP.BF16.F32.PACK_AB R27, R66, R33 ;  /* 0x00000021421b723e */ /* 0x000fe200000010ff */
[--C-:B------:R-:W-:Y:S02]  /*4a20*/  IMAD.MOV.U32 R66, RZ, RZ, R71.reuse ;  /* 0x000000ffff427224 */ /* 0x100fe400078e0047 */
[----:B------:R-:W-:-:S03]  /*4a30*/  IMAD.MOV.U32 R33, RZ, RZ, R71 ;  /* 0x000000ffff217224 */ /* 0x000fc600078e0047 */
[----:B------:R-:W2:Y:S01]  /*4a40*/  MUFU.EX2 R87, R87 ;  /* 0x0000005700577308 */ /* 0x000ea20000000800 */
[----:B-1----:R-:W-:-:S07]  /*4a50*/  IMAD.MOV.U32 R69, RZ, RZ, R71 ;  /* 0x000000ffff457224 */ /* 0x002fce00078e0047 */
[----:B------:R-:W1:Y:S08]  /*4a60*/  MUFU.EX2 R35, R35 ;  /* 0x0000002300237308 */ /* 0x000e700000000800 */
[----:B------:R-:W-:Y:S01]  /*4a70*/  MUFU.EX2 R44, R44 ;  /* 0x0000002c002c7308 */ /* 0x000fe20000000800 */
[----:B--2---:R-:W-:-:S07]  /*4a80*/  F2FP.BF16.F32.PACK_AB R4, R87, R32 ;  /* 0x000000205704723e */ /* 0x004fce00000010ff */
[----:B------:R-:W-:Y:S01]  /*4a90*/  MUFU.EX2 R85, R85 ;  /* 0x0000005500557308 */ /* 0x000fe20000000800 */
[----:B-1----:R-:W-:-:S07]  /*4aa0*/  F2FP.BF16.F32.PACK_AB R5, R35, R0 ;  /* 0x000000002305723e */ /* 0x002fce00000010ff */
[----:B------:R-:W1:Y:S08]  /*4ab0*/  MUFU.EX2 R30, R30 ;  /* 0x0000001e001e7308 */ /* 0x000e700000000800 */
[----:B------:R2:W-:Y:S08]  /*4ac0*/  MUFU.EX2 R50, R25 ;  /* 0x0000001900327308 */ /* 0x0005f00000000800 */
[----:B------:R-:W3:Y:S01]  /*4ad0*/  MUFU.EX2 R42, R42 ;  /* 0x0000002a002a7308 */ /* 0x000ee20000000800 */
[----:B--2---:R-:W-:Y:S01]  /*4ae0*/  FADD.FTZ R25, R65, R52 ;  /* 0x0000003441197221 */ /* 0x004fe20000010000 */
[----:B------:R-:W-:Y:S01]  /*4af0*/  FADD.FTZ R52, R0, R3 ;  /* 0x0000000300347221 */ /* 0x000fe20000010000 */
[----:B------:R-:W-:-:S02]  /*4b00*/  IMAD.MOV.U32 R65, RZ, RZ, R71 ;  /* 0x000000ffff417224 */ /* 0x000fc400078e0047 */
[----:B------:R-:W-:Y:S01]  /*4b10*/  FADD.FTZ R28, R32, R25 ;  /* 0x00000019201c7221 */ /* 0x000fe20000010000 */
[----:B------:R-:W-:Y:S01]  /*4b20*/  FADD.FTZ R23, R35, R52 ;  /* 0x0000003423177221 */ /* 0x000fe20000010000 */
[----:B------:R-:W-:Y:S01]  /*4b30*/  F2FP.BF16.F32.PACK_AB R25, R62, R21 ;  /* 0x000000153e19723e */ /* 0x000fe200000010ff */
[----:B------:R-:W2:Y:S01]  /*4b40*/  MUFU.EX2 R29, R89 ;  /* 0x00000059001d7308 */ /* 0x000ea20000000800 */
[----:B------:R-:W-:Y:S01]  /*4b50*/  FADD.FTZ R3, R87, R28 ;  /* 0x0000001c57037221 */ /* 0x000fe20000010000 */
[----:B-1----:R-:W-:Y:S01]  /*4b60*/  FADD.FTZ R54, R30, R23 ;  /* 0x000000171e367221 */ /* 0x002fe20000010000 */
[----:B------:R-:W-:Y:S01]  /*4b70*/  IMAD.MOV.U32 R62, RZ, RZ, R71 ;  /* 0x000000ffff3e7224 */ /* 0x000fe200078e0047 */
[----:B------:R-:W-:Y:S01]  /*4b80*/  STSM.16.M88.4 [R2+0x2a300], R24 ;  /* 0x02a3001802007844 */ /* 0x000fe20000000200 */
[----:B------:R-:W-:Y:S01]  /*4b90*/  FADD.FTZ R52, R44, R3 ;  /* 0x000000032c347221 */ /* 0x000fe20000010000 */
[--C-:B------:R-:W-:Y:S02]  /*4ba0*/  IMAD.MOV.U32 R35, RZ, RZ, R71.reuse ;  /* 0x000000ffff237224 */ /* 0x100fe400078e0047 */
[----:B------:R-:W1:Y:S01]  /*4bb0*/  MUFU.EX2 R73, R73 ;  /* 0x0000004900497308 */ /* 0x000e620000000800 */
[----:B------:R-:W-:Y:S01]  /*4bc0*/  FADD.FTZ R3, R85, R52 ;  /* 0x0000003455037221 */ /* 0x000fe20000010000 */
[----:B------:R-:W-:-:S02]  /*4bd0*/  IMAD.MOV.U32 R52, RZ, RZ, R71 ;  /* 0x000000ffff347224 */ /* 0x000fc400078e0047 */
[----:B------:R-:W-:Y:S02]  /*4be0*/  IMAD.MOV.U32 R32, RZ, RZ, R71 ;  /* 0x000000ffff207224 */ /* 0x000fe400078e0047 */
[----:B---3--:R-:W-:Y:S02]  /*4bf0*/  FADD.FTZ R6, R42, R3 ;  /* 0x000000032a067221 */ /* 0x008fe40000010000 */
[----:B------:R-:W3:Y:S01]  /*4c00*/  MUFU.EX2 R37, R37 ;  /* 0x0000002500257308 */ /* 0x000ee20000000800 */
[----:B--2---:R-:W-:-:S07]  /*4c10*/  FADD.FTZ R54, R29, R54 ;  /* 0x000000361d367221 */ /* 0x004fce0000010000 */
[----:B------:R-:W2:Y:S01]  /*4c20*/  MUFU.EX2 R40, R40 ;  /* 0x0000002800287308 */ /* 0x000ea20000000800 */
[----:B-1----:R-:W-:Y:S01]  /*4c30*/  FADD.FTZ R7, R73, R6 ;  /* 0x0000000649077221 */ /* 0x002fe20000010000 */
[----:B------:R-:W-:Y:S01]  /*4c40*/  F2FP.BF16.F32.PACK_AB R6, R85, R44 ;  /* 0x0000002c5506723e */ /* 0x000fe200000010ff */
[----:B------:R-:W-:-:S05]  /*4c50*/  IMAD.MOV.U32 R44, RZ, RZ, R71 ;  /* 0x000000ffff2c7224 */ /* 0x000fca00078e0047 */
[----:B------:R-:W1:Y:S01]  /*4c60*/  MUFU.EX2 R64, R64 ;  /* 0x0000004000407308 */ /* 0x000e620000000800 */
[----:B---3--:R-:W-:Y:S01]  /*4c70*/  FADD.FTZ R3, R37, R54 ;  /* 0x0000003625037221 */ /* 0x008fe20000010000 */
[----:B------:R-:W-:-:S06]  /*4c80*/  IMAD.MOV.U32 R54, RZ, RZ, R71 ;  /* 0x000000ffff367224 */ /* 0x000fcc00078e0047 */
[----:B------:R-:W3:Y:S01]  /*4c90*/  MUFU.EX2 R77, R77 ;  /* 0x0000004d004d7308 */ /* 0x000ee20000000800 */
[----:B--2---:R-:W-:Y:S01]  /*4ca0*/  FADD.FTZ R10, R40, R7 ;  /* 0x00000007280a7221 */ /* 0x004fe20000010000 */
[----:B------:R-:W-:Y:S01]  /*4cb0*/  F2FP.BF16.F32.PACK_AB R7, R29, R30 ;  /* 0x0000001e1d07723e */ /* 0x000fe200000010ff */
[--C-:B------:R-:W-:Y:S02]  /*4cc0*/  IMAD.MOV.U32 R30, RZ, RZ, R71.reuse ;  /* 0x000000ffff1e7224 */ /* 0x100fe400078e0047 */
[----:B------:R-:W-:Y:S02]  /*4cd0*/  IMAD.MOV.U32 R29, RZ, RZ, R71 ;  /* 0x000000ffff1d7224 */ /* 0x000fe400078e0047 */
[----:B------:R2:W-:Y:S01]  /*4ce0*/  STSM.16.M88.4 [R2+0x2bb00], R4 ;  /* 0x02bb000402007844 */ /* 0x0005e20000000200 */
[----:B------:R-:W4:Y:S01]  /*4cf0*/  MUFU.EX2 R41, R41 ;  /* 0x0000002900297308 */ /* 0x000f220000000800 */
[----:B-1----:R-:W-:-:S07]  /*4d00*/  FADD.FTZ R8, R64, R3 ;  /* 0x0000000340087221 */ /* 0x002fce0000010000 */
[----:B------:R-:W1:Y:S01]  /*4d10*/  MUFU.EX2 R38, R38 ;  /* 0x0000002600267308 */ /* 0x000e620000000800 */
[----:B---3--:R-:W-:-:S07]  /*4d20*/  FADD.FTZ R9, R77, R10 ;  /* 0x0000000a4d097221 */ /* 0x008fce0000010000 */
[----:B------:R-:W3:Y:S01]  /*4d30*/  MUFU.EX2 R79, R79 ;  /* 0x0000004f004f7308 */ /* 0x000ee20000000800 */
[----:B----4-:R-:W-:-:S04]  /*4d40*/  FADD.FTZ R3, R41, R8 ;  /* 0x0000000829037221 */ /* 0x010fc80000010000 */
[----:B------:R-:W-:-:S03]  /*4d50*/  FADD.FTZ R8, R50, R3 ;  /* 0x0000000332087221 */ /* 0x000fc60000010000 */
[----:B------:R-:W4:Y:S01]  /*4d60*/  MUFU.EX2 R105, R105 ;  /* 0x0000006900697308 */ /* 0x000f220000000800 */
[----:B-1----:R-:W-:Y:S01]  /*4d70*/  FADD.FTZ R10, R38, R9 ;  /* 0x00000009260a7221 */ /* 0x002fe20000010000 */
[----:B------:R-:W-:Y:S01]  /*4d80*/  F2FP.BF16.F32.PACK_AB R9, R64, R37 ;  /* 0x000000254009723e */ /* 0x000fe200000010ff */
[--C-:B------:R-:W-:Y:S02]  /*4d90*/  IMAD.MOV.U32 R64, RZ, RZ, R71.reuse ;  /* 0x000000ffff407224 */ /* 0x100fe400078e0047 */
[----:B------:R-:W-:-:S03]  /*4da0*/  IMAD.MOV.U32 R37, RZ, RZ, R71 ;  /* 0x000000ffff257224 */ /* 0x000fc600078e0047 */
[----:B------:R-:W0:Y:S01]  /*4db0*/  MUFU.EX2 R36, R36 ;  /* 0x0000002400247308 */ /* 0x000e220000000800 */
[----:B---3--:R-:W-:Y:S01]  /*4dc0*/  FADD.FTZ R11, R79, R10 ;  /* 0x0000000a4f0b7221 */ /* 0x008fe20000010000 */
[----:B------:R-:W-:Y:S01]  /*4dd0*/  F2FP.BF16.F32.PACK_AB R10, R77, R40 ;  /* 0x000000284d0a723e */ /* 0x000fe200000010ff */
[----:B------:R-:W-:-:S05]  /*4de0*/  IMAD.MOV.U32 R40, RZ, RZ, R71 ;  /* 0x000000ffff287224 */ /* 0x000fca00078e0047 */
[----:B------:R-:W1:Y:S01]  /*4df0*/  MUFU.EX2 R20, R107 ;  /* 0x0000006b00147308 */ /* 0x000e620000000800 */
[----:B----4-:R-:W-:Y:S01]  /*4e00*/  FADD.FTZ R3, R105, R8 ;  /* 0x0000000869037221 */ /* 0x010fe20000010000 */
[----:B------:R-:W-:Y:S01]  /*4e10*/  F2FP.BF16.F32.PACK_AB R8, R73, R42 ;  /* 0x0000002a4908723e */ /* 0x000fe200000010ff */
[----:B------:R-:W-:-:S05]  /*4e20*/  IMAD.MOV.U32 R42, RZ, RZ, R71 ;  /* 0x000000ffff2a7224 */ /* 0x000fca00078e0047 */
[----:B------:R-:W2:Y:S01]  /*4e30*/  MUFU.EX2 R67, R67 ;  /* 0x0000004300437308 */ /* 0x000ea20000000800 */
[----:B0-----:R-:W-:Y:S01]  /*4e40*/  FADD.FTZ R14, R36, R11 ;  /* 0x0000000b240e7221 */ /* 0x001fe20000010000 */
[----:B------:R-:W-:Y:S01]  /*4e50*/  F2FP.BF16.F32.PACK_AB R11, R50, R41 ;  /* 0x00000029320b723e */ /* 0x000fe200000010ff */
[--C-:B------:R-:W-:Y:S02]  /*4e60*/  IMAD.MOV.U32 R50, RZ, RZ, R71.reuse ;  /* 0x000000ffff327224 */ /* 0x100fe400078e0047 */
[----:B------:R-:W-:Y:S02]  /*4e70*/  IMAD.MOV.U32 R41, RZ, RZ, R71 ;  /* 0x000000ffff297224 */ /* 0x000fe400078e0047 */
[----:B------:R-:W-:Y:S01]  /*4e80*/  STSM.16.M88.4 [R2+0x2d300], R8 ;  /* 0x02d3000802007844 */ /* 0x000fe20000000200 */
[----:B------:R-:W0:Y:S01]  /*4e90*/  MUFU.EX2 R103, R103 ;  /* 0x0000006700677308 */ /* 0x000e220000000800 */
[C---:B-1----:R-:W-:Y:S01]  /*4ea0*/  FADD.FTZ R12, R20.reuse, R3 ;  /* 0x00000003140c7221 */ /* 0x042fe20000010000 */
[----:B------:R-:W-:-:S06]  /*4eb0*/  F2FP.BF16.F32.PACK_AB R13, R20, R105 ;  /* 0x00000069140d723e */ /* 0x000fcc00000010ff */
[----:B------:R-:W1:Y:S01]  /*4ec0*/  MUFU.EX2 R28, R93 ;  /* 0x0000005d001c7308 */ /* 0x000e620000000800 */
[C---:B--2---:R-:W-:Y:S01]  /*4ed0*/  FADD.FTZ R5, R67.reuse, R14 ;  /* 0x0000000e43057221 */ /* 0x044fe20000010000 */
[----:B------:R-:W-:Y:S01]  /*4ee0*/  F2FP.BF16.F32.PACK_AB R14, R67, R36 ;  /* 0x00000024430e723e */ /* 0x000fe200000010ff */
[--C-:B------:R-:W-:Y:S02]  /*4ef0*/  IMAD.MOV.U32 R67, RZ, RZ, R71.reuse ;  /* 0x000000ffff437224 */ /* 0x100fe400078e0047 */
[----:B------:R-:W-:-:S03]  /*4f00*/  IMAD.MOV.U32 R36, RZ, RZ, R71 ;  /* 0x000000ffff247224 */ /* 0x000fc600078e0047 */
[----:B------:R-:W2:Y:S01]  /*4f10*/  MUFU.EX2 R34, R34 ;  /* 0x0000002200227308 */ /* 0x000ea20000000800 */
[----:B0-----:R-:W-:Y:S01]  /*4f20*/  FADD.FTZ R3, R103, R12 ;  /* 0x0000000c67037221 */ /* 0x001fe20000010000 */
[----:B------:R-:W-:Y:S01]  /*4f30*/  F2FP.BF16.F32.PACK_AB R12, R79, R38 ;  /* 0x000000264f0c723e */ /* 0x000fe200000010ff */
[----:B------:R-:W-:-:S05]  /*4f40*/  IMAD.MOV.U32 R38, RZ, RZ, R71 ;  /* 0x000000ffff267224 */ /* 0x000fca00078e0047 */
[----:B------:R-:W-:Y:S01]  /*4f50*/  MUFU.EX2 R46, R46 ;  /* 0x0000002e002e7308 */ /* 0x000fe20000000800 */
[C---:B-1----:R-:W-:Y:S01]  /*4f60*/  F2FP.BF16.F32.PACK_AB R15, R28.reuse, R103 ;  /* 0x000000671c0f723e */ /* 0x042fe200000010ff */
[----:B------:R-:W-:Y:S01]  /*4f70*/  FADD.FTZ R4, R28, R3 ;  /* 0x000000031c047221 */ /* 0x000fe20000010000 */
[----:B------:R-:W-:-:S03]  /*4f80*/  IMAD.MOV.U32 R28, RZ, RZ, R71 ;  /* 0x000000ffff1c7224 */ /* 0x000fc600078e0047 */
[----:B------:R-:W-:Y:S02]  /*4f90*/  STSM.16.M88.4 [R2+0x2eb00], R12 ;  /* 0x02eb000c02007844 */ /* 0x000fe40000000200 */
[----:B------:R-:W0:Y:S01]  /*4fa0*/  MUFU.EX2 R91, R91 ;  /* 0x0000005b005b7308 */ /* 0x000e220000000800 */
[----:B--2---:R-:W-:Y:S01]  /*4fb0*/  F2FP.BF16.F32.PACK_AB R24, R81, R34 ;  /* 0x000000225118723e */ /* 0x004fe200000010ff */
[----:B------:R-:W-:Y:S01]  /*4fc0*/  FADD.FTZ R6, R34, R5 ;  /* 0x0000000522067221 */ /* 0x000fe20000010000 */
[----:B------:R-:W-:-:S03]  /*4fd0*/  IMAD.MOV.U32 R34, RZ, RZ, R71 ;  /* 0x000000ffff227224 */ /* 0x000fc600078e0047 */
[----:B------:R-:W-:Y:S02]  /*4fe0*/  FADD.FTZ R5, R81, R6 ;  /* 0x0000000651057221 */ /* 0x000fe40000010000 */
[----:B------:R-:W1:Y:S08]  /*4ff0*/  MUFU.EX2 R97, R97 ;  /* 0x0000006100617308 */ /* 0x000e700000000800 */
[----:B------:R-:W2:Y:S01]  /*5000*/  MUFU.EX2 R0, R99 ;  /* 0x0000006300007308 */ /* 0x000ea20000000800 */
[----:B0-----:R-:W-:Y:S01]  /*5010*/  F2FP.BF16.F32.PACK_AB R26, R91, R46 ;  /* 0x0000002e5b1a723e */ /* 0x001fe200000010ff */
[----:B------:R-:W-:-:S06]  /*5020*/  FADD.FTZ R46, R46, R5 ;  /* 0x000000052e2e7221 */ /* 0x000fcc0000010000 */
[----:B------:R-:W0:Y:S01]  /*5030*/  MUFU.EX2 R113, R113 ;  /* 0x0000007100717308 */ /* 0x000e220000000800 */
[----:B-1----:R-:W-:-:S07]  /*5040*/  FADD.FTZ R3, R97, R4 ;  /* 0x0000000461037221 */ /* 0x002fce0000010000 */
[----:B------:R-:W1:Y:S01]  /*5050*/  MUFU.EX2 R48, R48 ;  /* 0x0000003000307308 */ /* 0x000e620000000800 */
[C---:B--2---:R-:W-:Y:S01]  /*5060*/  F2FP.BF16.F32.PACK_AB R25, R0.reuse, R97 ;  /* 0x000000610019723e */ /* 0x044fe200000010ff */
[----:B------:R-:W-:-:S04]  /*5070*/  FADD.FTZ R4, R0, R3 ;  /* 0x0000000300047221 */ /* 0x000fc80000010000 */
[----:B0-----:R-:W-:Y:S01]  /*5080*/  FADD.FTZ R3, R113, R4 ;  /* 0x0000000471037221 */ /* 0x001fe20000010000 */
[----:B------:R-:W-:Y:S01]  /*5090*/  FADD.FTZ R4, R91, R46 ;  /* 0x0000002e5b047221 */ /* 0x000fe20000010000 */
[----:B------:R-:W-:Y:S01]  /*50a0*/  IMAD.MOV.U32 R46, RZ, RZ, R71 ;  /* 0x000000ffff2e7224 */ /* 0x000fe200078e0047 */
[C---:B-1----:R-:W-:Y:S01]  /*50b0*/  F2FP.BF16.F32.PACK_AB R27, R48.reuse, R113 ;  /* 0x00000071301b723e */ /* 0x042fe200000010ff */
[----:B------:R-:W-:Y:S01]  /*50c0*/  FADD.FTZ R3, R48, R3 ;  /* 0x0000000330037221 */ /* 0x000fe20000010000 */
[----:B------:R-:W-:-:S03]  /*50d0*/  IMAD.MOV.U32 R48, RZ, RZ, R71 ;  /* 0x000000ffff307224 */ /* 0x000fc600078e0047 */
[----:B------:R0:W-:Y:S01]  /*50e0*/  STSM.16.M88.4 [R2+0x30300], R24 ;  /* 0x0303001802007844 */ /* 0x0001e20000000200 */
[----:B------:R1:W-:Y:S06]  /*50f0*/  MEMBAR.ALL.CTA ;  /* 0x0000000000007992 */ /* 0x0003ec0000008000 */
[----:B-1----:R-:W1:Y:S01]  /*5100*/  FENCE.VIEW.ASYNC.S ;  /* 0x00000000000073c6 */ /* 0x002e620000000000 */
[--C-:B0-----:R-:W-:Y:S02]  /*5110*/  IMAD.MOV.U32 R27, RZ, RZ, R71.reuse ;  /* 0x000000ffff1b7224 */ /* 0x101fe400078e0047 */
[----:B------:R-:W-:-:S02]  /*5120*/  IMAD.MOV.U32 R26, RZ, RZ, R71 ;  /* 0x000000ffff1a7224 */ /* 0x000fc400078e0047 */
[--C-:B------:R-:W-:Y:S02]  /*5130*/  IMAD.MOV.U32 R25, RZ, RZ, R71.reuse ;  /* 0x000000ffff197224 */ /* 0x100fe400078e0047 */
[----:B------:R-:W-:Y:S01]  /*5140*/  IMAD.MOV.U32 R24, RZ, RZ, R71 ;  /* 0x000000ffff187224 */ /* 0x000fe200078e0047 */
[----:B-1----:R-:W-:Y:S01]  /*5150*/  NOP ;  /* 0x0000000000007918 */ /* 0x002fe20000000000 */
[----:B------:R-:W-:Y:S05]  /*5160*/  @!P2 BRA `(.L_x_15) ;  /* 0x000000400070a947 */ /* 0x000fea0003800000 */
[----:B------:R-:W-:Y:S01]  /*5170*/  VIADD R0, R22, 0xfffffffe ;  /* 0xfffffffe16007836 */ /* 0x000fe20000000000 */
[----:B------:R-:W-:Y:S01]  /*5180*/  CS2R R70, SRZ ;  /* 0x0000000000467805 */ /* 0x000fe2000001ff00 */
[----:B------:R-:W-:Y:S01]  /*5190*/  IMAD.MOV.U32 R6, RZ, RZ, R72 ;  /* 0x000000ffff067224 */ /* 0x000fe200078e0048 */
[----:B------:R-:W-:Y:S01]  /*51a0*/  CS2R R68, SRZ ;  /* 0x0000000000447805 */ /* 0x000fe2000001ff00 */
[----:B------:R-:W-:Y:S01]  /*51b0*/  IMAD.MOV.U32 R5, RZ, RZ, R75 ;  /* 0x000000ffff057224 */ /* 0x000fe200078e004b */
[----:B------:R-:W-:Y:S01]  /*51c0*/  CS2R R66, SRZ ;  /* 0x0000000000427805 */ /* 0x000fe2000001ff00 */
[----:B------:R-:W-:Y:S01]  /*51d0*/  IMAD.MOV.U32 R7, RZ, RZ, R16 ;  /* 0x000000ffff077224 */ /* 0x000fe200078e0010 */
[----:B------:R-:W-:Y:S02]  /*51e0*/  CS2R R64, SRZ ;  /* 0x0000000000407805 */ /* 0x000fe4000001ff00 */
[----:B------:R-:W-:Y:S02]  /*51f0*/  CS2R R62, SRZ ;  /* 0x00000000003e7805 */ /* 0x000fe4000001ff00 */
[----:B------:R-:W-:-:S02]  /*5200*/  CS2R R60, SRZ ;  /* 0x00000000003c7805 */ /* 0x000fc4000001ff00 */
[----:B------:R-:W-:Y:S02]  /*5210*/  CS2R R58, SRZ ;  /* 0x00000000003a7805 */ /* 0x000fe4000001ff00 */
[----:B------:R-:W-:Y:S02]  /*5220*/  CS2R R56, SRZ ;  /* 0x0000000000387805 */ /* 0x000fe4000001ff00 */
[----:B------:R-:W-:Y:S02]  /*5230*/  CS2R R54, SRZ ;  /* 0x0000000000367805 */ /* 0x000fe4000001ff00 */
        /* <DEDUP_REMOVED lines=14> */
[----:B------:R-:W-:Y:S01]  /*5320*/  CS2R R24, SRZ ;  /* 0x0000000000187805 */ /* 0x000fe2000001ff00 */
[----:B------:R-:W-:Y:S01]  /*5330*/  UMOV UR6, UR36 ;  /* 0x0000002400067c82 */ /* 0x000fe20008000000 */
[----:B------:R-:W-:-:S05]  /*5340*/  ULDC UR5, c[0x0][0x9d8] ;  /* 0x0002760000057ab9 */ /* 0x000fca0000000800 */
.L_x_24:
[----:B------:R-:W-:Y:S01]  /*5350*/  UIADD3 UR36, UR6, 0x1, URZ ;  /* 0x0000000106247890 */ /* 0x000fe2000fffe03f */
[----:B------:R-:W-:-:S03]  /*5360*/  ISETP.NE.AND P3, PT, RZ, UR38, PT ;  /* 0x00000026ff007c0c */ /* 0x000fc6000bf65270 */
[----:B------:R-:W-:-:S04]  /*5370*/  UISETP.NE.AND UP0, UPT, UR36, 0x2, UPT ;  /* 0x000000022400788c */ /* 0x000fc8000bf05270 */
[----:B------:R-:W-:Y:S02]  /*5380*/  USEL UR4, URZ, 0x1, UP0 ;  /* 0x000000013f047887 */ /* 0x000fe40008000000 */
[----:B------:R-:W-:-:S04]  /*5390*/  USEL UR36, UR36, URZ, UP0 ;  /* 0x0000003f24247287 */ /* 0x000fc80008000000 */
[----:B------:R-:W-:Y:S01]  /*53a0*/  LOP3.LUT R16, R7, UR4, RZ, 0x3c, !PT ;  /* 0x0000000407107c12 */ /* 0x000fe2000f8e3cff */
[----:B------:R-:W-:Y:S07]  /*53b0*/  @P3 BRA `(.L_x_16) ;  /* 0x0000000000283947 */ /* 0x000fee0003800000 */
[----:B------:R-:W-:Y:S05]  /*53c0*/  @!P0 BRA `(.L_x_17) ;  /* 0x0000000000048947 */ /* 0x000fea0003800000 */
[----:B------:R-:W-:Y:S01]  /*53d0*/  BPT.TRAP 0x1 ;  /* 0x000000040000795c */ /* 0x000fe20000300000 */
.L_x_17:
[----:B------:R-:W-:Y:S01]  /*53e0*/  ULEA UR4, UR36, UR37, 0x3 ;  /* 0x0000002524047291 */ /* 0x000fe2000f8e183f */
[----:B------:R-:W-:-:S08]  /*53f0*/  SHF.L.U32 R8, R16, 0x1f, RZ ;  /* 0x0000001f10087819 */ /* 0x000fd000000006ff */
[----:B------:R0:W1:Y:S01]  /*5400*/  SYNCS.PHASECHK.TRANS64.TRYWAIT P2, [UR4+0x31c30], R8 ;  /* 0x031c3008ff0075a7 */ /* 0x0000620008040144 */
[----:B------:R-:W-:Y:S05]  /*5410*/  @!P0 BRA `(.L_x_18) ;  /* 0x0000000000048947 */ /* 0x000fea0003800000 */
[----:B------:R-:W-:Y:S01]  /*5420*/  BPT.TRAP 0x1 ;  /* 0x000000040000795c */ /* 0x000fe20000300000 */
.L_x_18:
[----:B-1----:R-:W-:Y:S05]  /*5430*/  @P2 BRA `(.L_x_16) ;  /* 0x0000000000082947 */ /* 0x002fea0003800000 */
[----:B------:R-:W1:Y:S02]  /*5440*/  SYNCS.PHASECHK.TRANS64.TRYWAIT P2, [UR4+0x31c30], R8 ;  /* 0x031c3008ff0075a7 */ /* 0x000e640008040144 */
[----:B-1----:R-:W-:Y:S05]  /*5450*/  @!P2 BRA `(.L_x_19) ;  /* 0x0000009c0088a947 */ /* 0x002fea0003800000 */
.L_x_16:
[----:B-1----:R-:W1:Y:S01]  /*5460*/  S2R R9, SR_TID.X ;  /* 0x0000000000097919 */ /* 0x002e620000002100 */
[----:B------:R-:W-:Y:S01]  /*5470*/  UIMAD UR4, UR36, 0x6c0, UR7 ;  /* 0x000006c0240478a4 */ /* 0x000fe2000f8e0207 */
[----:B------:R-:W-:Y:S01]  /*5480*/  UMOV UR31, 0x80000020 ;  /* 0x80000020001f7882 */ /* 0x000fe20000000000 */
[----:B------:R-:W-:Y:S02]  /*5490*/  UMOV UR32, UR28 ;  /* 0x0000001c00207c82 */ /* 0x000fe40008000000 */
[----:B------:R-:W-:Y:S01]  /*54a0*/  UIADD3 UR34, UR4, 0x40, URZ ;  /* 0x0000004004227890 */ /* 0x000fe2000fffe03f */
[----:B------:R-:W-:Y:S02]  /*54b0*/  UMOV UR33, UR29 ;  /* 0x0000001d00217c82 */ /* 0x000fe40008000000 */
[----:B------:R-:W-:Y:S01]  /*54c0*/  UMOV UR30, UR4 ;  /* 0x00000004001e7c82 */ /* 0x000fe20008000000 */
[----:B------:R-:W-:Y:S01]  /*54d0*/  UMOV UR35, 0x80000020 ;  /* 0x8000002000237882 */ /* 0x000fe20000000000 */
[----:B------:R-:W-:Y:S01]  /*54e0*/  UIADD3 UR42, UR4, 0x80, URZ ;  /* 0x00000080042a7890 */ /* 0x000fe2000fffe03f */
[----:B------:R-:W-:Y:S01]  /*54f0*/  UMOV UR40, UR28 ;  /* 0x0000001c00287c82 */ /* 0x000fe20008000000 */
        /* <DEDUP_REMOVED lines=15> */
[----:B-1----:R-:W-:Y:S01]  /*55f0*/  SHF.R.U32.HI R9, RZ, 0x7, R9 ;  /* 0x00000007ff097819 */ /* 0x002fe20000011609 */
[----:B------:R-:W-:Y:S01]  /*5600*/  UMOV UR56, UR28 ;  /* 0x0000001c00387c82 */ /* 0x000fe20008000000 */
[----:B------:R-:W-:Y:S01]  /*5610*/  UMOV UR57, UR29 ;  /* 0x0000001d00397c82 */ /* 0x000fe20008000000 */
[----:B------:R-:W-:Y:S01]  /*5620*/  UMOV UR59, 0x80000020 ;  /* 0x80000020003b7882 */ /* 0x000fe20000000000 */
[----:B------:R-:W-:Y:S01]  /*5630*/  UIADD3 UR10, UR4, 0x200, URZ ;  /* 0x00000200040a7890 */ /* 0x000fe2000fffe03f */
[----:B0-----:R-:W-:Y:S01]  /*5640*/  VIADD R8, R9, 0x8 ;  /* 0x0000000809087836 */ /* 0x001fe20000000000 */
[----:B------:R-:W-:Y:S01]  /*5650*/  UMOV UR11, 0x80000020 ;  /* 0x80000020000b7882 */ /* 0x000fe20000000000 */
[----:B------:R-:W-:Y:S01]  /*5660*/  UIADD3 UR14, UR4, 0x202, URZ ;  /* 0x00000202040e7890 */ /* 0x000fe2000fffe03f */
[----:B------:R-:W-:-:S02]  /*5670*/  UMOV UR15, 0x80000020 ;  /* 0x80000020000f7882 */ /* 0x000fc40000000000 */
[----:B------:R0:W-:Y:S01]  /*5680*/  BAR.SYNC.DEFER_BLOCKING R8, 0x100 ;  /* 0x000400080000751d */ /* 0x0001e20000010000 */
[----:B------:R-:W-:Y:S02]  /*5690*/  UIADD3 UR18, UR4, 0x242, URZ ;  /* 0x0000024204127890 */ /* 0x000fe4000fffe03f */
[----:B------:R-:W-:Y:S02]  /*56a0*/  UIADD3 UR22, UR4, 0x480, URZ ;  /* 0x0000048004167890 */ /* 0x000fe4000fffe03f */
[----:B------:R-:W-:Y:S01]  /*56b0*/  UIADD3 UR26, UR4, 0x482, URZ ;  /* 0x00000482041a7890 */ /* 0x000fe2000fffe03f */
[----:B------:R-:W-:Y:S01]  /*56c0*/  UMOV UR19, 0x80000020 ;  /* 0x8000002000137882 */ /* 0x000fe20000000000 */
[----:B------:R-:W-:Y:S01]  /*56d0*/  UMOV UR23, 0x80000020 ;  /* 0x8000002000177882 */ /* 0x000fe20000000000 */
[----:B------:R-:W-:Y:S01]  /*56e0*/  UMOV UR27, 0x80000020 ;  /* 0x80000020001b7882 */ /* 0x000fe20000000000 */
[----:B------:R-:W-:-:S06]  /*56f0*/  WARPGROUP.ARRIVE ;  /* 0x00000000000079c5 */ /* 0x000fcc0000000000 */
[----:B------:R-:W-:Y:S01]  /*5700*/  HGMMA.64x16x16.F32.BF16 R136, gdesc[UR28], RZ, !UPT, gsb0 ;  /* 0x002000001c8879f0 */ /* 0x000fe2000c0018ff */
[----:B------:R-:W-:Y:S01]  /*5710*/  UIADD3 UR30, UR4, 0x1c0, URZ ;  /* 0x000001c0041e7890 */ /* 0x000fe2000fffe03f */
[----:B------:R-:W-:Y:S01]  /*5720*/  UMOV UR31, 0x80000020 ;  /* 0x80000020001f7882 */ /* 0x000fe20000000000 */
[----:B------:R-:W-:Y:S02]  /*5730*/  WARPGROUP.DEPBAR.LE gsb0, 0x0 ;  /* 0x00008000000079c5 */ /* 0x000fe40000010000 */
[----:B------:R-:W-:-:S06]  /*5740*/  WARPGROUP.ARRIVE ;  /* 0x00000000000079c5 */ /* 0x000fcc0000000000 */
[----:B------:R-:W-:Y:S01]  /*5750*/  HGMMA.64x16x16.F32.BF16 R128, gdesc[UR32], RZ, !UPT, gsb0 ;  /* 0x00200000208079f0 */ /* 0x000fe2000c0018ff */
[----:B------:R-:W-:Y:S01]  /*5760*/  UIADD3 UR34, UR4, 0x42, URZ ;  /* 0x0000004204227890 */ /* 0x000fe2000fffe03f */
[----:B------:R-:W-:Y:S01]  /*5770*/  UMOV UR32, UR8 ;  /* 0x0000000800207c82 */ /* 0x000fe20008000000 */
[----:B------:R-:W-:Y:S01]  /*5780*/  UMOV UR33, UR9 ;  /* 0x0000000900217c82 */ /* 0x000fe20008000000 */
        /* <DEDUP_REMOVED lines=53> */
[----:B------:R-:W-:Y:S01]  /*5ae0*/  UIADD3 UR34, UR4, 0x280, URZ ;  /* 0x0000028004227890 */ /* 0x000fe2000fffe03f */
[----:B------:R-:W-:Y:S01]  /*5af0*/  UMOV UR32, UR12 ;  /* 0x0000000c00207c82 */ /* 0x000fe20008000000 */
[----:B------:R-:W-:Y:S01]  /*5b00*/  UMOV UR33, UR13 ;  /* 0x0000000d00217c82 */ /* 0x000fe20008000000 */
        /* <DEDUP_REMOVED lines=218> */
[----:B------:R-:W-:Y:S01]  /*68b0*/  UIADD3 UR4, UR4, 0x682, URZ ;  /* 0x0000068204047890 */ /* 0x000fe2000fffe03f */
[----:B------:R-:W-:Y:S02]  /*68c0*/  WARPGROUP.DEPBAR.LE gsb0, 0x0 ;  /* 0x00008000000079c5 */ /* 0x000fe40000010000 */
[----:B------:R-:W-:-:S06]  /*68d0*/  WARPGROUP.ARRIVE ;  /* 0x00000000000079c5 */ /* 0x000fcc0000000000 */
[----:B------:R-:W-:Y:S03]  /*68e0*/  HGMMA.64x16x16.F32.BF16 R128, gdesc[UR32], R128, gsb0 ;  /* 0x00200000208079f0 */ /* 0x000fe60008001880 */
        /* <DEDUP_REMOVED lines=24> */
[----:B0-----:R-:W-:Y:S05]  /*6a70*/  @P3 BRA `(.L_x_20) ;  /* 0x0000000000283947 */ /* 0x001fea0003800000 */
[----:B------:R-:W-:Y:S05]  /*6a80*/  @!P0 BRA `(.L_x_21) ;  /* 0x0000000000048947 */ /* 0x000fea0003800000 */
[----:B------:R-:W-:Y:S01]  /*6a90*/  BPT.TRAP 0x1 ;  /* 0x000000040000795c */ /* 0x000fe20000300000 */
.L_x_21:
[----:B------:R-:W-:Y:S01]  /*6aa0*/  ULEA UR4, UR6, UR37, 0x3 ;  /* 0x0000002506047291 */ /* 0x000fe2000f8e183f */
[----:B------:R-:W-:-:S08]  /*6ab0*/  SHF.L.U32 R7, R7, 0x1f, RZ ;  /* 0x0000001f07077819 */ /* 0x000fd000000006ff */
[----:B------:R0:W1:Y:S01]  /*6ac0*/  SYNCS.PHASECHK.TRANS64.TRYWAIT P2, [UR4+0x31c50], R7 ;  /* 0x031c5007ff0075a7 */ /* 0x0000620008040144 */
[----:B------:R-:W-:Y:S05]  /*6ad0*/  @!P0 BRA `(.L_x_22) ;  /* 0x0000000000048947 */ /* 0x000fea0003800000 */
[----:B------:R-:W-:Y:S01]  /*6ae0*/  BPT.TRAP 0x1 ;  /* 0x000000040000795c */ /* 0x000fe20000300000 */
.L_x_22:
[----:B-1----:R-:W-:Y:S05]  /*6af0*/  @P2 BRA `(.L_x_20) ;  /* 0x0000000000082947 */ /* 0x002fea0003800000 */
[----:B------:R-:W1:Y:S02]  /*6b00*/  SYNCS.PHASECHK.TRANS64.TRYWAIT P2, [UR4+0x31c50], R7 ;  /* 0x031c5007ff0075a7 */ /* 0x000e640008040144 */
[----:B-1----:R-:W-:Y:S05]  /*6b10*/  @!P2 BRA `(.L_x_23) ;  /* 0x0000008400f0a947 */ /* 0x002fea0003800000 */
.L_x_20:
[----:B------:R-:W-:Y:S01]  /*6b20*/  UIADD3 UR4, UR37, 0x200, URZ ;  /* 0x0000020025047890 */ /* 0x000fe2000fffe03f */
[----:B------:R-:W-:Y:S01]  /*6b30*/  WARPGROUP.ARRIVE ;  /* 0x00000000000079c5 */ /* 0x000fe20000000000 */
[----:B------:R-:W-:Y:S01]  /*6b40*/  UMOV UR33, 0xc0000010 ;  /* 0xc000001000217882 */ /* 0x000fe20000000000 */
[----:B------:R-:W-:Y:S01]  /*6b50*/  UMOV UR35, 0x80000020 ;  /* 0x8000002000237882 */ /* 0x000fe20000000000 */
[----:B------:R-:W-:Y:S01]  /*6b60*/  USHF.R.U32.HI UR4, URZ, 0x4, UR4 ;  /* 0x000000043f047899 */ /* 0x000fe20008011604 */
[----:B01----:R-:W-:Y:S01]  /*6b70*/  FMUL.FTZ R7, R136, UR5 ;  /* 0x0000000588077c20 */ /* 0x003fe20008410000 */
[----:B------:R-:W-:Y:S01]  /*6b80*/  FMUL.FTZ R8, R137, UR5 ;  /* 0x0000000589087c20 */ /* 0x000fe20008410000 */
[----:B------:R-:W-:Y:S01]  /*6b90*/  FMUL.FTZ R11, R140, UR5 ;  /* 0x000000058c0b7c20 */ /* 0x000fe20008410000 */
[----:B------:R-:W-:Y:S01]  /*6ba0*/  ULOP3.LUT UR4, UR4, 0x3fff, URZ, 0xc0, !UPT ;  /* 0x00003fff04047892 */ /* 0x000fe2000f8ec03f */
[----:B------:R-:W-:Y:S01]  /*6bb0*/  FMUL.FTZ R12, R141, UR5 ;  /* 0x000000058d0c7c20 */ /* 0x000fe20008410000 */
[----:B------:R-:W-:Y:S01]  /*6bc0*/  FMUL.FTZ R15, R128, UR5 ;  /* 0x00000005800f7c20 */ /* 0x000fe20008410000 */
[----:B------:R-:W0:Y:S01]  /*6bd0*/  MUFU.TANH R7, R7 ;  /* 0x0000000700077308 */ /* 0x000e220000002400 */
[----:B------:R-:W-:Y:S01]  /*6be0*/  ULOP3.LUT UR10, UR4, 0x2400000, URZ, 0xfc, !UPT ;  /* 0x02400000040a7892 */ /* 0x000fe2000f8efc3f */
[----:B------:R-:W-:Y:S01]  /*6bf0*/  FMUL.FTZ R20, R129, UR5 ;  /* 0x0000000581147c20 */ /* 0x000fe20008410000 */
[----:B------:R-:W-:Y:S01]  /*6c00*/  ULOP3.LUT UR4, UR39, 0x10000, URZ, 0xfc, !UPT ;  /* 0x0001000027047892 */ /* 0x000fe2000f8efc3f */
[----:B------:R-:W-:Y:S01]  /*6c10*/  FMUL.FTZ R22, R131, UR5 ;  /* 0x0000000583167c20 */ /* 0x000fe20008410000 */
[----:B------:R-:W-:Y:S01]  /*6c20*/  UIMAD UR10, UR6, 0x6c0, UR10 ;  /* 0x000006c0060a78a4 */ /* 0x000fe2000f8e020a */
[----:B------:R-:W-:Y:S01]  /*6c30*/  FMUL.FTZ R23, R132, UR5 ;  /* 0x0000000584177c20 */ /* 0x000fe20008410000 */
[----:B------:R-:W-:Y:S01]  /*6c40*/  FMUL.FTZ R128, R133, UR5 ;  /* 0x0000000585807c20 */ /* 0x000fe20008410000 */
[----:B------:R-:W1:Y:S01]  /*6c50*/  MUFU.TANH R8, R8 ;  /* 0x0000000800087308 */ /* 0x000e620000002400 */
[----:B------:R-:W-:Y:S01]  /*6c60*/  FMUL.FTZ R120, R120, UR5 ;  /* 0x0000000578787c20 */ /* 0x000fe20008410000 */
[----:B------:R-:W-:Y:S01]  /*6c70*/  UMOV UR32, UR4 ;  /* 0x0000000400207c82 */ /* 0x000fe20008000000 */
[----:B------:R-:W-:Y:S01]  /*6c80*/  FMUL.FTZ R121, R121, UR5 ;  /* 0x0000000579797c20 */ /* 0x000fe20008410000 */
[----:B------:R-:W-:Y:S01]  /*6c90*/  UMOV UR34, UR10 ;  /* 0x0000000a00227c82 */ /* 0x000fe20008000000 */
[----:B------:R-:W-:Y:S01]  /*6ca0*/  FMUL.FTZ R124, R124, UR5 ;  /* 0x000000057c7c7c20 */ /* 0x000fe20008410000 */
[----:B------:R-:W-:Y:S01]  /*6cb0*/  HGMMA.64x96x16.F32.BF16 R24, gdesc[UR32].tnspB, R24, gsb0 ;  /* 0x41600000201879f0 */ /* 0x000fe20008001818 */
[----:B------:R-:W-:Y:S01]  /*6cc0*/  UIADD3 UR32, UR4, 0x180, URZ ;  /* 0x0000018004207890 */ /* 0x000fe2000fffe03f */
[----:B------:R-:W2:Y:S01]  /*6cd0*/  MUFU.TANH R11, R11 ;  /* 0x0000000b000b7308 */ /* 0x000ea20000002400 */
[----:B------:R-:W-:Y:S01]  /*6ce0*/  UIADD3 UR34, UR10, 0x40, URZ ;  /* 0x000000400a227890 */ /* 0x000fe2000fffe03f */
[----:B0-----:R-:W-:Y:S01]  /*6cf0*/  FMNMX.FTZ R131, R7, R5, !PT ;  /* 0x0000000507837209 */ /* 0x001fe20007810000 */
[----:B------:R-:W-:Y:S01]  /*6d00*/  UMOV UR33, 0xc0000010 ;  /* 0xc000001000217882 */ /* 0x000fe20000000000 */
[----:B------:R-:W-:Y:S01]  /*6d10*/  UMOV UR35, 0x80000020 ;  /* 0x8000002000237882 */ /* 0x000fe20000000000 */
[----:B------:R-:W-:Y:S01]  /*6d20*/  FMUL.FTZ R125, R125, UR5 ;  /* 0x000000057d7d7c20 */ /* 0x000fe20008410000 */
[----:B------:R-:W-:Y:S01]  /*6d30*/  FMUL.FTZ R112, R112, UR5 ;  /* 0x0000000570707c20 */ /* 0x000fe20008410000 */
[----:B------:R-:W-:Y:S01]  /*6d40*/  FMUL.FTZ R113, R113, UR5 ;  /* 0x0000000571717c20 */ /* 0x000fe20008410000 */
[----:B------:R-:W0:Y:S01]  /*6d50*/  MUFU.TANH R12, R12 ;  /* 0x0000000c000c7308 */ /* 0x000e220000002400 */
[----:B-1----:R-:W-:Y:S01]  /*6d60*/  FMNMX.FTZ R132, R8, R131, !PT ;  /* 0x0000008308847209 */ /* 0x002fe20007810000 */
[----:B------:R-:W-:Y:S01]  /*6d70*/  FMUL.FTZ R116, R116, UR5 ;  /* 0x0000000574747c20 */ /* 0x000fe20008410000 */
[----:B------:R-:W-:Y:S01]  /*6d80*/  FMUL.FTZ R117, R117, UR5 ;  /* 0x0000000575757c20 */ /* 0x000fe20008410000 */
[----:B------:R-:W-:Y:S01]  /*6d90*/  FMUL.FTZ R104, R104, UR5 ;  /* 0x0000000568687c20 */ /* 0x000fe20008410000 */
[----:B------:R-:W-:Y:S01]  /*6da0*/  FMUL.FTZ R105, R105, UR5 ;  /* 0x0000000569697c20 */ /* 0x000fe20008410000 */
[----:B------:R-:W-:Y:S01]  /*6db0*/  FMUL.FTZ R108, R108, UR5 ;  /* 0x000000056c6c7c20 */ /* 0x000fe20008410000 */
[----:B------:R-:W-:Y:S01]  /*6dc0*/  FMUL.FTZ R109, R109, UR5 ;  /* 0x000000056d6d7c20 */ /* 0x000fe20008410000 */
[----:B------:R-:W1:Y:S01]  /*6dd0*/  MUFU.TANH R15, R15 ;  /* 0x0000000f000f7308 */ /* 0x000e620000002400 */
[----:B--2---:R-:W-:Y:S01]  /*6de0*/  FMNMX.FTZ R131, R11, R132, !PT ;  /* 0x000000840b837209 */ /* 0x004fe20007810000 */
[----:B------:R-:W-:Y:S01]  /*6df0*/  FMUL.FTZ R96, R96, UR5 ;  /* 0x0000000560607c20 */ /* 0x000fe20008410000 */
[----:B------:R-:W-:Y:S01]  /*6e00*/  FMUL.FTZ R97, R97, UR5 ;  /* 0x0000000561617c20 */ /* 0x000fe20008410000 */
[----:B------:R-:W-:Y:S01]  /*6e10*/  FMUL.FTZ R100, R100, UR5 ;  /* 0x0000000564647c20 */ /* 0x000fe20008410000 */
[----:B------:R-:W-:Y:S01]  /*6e20*/  FMUL.FTZ R101, R101, UR5 ;  /* 0x0000000565657c20 */ /* 0x000fe20008410000 */
[----:B------:R-:W-:Y:S01]  /*6e30*/  FMUL.FTZ R88, R88, UR5 ;  /* 0x0000000558587c20 */ /* 0x000fe20008410000 */
[----:B------:R-:W-:Y:S01]  /*6e40*/  FMUL.FTZ R89, R89, UR5 ;  /* 0x0000000559597c20 */ /* 0x000fe20008410000 */
[----:B------:R-:W2:Y:S01]  /*6e50*/  MUFU.TANH R20, R20 ;  /* 0x0000001400147308 */ /* 0x000ea20000002400 */
[----:B0-----:R-:W-:Y:S01]  /*6e60*/  FMNMX.FTZ R132, R12, R131, !PT ;  /* 0x000000830c847209 */ /* 0x001fe20007810000 */
[----:B------:R-:W-:Y:S01]  /*6e70*/  FMUL.FTZ R92, R92, UR5 ;  /* 0x000000055c5c7c20 */ /* 0x000fe20008410000 */
[----:B------:R-:W-:Y:S01]  /*6e80*/  FMUL.FTZ R93, R93, UR5 ;  /* 0x000000055d5d7c20 */ /* 0x000fe20008410000 */
[----:B------:R-:W-:Y:S01]  /*6e90*/  FMUL.FTZ R80, R80, UR5 ;  /* 0x0000000550507c20 */ /* 0x000fe20008410000 */
        /* <DEDUP_REMOVED lines=54> */
[----:B------:R-:W1:Y:S05]  /*7200*/  S2R R141, SR_TID.X ;  /* 0x00000000008d7919 */ /* 0x000e6a0000002100 */
[----:B------:R-:W3:Y:S01]  /*7210*/  MUFU.TANH R113, R113 ;  /* 0x0000007100717308 */ /* 0x000ee20000002400 */
[----:B--2---:R-:W-:-:S07]  /*7220*/  FMNMX.FTZ R131, R125, R132, !PT ;  /* 0x000000847d837209 */ /* 0x004fce0007810000 */
[----:B------:R-:W2:Y:S01]  /*7230*/  MUFU.TANH R116, R116 ;  /* 0x0000007400747308 */ /* 0x000ea20000002400 */
[----:B0-----:R-:W-:Y:S01]  /*7240*/  FMNMX.FTZ R132, R112, R131, !PT ;  /* 0x0000008370847209 */ /* 0x001fe20007810000 */
[----:B------:R-:W-:Y:S02]  /*7250*/  WARPGROUP.DEPBAR.LE gsb0, 0x0 ;  /* 0x00008000000079c5 */ /* 0x000fe40000010000 */
[----:B------:R-:W-:-:S04]  /*7260*/  WARPGROUP.ARRIVE ;  /* 0x00000000000079c5 */ /* 0x000fc80000000000 */
[----:B------:R-:W0:Y:S01]  /*7270*/  MUFU.TANH R117, R117 ;  /* 0x0000007500757308 */ /* 0x000e220000002400 */
[----:B---3--:R-:W-:Y:S01]  /*7280*/  FMNMX.FTZ R131, R113, R132, !PT ;  /* 0x0000008471837209 */ /* 0x008fe20007810000 */
[----:B------:R-:W-:Y:S01]  /*7290*/  HGMMA.64x96x16.F32.BF16 R24, gdesc[UR32].tnspB, R24, gsb0 ;  /* 0x41600000201879f0 */ /* 0x000fe20008001818 */
[----:B------:R-:W-:Y:S02]  /*72a0*/  UIADD3 UR32, UR4, 0x300, URZ ;  /* 0x0000030004207890 */ /* 0x000fe4000fffe03f */
[----:B------:R-:W-:-:S03]  /*72b0*/  UIADD3 UR34, UR10, 0x80, URZ ;  /* 0x000000800a227890 */ /* 0x000fc6000fffe03f */
[----:B------:R-:W3:Y:S01]  /*72c0*/  MUFU.TANH R104, R104 ;  /* 0x0000006800687308 */ /* 0x000ee20000002400 */
[----:B------:R-:W-:Y:S01]  /*72d0*/  UMOV UR33, 0xc0000010 ;  /* 0xc000001000217882 */ /* 0x000fe20000000000 */
[----:B------:R-:W-:Y:S01]  /*72e0*/  UMOV UR35, 0x80000020 ;  /* 0x8000002000237882 */ /* 0x000fe20000000000 */
[----:B--2---:R-:W-:Y:S02]  /*72f0*/  FMNMX.FTZ R132, R116, R131, !PT ;  /* 0x0000008374847209 */ /* 0x004fe40007810000 */
[----:B-1----:R-:W-:Y:S02]  /*7300*/  SHF.R.U32.HI R140, RZ, 0x7, R141 ;  /* 0x00000007ff8c7819 */ /* 0x002fe4000001168d */
[----:B------:R-:W-:Y:S01]  /*7310*/  ISETP.GE.U32.AND P2, PT, R141, 0x180, PT ;  /* 0x000001808d00780c */ /* 0x000fe20003f46070 */
[----:B------:R-:W1:Y:S01]  /*7320*/  MUFU.TANH R105, R105 ;  /* 0x0000006900697308 */ /* 0x000e620000002400 */
[----:B0-----:R-:W-:-:S07]  /*7330*/  FMNMX.FTZ R131, R117, R132, !PT ;  /* 0x0000008475837209 */ /* 0x001fce0007810000 */
[----:B------:R-:W0:Y:S01]  /*7340*/  MUFU.TANH R108, R108 ;  /* 0x0000006c006c7308 */ /* 0x000e220000002400 */
[----:B---3--:R-:W-:-:S07]  /*7350*/  FMNMX.FTZ R132, R104, R131, !PT ;  /* 0x0000008368847209 */ /* 0x008fce0007810000 */
[----:B------:R-:W2:Y:S01]  /*7360*/  MUFU.TANH R109, R109 ;  /* 0x0000006d006d7308 */ /* 0x000ea20000002400 */
[----:B-1----:R-:W-:-:S07]  /*7370*/  FMNMX.FTZ R131, R105, R132, !PT ;  /* 0x0000008469837209 */ /* 0x002fce0007810000 */
[----:B------:R-:W1:Y:S01]  /*7380*/  MUFU.TANH R96, R96 ;  /* 0x0000006000607308 */ /* 0x000e620000002400 */
[----:B0-----:R-:W-:-:S07]  /*7390*/  FMNMX.FTZ R132, R108, R131, !PT ;  /* 0x000000836c847209 */ /* 0x001fce0007810000 */
[----:B------:R-:W0:Y:S01]  /*73a0*/  MUFU.TANH R97, R97 ;  /* 0x0000006100617308 */ /* 0x000e220000002400 */
[----:B--2---:R-:W-:-:S07]  /*73b0*/  FMNMX.FTZ R131, R109, R132, !PT ;  /* 0x000000846d837209 */ /* 0x004fce0007810000 */
        /* <DEDUP_REMOVED lines=13> */
[----:B-1----:R-:W-:Y:S01]  /*7490*/  FMNMX.FTZ R132, R92, R131, !PT ;  /* 0x000000835c847209 */ /* 0x002fe20007810000 */
[----:B------:R-:W-:Y:S02]  /*74a0*/  WARPGROUP.DEPBAR.LE gsb0, 0x0 ;  /* 0x00008000000079c5 */ /* 0x000fe40000010000 */
[----:B------:R-:W-:-:S04]  /*74b0*/  WARPGROUP.ARRIVE ;  /* 0x00000000000079c5 */ /* 0x000fc80000000000 */
[----:B------:R-:W1:Y:S01]  /*74c0*/  MUFU.TANH R81, R81 ;  /* 0x0000005100517308 */ /* 0x000e620000002400 */
[----:B0-----:R-:W-:Y:S01]  /*74d0*/  FMNMX.FTZ R131, R93, R132, !PT ;  /* 0x000000845d837209 */ /* 0x001fe20007810000 */
[----:B------:R-:W-:Y:S01]  /*74e0*/  HGMMA.64x96x16.F32.BF16 R24, gdesc[UR32].tnspB, R24, gsb0 ;  /* 0x41600000201879f0 */ /* 0x000fe20008001818 */
[----:B------:R-:W-:Y:S02]  /*74f0*/  UIADD3 UR32, UR4, 0x480, URZ ;  /* 0x0000048004207890 */ /* 0x000fe4000fffe03f */
[----:B------:R-:W-:Y:S01]  /*7500*/  UIADD3 UR34, UR10, 0xc0, URZ ;  /* 0x000000c00a227890 */ /* 0x000fe2000fffe03f */
[----:B------:R-:W-:Y:S01]  /*7510*/  UMOV UR33, 0xc0000010 ;  /* 0xc000001000217882 */ /* 0x000fe20000000000 */
[----:B------:R-:W-:Y:S01]  /*7520*/  UMOV UR35, 0x80000020 ;  /* 0x8000002000237882 */ /* 0x000fe20000000000 */
        /* <DEDUP_REMOVED lines=15> */
[----:B-1----:R-:W-:-:S05]  /*7620*/  FMNMX.FTZ R131, R77, R132, !PT ;  /* 0x000000844d837209 */ /* 0x002fca0007810000 */
[----:B------:R-:W1:Y:S02]  /*7630*/  SHFL.BFLY PT, R132, R131, 0x2, 0x1f ;  /* 0x0c401f0083847f89 */ /* 0x000e6400000e0000 */
[----:B------:R-:W3:Y:S08]  /*7640*/  MUFU.TANH R13, R13 ;  /* 0x0000000d000d7308 */ /* 0x000ef00000002400 */
[----:B------:R-:W4:Y:S08]  /*7650*/  MUFU.TANH R14, R14 ;  /* 0x0000000e000e7308 */ /* 0x000f300000002400 */
[----:B------:R-:W5:Y:S01]  /*7660*/  MUFU.TANH R21, R21 ;  /* 0x0000001500157308 */ /* 0x000f620000002400 */
[----:B-1----:R-:W-:Y:S01]  /*7670*/  FMNMX.FTZ R133, R131, R132, !PT ;  /* 0x0000008483857209 */ /* 0x002fe20007810000 */
[----:B------:R-:W-:Y:S01]  /*7680*/  FMUL.FTZ R131, R74, UR5 ;  /* 0x000000054a837c20 */ /* 0x000fe20008410000 */
[----:B------:R-:W-:Y:S01]  /*7690*/  FMUL.FTZ R132, R75, UR5 ;  /* 0x000000054b847c20 */ /* 0x000fe20008410000 */
[----:B------:R-:W1:Y:S04]  /*76a0*/  LDC R74, c[0x0][0x988] ;  /* 0x00026200ff4a7b82 */ /* 0x000e680000000800 */
[----:B------:R-:W5:Y:S01]  /*76b0*/  MUFU.TANH R22, R22 ;  /* 0x0000001600167308 */ /* 0x000f620000002400 */
[----:B------:R-:W0:Y:S01]  /*76c0*/  SHFL.BFLY PT, R134, R133, 0x1, 0x1f ;  /* 0x0c201f0085867f89 */ /* 0x000e2200000e0000 */
[----:B------:R-:W-:-:S02]  /*76d0*/  WARPGROUP.DEPBAR.LE gsb0, 0x0 ;  /* 0x00008000000079c5 */ /* 0x000fc40000010000 */
[----:B------:R-:W-:-:S04]  /*76e0*/  WARPGROUP.ARRIVE ;  /* 0x00000000000079c5 */ /* 0x000fc80000000000 */
[----:B------:R-:W5:Y:S02]  /*76f0*/  MUFU.TANH R129, R129 ;  /* 0x0000008100817308 */ /* 0x000f640000002400 */
[----:B------:R-:W-:Y:S01]  /*7700*/  HGMMA.64x96x16.F32.BF16 R24, gdesc[UR32].tnspB, R24, gsb0 ;  /* 0x41600000201879f0 */ /* 0x000fe20008001818 */
[----:B------:R-:W-:Y:S02]  /*7710*/  UIADD3 UR32, UR4, 0x600, URZ ;  /* 0x0000060004207890 */ /* 0x000fe4000fffe03f */
[----:B------:R-:W-:-:S03]  /*7720*/  UIADD3 UR34, UR10, 0x100, URZ ;  /* 0x000001000a227890 */ /* 0x000fc6000fffe03f */
[----:B------:R-:W5:Y:S01]  /*7730*/  MUFU.TANH R130, R130 ;  /* 0x0000008200827308 */ /* 0x000f620000002400 */
[----:B------:R-:W-:Y:S01]  /*7740*/  UMOV UR33, 0xc0000010 ;  /* 0xc000001000217882 */ /* 0x000fe20000000000 */
[----:B------:R-:W-:Y:S01]  /*7750*/  UMOV UR35, 0x80000020 ;  /* 0x8000002000237882 */ /* 0x000fe20000000000 */
[----:B0-----:R-:W-:-:S05]  /*7760*/  FMNMX.FTZ R75, R133, R134, !PT ;  /* 0x00000086854b7209 */ /* 0x001fca0007810000 */
[----:B------:R-:W0:Y:S01]  /*7770*/  MUFU.TANH R122, R122 ;  /* 0x0000007a007a7308 */ /* 0x000e220000002400 */
[----:B------:R-:W-:-:S04]  /*7780*/  FADD.FTZ R5, -R75, R5 ;  /* 0x000000054b057221 */ /* 0x000fc80000010100 */
[-C--:B-1----:R-:W-:Y:S01]  /*7790*/  FMUL.FTZ R133, R5, R74.reuse ;  /* 0x0000004a05857220 */ /* 0x082fe20000410000 */
[-C--:B------:R-:W-:Y:S02]  /*77a0*/  FMUL.FTZ R5, R75, R74.reuse ;  /* 0x0000004a4b057220 */ /* 0x080fe40000410000 */
[----:B------:R-:W1:Y:S02]  /*77b0*/  MUFU.TANH R123, R123 ;  /* 0x0000007b007b7308 */ /* 0x000e640000002400 */
[-CC-:B------:R-:W-:Y:S01]  /*77c0*/  FFMA.FTZ R136, R12, R74.reuse, -R5.reuse ;  /* 0x0000004a0c887223 */ /* 0x180fe20000010805 */
[--C-:B------:R-:W-:Y:S01]  /*77d0*/  FFMA.FTZ R12, R23, R74, -R5.reuse ;  /* 0x0000004a170c7223 */ /* 0x100fe20000010805 */
[----:B------:R-:W-:Y:S01]  /*77e0*/  FMNMX.FTZ R23, R9, R6, !PT ;  /* 0x0000000609177209 */ /* 0x000fe20007810000 */
[-CC-:B------:R-:W-:Y:S01]  /*77f0*/  FFMA.FTZ R134, R11, R74.reuse, -R5.reuse ;  /* 0x0000004a0b867223 */ /* 0x180fe20000010805 */
[-CC-:B------:R-:W-:Y:S01]  /*7800*/  FFMA.FTZ R11, R20, R74.reuse, -R5.reuse ;  /* 0x0000004a140b7223 */ /* 0x180fe20000010805 */
[-CC-:B------:R-:W-:Y:S01]  /*7810*/  FFMA.FTZ R135, R8, R74.reuse, -R5.reuse ;  /* 0x0000004a08877223 */ /* 0x180fe20000010805 */
[----:B--2---:R-:W-:Y:S01]  /*7820*/  FMNMX.FTZ R20, R10, R23, !PT ;  /* 0x000000170a147209 */ /* 0x004fe20007810000 */
[-CC-:B------:R-:W-:Y:S01]  /*7830*/  FFMA.FTZ R8, R15, R74.reuse, -R5.reuse ;  /* 0x0000004a0f087223 */ /* 0x180fe20000010805 */
[-CC-:B------:R-:W-:Y:S01]  /*7840*/  FFMA.FTZ R15, R128, R74.reuse, -R5.reuse ;  /* 0x0000004a800f7223 */ /* 0x180fe20000010805 */
[--C-:B------:R-:W-:Y:S01]  /*7850*/  FFMA.FTZ R128, R120, R74, -R5.reuse ;  /* 0x0000004a78807223 */ /* 0x100fe20000010805 */
[----:B---3--:R-:W-:Y:S01]  /*7860*/  FMNMX.FTZ R23, R13, R20, !PT ;  /* 0x000000140d177209 */ /* 0x008fe20007810000 */
[----:B------:R-:W2:Y:S01]  /*7870*/  MUFU.TANH R126, R126 ;  /* 0x0000007e007e7308 */ /* 0x000ea20000002400 */
[-CC-:B------:R-:W-:Y:S01]  /*7880*/  FFMA.FTZ R137, R124, R74.reuse, -R5.reuse ;  /* 0x0000004a7c897223 */ /* 0x180fe20000010805 */
[-CC-:B------:R-:W-:Y:S01]  /*7890*/  FFMA.FTZ R138, R125, R74.reuse, -R5.reuse ;  /* 0x0000004a7d8a7223 */ /* 0x180fe20000010805 */
[----:B----4-:R-:W-:Y:S01]  /*78a0*/  FMNMX.FTZ R120, R14, R23, !PT ;  /* 0x000000170e787209 */ /* 0x010fe20007810000 */
[-CC-:B------:R-:W-:Y:S01]  /*78b0*/  FFMA.FTZ R23, R121, R74.reuse, -R5.reuse ;  /* 0x0000004a79177223 */ /* 0x180fe20000010805 */
[-CC-:B------:R-:W-:Y:S01]  /*78c0*/  FFMA.FTZ R7, R7, R74.reuse, -R5.reuse ;  /* 0x0000004a07077223 */ /* 0x180fe20000010805 */
[--C-:B------:R-:W-:Y:S01]  /*78d0*/  FFMA.FTZ R112, R112, R74, -R5.reuse ;  /* 0x0000004a70707223 */ /* 0x100fe20000010805 */
[----:B-----5:R-:W-:Y:S01]  /*78e0*/  FMNMX.FTZ R121, R21, R120, !PT ;  /* 0x0000007815797209 */ /* 0x020fe20007810000 */
[----:B------:R-:W3:Y:S01]  /*78f0*/  MUFU.TANH R127, R127 ;  /* 0x0000007f007f7308 */ /* 0x000ee20000002400 */
[-CC-:B------:R-:W-:Y:S01]  /*7900*/  FFMA.FTZ R113, R113, R74.reuse, -R5.reuse ;  /* 0x0000004a71717223 */ /* 0x180fe20000010805 */
[-CC-:B------:R-:W-:Y:S01]  /*7910*/  FFMA.FTZ R116, R116, R74.reuse, -R5.reuse ;  /* 0x0000004a74747223 */ /* 0x180fe20000010805 */
[----:B------:R-:W-:Y:S01]  /*7920*/  FMNMX.FTZ R120, R22, R121, !PT ;  /* 0x0000007916787209 */ /* 0x000fe20007810000 */
[-CC-:B------:R-:W-:Y:S01]  /*7930*/  FFMA.FTZ R117, R117, R74.reuse, -R5.reuse ;  /* 0x0000004a75757223 */ /* 0x180fe20000010805 */
[-CC-:B------:R-:W-:Y:S01]  /*7940*/  FFMA.FTZ R104, R104, R74.reuse, -R5.reuse ;  /* 0x0000004a68687223 */ /* 0x180fe20000010805 */
[--C-:B------:R-:W-:Y:S01]  /*7950*/  FFMA.FTZ R105, R105, R74, -R5.reuse ;  /* 0x0000004a69697223 */ /* 0x100fe20000010805 */
[----:B------:R-:W-:Y:S01]  /*7960*/  FMNMX.FTZ R121, R129, R120, !PT ;  /* 0x0000007881797209 */ /* 0x000fe20007810000 */
[----:B------:R-:W4:Y:S01]  /*7970*/  MUFU.TANH R114, R114 ;  /* 0x0000007200727308 */ /* 0x000f220000002400 */
[-CC-:B------:R-:W-:Y:S01]  /*7980*/  FFMA.FTZ R108, R108, R74.reuse, -R5.reuse ;  /* 0x0000004a6c6c7223 */ /* 0x180fe20000010805 */
[-CC-:B------:R-:W-:Y:S01]  /*7990*/  FFMA.FTZ R109, R109, R74.reuse, -R5.reuse ;  /* 0x0000004a6d6d7223 */ /* 0x180fe20000010805 */
[----:B------:R-:W-:Y:S01]  /*79a0*/  FMNMX.FTZ R121, R130, R121, !PT ;  /* 0x0000007982797209 */ /* 0x000fe20007810000 */
[-CC-:B------:R-:W-:Y:S01]  /*79b0*/  FFMA.FTZ R96, R96, R74.reuse, -R5.reuse ;  /* 0x0000004a60607223 */ /* 0x180fe20000010805 */
[-CC-:B------:R-:W-:Y:S01]  /*79c0*/  FFMA.FTZ R97, R97, R74.reuse, -R5.reuse ;  /* 0x0000004a61617223 */ /* 0x180fe20000010805 */
[-CC-:B------:R-:W-:Y:S01]  /*79d0*/  FFMA.FTZ R100, R100, R74.reuse, -R5.reuse ;  /* 0x0000004a64647223 */ /* 0x180fe20000010805 */
[----:B0-----:R-:W-:Y:S01]  /*79e0*/  FMNMX.FTZ R124, R122, R121, !PT ;  /* 0x000000797a7c7209 */ /* 0x001fe20007810000 */
[----:B------:R-:W0:Y:S01]  /*79f0*/  MUFU.TANH R115, R115 ;  /* 0x0000007300737308 */ /* 0x000e220000002400 */
[-CC-:B------:R-:W-:Y:S01]  /*7a00*/  FFMA.FTZ R101, R101, R74.reuse, -R5.reuse ;  /* 0x0000004a65657223 */ /* 0x180fe20000010805 */
[--C-:B------:R-:W-:Y:S01]  /*7a10*/  FFMA.FTZ R88, R88, R74, -R5.reuse ;  /* 0x0000004a58587223 */ /* 0x100fe20000010805 */
[----:B-1----:R-:W-:Y:S01]  /*7a20*/  FMNMX.FTZ R125, R123, R124, !PT ;  /* 0x0000007c7b7d7209 */ /* 0x002fe20007810000 */
[-CC-:B------:R-:W-:Y:S01]  /*7a30*/  FFMA.FTZ R89, R89, R74.reuse, -R5.reuse ;  /* 0x0000004a59597223 */ /* 0x180fe20000010805 */
[-CC-:B------:R-:W-:Y:S01]  /*7a40*/  FFMA.FTZ R92, R92, R74.reuse, -R5.reuse ;  /* 0x0000004a5c5c7223 */ /* 0x180fe20000010805 */
[-CC-:B------:R-:W-:Y:S01]  /*7a50*/  FFMA.FTZ R93, R93, R74.reuse, -R5.reuse ;  /* 0x0000004a5d5d7223 */ /* 0x180fe20000010805 */
[----:B--2---:R-:W-:Y:S01]  /*7a60*/  FMNMX.FTZ R124, R126, R125, !PT ;  /* 0x0000007d7e7c7209 */ /* 0x004fe20007810000 */
[----:B------:R-:W1:Y:S01]  /*7a70*/  MUFU.TANH R118, R118 ;  /* 0x0000007600767308 */ /* 0x000e620000002400 */
[-CC-:B------:R-:W-:Y:S01]  /*7a80*/  FFMA.FTZ R80, R80, R74.reuse, -R5.reuse ;  /* 0x0000004a50507223 */ /* 0x180fe20000010805 */
[--C-:B------:R-:W-:Y:S01]  /*7a90*/  FFMA.FTZ R81, R81, R74, -R5.reuse ;  /* 0x0000004a51517223 */ /* 0x100fe20000010805 */
[----:B---3--:R-:W-:Y:S01]  /*7aa0*/  FMNMX.FTZ R125, R127, R124, !PT ;  /* 0x0000007c7f7d7209 */ /* 0x008fe20007810000 */
[-CC-:B------:R-:W-:Y:S01]  /*7ab0*/  FFMA.FTZ R84, R84, R74.reuse, -R5.reuse ;  /* 0x0000004a54547223 */ /* 0x180fe20000010805 */
[-CC-:B------:R-:W-:Y:S01]  /*7ac0*/  FFMA.FTZ R85, R85, R74.reuse, -R5.reuse ;  /* 0x0000004a55557223 */ /* 0x180fe20000010805 */
[-CC-:B------:R-:W-:Y:S01]  /*7ad0*/  FFMA.FTZ R73, R73, R74.reuse, -R5.reuse ;  /* 0x0000004a49497223 */ /* 0x180fe20000010805 */
[----:B----4-:R-:W-:Y:S01]  /*7ae0*/  FMNMX.FTZ R124, R114, R125, !PT ;  /* 0x0000007d727c7209 */ /* 0x010fe20007810000 */
[----:B------:R-:W2:Y:S01]  /*7af0*/  MUFU.TANH R119, R119 ;  /* 0x0000007700777308 */ /* 0x000ea20000002400 */
[-CC-:B------:R-:W-:Y:S01]  /*7b00*/  FFMA.FTZ R76, R76, R74.reuse, -R5.reuse ;  /* 0x0000004a4c4c7223 */ /* 0x180fe20000010805 */
[----:B------:R-:W-:Y:S01]  /*7b10*/  FFMA.FTZ R77, R77, R74, -R5 ;  /* 0x0000004a4d4d7223 */ /* 0x000fe20000010805 */
[----:B0-----:R-:W-:-:S05]  /*7b20*/  FMNMX.FTZ R125, R115, R124, !PT ;  /* 0x0000007c737d7209 */ /* 0x001fca0007810000 */
[----:B------:R-:W0:Y:S01]  /*7b30*/  MUFU.TANH R106, R106 ;  /* 0x0000006a006a7308 */ /* 0x000e220000002400 */
[----:B-1----:R-:W-:-:S07]  /*7b40*/  FMNMX.FTZ R124, R118, R125, !PT ;  /* 0x0000007d767c7209 */ /* 0x002fce0007810000 */
[----:B------:R-:W1:Y:S01]  /*7b50*/  MUFU.TANH R107, R107 ;  /* 0x0000006b006b7308 */ /* 0x000e620000002400 */
[----:B--2---:R-:W-:-:S07]  /*7b60*/  FMNMX.FTZ R125, R119, R124, !PT ;  /* 0x0000007c777d7209 */ /* 0x004fce0007810000 */
[----:B------:R-:W2:Y:S01]  /*7b70*/  MUFU.TANH R110, R110 ;  /* 0x0000006e006e7308 */ /* 0x000ea20000002400 */
[----:B------:R-:W-:Y:S02]  /*7b80*/  WARPGROUP.DEPBAR.LE gsb0, 0x0 ;  /* 0x00008000000079c5 */ /* 0x000fe40000010000 */
[----:B------:R-:W-:Y:S01]  /*7b90*/  WARPGROUP.ARRIVE ;  /* 0x00000000000079c5 */ /* 0x000fe20000000000 */
[----:B0-----:R-:W-:-:S04]  /*7ba0*/  FMNMX.FTZ R124, R106, R125, !PT ;  /* 0x0000007d6a7c7209 */ /* 0x001fc80007810000 */
[----:B------:R-:W0:Y:S01]  /*7bb0*/  MUFU.TANH R111, R111 ;  /* 0x0000006f006f7308 */ /* 0x000e220000002400 */
[----:B------:R-:W-:Y:S01]  /*7bc0*/  HGMMA.64x96x16.F32.BF16 R24, gdesc[UR32].tnspB, R24, gsb0 ;  /* 0x41600000201879f0 */ /* 0x000fe20008001818 */
[----:B------:R-:W-:Y:S01]  /*7bd0*/  UIADD3 UR32, UR4, 0x780, URZ ;  /* 0x0000078004207890 */ /* 0x000fe2000fffe03f */
[----:B-1----:R-:W-:Y:S01]  /*7be0*/  FMNMX.FTZ R125, R107, R124, !PT ;  /* 0x0000007c6b7d7209 */ /* 0x002fe20007810000 */
[----:B------:R-:W-:Y:S01]  /*7bf0*/  UIADD3 UR34, UR10, 0x140, URZ ;  /* 0x000001400a227890 */ /* 0x000fe2000fffe03f */
[----:B------:R-:W-:Y:S01]  /*7c00*/  UMOV UR33, 0xc0000010 ;  /* 0xc000001000217882 */ /* 0x000fe20000000000 */
[----:B------:R-:W-:Y:S02]  /*7c10*/  UMOV UR35, 0x80000020 ;  /* 0x8000002000237882 */ /* 0x000fe40000000000 */
[----:B------:R-:W1:Y:S01]  /*7c20*/  MUFU.TANH R98, R98 ;  /* 0x0000006200627308 */ /* 0x000e620000002400 */
[----:B--2---:R-:W-:-:S07]  /*7c30*/  FMNMX.FTZ R124, R110, R125, !PT ;  /* 0x0000007d6e7c7209 */ /* 0x004fce0007810000 */
[----:B------:R-:W2:Y:S01]  /*7c40*/  MUFU.TANH R99, R99 ;  /* 0x0000006300637308 */ /* 0x000ea20000002400 */
[----:B0-----:R-:W-:-:S07]  /*7c50*/  FMNMX.FTZ R125, R111, R124, !PT ;  /* 0x0000007c6f7d7209 */ /* 0x001fce0007810000 */
[----:B------:R-:W0:Y:S01]  /*7c60*/  MUFU.TANH R102, R102 ;  /* 0x0000006600667308 */ /* 0x000e220000002400 */
[----:B-1----:R-:W-:-:S07]  /*7c70*/  FMNMX.FTZ R124, R98, R125, !PT ;  /* 0x0000007d627c7209 */ /* 0x002fce0007810000 */
        /* <DEDUP_REMOVED lines=17> */
[----:B-1----:R-:W-:Y:S01]  /*7d90*/  FMNMX.FTZ R125, R83, R124, !PT ;  /* 0x0000007c537d7209 */ /* 0x002fe20007810000 */
[----:B------:R-:W-:Y:S02]  /*7da0*/  WARPGROUP.DEPBAR.LE gsb0, 0x0 ;  /* 0x00008000000079c5 */ /* 0x000fe40000010000 */
[----:B------:R-:W-:-:S04]  /*7db0*/  WARPGROUP.ARRIVE ;  /* 0x00000000000079c5 */ /* 0x000fc80000000000 */
[----:B------:R-:W1:Y:S01]  /*7dc0*/  MUFU.TANH R131, R131 ;  /* 0x0000008300837308 */ /* 0x000e620000002400 */
[----:B--2---:R-:W-:Y:S01]  /*7dd0*/  FMNMX.FTZ R124, R86, R125, !PT ;  /* 0x0000007d567c7209 */ /* 0x004fe20007810000 */
[----:B------:R-:W-:Y:S01]  /*7de0*/  HGMMA.64x96x16.F32.BF16 R24, gdesc[UR32].tnspB, R24, gsb0 ;  /* 0x41600000201879f0 */ /* 0x000fe20008001818 */
[----:B------:R-:W-:Y:S02]  /*7df0*/  UIADD3 UR32, UR4, 0x900, URZ ;  /* 0x0000090004207890 */ /* 0x000fe4000fffe03f */
[----:B0-----:R-:W-:Y:S01]  /*7e00*/  FMNMX.FTZ R124, R87, R124, !PT ;  /* 0x0000007c577c7209 */ /* 0x001fe20007810000 */
[----:B------:R-:W-:Y:S02]  /*7e10*/  UIADD3 UR34, UR10, 0x180, URZ ;  /* 0x000001800a227890 */ /* 0x000fe4000fffe03f */
[----:B------:R-:W0:Y:S01]  /*7e20*/  MUFU.TANH R132, R132 ;  /* 0x0000008400847308 */ /* 0x000e220000002400 */
[----:B------:R-:W-:Y:S01]  /*7e30*/  UMOV UR33, 0xc0000010 ;  /* 0xc000001000217882 */ /* 0x000fe20000000000 */
[----:B------:R-:W-:-:S06]  /*7e40*/  UMOV UR35, 0x80000020 ;  /* 0x8000002000237882 */ /* 0x000fcc0000000000 */
[----:B------:R-:W2:Y:S01]  /*7e50*/  MUFU.TANH R78, R78 ;  /* 0x0000004e004e7308 */ /* 0x000ea20000002400 */
[----:B-1----:R-:W-:-:S07]  /*7e60*/  FMNMX.FTZ R125, R131, R124, !PT ;  /* 0x0000007c837d7209 */ /* 0x002fce0007810000 */
[----:B------:R-:W1:Y:S01]  /*7e70*/  MUFU.TANH R79, R79 ;  /* 0x0000004f004f7308 */ /* 0x000e620000002400 */
[----:B0-----:R-:W-:-:S07]  /*7e80*/  FMNMX.FTZ R125, R132, R125, !PT ;  /* 0x0000007d847d7209 */ /* 0x001fce0007810000 */
[----:B------:R-:W-:Y:S01]  /*7e90*/  MUFU.EX2 R20, R128 ;  /* 0x0000008000147308 */ /* 0x000fe20000000800 */
[----:B--2---:R-:W-:-:S07]  /*7ea0*/  FMNMX.FTZ R124, R78, R125, !PT ;  /* 0x0000007d4e7c7209 */ /* 0x004fce0007810000 */
[----:B------:R-:W-:Y:S01]  /*7eb0*/  MUFU.EX2 R120, R137 ;  /* 0x0000008900787308 */ /* 0x000fe20000000800 */
[----:B-1----:R-:W-:-:S05]  /*7ec0*/  FMNMX.FTZ R124, R79, R124, !PT ;  /* 0x0000007c4f7c7209 */ /* 0x002fca0007810000 */
[----:B------:R-:W0:Y:S02]  /*7ed0*/  SHFL.BFLY PT, R125, R124, 0x2, 0x1f ;  /* 0x0c401f007c7d7f89 */ /* 0x000e2400000e0000 */
[----:B------:R-:W-:Y:S08]  /*7ee0*/  MUFU.EX2 R133, R133 ;  /* 0x0000008500857308 */ /* 0x000ff00000000800 */
[----:B------:R-:W1:Y:S08]  /*7ef0*/  MUFU.EX2 R7, R7 ;  /* 0x0000000700077308 */ /* 0x000e700000000800 */
[----:B------:R-:W2:Y:S01]  /*7f00*/  MUFU.EX2 R135, R135 ;  /* 0x0000008700877308 */ /* 0x000ea20000000800 */
[----:B0-----:R-:W-:Y:S01]  /*7f10*/  FMNMX.FTZ R125, R124, R125, !PT ;  /* 0x0000007d7c7d7209 */ /* 0x001fe20007810000 */
[----:B------:R-:W-:-:S06]  /*7f20*/  FFMA.FTZ R124, R72, R74, -R5 ;  /* 0x0000004a487c7223 */ /* 0x000fcc0000010805 */
[----:B------:R-:W0:Y:S01]  /*7f30*/  MUFU.EX2 R134, R134 ;  /* 0x0000008600867308 */ /* 0x000e220000000800 */
[----:B-1----:R-:W-:Y:S01]  /*7f40*/  FFMA.FTZ R4, R133, R4, R7 ;  /* 0x0000000485047223 */ /* 0x002fe20000010007 */
[----:B------:R-:W1:Y:S06]  /*7f50*/  SHFL.BFLY PT, R128, R125, 0x1, 0x1f ;  /* 0x0c201f007d807f89 */ /* 0x000e6c00000e0000 */
[----:B------:R3:W-:Y:S08]  /*7f60*/  MUFU.EX2 R121, R138 ;  /* 0x0000008a00797308 */ /* 0x0007f00000000800 */
[----:B------:R-:W-:Y:S08]  /*7f70*/  MUFU.EX2 R136, R136 ;  /* 0x0000008800887308 */ /* 0x000ff00000000800 */
[----:B------:R-:W-:Y:S01]  /*7f80*/  MUFU.EX2 R8, R8 ;  /* 0x0000000800087308 */ /* 0x000fe20000000800 */
[----:B-1----:R-:W-:-:S05]  /*7f90*/  FMNMX.FTZ R72, R125, R128, !PT ;  /* 0x000000807d487209 */ /* 0x002fca0007810000 */
[CC--:B------:R-:W-:Y:S01]  /*7fa0*/  FMUL.FTZ R137, R72.reuse, R74.reuse ;  /* 0x0000004a48897220 */ /* 0x0c0fe20000410000 */
[----:B------:R-:W-:Y:S01]  /*7fb0*/  FADD.FTZ R5, -R72, R6 ;  /* 0x0000000648057221 */ /* 0x000fe20000010100 */
[----:B------:R-:W-:Y:S02]  /*7fc0*/  WARPGROUP.DEPBAR.LE gsb0, 0x0 ;  /* 0x00008000000079c5 */ /* 0x000fe40000010000 */
[----:B------:R-:W-:Y:S01]  /*7fd0*/  WARPGROUP.ARRIVE ;  /* 0x00000000000079c5 */ /* 0x000fe20000000000 */
[-CC-:B------:R-:W-:Y:S01]  /*7fe0*/  FFMA.FTZ R128, R13, R74.reuse, -R137.reuse ;  /* 0x0000004a0d807223 */ /* 0x180fe20000010889 */
[----:B------:R-:W-:Y:S02]  /*7ff0*/  IMAD.U32 R13, RZ, RZ, UR36 ;  /* 0x00000024ff0d7e24 */ /* 0x000fe4000f8e00ff */
[-C--:B------:R-:W-:Y:S01]  /*8000*/  FMUL.FTZ R125, R5, R74.reuse ;  /* 0x0000004a057d7220 */ /* 0x080fe20000410000 */
[-CC-:B------:R-:W-:Y:S01]  /*8010*/  FFMA.FTZ R5, R9, R74.reuse, -R137.reuse ;  /* 0x0000004a09057223 */ /* 0x180fe20000010889 */
[-CC-:B------:R-:W-:Y:S01]  /*8020*/  FFMA.FTZ R9, R10, R74.reuse, -R137.reuse ;  /* 0x0000004a0a097223 */ /* 0x180fe20000010889 */
[----:B------:R-:W-:Y:S01]  /*8030*/  HGMMA.64x96x16.F32.BF16 R24, gdesc[UR32].tnspB, R24, gsb0 ;  /* 0x41600000201879f0 */ /* 0x000fe20008001818 */
[----:B------:R-:W-:Y:S01]  /*8040*/  UIADD3 UR32, UR4, 0xa80, URZ ;  /* 0x00000a8004207890 */ /* 0x000fe2000fffe03f */
[----:B------:R-:W-:Y:S01]  /*8050*/  @!P1 LEA R13, R13, UR37, 0x3 ;  /* 0x000000250d0d9c11 */ /* 0x000fe2000f8e18ff */
[----:B------:R-:W-:Y:S01]  /*8060*/  UIADD3 UR34, UR10, 0x1c0, URZ ;  /* 0x000001c00a227890 */ /* 0x000fe2000fffe03f */
[----:B------:R-:W-:Y:S01]  /*8070*/  VIADD R6, R140, 0x9 ;  /* 0x000000098c067836 */ /* 0x000fe20000000000 */
[----:B------:R-:W-:Y:S01]  /*8080*/  UMOV UR33, 0xc0000010 ;  /* 0xc000001000217882 */ /* 0x000fe20000000000 */
[----:B------:R-:W-:Y:S01]  /*8090*/  UMOV UR35, 0x80000020 ;  /* 0x8000002000237882 */ /* 0x000fe20000000000 */
[----:B------:R-:W-:Y:S01]  /*80a0*/  MUFU.EX2 R125, R125 ;  /* 0x0000007d007d7308 */ /* 0x000fe20000000800 */
[----:B------:R-:W-:Y:S01]  /*80b0*/  @!P1 VIADD R13, R13, 0x31c40 ;  /* 0x00031c400d0d9836 */ /* 0x000fe20000000000 */
[----:B------:R-:W-:Y:S01]  /*80c0*/  SEL R6, R6, 0x9, !P2 ;  /* 0x0000000906067807 */ /* 0x000fe20005000000 */
[-CC-:B---3--:R-:W-:Y:S01]  /*80d0*/  FFMA.FTZ R138, R14, R74.reuse, -R137.reuse ;  /* 0x0000004a0e8a7223 */ /* 0x188fe20000010889 */
[-CC-:B------:R-:W-:Y:S01]  /*80e0*/  FFMA.FTZ R14, R114, R74.reuse, -R137.reuse ;  /* 0x0000004a720e7223 */ /* 0x180fe20000010889 */
[-C--:B------:R-:W-:Y:S01]  /*80f0*/  FFMA.FTZ R114, R115, R74.reuse, -R137 ;  /* 0x0000004a73727223 */ /* 0x080fe20000010889 */
[----:B------:R-:W-:Y:S01]  /*8100*/  @!P1 PRMT R13, RZ, 0x654, R13 ;  /* 0x00000654ff0d9816 */ /* 0x000fe2000000000d */
[-CC-:B------:R-:W-:Y:S01]  /*8110*/  FFMA.FTZ R115, R118, R74.reuse, -R137.reuse ;  /* 0x0000004a76737223 */ /* 0x180fe20000010889 */
[----:B------:R-:W1:Y:S01]  /*8120*/  MUFU.EX2 R5, R5 ;  /* 0x0000000500057308 */ /* 0x000e620000000800 */
[-CC-:B------:R-:W-:Y:S01]  /*8130*/  FFMA.FTZ R10, R21, R74.reuse, -R137.reuse ;  /* 0x0000004a150a7223 */ /* 0x180fe20000010889 */
[-CC-:B------:R-:W-:Y:S01]  /*8140*/  FFMA.FTZ R118, R119, R74.reuse, -R137.reuse ;  /* 0x0000004a77767223 */ /* 0x180fe20000010889 */
[----:B--2---:R-:W-:Y:S01]  /*8150*/  FADD.FTZ R119, R135, R4 ;  /* 0x0000000487777221 */ /* 0x004fe20000010000 */
[-CC-:B------:R-:W-:Y:S01]  /*8160*/  FFMA.FTZ R139, R22, R74.reuse, -R137.reuse ;  /* 0x0000004a168b7223 */ /* 0x180fe20000010889 */
[-CC-:B------:R-:W-:Y:S01]  /*8170*/  FFMA.FTZ R22, R129, R74.reuse, -R137.reuse ;  /* 0x0000004a81167223 */ /* 0x180fe20000010889 */
[----:B------:R-:W-:Y:S01]  /*8180*/  F2FP.BF16.F32.PACK_AB R4, R135, R7 ;  /* 0x000000078704723e */ /* 0x000fe200000010ff */
[-CC-:B------:R-:W-:Y:S01]  /*8190*/  FFMA.FTZ R129, R130, R74.reuse, -R137.reuse ;  /* 0x0000004a82817223 */ /* 0x180fe20000010889 */
[----:B------:R-:W2:Y:S01]  /*81a0*/  MUFU.EX2 R9, R9 ;  /* 0x0000000900097308 */ /* 0x000ea20000000800 */
[-CC-:B------:R-:W-:Y:S01]  /*81b0*/  FFMA.FTZ R21, R122, R74.reuse, -R137.reuse ;  /* 0x0000004a7a157223 */ /* 0x180fe20000010889 */
[-CC-:B------:R-:W-:Y:S01]  /*81c0*/  FFMA.FTZ R122, R126, R74.reuse, -R137.reuse ;  /* 0x0000004a7e7a7223 */ /* 0x180fe20000010889 */
[-CC-:B------:R-:W-:Y:S01]  /*81d0*/  FFMA.FTZ R126, R127, R74.reuse, -R137.reuse ;  /* 0x0000004a7f7e7223 */ /* 0x180fe20000010889 */
[-CC-:B------:R-:W-:Y:S01]  /*81e0*/  FFMA.FTZ R127, R103, R74.reuse, -R137.reuse ;  /* 0x0000004a677f7223 */ /* 0x180fe20000010889 */
[-CC-:B------:R-:W-:Y:S01]  /*81f0*/  FFMA.FTZ R103, R90, R74.reuse, -R137.reuse ;  /* 0x0000004a5a677223 */ /* 0x180fe20000010889 */
[-CC-:B------:R-:W-:Y:S01]  /*8200*/  FFMA.FTZ R123, R123, R74.reuse, -R137.reuse ;  /* 0x0000004a7b7b7223 */ /* 0x180fe20000010889 */
[-CC-:B------:R-:W-:Y:S01]  /*8210*/  FFMA.FTZ R86, R86, R74.reuse, -R137.reuse ;  /* 0x0000004a56567223 */ /* 0x180fe20000010889 */
[----:B------:R-:W3:Y:S01]  /*8220*/  MUFU.EX2 R128, R128 ;  /* 0x0000008000807308 */ /* 0x000ee20000000800 */
[-CC-:B------:R-:W-:Y:S01]  /*8230*/  FFMA.FTZ R87, R87, R74.reuse, -R137.reuse ;  /* 0x0000004a57577223 */ /* 0x180fe20000010889 */
[-CC-:B------:R-:W-:Y:S01]  /*8240*/  FFMA.FTZ R131, R131, R74.reuse, -R137.reuse ;  /* 0x0000004a83837223 */ /* 0x180fe20000010889 */
[-CC-:B------:R-:W-:Y:S01]  /*8250*/  FFMA.FTZ R132, R132, R74.reuse, -R137.reuse ;  /* 0x0000004a84847223 */ /* 0x180fe20000010889 */
[-CC-:B------:R-:W-:Y:S01]  /*8260*/  FFMA.FTZ R79, R79, R74.reuse, -R137.reuse ;  /* 0x0000004a4f4f7223 */ /* 0x180fe20000010889 */
[----:B------:R-:W-:Y:S01]  /*8270*/  FFMA.FTZ R78, R78, R74, -R137 ;  /* 0x0000004a4e4e7223 */ /* 0x000fe20000010889 */
[C---:B------:R-:W-:Y:S01]  /*8280*/  ISETP.GT.AND P2, PT, R0.reuse, RZ, PT ;  /* 0x000000ff0000720c */ /* 0x040fe20003f44270 */
[----:B------:R-:W-:Y:S01]  /*8290*/  VIADD R0, R0, 0xffffffff ;  /* 0xffffffff00007836 */ /* 0x000fe20000000000 */
[----:B------:R-:W-:Y:S08]  /*82a0*/  MUFU.EX2 R138, R138 ;  /* 0x0000008a008a7308 */ /* 0x000ff00000000800 */
[----:B------:R-:W-:Y:S08]  /*82b0*/  MUFU.EX2 R10, R10 ;  /* 0x0000000a000a7308 */ /* 0x000ff00000000800 */
[----:B------:R-:W4:Y:S08]  /*82c0*/  MUFU.EX2 R11, R11 ;  /* 0x0000000b000b7308 */ /* 0x000f300000000800 */
[----:B------:R-:W5:Y:S08]  /*82d0*/  MUFU.EX2 R139, R139 ;  /* 0x0000008b008b7308 */ /* 0x000f700000000800 */
[----:B------:R-:W5:Y:S08]  /*82e0*/  MUFU.EX2 R12, R12 ;  /* 0x0000000c000c7308 */ /* 0x000f700000000800 */
[----:B------:R-:W5:Y:S08]  /*82f0*/  MUFU.EX2 R22, R22 ;  /* 0x0000001600167308 */ /* 0x000f700000000800 */
[----:B------:R-:W5:Y:S08]  /*8300*/  MUFU.EX2 R15, R15 ;  /* 0x0000000f000f7308 */ /* 0x000f700000000800 */
[----:B------:R-:W5:Y:S01]  /*8310*/  MUFU.EX2 R129, R129 ;  /* 0x0000008100817308 */ /* 0x000f620000000800 */
[----:B------:R-:W-:-:S02]  /*8320*/  WARPGROUP.DEPBAR.LE gsb0, 0x0 ;  /* 0x00008000000079c5 */ /* 0x000fc40000010000 */
[----:B------:R-:W-:-:S05]  /*8330*/  WARPGROUP.ARRIVE ;  /* 0x00000000000079c5 */ /* 0x000fca0000000000 */
[----:B------:R-:W-:Y:S01]  /*8340*/  MUFU.EX2 R21, R21 ;  /* 0x0000001500157308 */ /* 0x000fe20000000800 */
[----:B------:R-:W-:Y:S01]  /*8350*/  HGMMA.64x96x16.F32.BF16 R24, gdesc[UR32].tnspB, R24, gsb0 ;  /* 0x41600000201879f0 */ /* 0x000fe20008001818 */
[----:B------:R-:W-:Y:S02]  /*8360*/  UIADD3 UR32, UR4, 0xc00, URZ ;  /* 0x00000c0004207890 */ /* 0x000fe4000fffe03f */
[----:B------:R-:W-:-:S04]  /*8370*/  UIADD3 UR34, UR10, 0x200, URZ ;  /* 0x000002000a227890 */ /* 0x000fc8000fffe03f */
[----:B------:R-:W5:Y:S01]  /*8380*/  MUFU.EX2 R23, R23 ;  /* 0x0000001700177308 */ /* 0x000f620000000800 */
[----:B------:R-:W-:Y:S01]  /*8390*/  UMOV UR33, 0xc0000010 ;  /* 0xc000001000217882 */ /* 0x000fe20000000000 */
[----:B------:R-:W-:-:S06]  /*83a0*/  UMOV UR35, 0x80000020 ;  /* 0x8000002000237882 */ /* 0x000fcc0000000000 */
[----:B------:R-:W5:Y:S08]  /*83b0*/  MUFU.EX2 R123, R123 ;  /* 0x0000007b007b7308 */ /* 0x000f700000000800 */
[----:B------:R-:W5:Y:S08]  /*83c0*/  MUFU.EX2 R122, R122 ;  /* 0x0000007a007a7308 */ /* 0x000f700000000800 */
[----:B------:R-:W5:Y:S08]  /*83d0*/  MUFU.EX2 R126, R126 ;  /* 0x0000007e007e7308 */ /* 0x000f700000000800 */
[----:B------:R-:W5:Y:S08]  /*83e0*/  MUFU.EX2 R112, R112 ;  /* 0x0000007000707308 */ /* 0x000f700000000800 */
[----:B------:R-:W5:Y:S08]  /*83f0*/  MUFU.EX2 R14, R14 ;  /* 0x0000000e000e7308 */ /* 0x000f700000000800 */
[----:B------:R-:W5:Y:S08]  /*8400*/  MUFU.EX2 R113, R113 ;  /* 0x0000007100717308 */ /* 0x000f700000000800 */
[----:B------:R-:W5:Y:S08]  /*8410*/  MUFU.EX2 R114, R114 ;  /* 0x0000007200727308 */ /* 0x000f700000000800 */
[----:B------:R-:W-:Y:S08]  /*8420*/  MUFU.EX2 R116, R116 ;  /* 0x0000007400747308 */ /* 0x000ff00000000800 */
[----:B------:R-:W-:Y:S08]  /*8430*/  MUFU.EX2 R115, R115 ;  /* 0x0000007300737308 */ /* 0x000ff00000000800 */
[----:B------:R-:W5:Y:S08]  /*8440*/  MUFU.EX2 R117, R117 ;  /* 0x0000007500757308 */ /* 0x000f700000000800 */
[----:B------:R-:W5:Y:S08]  /*8450*/  MUFU.EX2 R118, R118 ;  /* 0x0000007600767308 */ /* 0x000f700000000800 */
[----:B------:R-:W5:Y:S01]  /*8460*/  MUFU.EX2 R104, R104 ;  /* 0x0000006800687308 */ /* 0x000f620000000800 */
[----:B------:R-:W-:-:S02]  /*8470*/  WARPGROUP.DEPBAR.LE gsb0, 0x0 ;  /* 0x00008000000079c5 */ /* 0x000fc40000010000 */
[----:B------:R-:W-:-:S05]  /*8480*/  WARPGROUP.ARRIVE ;  /* 0x00000000000079c5 */ /* 0x000fca0000000000 */
[----:B------:R-:W-:Y:S01]  /*8490*/  MUFU.EX2 R105, R105 ;  /* 0x0000006900697308 */ /* 0x000fe20000000800 */
[----:B------:R-:W-:Y:S07]  /*84a0*/  HGMMA.64x96x16.F32.BF16 R24, gdesc[UR32].tnspB, R24, gsb0 ;  /* 0x41600000201879f0 */ /* 0x000fee0008001818 */
[----:B------:R-:W-:Y:S08]  /*84b0*/  MUFU.EX2 R108, R108 ;  /* 0x0000006c006c7308 */ /* 0x000ff00000000800 */
        /* <DEDUP_REMOVED lines=10> */
[----:B------:R-:W-:Y:S01]  /*8560*/  MUFU.EX2 R81, R81 ;  /* 0x0000005100517308 */ /* 0x000fe20000000800 */
[----:B------:R-:W-:-:S02]  /*8570*/  WARPGROUP.DEPBAR.LE gsb0, 0x0 ;  /* 0x00008000000079c5 */ /* 0x000fc40000010000 */
[----:B------:R0:W-:Y:S06]  /*8580*/  BAR.ARV R6, 0x100 ;  /* 0x000400060000751d */ /* 0x0001ec0000002000 */
[----:B------:R1:W-:Y:S01]  /*8590*/  @!P1 SYNCS.ARRIVE.TRANS64.RED.A1T0 RZ, [R13+URZ], RZ ;  /* 0x000000ff0dff99a7 */ /* 0x0003e2000810043f */
[----:B------:R-:W-:Y:S01]  /*85a0*/  MUFU.EX2 R84, R84 ;  /* 0x0000005400547308 */ /* 0x000fe20000000800 */
[----:B0-----:R-:W-:Y:S01]  /*85b0*/  IMAD.U32 R6, RZ, RZ, UR6 ;  /* 0x00000006ff067e24 */ /* 0x001fe2000f8e00ff */
[----:B------:R-:W-:Y:S01]  /*85c0*/  UMOV UR6, UR36 ;  /* 0x0000002400067c82 */ /* 0x000fe20008000000 */
[-C--:B------:R-:W-:Y:S01]  /*85d0*/  FMUL.FTZ R24, R24, R133.reuse ;  /* 0x0000008518187220 */ /* 0x080fe20000410000 */
[-C--:B------:R-:W-:Y:S01]  /*85e0*/  FMUL.FTZ R25, R25, R133.reuse ;  /* 0x0000008519197220 */ /* 0x080fe20000410000 */
[----:B------:R-:W-:Y:S01]  /*85f0*/  FMUL.FTZ R28, R28, R133 ;  /* 0x000000851c1c7220 */ /* 0x000fe20000410000 */
[----:B------:R-:W-:Y:S01]  /*8600*/  @!P1 LEA R6, R6, UR37, 0x3 ;  /* 0x0000002506069c11 */ /* 0x000fe2000f8e18ff */
[-CC-:B-1----:R-:W-:Y:S01]  /*8610*/  FFMA.FTZ R13, R106, R74.reuse, -R137.reuse ;  /* 0x0000004a6a0d7223 */ /* 0x182fe20000010889 */
[-CC-:B------:R-:W-:Y:S01]  /*8620*/  FFMA.FTZ R106, R107, R74.reuse, -R137.reuse ;  /* 0x0000004a6b6a7223 */ /* 0x180fe20000010889 */
[-CC-:B------:R-:W-:Y:S01]  /*8630*/  FFMA.FTZ R107, R110, R74.reuse, -R137.reuse ;  /* 0x0000004a6e6b7223 */ /* 0x180fe20000010889 */
[-C--:B------:R-:W-:Y:S01]  /*8640*/  FFMA.FTZ R110, R111, R74.reuse, -R137 ;  /* 0x0000004a6f6e7223 */ /* 0x080fe20000010889 */
[----:B------:R-:W-:Y:S01]  /*8650*/  FADD.FTZ R111, R134, R119 ;  /* 0x00000077866f7221 */ /* 0x000fe20000010000 */
[-C--:B------:R-:W-:Y:S01]  /*8660*/  FFMA.FTZ R119, R98, R74.reuse, -R137 ;  /* 0x0000004a62777223 */ /* 0x080fe20000010889 */
[----:B------:R-:W-:Y:S01]  /*8670*/  FFMA.FTZ R98, R125, R3, R5 ;  /* 0x000000037d627223 */ /* 0x000fe20000010005 */
[C---:B--2---:R-:W-:Y:S01]  /*8680*/  F2FP.BF16.F32.PACK_AB R5, R9.reuse, R5 ;  /* 0x000000050905723e */ /* 0x044fe200000010ff */
[----:B------:R-:W-:Y:S01]  /*8690*/  FADD.FTZ R111, R136, R111 ;  /* 0x0000006f886f7221 */ /* 0x000fe20000010000 */
[----:B------:R5:W-:Y:S01]  /*86a0*/  MUFU.EX2 R3, R119 ;  /* 0x0000007700037308 */ /* 0x000be20000000800 */
[----:B------:R-:W-:Y:S01]  /*86b0*/  FADD.FTZ R7, R9, R98 ;  /* 0x0000006209077221 */ /* 0x000fe20000010000 */
[-C--:B------:R-:W-:Y:S01]  /*86c0*/  FFMA.FTZ R98, R99, R74.reuse, -R137 ;  /* 0x0000004a63627223 */ /* 0x080fe20000010889 */
[----:B------:R-:W-:Y:S01]  /*86d0*/  FADD.FTZ R90, R8, R111 ;  /* 0x0000006f085a7221 */ /* 0x000fe20000010000 */
[-C--:B------:R-:W-:Y:S01]  /*86e0*/  FFMA.FTZ R99, R102, R74.reuse, -R137 ;  /* 0x0000004a66637223 */ /* 0x080fe20000010889 */
[----:B---3--:R-:W-:Y:S01]  /*86f0*/  FADD.FTZ R7, R128, R7 ;  /* 0x0000000780077221 */ /* 0x008fe20000010000 */
[-CC-:B------:R-:W-:Y:S01]  /*8700*/  FFMA.FTZ R9, R91, R74.reuse, -R137.reuse ;  /* 0x0000004a5b097223 */ /* 0x180fe20000010889 */
[----:B----4-:R-:W-:Y:S01]  /*8710*/  FADD.FTZ R111, R11, R90 ;  /* 0x0000005a0b6f7221 */ /* 0x010fe20000010000 */
[----:B------:R-:W-:Y:S01]  /*8720*/  FFMA.FTZ R102, R95, R74, -R137 ;  /* 0x0000004a5f667223 */ /* 0x000fe20000010889 */
[C---:B------:R-:W-:Y:S01]  /*8730*/  FADD.FTZ R135, R138.reuse, R7 ;  /* 0x000000078a877221 */ /* 0x040fe20000010000 */
[----:B------:R-:W-:Y:S01]  /*8740*/  F2FP.BF16.F32.PACK_AB R7, R138, R128 ;  /* 0x000000808a07723e */ /* 0x000fe200000010ff */
[-CC-:B------:R-:W-:Y:S01]  /*8750*/  FFMA.FTZ R91, R94, R74.reuse, -R137.reuse ;  /* 0x0000004a5e5b7223 */ /* 0x180fe20000010889 */
[-C--:B------:R-:W-:Y:S01]  /*8760*/  FFMA.FTZ R95, R82, R74.reuse, -R137 ;  /* 0x0000004a525f7223 */ /* 0x080fe20000010889 */
[----:B------:R-:W-:Y:S01]  /*8770*/  FADD.FTZ R128, R10, R135 ;  /* 0x000000870a807221 */ /* 0x000fe20000010000 */
[----:B------:R-:W-:Y:S01]  /*8780*/  FFMA.FTZ R94, R83, R74, -R137 ;  /* 0x0000004a535e7223 */ /* 0x000fe20000010889 */
[----:B------:R-:W-:Y:S01]  /*8790*/  @!P1 VIADD R6, R6, 0x31c60 ;  /* 0x00031c6006069836 */ /* 0x000fe20000000000 */
[----:B------:R-:W0:Y:S01]  /*87a0*/  MUFU.EX2 R13, R13 ;  /* 0x0000000d000d7308 */ /* 0x000e220000000800 */
[----:B-----5:R-:W-:Y:S01]  /*87b0*/  FADD.FTZ R119, R139, R128 ;  /* 0x000000808b777221 */ /* 0x020fe20000010000 */
[----:B------:R-:W-:Y:S01]  /*87c0*/  FADD.FTZ R128, R12, R111 ;  /* 0x0000006f0c807221 */ /* 0x000fe20000010000 */
[----:B------:R-:W-:Y:S01]  /*87d0*/  F2FP.BF16.F32.PACK_AB R8, R11, R8 ;  /* 0x000000080b08723e */ /* 0x000fe200000010ff */
[----:B------:R-:W-:Y:S01]  /*87e0*/  FMUL.FTZ R29, R29, R133 ;  /* 0x000000851d1d7220 */ /* 0x000fe20000410000 */
[----:B------:R-:W-:Y:S01]  /*87f0*/  FADD.FTZ R82, R22, R119 ;  /* 0x0000007716527221 */ /* 0x000fe20000010000 */
[----:B------:R-:W-:Y:S01]  /*8800*/  FADD.FTZ R83, R15, R128 ;  /* 0x000000800f537221 */ /* 0x000fe20000010000 */
[----:B------:R-:W-:Y:S01]  /*8810*/  @!P1 PRMT R6, RZ, 0x654, R6 ;  /* 0x00000654ff069816 */ /* 0x000fe20000000006 */
[----:B------:R-:W1:Y:S01]  /*8820*/  MUFU.EX2 R106, R106 ;  /* 0x0000006a006a7308 */ /* 0x000e620000000800 */
[----:B------:R-:W-:Y:S01]  /*8830*/  FADD.FTZ R128, R129, R82 ;  /* 0x0000005281807221 */ /* 0x000fe20000010000 */
[----:B------:R-:W-:Y:S01]  /*8840*/  FADD.FTZ R130, R20, R83 ;  /* 0x0000005314827221 */ /* 0x000fe20000010000 */
[----:B------:R2:W-:Y:S01]  /*8850*/  @!P1 SYNCS.ARRIVE.TRANS64.RED.A1T0 RZ, [R6+URZ], RZ ;  /* 0x000000ff06ff99a7 */ /* 0x0005e2000810043f */
[----:B------:R-:W-:Y:S01]  /*8860*/  F2FP.BF16.F32.PACK_AB R20, R23, R20 ;  /* 0x000000141714723e */ /* 0x000fe200000010ff */
[----:B------:R-:W-:Y:S01]  /*8870*/  FADD.FTZ R128, R21, R128 ;  /* 0x0000008015807221 */ /* 0x000fe20000010000 */
[----:B------:R-:W-:Y:S01]  /*8880*/  FADD.FTZ R111, R23, R130 ;  /* 0x00000082176f7221 */ /* 0x000fe20000010000 */
[C---:B------:R-:W-:Y:S01]  /*8890*/  F2FP.BF16.F32.PACK_AB R21, R123.reuse, R21 ;  /* 0x000000157b15723e */ /* 0x040fe200000010ff */
[----:B------:R3:W-:Y:S01]  /*88a0*/  MUFU.EX2 R82, R103 ;  /* 0x0000006700527308 */ /* 0x0007e20000000800 */
[----:B------:R-:W-:Y:S01]  /*88b0*/  FADD.FTZ R119, R123, R128 ;  /* 0x000000807b777221 */ /* 0x000fe20000010000 */
[----:B------:R-:W-:Y:S01]  /*88c0*/  FADD.FTZ R128, R120, R111 ;  /* 0x0000006f78807221 */ /* 0x000fe20000010000 */
[----:B--2---:R-:W-:Y:S01]  /*88d0*/  F2FP.BF16.F32.PACK_AB R6, R136, R134 ;  /* 0x000000868806723e */ /* 0x004fe200000010ff */
[-C--:B------:R-:W-:Y:S01]  /*88e0*/  FMUL.FTZ R32, R32, R133.reuse ;  /* 0x0000008520207220 */ /* 0x080fe20000410000 */
[----:B------:R-:W-:Y:S01]  /*88f0*/  FADD.FTZ R119, R122, R119 ;  /* 0x000000777a777221 */ /* 0x000fe20000010000 */
[C---:B------:R-:W-:Y:S01]  /*8900*/  F2FP.BF16.F32.PACK_AB R23, R126.reuse, R122 ;  /* 0x0000007a7e17723e */ /* 0x040fe200000010ff */
[-C--:B------:R-:W-:Y:S01]  /*8910*/  FMUL.FTZ R33, R33, R133.reuse ;  /* 0x0000008521217220 */ /* 0x080fe20000410000 */
[----:B------:R2:W-:Y:S01]  /*8920*/  MUFU.EX2 R83, R9 ;  /* 0x0000000900537308 */ /* 0x0005e20000000800 */
[----:B---3--:R-:W-:Y:S01]  /*8930*/  FADD.FTZ R103, R121, R128 ;  /* 0x0000008079677221 */ /* 0x008fe20000010000 */
[----:B------:R-:W-:Y:S01]  /*8940*/  FADD.FTZ R119, R126, R119 ;  /* 0x000000777e777221 */ /* 0x000fe20000010000 */
[----:B------:R3:W-:Y:S01]  /*8950*/  STSM.16.M88.4 [R2+0x24300], R4 ;  /* 0x0243000402007844 */ /* 0x0007e20000000200 */
[-C--:B------:R-:W-:Y:S01]  /*8960*/  FMUL.FTZ R36, R36, R133.reuse ;  /* 0x0000008524247220 */ /* 0x080fe20000410000 */
[----:B------:R-:W-:Y:S01]  /*8970*/  FADD.FTZ R128, R112, R103 ;  /* 0x0000006770807221 */ /* 0x000fe20000010000 */
[----:B------:R-:W-:Y:S01]  /*8980*/  FADD.FTZ R119, R14, R119 ;  /* 0x000000770e777221 */ /* 0x000fe20000010000 */
[C---:B------:R-:W-:Y:S01]  /*8990*/  F2FP.BF16.F32.PACK_AB R112, R113.reuse, R112 ;  /* 0x000000707170723e */ /* 0x040fe200000010ff */
[----:B------:R-:W4:Y:S01]  /*89a0*/  MUFU.EX2 R107, R107 ;  /* 0x0000006b006b7308 */ /* 0x000f220000000800 */
[----:B------:R-:W-:Y:S01]  /*89b0*/  FADD.FTZ R11, R113, R128 ;  /* 0x00000080710b7221 */ /* 0x000fe20000010000 */
[----:B--2---:R-:W-:Y:S01]  /*89c0*/  F2FP.BF16.F32.PACK_AB R9, R139, R10 ;  /* 0x0000000a8b09723e */ /* 0x004fe200000010ff */
[-C--:B------:R-:W-:Y:S01]  /*89d0*/  FMUL.FTZ R37, R37, R133.reuse ;  /* 0x0000008525257220 */ /* 0x080fe20000410000 */
[----:B------:R-:W-:Y:S01]  /*89e0*/  F2FP.BF16.F32.PACK_AB R10, R15, R12 ;  /* 0x0000000c0f0a723e */ /* 0x000fe200000010ff */
[C---:B------:R-:W-:Y:S01]  /*89f0*/  FADD.FTZ R12, R114.reuse, R119 ;  /* 0x00000077720c7221 */ /* 0x040fe20000010000 */
[----:B------:R-:W-:Y:S01]  /*8a00*/  F2FP.BF16.F32.PACK_AB R113, R114, R14 ;  /* 0x0000000e7271723e */ /* 0x000fe200000010ff */
[-C--:B------:R-:W-:Y:S01]  /*8a10*/  FMUL.FTZ R40, R40, R133.reuse ;  /* 0x0000008528287220 */ /* 0x080fe20000410000 */
[----:B------:R-:W2:Y:S01]  /*8a20*/  MUFU.EX2 R110, R110 ;  /* 0x0000006e006e7308 */ /* 0x000ea20000000800 */
[----:B------:R-:W-:Y:S01]  /*8a30*/  F2FP.BF16.F32.PACK_AB R114, R117, R116 ;  /* 0x000000747572723e */ /* 0x000fe200000010ff */
[-C--:B------:R-:W-:Y:S01]  /*8a40*/  FMUL.FTZ R41, R41, R133.reuse ;  /* 0x0000008529297220 */ /* 0x080fe20000410000 */
[----:B---3--:R-:W-:Y:S01]  /*8a50*/  FADD.FTZ R6, R116, R11 ;  /* 0x0000000b74067221 */ /* 0x008fe20000010000 */
[----:B------:R-:W-:Y:S01]  /*8a60*/  FADD.FTZ R5, R115, R12 ;  /* 0x0000000c73057221 */ /* 0x000fe20000010000 */
[----:B------:R-:W-:Y:S01]  /*8a70*/  F2FP.BF16.F32.PACK_AB R11, R129, R22 ;  /* 0x00000016810b723e */ /* 0x000fe200000010ff */
[-C--:B------:R-:W-:Y:S01]  /*8a80*/  FMUL.FTZ R44, R44, R133.reuse ;  /* 0x000000852c2c7220 */ /* 0x080fe20000410000 */
[----:B------:R-:W-:Y:S01]  /*8a90*/  FADD.FTZ R7, R117, R6 ;  /* 0x0000000675077221 */ /* 0x000fe20000010000 */
[----:B------:R-:W-:Y:S01]  /*8aa0*/  FADD.FTZ R6, R118, R5 ;  /* 0x0000000576067221 */ /* 0x000fe20000010000 */
[----:B------:R-:W3:Y:S01]  /*8ab0*/  MUFU.EX2 R98, R98 ;  /* 0x0000006200627308 */ /* 0x000ee20000000800 */
[----:B------:R5:W-:Y:S01]  /*8ac0*/  STSM.16.M88.4 [R2+0x25b00], R8 ;  /* 0x025b000802007844 */ /* 0x000be20000000200 */
[----:B------:R-:W-:Y:S01]  /*8ad0*/  FADD.FTZ R12, R104, R7 ;  /* 0x00000007680c7221 */ /* 0x000fe20000010000 */
[----:B0-----:R-:W-:Y:S01]  /*8ae0*/  FADD.FTZ R5, R13, R6 ;  /* 0x000000060d057221 */ /* 0x001fe20000010000 */
[----:B------:R-:W-:Y:S01]  /*8af0*/  F2FP.BF16.F32.PACK_AB R22, R121, R120 ;  /* 0x000000787916723e */ /* 0x000fe200000010ff */
[----:B------:R-:W-:Y:S01]  /*8b00*/  FMUL.FTZ R45, R45, R133 ;  /* 0x000000852d2d7220 */ /* 0x000fe20000410000 */
[C---:B------:R-:W-:Y:S01]  /*8b10*/  FADD.FTZ R7, R105.reuse, R12 ;  /* 0x0000000c69077221 */ /* 0x040fe20000010000 */
[----:B-1----:R-:W-:Y:S01]  /*8b20*/  FADD.FTZ R6, R106, R5 ;  /* 0x000000056a067221 */ /* 0x002fe20000010000 */
[----:B------:R-:W0:Y:S01]  /*8b30*/  MUFU.EX2 R99, R99 ;  /* 0x0000006300637308 */ /* 0x000e220000000800 */
[----:B------:R-:W-:Y:S01]  /*8b40*/  F2FP.BF16.F32.PACK_AB R104, R105, R104 ;  /* 0x000000686968723e */ /* 0x000fe200000010ff */
[----:B------:R-:W-:Y:S01]  /*8b50*/  FADD.FTZ R12, R108, R7 ;  /* 0x000000076c0c7221 */ /* 0x000fe20000010000 */
[----:B----4-:R-:W-:Y:S01]  /*8b60*/  FADD.FTZ R5, R107, R6 ;  /* 0x000000066b057221 */ /* 0x010fe20000010000 */
[----:B------:R-:W-:Y:S01]  /*8b70*/  F2FP.BF16.F32.PACK_AB R115, R118, R115 ;  /* 0x000000737673723e */ /* 0x000fe200000010ff */
[----:B------:R-:W-:Y:S01]  /*8b80*/  STSM.16.M88.4 [R2+0x27300], R20 ;  /* 0x0273001402007844 */ /* 0x000fe20000000200 */
[----:B------:R-:W-:Y:S01]  /*8b90*/  FADD.FTZ R7, R109, R12 ;  /* 0x0000000c6d077221 */ /* 0x000fe20000010000 */
[----:B--2---:R-:W-:Y:S01]  /*8ba0*/  FADD.FTZ R6, R110, R5 ;  /* 0x000000056e067221 */ /* 0x004fe20000010000 */
[----:B------:R-:W1:Y:S01]  /*8bb0*/  MUFU.EX2 R90, R127 ;  /* 0x0000007f005a7308 */ /* 0x000e620000000800 */
[----:B------:R-:W-:Y:S01]  /*8bc0*/  F2FP.BF16.F32.PACK_AB R105, R106, R13 ;  /* 0x0000000d6a69723e */ /* 0x000fe200000010ff */
[----:B------:R-:W-:Y:S01]  /*8bd0*/  FADD.FTZ R12, R96, R7 ;  /* 0x00000007600c7221 */ /* 0x000fe20000010000 */
[----:B------:R-:W-:Y:S01]  /*8be0*/  FADD.FTZ R5, R3, R6 ;  /* 0x0000000603057221 */ /* 0x000fe20000010000 */
[C---:B------:R-:W-:Y:S01]  /*8bf0*/  F2FP.BF16.F32.PACK_AB R96, R97.reuse, R96 ;  /* 0x000000606160723e */ /* 0x040fe200000010ff */
[----:B------:R-:W-:Y:S01]  /*8c00*/  STSM.16.M88.4 [R2+0x28b00], R112 ;  /* 0x028b007002007844 */ /* 0x000fe20000000200 */
[----:B------:R-:W-:Y:S01]  /*8c10*/  FADD.FTZ R7, R97, R12 ;  /* 0x0000000c61077221 */ /* 0x000fe20000010000 */
[C---:B---3--:R-:W-:Y:S01]  /*8c20*/  FADD.FTZ R6, R98.reuse, R5 ;  /* 0x0000000562067221 */ /* 0x048fe20000010000 */
[----:B------:R-:W2:Y:S01]  /*8c30*/  MUFU.EX2 R91, R91 ;  /* 0x0000005b005b7308 */ /* 0x000ea20000000800 */
[----:B------:R-:W-:Y:S01]  /*8c40*/  F2FP.BF16.F32.PACK_AB R97, R98, R3 ;  /* 0x000000036261723e */ /* 0x000fe200000010ff */
[----:B------:R-:W-:Y:S01]  /*8c50*/  FADD.FTZ R12, R100, R7 ;  /* 0x00000007640c7221 */ /* 0x000fe20000010000 */
[----:B0-----:R-:W-:Y:S01]  /*8c60*/  FADD.FTZ R5, R99, R6 ;  /* 0x0000000663057221 */ /* 0x001fe20000010000 */
[----:B------:R-:W-:Y:S01]  /*8c70*/  F2FP.BF16.F32.PACK_AB R106, R109, R108 ;  /* 0x0000006c6d6a723e */ /* 0x000fe200000010ff */
[----:B------:R-:W-:Y:S01]  /*8c80*/  FMUL.FTZ R48, R48, R133 ;  /* 0x0000008530307220 */ /* 0x000fe20000410000 */
[C---:B------:R-:W-:Y:S01]  /*8c90*/  FADD.FTZ R7, R101.reuse, R12 ;  /* 0x0000000c65077221 */ /* 0x040fe20000010000 */
[----:B------:R-:W-:Y:S01]  /*8ca0*/  F2FP.BF16.F32.PACK_AB R107, R110, R107 ;  /* 0x0000006b6e6b723e */ /* 0x000fe200000010ff */
[----:B------:R-:W0:Y:S01]  /*8cb0*/  MUFU.EX2 R4, R102 ;  /* 0x0000006600047308 */ /* 0x000e220000000800 */
[----:B-1----:R-:W-:Y:S01]  /*8cc0*/  FADD.FTZ R5, R90, R5 ;  /* 0x000000055a057221 */ /* 0x002fe20000010000 */
[----:B------:R-:W-:Y:S01]  /*8cd0*/  FADD.FTZ R6, R88, R7 ;  /* 0x0000000758067221 */ /* 0x000fe20000010000 */
[----:B------:R-:W-:Y:S01]  /*8ce0*/  F2FP.BF16.F32.PACK_AB R98, R101, R100 ;  /* 0x000000646562723e */ /* 0x000fe200000010ff */
[----:B------:R-:W-:Y:S01]  /*8cf0*/  STSM.16.M88.4 [R2+0x2a300], R104 ;  /* 0x02a3006802007844 */ /* 0x000fe20000000200 */
[----:B-----5:R-:W-:Y:S01]  /*8d00*/  FADD.FTZ R8, R82, R5 ;  /* 0x0000000552087221 */ /* 0x020fe20000010000 */
[----:B------:R-:W-:Y:S01]  /*8d10*/  FADD.FTZ R5, R89, R6 ;  /* 0x0000000659057221 */ /* 0x000fe20000010000 */
[----:B------:R-:W-:Y:S01]  /*8d20*/  F2FP.BF16.F32.PACK_AB R99, R90, R99 ;  /* 0x000000635a63723e */ /* 0x000fe200000010ff */
[----:B------:R-:W1:Y:S01]  /*8d30*/  MUFU.EX2 R95, R95 ;  /* 0x0000005f005f7308 */ /* 0x000e620000000800 */
[----:B------:R-:W-:Y:S01]  /*8d40*/  FADD.FTZ R8, R83, R8 ;  /* 0x0000000853087221 */ /* 0x000fe20000010000 */
[----:B------:R-:W-:Y:S01]  /*8d50*/  FADD.FTZ R6, R92, R5 ;  /* 0x000000055c067221 */ /* 0x000fe20000010000 */
[----:B------:R-:W-:Y:S01]  /*8d60*/  F2FP.BF16.F32.PACK_AB R88, R89, R88 ;  /* 0x000000585958723e */ /* 0x000fe200000010ff */
[----:B------:R-:W-:Y:S01]  /*8d70*/  STSM.16.M88.4 [R2+0x2bb00], R96 ;  /* 0x02bb006002007844 */ /* 0x000fe20000000200 */
[----:B--2---:R-:W-:Y:S01]  /*8d80*/  FADD.FTZ R3, R91, R8 ;  /* 0x000000085b037221 */ /* 0x004fe20000010000 */
[----:B------:R-:W-:Y:S01]  /*8d90*/  FADD.FTZ R5, R93, R6 ;  /* 0x000000065d057221 */ /* 0x000fe20000010000 */
[----:B------:R-:W-:Y:S01]  /*8da0*/  F2FP.BF16.F32.PACK_AB R89, R83, R82 ;  /* 0x000000525359723e */ /* 0x000fe200000010ff */
[----:B------:R-:W2:Y:S01]  /*8db0*/  MUFU.EX2 R94, R94 ;  /* 0x0000005e005e7308 */ /* 0x000ea20000000800 */
[----:B0-----:R-:W-:Y:S01]  /*8dc0*/  FADD.FTZ R6, R4, R3 ;  /* 0x0000000304067221 */ /* 0x001fe20000010000 */
[----:B------:R-:W-:Y:S01]  /*8dd0*/  FADD.FTZ R8, R80, R5 ;  /* 0x0000000550087221 */ /* 0x000fe20000010000 */
[----:B------:R-:W-:Y:S01]  /*8de0*/  F2FP.BF16.F32.PACK_AB R91, R4, R91 ;  /* 0x0000005b045b723e */ /* 0x000fe200000010ff */
[-C--:B------:R-:W-:Y:S01]  /*8df0*/  FMUL.FTZ R49, R49, R133.reuse ;  /* 0x0000008531317220 */ /* 0x080fe20000410000 */
[----:B------:R-:W-:Y:S01]  /*8e00*/  F2FP.BF16.F32.PACK_AB R90, R93, R92 ;  /* 0x0000005c5d5a723e */ /* 0x000fe200000010ff */
[C---:B------:R-:W-:Y:S01]  /*8e10*/  FADD.FTZ R5, R81.reuse, R8 ;  /* 0x0000000851057221 */ /* 0x040fe20000010000 */
[----:B------:R-:W-:Y:S01]  /*8e20*/  F2FP.BF16.F32.PACK_AB R80, R81, R80 ;  /* 0x000000505150723e */ /* 0x000fe200000010ff */
[----:B------:R-:W0:Y:S01]  /*8e30*/  MUFU.EX2 R86, R86 ;  /* 0x0000005600567308 */ /* 0x000e220000000800 */
[----:B-1----:R-:W-:Y:S01]  /*8e40*/  FADD.FTZ R3, R95, R6 ;  /* 0x000000065f037221 */ /* 0x002fe20000010000 */
[----:B------:R-:W-:Y:S01]  /*8e50*/  FADD.FTZ R6, R84, R5 ;  /* 0x0000000554067221 */ /* 0x000fe20000010000 */
[----:B------:R-:W-:Y:S01]  /*8e60*/  STSM.16.M88.4 [R2+0x2d300], R88 ;  /* 0x02d3005802007844 */ /* 0x000fe20000000200 */
[-C--:B------:R-:W-:Y:S01]  /*8e70*/  FMUL.FTZ R52, R52, R133.reuse ;  /* 0x0000008534347220 */ /* 0x080fe20000410000 */
[-C--:B------:R-:W-:Y:S01]  /*8e80*/  FMUL.FTZ R53, R53, R133.reuse ;  /* 0x0000008535357220 */ /* 0x080fe20000410000 */
[-C--:B------:R-:W-:Y:S01]  /*8e90*/  FMUL.FTZ R56, R56, R133.reuse ;  /* 0x0000008538387220 */ /* 0x080fe20000410000 */
[----:B------:R-:W-:Y:S01]  /*8ea0*/  FMUL.FTZ R57, R57, R133 ;  /* 0x0000008539397220 */ /* 0x000fe20000410000 */
[----:B------:R-:W1:Y:S01]  /*8eb0*/  MUFU.EX2 R85, R85 ;  /* 0x0000005500557308 */ /* 0x000e620000000800 */
[C---:B--2---:R-:W-:Y:S01]  /*8ec0*/  FADD.FTZ R3, R94.reuse, R3 ;  /* 0x000000035e037221 */ /* 0x044fe20000010000 */
[----:B------:R-:W-:Y:S01]  /*8ed0*/  F2FP.BF16.F32.PACK_AB R81, R94, R95 ;  /* 0x0000005f5e51723e */ /* 0x000fe200000010ff */
[-C--:B------:R-:W-:Y:S01]  /*8ee0*/  FMUL.FTZ R60, R60, R133.reuse ;  /* 0x000000853c3c7220 */ /* 0x080fe20000410000 */
[-C--:B------:R-:W-:Y:S01]  /*8ef0*/  FMUL.FTZ R61, R61, R133.reuse ;  /* 0x000000853d3d7220 */ /* 0x080fe20000410000 */
[-C--:B------:R-:W-:Y:S01]  /*8f00*/  FMUL.FTZ R64, R64, R133.reuse ;  /* 0x0000008540407220 */ /* 0x080fe20000410000 */
[-C--:B------:R-:W-:Y:S01]  /*8f10*/  FMUL.FTZ R65, R65, R133.reuse ;  /* 0x0000008541417220 */ /* 0x080fe20000410000 */
[-C--:B------:R-:W-:Y:S01]  /*8f20*/  FMUL.FTZ R68, R68, R133.reuse ;  /* 0x0000008544447220 */ /* 0x080fe20000410000 */
[----:B------:R-:W2:Y:S01]  /*8f30*/  MUFU.EX2 R124, R124 ;  /* 0x0000007c007c7308 */ /* 0x000ea20000000800 */
[----:B0-----:R-:W-:Y:S01]  /*8f40*/  FADD.FTZ R8, R86, R3 ;  /* 0x0000000356087221 */ /* 0x001fe20000010000 */
[----:B------:R-:W-:Y:S01]  /*8f50*/  FMUL.FTZ R69, R69, R133 ;  /* 0x0000008545457220 */ /* 0x000fe20000410000 */
[-C--:B------:R-:W-:Y:S01]  /*8f60*/  FMUL.FTZ R26, R26, R125.reuse ;  /* 0x0000007d1a1a7220 */ /* 0x080fe20000410000 */
[-C--:B------:R-:W-:Y:S01]  /*8f70*/  FMUL.FTZ R27, R27, R125.reuse ;  /* 0x0000007d1b1b7220 */ /* 0x080fe20000410000 */
[-C--:B------:R-:W-:Y:S01]  /*8f80*/  FMUL.FTZ R30, R30, R125.reuse ;  /* 0x0000007d1e1e7220 */ /* 0x080fe20000410000 */
[-C--:B------:R-:W-:Y:S01]  /*8f90*/  FMUL.FTZ R31, R31, R125.reuse ;  /* 0x0000007d1f1f7220 */ /* 0x080fe20000410000 */
[-C--:B------:R-:W-:Y:S01]  /*8fa0*/  FMUL.FTZ R34, R34, R125.reuse ;  /* 0x0000007d22227220 */ /* 0x080fe20000410000 */
[----:B------:R-:W0:Y:S01]  /*8fb0*/  MUFU.EX2 R73, R73 ;  /* 0x0000004900497308 */ /* 0x000e220000000800 */
[C---:B-1----:R-:W-:Y:S01]  /*8fc0*/  FADD.FTZ R3, R85.reuse, R6 ;  /* 0x0000000655037221 */ /* 0x042fe20000010000 */
[----:B------:R-:W-:Y:S01]  /*8fd0*/  F2FP.BF16.F32.PACK_AB R82, R85, R84 ;  /* 0x000000545552723e */ /* 0x000fe200000010ff */
[-C--:B------:R-:W-:Y:S01]  /*8fe0*/  FMUL.FTZ R35, R35, R125.reuse ;  /* 0x0000007d23237220 */ /* 0x080fe20000410000 */
[-C--:B------:R-:W-:Y:S01]  /*8ff0*/  FMUL.FTZ R38, R38, R125.reuse ;  /* 0x0000007d26267220 */ /* 0x080fe20000410000 */
[-C--:B------:R-:W-:Y:S01]  /*9000*/  FMUL.FTZ R39, R39, R125.reuse ;  /* 0x0000007d27277220 */ /* 0x080fe20000410000 */
[-C--:B------:R-:W-:Y:S01]  /*9010*/  FMUL.FTZ R42, R42, R125.reuse ;  /* 0x0000007d2a2a7220 */ /* 0x080fe20000410000 */
[-C--:B------:R-:W-:Y:S01]  /*9020*/  FMUL.FTZ R43, R43, R125.reuse ;  /* 0x0000007d2b2b7220 */ /* 0x080fe20000410000 */
[----:B------:R-:W1:Y:S01]  /*9030*/  MUFU.EX2 R87, R87 ;  /* 0x0000005700577308 */ /* 0x000e620000000800 */
[----:B--2---:R-:W-:Y:S01]  /*9040*/  FADD.FTZ R4, R124, R3 ;  /* 0x000000037c047221 */ /* 0x004fe20000010000 */
[-C--:B------:R-:W-:Y:S01]  /*9050*/  FMUL.FTZ R46, R46, R125.reuse ;  /* 0x0000007d2e2e7220 */ /* 0x080fe20000410000 */
[-C--:B------:R-:W-:Y:S01]  /*9060*/  FMUL.FTZ R47, R47, R125.reuse ;  /* 0x0000007d2f2f7220 */ /* 0x080fe20000410000 */
[-C--:B------:R-:W-:Y:S01]  /*9070*/  FMUL.FTZ R50, R50, R125.reuse ;  /* 0x0000007d32327220 */ /* 0x080fe20000410000 */
[-C--:B------:R-:W-:Y:S01]  /*9080*/  FMUL.FTZ R51, R51, R125.reuse ;  /* 0x0000007d33337220 */ /* 0x080fe20000410000 */
[-C--:B------:R-:W-:Y:S01]  /*9090*/  FMUL.FTZ R54, R54, R125.reuse ;  /* 0x0000007d36367220 */ /* 0x080fe20000410000 */
[-C--:B------:R-:W-:Y:S01]  /*90a0*/  FMUL.FTZ R55, R55, R125.reuse ;  /* 0x0000007d37377220 */ /* 0x080fe20000410000 */
[----:B------:R-:W-:Y:S01]  /*90b0*/  MUFU.EX2 R76, R76 ;  /* 0x0000004c004c7308 */ /* 0x000fe20000000800 */
[C---:B0-----:R-:W-:Y:S01]  /*90c0*/  FADD.FTZ R3, R73.reuse, R4 ;  /* 0x0000000449037221 */ /* 0x041fe20000010000 */
[----:B------:R-:W-:Y:S01]  /*90d0*/  F2FP.BF16.F32.PACK_AB R4, R73, R124 ;  /* 0x0000007c4904723e */ /* 0x000fe200000010ff */
[-C--:B------:R-:W-:Y:S01]  /*90e0*/  FMUL.FTZ R58, R58, R125.reuse ;  /* 0x0000007d3a3a7220 */ /* 0x080fe20000410000 */
[-C--:B------:R-:W-:Y:S01]  /*90f0*/  FMUL.FTZ R59, R59, R125.reuse ;  /* 0x0000007d3b3b7220 */ /* 0x080fe20000410000 */
[-C--:B------:R-:W-:Y:S01]  /*9100*/  FMUL.FTZ R62, R62, R125.reuse ;  /* 0x0000007d3e3e7220 */ /* 0x080fe20000410000 */
[-C--:B------:R-:W-:Y:S01]  /*9110*/  FMUL.FTZ R63, R63, R125.reuse ;  /* 0x0000007d3f3f7220 */ /* 0x080fe20000410000 */
[-C--:B------:R-:W-:Y:S01]  /*9120*/  FMUL.FTZ R66, R66, R125.reuse ;  /* 0x0000007d42427220 */ /* 0x080fe20000410000 */
[----:B------:R-:W0:Y:S01]  /*9130*/  MUFU.EX2 R77, R77 ;  /* 0x0000004d004d7308 */ /* 0x000e220000000800 */
[C---:B-1----:R-:W-:Y:S01]  /*9140*/  F2FP.BF16.F32.PACK_AB R83, R87.reuse, R86 ;  /* 0x000000565753723e */ /* 0x042fe200000010ff */
[----:B------:R-:W-:Y:S01]  /*9150*/  FADD.FTZ R8, R87, R8 ;  /* 0x0000000857087221 */ /* 0x000fe20000010000 */
[-C--:B------:R-:W-:Y:S01]  /*9160*/  FMUL.FTZ R67, R67, R125.reuse ;  /* 0x0000007d43437220 */ /* 0x080fe20000410000 */
[-C--:B------:R-:W-:Y:S01]  /*9170*/  FMUL.FTZ R70, R70, R125.reuse ;  /* 0x0000007d46467220 */ /* 0x080fe20000410000 */
[----:B------:R-:W-:Y:S01]  /*9180*/  FMUL.FTZ R71, R71, R125 ;  /* 0x0000007d47477220 */ /* 0x000fe20000410000 */
[----:B------:R-:W-:Y:S02]  /*9190*/  STSM.16.M88.4 [R2+0x2eb00], R80 ;  /* 0x02eb005002007844 */ /* 0x000fe40000000200 */
        /* <DEDUP_REMOVED lines=10> */
[----:B-1----:R-:W-:-:S03]  /*9240*/  F2FP.BF16.F32.PACK_AB R7, R79, R9 ;  /* 0x000000094f07723e */ /* 0x002fc600000010ff */
[----:B------:R-:W-:Y:S02]  /*9250*/  FADD.FTZ R3, R79, R8 ;  /* 0x000000084f037221 */ /* 0x000fe40000010000 */
[----:B------:R0:W-:Y:S01]  /*9260*/  STSM.16.M88.4 [R2+0x30300], R4 ;  /* 0x0303000402007844 */ /* 0x0001e20000000200 */
[----:B------:R-:W-:Y:S01]  /*9270*/  @!PT LDS RZ, [RZ] ;  /* 0x00000000fffff984 */ /* 0x000fe20000000800 */
[----:B------:R-:W-:Y:S01]  /*9280*/  @!PT LDS RZ, [RZ] ;  /* 0x00000000fffff984 */ /* 0x000fe20000000800 */
[----:B------:R-:W-:Y:S01]  /*9290*/  @!PT LDS RZ, [RZ] ;  /* 0x00000000fffff984 */ /* 0x000fe20000000800 */
[----:B------:R-:W-:Y:S01]  /*92a0*/  @!PT LDS RZ, [RZ] ;  /* 0x00000000fffff984 */ /* 0x000fe20000000800 */
[----:B------:R1:W-:Y:S06]  /*92b0*/  MEMBAR.ALL.CTA ;  /* 0x0000000000007992 */ /* 0x0003ec0000008000 */
[----:B-1----:R-:W1:Y:S01]  /*92c0*/  FENCE.VIEW.ASYNC.S ;  /* 0x00000000000073c6 */ /* 0x002e620000000000 */
[----:B0-----:R-:W-:Y:S01]  /*92d0*/  FADD.FTZ R4, R77, R76 ;  /* 0x0000004c4d047221 */ /* 0x001fe20000010000 */
[----:B------:R-:W-:-:S02]  /*92e0*/  IMAD.MOV.U32 R7, RZ, RZ, R16 ;  /* 0x000000ffff077224 */ /* 0x000fc400078e0010 */
[----:B------:R-:W-:Y:S02]  /*92f0*/  IMAD.MOV.U32 R6, RZ, RZ, R72 ;  /* 0x000000ffff067224 */ /* 0x000fe400078e0048 */
[----:B------:R-:W-:Y:S01]  /*9300*/  IMAD.MOV.U32 R5, RZ, RZ, R75 ;  /* 0x000000ffff057224 */ /* 0x000fe200078e004b */
[----:B-1----:R-:W-:Y:S01]  /*9310*/  NOP ;  /* 0x0000000000007918 */ /* 0x002fe20000000000 */
[----:B------:R-:W-:Y:S05]  /*9320*/  @P2 BRA `(.L_x_24) ;  /* 0xffffffc000082947 */ /* 0x000fea000383ffff */
.L_x_15:
[----:B------:R-:W-:Y:S06]  /*9330*/  BAR.ARV 0x8, 0x200 ;  /* 0x0208000000007b1d */ /* 0x000fec0000002000 */
[----:B------:R-:W-:Y:S05]  /*9340*/  @!P0 BRA `(.L_x_25) ;  /* 0x0000000000048947 */ /* 0x000fea0003800000 */
[----:B------:R-:W-:Y:S01]  /*9350*/  BPT.TRAP 0x1 ;  /* 0x000000040000795c */ /* 0x000fe20000300000 */
.L_x_25:
[----:B------:R-:W-:Y:S01]  /*9360*/  ULEA UR12, UR36, UR37, 0x3 ;  /* 0x00000025240c7291 */ /* 0x000fe2000f8e183f */
[----:B------:R-:W-:-:S08]  /*9370*/  SHF.L.U32 R0, R16, 0x1f, RZ ;  /* 0x0000001f10007819 */ /* 0x000fd000000006ff */
[----:B------:R0:W1:Y:S01]  /*9380*/  SYNCS.PHASECHK.TRANS64.TRYWAIT P2, [UR12+0x31c50], R0 ;  /* 0x031c5000ff0075a7 */ /* 0x000062000804014c */
[----:B------:R-:W-:Y:S05]  /*9390*/  @!P0 BRA `(.L_x_26) ;  /* 0x0000000000048947 */ /* 0x000fea0003800000 */
[----:B------:R-:W-:Y:S01]  /*93a0*/  BPT.TRAP 0x1 ;  /* 0x000000040000795c */ /* 0x000fe20000300000 */
.L_x_26:
[----:B-1----:R-:W-:Y:S05]  /*93b0*/  @P2 BRA `(.L_x_27) ;  /* 0x0000000000082947 */ /* 0x002fea0003800000 */
[----:B------:R-:W1:Y:S02]  /*93c0*/  SYNCS.PHASECHK.TRANS64.TRYWAIT P0, [UR12+0x31c50], R0 ;  /* 0x031c5000ff0075a7 */ /* 0x000e64000800014c */
[----:B-1----:R-:W-:Y:S05]  /*93d0*/  @!P0 BRA `(.L_x_28) ;  /* 0x0000005c00d88947 */ /* 0x002fea0003800000 */
.L_x_27:
[----:B------:R-:W-:Y:S01]  /*93e0*/  UIADD3 UR4, UR37, 0x200, URZ ;  /* 0x0000020025047890 */ /* 0x000fe2000fffe03f */
[----:B------:R-:W-:Y:S01]  /*93f0*/  WARPGROUP.ARRIVE ;  /* 0x00000000000079c5 */ /* 0x000fe20000000000 */
[----:B------:R-:W-:Y:S01]  /*9400*/  ULOP3.LUT UR6, UR39, 0x10000, URZ, 0xfc, !UPT ;  /* 0x0001000027067892 */ /* 0x000fe2000f8efc3f */
[----:B-1----:R-:W1:Y:S01]  /*9410*/  SHFL.BFLY PT, R5, R4, 0x2, 0x1f ;  /* 0x0c401f0004057f89 */ /* 0x002e6200000e0000 */
[----:B------:R-:W-:-:S03]  /*9420*/  USHF.R.U32.HI UR4, URZ, 0x4, UR4 ;  /* 0x000000043f047899 */ /* 0x000fc60008011604 */
[----:B------:R-:W2:Y:S01]  /*9430*/  S2UR UR5, SR_SWINHI ;  /* 0x00000000000579c3 */ /* 0x000ea20000002f00 */
[----:B------:R-:W-:Y:S01]  /*9440*/  UMOV UR9, 0xc0000010 ;  /* 0xc000001000097882 */ /* 0x000fe20000000000 */
[----:B------:R-:W-:Y:S01]  /*9450*/  UMOV UR11, 0x80000020 ;  /* 0x80000020000b7882 */ /* 0x000fe20000000000 */
[----:B------:R-:W-:Y:S01]  /*9460*/  ULOP3.LUT UR4, UR4, 0x3fff, URZ, 0xc0, !UPT ;  /* 0x00003fff04047892 */ /* 0x000fe2000f8ec03f */
[----:B------:R-:W3:Y:S01]  /*9470*/  SHFL.BFLY PT, R6, R3, 0x2, 0x1f ;  /* 0x0c401f0003067f89 */ /* 0x000ee200000e0000 */
[----:B------:R-:W-:Y:S01]  /*9480*/  UMOV UR8, UR6 ;  /* 0x0000000600087c82 */ /* 0x000fe20008000000 */
[----:B------:R-:W-:Y:S01]  /*9490*/  R2UR UR15, R151 ;  /* 0x00000000970f72ca */ /* 0x000fe200000e0000 */
[----:B------:R-:W-:Y:S01]  /*94a0*/  ULOP3.LUT UR4, UR4, 0x2400000, URZ, 0xfc, !UPT ;  /* 0x0240000004047892 */ /* 0x000fe2000f8efc3f */
[----:B------:R-:W-:Y:S01]  /*94b0*/  R2UR UR17, R152 ;  /* 0x00000000981172ca */ /* 0x000fe200000e0000 */
[----:B------:R-:W-:Y:S01]  /*94c0*/  UIADD3 UR7, UR6, 0xc00, URZ ;  /* 0x00000c0006077890 */ /* 0x000fe2000fffe03f */
[----:B------:R-:W-:Y:S01]  /*94d0*/  IMAD.MOV.U32 R76, RZ, RZ, -0x800000 ;  /* 0xff800000ff4c7424 */ /* 0x000fe200078e00ff */
[----:B------:R-:W-:Y:S01]  /*94e0*/  UIMAD UR4, UR36, 0x6c0, UR4 ;  /* 0x000006c0240478a4 */ /* 0x000fe2000f8e0204 */
[----:B------:R-:W-:Y:S01]  /*94f0*/  CS2R R14, SRZ ;  /* 0x00000000000e7805 */ /* 0x000fe2000001ff00 */
[----:B------:R-:W-:Y:S01]  /*9500*/  ULDC UR13, c[0x0][0xc44] ;  /* 0x00031100000d7ab9 */ /* 0x000fe20000000800 */
[----:B------:R-:W-:Y:S01]  /*9510*/  IMAD.MOV.U32 R77, RZ, RZ, -0x800000 ;  /* 0xff800000ff4d7424 */ /* 0x000fe200078e00ff */
[----:B------:R-:W4:Y:S01]  /*9520*/  LDC R22, c[0x0][0xc38] ;  /* 0x00030e00ff167b82 */ /* 0x000f220000000800 */
[----:B------:R-:W-:-:S02]  /*9530*/  R2UR UR16, R150 ;  /* 0x00000000961072ca */ /* 0x000fc400000e0000 */
[----:B------:R-:W-:Y:S02]  /*9540*/  UMOV UR10, UR4 ;  /* 0x00000004000a7c82 */ /* 0x000fe40008000000 */
[----:B------:R-:W-:Y:S01]  /*9550*/  HGMMA.64x96x16.F32.BF16 R24, gdesc[UR8].tnspB, R24, gsb0 ;  /* 0x41600000081879f0 */ /* 0x000fe20008001818 */
[----:B------:R-:W-:Y:S01]  /*9560*/  UIADD3 UR8, UR6, 0x180, URZ ;  /* 0x0000018006087890 */ /* 0x000fe2000fffe03f */
[----:B-1----:R-:W-:Y:S01]  /*9570*/  FADD.FTZ R5, R5, R4 ;  /* 0x0000000405057221 */ /* 0x002fe20000010000 */
[----:B------:R-:W-:Y:S01]  /*9580*/  UIADD3 UR10, UR4, 0x40, URZ ;  /* 0x00000040040a7890 */ /* 0x000fe2000fffe03f */
[----:B------:R-:W-:Y:S01]  /*9590*/  UMOV UR9, 0xc0000010 ;  /* 0xc000001000097882 */ /* 0x000fe20000000000 */
[----:B------:R-:W-:Y:S02]  /*95a0*/  UMOV UR11, 0x80000020 ;  /* 0x80000020000b7882 */ /* 0x000fe40000000000 */
[----:B0-----:R-:W0:Y:S01]  /*95b0*/  SHFL.BFLY PT, R0, R5, 0x1, 0x1f ;  /* 0x0c201f0005007f89 */ /* 0x001e2200000e0000 */
[----:B---3--:R-:W-:-:S05]  /*95c0*/  FADD.FTZ R6, R6, R3 ;  /* 0x0000000306067221 */ /* 0x008fca0000010000 */
[----:B------:R-:W1:Y:S01]  /*95d0*/  SHFL.BFLY PT, R7, R6, 0x1, 0x1f ;  /* 0x0c201f0006077f89 */ /* 0x000e6200000e0000 */
[----:B0-----:R-:W-:Y:S01]  /*95e0*/  FADD.FTZ R8, R5, R0 ;  /* 0x0000000005087221 */ /* 0x001fe20000010000 */
[----:B------:R-:W-:-:S04]  /*95f0*/  IMAD R5, R148, 0x20, R18 ;  /* 0x0000002094057824 */ /* 0x000fc800078e0212 */
[----:B------:R-:W-:Y:S01]  /*9600*/  FSETP.NE.FTZ.AND P0, PT, R8, RZ, PT ;  /* 0x000000ff0800720b */ /* 0x000fe20003f15000 */
[----:B-1----:R-:W-:-:S05]  /*9610*/  FADD.FTZ R7, R6, R7 ;  /* 0x0000000706077221 */ /* 0x002fca0000010000 */
[----:B------:R-:W-:-:S07]  /*9620*/  FSETP.NE.FTZ.AND P2, PT, R7, RZ, PT ;  /* 0x000000ff0700720b */ /* 0x000fce0003f55000 */
[----:B------:R-:W0:Y:S01]  /*9630*/  @P0 MUFU.LG2 R3, R8 ;  /* 0x0000000800030308 */ /* 0x000e220000000c00 */
[----:B------:R-:W-:-:S05]  /*9640*/  @P0 FMUL.FTZ R0, R74, 0.69314718246459960938 ;  /* 0x3f3172184a000820 */ /* 0x000fca0000410000 */
[----:B------:R-:W-:Y:S02]  /*9650*/  @P2 FMUL.FTZ R74, R74, 0.69314718246459960938 ;  /* 0x3f3172184a4a2820 */ /* 0x000fe40000410000 */
[----:B------:R-:W1:Y:S08]  /*9660*/  @P2 MUFU.LG2 R4, R7 ;  /* 0x0000000700042308 */ /* 0x000e700000000c00 */
[----:B------:R-:W-:Y:S01]  /*9670*/  @P2 MUFU.RCP R14, R7 ;  /* 0x00000007000e2308 */ /* 0x000fe20000001000 */
[----:B0-----:R-:W-:-:S04]  /*9680*/  @P0 FMUL.FTZ R3, R3, 0.69314718246459960938 ;  /* 0x3f31721803030820 */ /* 0x001fc80000410000 */
[----:B------:R-:W-:Y:S02]  /*9690*/  @P0 FFMA.FTZ R76, R0, R75, R3 ;  /* 0x0000004b004c0223 */ /* 0x000fe40000010003 */
[----:B------:R-:W0:Y:S01]  /*96a0*/  LDC R0, c[0x0][0xbe8] ;  /* 0x0002fa00ff007b82 */ /* 0x000e220000000800 */
[----:B------:R3:W4:Y:S01]  /*96b0*/  @P0 MUFU.RCP R15, R8 ;  /* 0x00000008000f0308 */ /* 0x0007220000001000 */
[----:B-1----:R-:W-:-:S04]  /*96c0*/  @P2 FMUL.FTZ R3, R4, 0.69314718246459960938 ;  /* 0x3f31721804032820 */ /* 0x002fc80000410000 */
[----:B------:R-:W-:Y:S01]  /*96d0*/  @P2 FFMA.FTZ R77, R74, R72, R3 ;  /* 0x000000484a4d2223 */ /* 0x000fe20000010003 */
[----:B------:R-:W-:Y:S02]  /*96e0*/  WARPGROUP.DEPBAR.LE gsb0, 0x0 ;  /* 0x00008000000079c5 */ /* 0x000fe40000010000 */
[----:B------:R-:W-:-:S06]  /*96f0*/  WARPGROUP.ARRIVE ;  /* 0x00000000000079c5 */ /* 0x000fcc0000000000 */
[----:B------:R-:W-:Y:S01]  /*9700*/  HGMMA.64x96x16.F32.BF16 R24, gdesc[UR8].tnspB, R24, gsb0 ;  /* 0x41600000081879f0 */ /* 0x000fe20008001818 */
[----:B------:R-:W-:Y:S02]  /*9710*/  UIADD3 UR8, UR6, 0x300, URZ ;  /* 0x0000030006087890 */ /* 0x000fe4000fffe03f */
[----:B------:R-:W-:Y:S01]  /*9720*/  UIADD3 UR10, UR4, 0x80, URZ ;  /* 0x00000080040a7890 */ /* 0x000fe2000fffe03f */
[----:B------:R-:W-:Y:S01]  /*9730*/  UMOV UR9, 0xc0000010 ;  /* 0xc000001000097882 */ /* 0x000fe20000000000 */
[----:B------:R-:W-:Y:S01]  /*9740*/  UMOV UR11, 0x80000020 ;  /* 0x80000020000b7882 */ /* 0x000fe20000000000 */
        /* <DEDUP_REMOVED lines=35> */
[----:B------:R-:W-:-:S03]  /*9980*/  UIADD3 UR6, UR4, 0x200, URZ ;  /* 0x0000020004067890 */ /* 0x000fc6000fffe03f */
[----:B------:R-:W-:Y:S01]  /*9990*/  UMOV UR4, UR7 ;  /* 0x0000000700047c82 */ /* 0x000fe20008000000 */
[----:B------:R-:W-:Y:S01]  /*99a0*/  UMOV UR7, 0x80000020 ;  /* 0x8000002000077882 */ /* 0x000fe20000000000 */
[----:B------:R-:W-:Y:S02]  /*99b0*/  WARPGROUP.DEPBAR.LE gsb0, 0x0 ;  /* 0x00008000000079c5 */ /* 0x000fe40000010000 */
[----:B------:R-:W-:-:S06]  /*99c0*/  WARPGROUP.ARRIVE ;  /* 0x00000000000079c5 */ /* 0x000fcc0000000000 */
[----:B------:R-:W-:Y:S01]  /*99d0*/  HGMMA.64x96x16.F32.BF16 R24, gdesc[UR8].tnspB, R24, gsb0 ;  /* 0x41600000081879f0 */ /* 0x000fe20008001818 */
[----:B------:R-:W-:Y:S01]  /*99e0*/  UMOV UR8, UR37 ;  /* 0x0000002500087c82 */ /* 0x000fe20008000000 */
[----:B--2---:R-:W-:Y:S01]  /*99f0*/  UMOV UR9, UR5 ;  /* 0x0000000500097c82 */ /* 0x004fe20008000000 */
[----:B------:R-:W-:Y:S01]  /*9a00*/  UIADD3 UR5, -UR15, URZ, URZ ;  /* 0x0000003f0f057290 */ /* 0x000fe2000fffe13f */
[----:B------:R-:W-:Y:S01]  /*9a10*/  IMAD.U32 R20, RZ, RZ, UR8 ;  /* 0x00000008ff147e24 */ /* 0x000fe2000f8e00ff */
[----:B------:R-:W-:Y:S01]  /*9a20*/  ULDC.64 UR10, c[0x0][0xb90] ;  /* 0x0002e400000a7ab9 */ /* 0x000fe20000000a00 */
[----:B------:R-:W-:Y:S01]  /*9a30*/  IMAD.U32 R21, RZ, RZ, UR9 ;  /* 0x00000009ff157e24 */ /* 0x000fe2000f8e00ff */
[----:B------:R-:W-:-:S03]  /*9a40*/  UIMAD UR13, UR13, UR5, UR17 ;  /* 0x000000050d0d72a4 */ /* 0x000fc6000f8e0211 */
[----:B------:R-:W-:Y:S01]  /*9a50*/  UMOV UR5, 0xc0000010 ;  /* 0xc000001000057882 */ /* 0x000fe20000000000 */
[--C-:B------:R-:W-:Y:S01]  /*9a60*/  IMAD.WIDE R88, R156, 0x2, R20.reuse ;  /* 0x000000029c587825 */ /* 0x100fe200078e0214 */
[----:B------:R-:W-:Y:S02]  /*9a70*/  USHF.R.S32.HI UR14, URZ, 0x1f, UR13 ;  /* 0x0000001f3f0e7899 */ /* 0x000fe4000801140d */
[----:B------:R-:W-:Y:S01]  /*9a80*/  UIMAD.WIDE.U32 UR8, UR13, UR10, URZ ;  /* 0x0000000a0d0872a5 */ /* 0x000fe2000f8e003f */
[----:B------:R-:W-:Y:S01]  /*9a90*/  IMAD.WIDE R20, R5, 0x2, R20 ;  /* 0x0000000205147825 */ /* 0x000fe200078e0214 */
[C---:B------:R-:W-:Y:S01]  /*9aa0*/  IADD3 R10, P2, R88.reuse, 0x6000, RZ ;  /* 0x00006000580a7810 */ /* 0x040fe20007f5e0ff */
[----:B------:R-:W-:Y:S01]  /*9ab0*/  UIMAD UR10, UR14, UR10, URZ ;  /* 0x0000000a0e0a72a4 */ /* 0x000fe2000f8e023f */
[----:B------:R-:W-:Y:S02]  /*9ac0*/  LOP3.LUT R3, R88, 0x180, RZ, 0xc0, !PT ;  /* 0x0000018058037812 */ /* 0x000fe400078ec0ff */
[----:B------:R-:W-:Y:S01]  /*9ad0*/  LOP3.LUT R5, R10, 0x180, RZ, 0xc0, !PT ;  /* 0x000001800a057812 */ /* 0x000fe200078ec0ff */
[----:B------:R-:W-:Y:S01]  /*9ae0*/  IMAD.X R79, RZ, RZ, R89, P2 ;  /* 0x000000ffff4f7224 */ /* 0x000fe200010e0659 */
[----:B0-----:R-:W-:Y:S01]  /*9af0*/  ISETP.NE.AND P2, PT, R0, 0x1, PT ;  /* 0x000000010000780c */ /* 0x001fe20003f45270 */
[----:B------:R-:W-:Y:S01]  /*9b00*/  UIMAD UR10, UR13, UR11, UR10 ;  /* 0x0000000b0d0a72a4 */ /* 0x000fe2000f8e020a */
[----:B------:R-:W-:Y:S01]  /*9b10*/  SHF.R.U64 R3, R3, 0x3, RZ ;  /* 0x0000000303037819 */ /* 0x000fe200000012ff */
[----:B------:R-:W-:Y:S01]  /*9b20*/  IMAD.U32 R12, RZ, RZ, UR8 ;  /* 0x00000008ff0c7e24 */ /* 0x000fe2000f8e00ff */
[C---:B------:R-:W-:Y:S01]  /*9b30*/  IADD3 R87, P0, R88.reuse, 0x6020, RZ ;  /* 0x0000602058577810 */ /* 0x040fe20007f1e0ff */
[----:B------:R-:W-:Y:S01]  /*9b40*/  UIADD3 UR8, UR9, UR10, URZ ;  /* 0x0000000a09087290 */ /* 0x000fe2000fffe03f */
[C---:B---3--:R-:W-:Y:S01]  /*9b50*/  IADD3 R8, P3, R88.reuse, 0x3020, RZ ;  /* 0x0000302058087810 */ /* 0x048fe20007f7e0ff */
[----:B------:R-:W-:Y:S01]  /*9b60*/  IMAD.U32 R13, RZ, RZ, UR9 ;  /* 0x00000009ff0d7e24 */ /* 0x000fe2000f8e00ff */
[----:B------:R-:W-:-:S02]  /*9b70*/  IADD3 R6, P4, R88, 0x3000, RZ ;  /* 0x0000300058067810 */ /* 0x000fc40007f9e0ff */
[----:B------:R-:W-:Y:S01]  /*9b80*/  IADD3 R4, P5, R88, 0x20, RZ ;  /* 0x0000002058047810 */ /* 0x000fe20007fbe0ff */
[--C-:B------:R-:W-:Y:S01]  /*9b90*/  IMAD.X R85, RZ, RZ, R89.reuse, P3 ;  /* 0x000000ffff557224 */ /* 0x100fe200018e0659 */
[----:B------:R-:W-:Y:S01]  /*9ba0*/  LOP3.LUT R88, R3, R88, RZ, 0x3c, !PT ;  /* 0x0000005803587212 */ /* 0x000fe200078e3cff */
[----:B------:R-:W0:Y:S01]  /*9bb0*/  @P2 LDC R90, c[0x0][0xbec] ;  /* 0x0002fb00ff5a2b82 */ /* 0x000e220000000800 */
[----:B------:R-:W-:Y:S01]  /*9bc0*/  SHF.R.U64 R3, R5, 0x3, RZ ;  /* 0x0000000305037819 */ /* 0x000fe200000012ff */
[--C-:B------:R-:W-:Y:S01]  /*9bd0*/  IMAD.X R81, RZ, RZ, R89.reuse, P4 ;  /* 0x000000ffff517224 */ /* 0x100fe200020e0659 */
[----:B------:R-:W-:Y:S01]  /*9be0*/  LOP3.LUT R5, R6, 0x180, RZ, 0xc0, !PT ;  /* 0x0000018006057812 */ /* 0x000fe200078ec0ff */
[----:B------:R-:W-:Y:S01]  /*9bf0*/  IMAD.X R83, RZ, RZ, R89, P5 ;  /* 0x000000ffff537224 */ /* 0x000fe200028e0659 */
[----:B------:R-:W-:Y:S01]  /*9c00*/  LOP3.LUT R78, R3, R10, RZ, 0x3c, !PT ;  /* 0x0000000a034e7212 */ /* 0x000fe200078e3cff */
[----:B------:R-:W-:Y:S01]  /*9c10*/  IMAD.U32 R13, RZ, RZ, UR8 ;  /* 0x00000008ff0d7e24 */ /* 0x000fe2000f8e00ff */
[----:B------:R-:W-:Y:S01]  /*9c20*/  LOP3.LUT R3, R4, 0x180, RZ, 0xc0, !PT ;  /* 0x0000018004037812 */ /* 0x000fe200078ec0ff */
[----:B------:R-:W1:Y:S01]  /*9c30*/  @P2 LDC R91, c[0x0][0xbf0] ;  /* 0x0002fc00ff5b2b82 */ /* 0x000e620000000800 */
[----:B------:R-:W-:Y:S01]  /*9c40*/  LOP3.LUT R86, R87, 0x180, RZ, 0xc0, !PT ;  /* 0x0000018057567812 */ /* 0x000fe200078ec0ff */
[----:B------:R-:W-:Y:S01]  /*9c50*/  ULDC.64 UR8, c[0x0][0xae8] ;  /* 0x0002ba0000087ab9 */ /* 0x000fe20000000a00 */
[----:B------:R-:W-:-:S02]  /*9c60*/  SHF.R.U64 R3, R3, 0x3, RZ ;  /* 0x0000000303037819 */ /* 0x000fc400000012ff */
[----:B------:R-:W-:Y:S02]  /*9c70*/  SHF.R.U64 R5, R5, 0x3, RZ ;  /* 0x0000000305057819 */ /* 0x000fe400000012ff */
[----:B------:R-:W-:Y:S01]  /*9c80*/  LOP3.LUT R82, R3, R4, RZ, 0x3c, !PT ;  /* 0x0000000403527212 */ /* 0x000fe200078e3cff */
[----:B------:R-:W-:Y:S01]  /*9c90*/  IMAD R3, RZ, RZ, -UR17 ;  /* 0x80000011ff037e24 */ /* 0x000fe2000f8e02ff */
[----:B------:R-:W-:Y:S02]  /*9ca0*/  R2UR UR10, R19 ;  /* 0x00000000130a72ca */ /* 0x000fe400000e0000 */
[----:B------:R-:W-:Y:S01]  /*9cb0*/  IADD3 R19, P6, R20, 0x7800, RZ ;  /* 0x0000780014137810 */ /* 0x000fe20007fde0ff */
[----:B----4-:R-:W-:Y:S01]  /*9cc0*/  IMAD R3, R22, R3, UR16 ;  /* 0x0000001016037e24 */ /* 0x010fe2000f8e0203 */
[----:B------:R-:W-:Y:S01]  /*9cd0*/  LOP3.LUT R75, R20, 0x180, RZ, 0xc0, !PT ;  /* 0x00000180144b7812 */ /* 0x000fe200078ec0ff */
[----:B------:R-:W2:Y:S01]  /*9ce0*/  LDC.64 R22, c[0x0][0xb98] ;  /* 0x0002e600ff167b82 */ /* 0x000ea20000000a00 */
[----:B------:R-:W-:Y:S01]  /*9cf0*/  SHF.R.U64 R86, R86, 0x3, RZ ;  /* 0x0000000356567819 */ /* 0x000fe200000012ff */
[----:B------:R-:W-:Y:S01]  /*9d00*/  IMAD R93, R3, 0xc0, R155 ;  /* 0x000000c0035d7824 */ /* 0x000fe200078e029b */
[----:B------:R-:W-:-:S02]  /*9d10*/  LOP3.LUT R80, R5, R6, RZ, 0x3c, !PT ;  /* 0x0000000605507212 */ /* 0x000fc400078e3cff */
[----:B------:R-:W-:Y:S02]  /*9d20*/  LOP3.LUT R6, R19, 0x180, RZ, 0xc0, !PT ;  /* 0x0000018013067812 */ /* 0x000fe400078ec0ff */
[----:B------:R-:W-:Y:S02]  /*9d30*/  SHF.R.U64 R75, R75, 0x3, RZ ;  /* 0x000000034b4b7819 */ /* 0x000fe400000012ff */
[----:B------:R-:W-:Y:S01]  /*9d40*/  LOP3.LUT R86, R86, R87, RZ, 0x3c, !PT ;  /* 0x0000005756567212 */ /* 0x000fe200078e3cff */
[----:B------:R-:W-:Y:S01]  /*9d50*/  IMAD.X R87, RZ, RZ, R89, P0 ;  /* 0x000000ffff577224 */ /* 0x000fe200000e0659 */
[----:B------:R-:W-:Y:S02]  /*9d60*/  SHF.R.U64 R6, R6, 0x3, RZ ;  /* 0x0000000306067819 */ /* 0x000fe400000012ff */
[C---:B------:R-:W-:Y:S02]  /*9d70*/  IADD3 R73, P0, R20.reuse, 0x1800, RZ ;  /* 0x0000180014497810 */ /* 0x040fe40007f1e0ff */
[----:B------:R-:W-:-:S02]  /*9d80*/  IADD3 R11, P3, R20, 0x3000, RZ ;  /* 0x00003000140b7810 */ /* 0x000fc40007f7e0ff */
[C---:B------:R-:W-:Y:S02]  /*9d90*/  IADD3 R9, P4, R20.reuse, 0x4800, RZ ;  /* 0x0000480014097810 */ /* 0x040fe40007f9e0ff */
[----:B------:R-:W-:Y:S02]  /*9da0*/  IADD3 R5, P5, R20, 0x6000, RZ ;  /* 0x0000600014057810 */ /* 0x000fe40007fbe0ff */
[----:B------:R-:W-:Y:S01]  /*9db0*/  LOP3.LUT R74, R75, R20, RZ, 0x3c, !PT ;  /* 0x000000144b4a7212 */ /* 0x000fe200078e3cff */
[----:B0-----:R-:W-:Y:S01]  /*9dc0*/  @P2 IMAD.HI.U32 R20, R93, R90, RZ ;  /* 0x0000005a5d142227 */ /* 0x001fe200078e00ff */
[----:B------:R-:W-:Y:S02]  /*9dd0*/  LOP3.LUT R6, R6, R19, RZ, 0x3c, !PT ;  /* 0x0000001306067212 */ /* 0x000fe400078e3cff */
[----:B------:R-:W-:Y:S01]  /*9de0*/  MOV R19, R86 ;  /* 0x0000005600137202 */ /* 0x000fe20000000f00 */
[----:B------:R-:W-:Y:S01]  /*9df0*/  IMAD.MOV.U32 R87, RZ, RZ, R93 ;  /* 0x000000ffff577224 */ /* 0x000fe200078e005d */
[----:B-1----:R-:W-:Y:S01]  /*9e00*/  @P2 SHF.R.U32.HI R87, RZ, R91, R20 ;  /* 0x0000005bff572219 */ /* 0x002fe20000011614 */
[----:B------:R-:W-:Y:S01]  /*9e10*/  IMAD.U32 R20, RZ, RZ, UR12 ;  /* 0x0000000cff147e24 */ /* 0x000fe2000f8e00ff */
[----:B------:R-:W-:Y:S01]  /*9e20*/  LOP3.LUT R7, R8, 0x180, RZ, 0xc0, !PT ;  /* 0x0000018008077812 */ /* 0x000fe200078ec0ff */
[----:B--2---:R-:W-:Y:S01]  /*9e30*/  IMAD.WIDE.U32 R12, R22, UR15, R12 ;  /* 0x0000000f160c7c25 */ /* 0x004fe2000f8e000c */
[----:B------:R-:W-:-:S02]  /*9e40*/  LOP3.LUT R72, R73, 0x180, RZ, 0xc0, !PT ;  /* 0x0000018049487812 */ /* 0x000fc400078ec0ff */
[----:B------:R-:W-:Y:S01]  /*9e50*/  SHF.R.U64 R7, R7, 0x3, RZ ;  /* 0x0000000307077819 */ /* 0x000fe200000012ff */
[----:B------:R-:W-:Y:S01]  /*9e60*/  @!P1 VIADD R20, R20, 0x31c60 ;  /* 0x00031c6014149836 */ /* 0x000fe20000000000 */
[----:B------:R-:W-:Y:S01]  /*9e70*/  MOV R80, R80 ;  /* 0x0000005000507202 */ /* 0x000fe20000000f00 */
[----:B------:R-:W-:Y:S01]  /*9e80*/  IMAD.MOV R91, RZ, RZ, -R87 ;  /* 0x000000ffff5b7224 */ /* 0x000fe200078e0a57 */
[----:B------:R-:W-:Y:S01]  /*9e90*/  LOP3.LUT R84, R7, R8, RZ, 0x3c, !PT ;  /* 0x0000000807547212 */ /* 0x000fe200078e3cff */
[----:B------:R-:W-:Y:S01]  /*9ea0*/  IMAD.X R7, RZ, RZ, R21, P6 ;  /* 0x000000ffff077224 */ /* 0x000fe200030e0615 */
[----:B------:R-:W-:Y:S01]  /*9eb0*/  @!P1 PRMT R20, RZ, 0x654, R20 ;  /* 0x00000654ff149816 */ /* 0x000fe20000000014 */
[----:B------:R-:W-:Y:S01]  /*9ec0*/  IMAD R91, R0, R91, R93 ;  /* 0x0000005b005b7224 */ /* 0x000fe200078e025d */
[----:B------:R-:W-:Y:S01]  /*9ed0*/  SHF.R.U64 R72, R72, 0x3, RZ ;  /* 0x0000000348487819 */ /* 0x000fe200000012ff */
[----:B------:R-:W-:Y:S01]  /*9ee0*/  IMAD.MOV.U32 R75, RZ, RZ, R21 ;  /* 0x000000ffff4b7224 */ /* 0x000fe200078e0015 */
[----:B------:R-:W-:-:S02]  /*9ef0*/  LOP3.LUT R10, R11, 0x180, RZ, 0xc0, !PT ;  /* 0x000001800b0a7812 */ /* 0x000fc400078ec0ff */
[----:B------:R-:W-:Y:S01]  /*9f00*/  LOP3.LUT R8, R9, 0x180, RZ, 0xc0, !PT ;  /* 0x0000018009087812 */ /* 0x000fe200078ec0ff */
[----:B------:R-:W-:Y:S02]  /*9f10*/  WARPGROUP.DEPBAR.LE gsb0, 0x0 ;  /* 0x00008000000079c5 */ /* 0x000fe40000010000 */
[----:B------:R-:W-:Y:S01]  /*9f20*/  WARPGROUP.ARRIVE ;  /* 0x00000000000079c5 */ /* 0x000fe20000000000 */
[----:B------:R-:W-:Y:S02]  /*9f30*/  LOP3.LUT R4, R5, 0x180, RZ, 0xc0, !PT ;  /* 0x0000018005047812 */ /* 0x000fe400078ec0ff */
[----:B------:R-:W-:Y:S02]  /*9f40*/  MOV R81, R82 ;  /* 0x0000005200517202 */ /* 0x000fe40000000f00 */
[----:B------:R-:W-:Y:S01]  /*9f50*/  LOP3.LUT R72, R72, R73, RZ, 0x3c, !PT ;  /* 0x0000004948487212 */ /* 0x000fe200078e3cff */
[----:B------:R-:W-:Y:S01]  /*9f60*/  HGMMA.64x96x16.F32.BF16 R24, gdesc[UR4].tnspB, R24, gsb0 ;  /* 0x41600000041879f0 */ /* 0x000fe20008001818 */
[----:B------:R-:W-:Y:S01]  /*9f70*/  USHF.R.S32.HI UR7, URZ, 0x1f, UR15 ;  /* 0x0000001f3f077899 */ /* 0x000fe2000801140f */
[----:B------:R-:W-:Y:S01]  /*9f80*/  SHF.R.U64 R10, R10, 0x3, RZ ;  /* 0x000000030a0a7819 */ /* 0x000fe200000012ff */
[----:B------:R-:W-:Y:S01]  /*9f90*/  IMAD.X R73, RZ, RZ, R21, P0 ;  /* 0x000000ffff497224 */ /* 0x000fe200000e0615 */
[----:B------:R-:W-:Y:S01]  /*9fa0*/  SHF.R.U64 R8, R8, 0x3, RZ ;  /* 0x0000000308087819 */ /* 0x000fe200000012ff */
[----:B------:R-:W-:Y:S01]  /*9fb0*/  ULDC.64 UR4, c[0x0][0xb88] ;  /* 0x0002e20000047ab9 */ /* 0x000fe20000000a00 */
[----:B------:R-:W-:Y:S01]  /*9fc0*/  SHF.R.U64 R4, R4, 0x3, RZ ;  /* 0x0000000304047819 */ /* 0x000fe200000012ff */
[----:B------:R-:W-:Y:S01]  /*9fd0*/  IMAD R82, R22, UR7, RZ ;  /* 0x0000000716527c24 */ /* 0x000fe2000f8e02ff */
[----:B------:R-:W-:Y:S01]  /*9fe0*/  SHF.R.S32.HI R93, RZ, 0x1f, R87 ;  /* 0x0000001fff5d7819 */ /* 0x000fe20000011457 */
[----:B------:R-:W-:Y:S01]  /*9ff0*/  ULDC UR6, c[0x0][0xa88] ;  /* 0x0002a20000067ab9 */ /* 0x000fe20000000800 */
[----:B------:R-:W-:Y:S01]  /*a000*/  SHF.R.S32.HI R90, RZ, 0x1f, R91 ;  /* 0x0000001fff5a7819 */ /* 0x000fe2000001145b */
[----:B------:R-:W-:Y:S01]  /*a010*/  IMAD R92, R23, UR15, R82 ;  /* 0x0000000f175c7c24 */ /* 0x000fe2000f8e0252 */
[----:B------:R-:W-:-:S02]  /*a020*/  IADD3 R12, P0, R87, R12, RZ ;  /* 0x0000000c570c7210 */ /* 0x000fc40007f1e0ff */
[----:B------:R-:W-:Y:S01]  /*a030*/  LOP3.LUT R10, R10, R11, RZ, 0x3c, !PT ;  /* 0x0000000b0a0a7212 */ /* 0x000fe200078e3cff */
[--C-:B------:R-:W-:Y:S01]  /*a040*/  IMAD.X R11, RZ, RZ, R21.reuse, P3 ;  /* 0x000000ffff0b7224 */ /* 0x100fe200018e0615 */
[----:B------:R-:W-:Y:S01]  /*a050*/  LOP3.LUT R8, R8, R9, RZ, 0x3c, !PT ;  /* 0x0000000908087212 */ /* 0x000fe200078e3cff */
[--C-:B------:R-:W-:Y:S01]  /*a060*/  IMAD.X R9, RZ, RZ, R21.reuse, P4 ;  /* 0x000000ffff097224 */ /* 0x100fe200020e0615 */
[----:B------:R-:W-:Y:S01]  /*a070*/  LOP3.LUT R4, R4, R5, RZ, 0x3c, !PT ;  /* 0x0000000504047212 */ /* 0x000fe200078e3cff */
[----:B------:R-:W-:Y:S01]  /*a080*/  IMAD.X R5, RZ, RZ, R21, P5 ;  /* 0x000000ffff057224 */ /* 0x000fe200028e0615 */
[----:B------:R-:W-:Y:S01]  /*a090*/  MOV R78, R78 ;  /* 0x0000004e004e7202 */ /* 0x000fe20000000f00 */
[----:B------:R-:W-:Y:S01]  /*a0a0*/  IMAD R90, R90, UR4, RZ ;  /* 0x000000045a5a7c24 */ /* 0x000fe2000f8e02ff */
[----:B------:R-:W-:Y:S02]  /*a0b0*/  MOV R79, R84 ;  /* 0x00000054004f7202 */ /* 0x000fe40000000f00 */
[----:B------:R-:W-:-:S02]  /*a0c0*/  MOV R21, R88 ;  /* 0x0000005800157202 */ /* 0x000fc40000000f00 */
[----:B------:R-:W-:Y:S02]  /*a0d0*/  IADD3.X R13, R93, R13, R92, P0, !PT ;  /* 0x0000000d5d0d7210 */ /* 0x000fe400007fe45c */
[----:B------:R-:W-:Y:S01]  /*a0e0*/  LOP3.LUT P0, RZ, R149, 0x3, RZ, 0xc0, !PT ;  /* 0x0000000395ff7812 */ /* 0x000fe2000780c0ff */
[----:B------:R-:W-:Y:S01]  /*a0f0*/  IMAD.WIDE.U32 R12, R91, UR4, R12 ;  /* 0x000000045b0c7c25 */ /* 0x000fe2000f8e000c */
[----:B------:R-:W-:Y:S02]  /*a100*/  WARPGROUP.DEPBAR.LE gsb0, 0x0 ;  /* 0x00008000000079c5 */ /* 0x000fe40000010000 */
[----:B------:R0:W-:Y:S01]  /*a110*/  @!P1 SYNCS.ARRIVE.TRANS64.RED.A1T0 RZ, [R20+URZ], RZ ;  /* 0x000000ff14ff99a7 */ /* 0x0001e2000810043f */
[-C--:B------:R-:W-:Y:S01]  /*a120*/  FMUL.FTZ R84, R28, R15.reuse ;  /* 0x0000000f1c547220 */ /* 0x080fe20000410000 */
[-C--:B------:R-:W-:Y:S01]  /*a130*/  FMUL.FTZ R83, R29, R15.reuse ;  /* 0x0000000f1d537220 */ /* 0x080fe20000410000 */
[-C--:B------:R-:W-:Y:S01]  /*a140*/  FMUL.FTZ R85, R33, R15.reuse ;  /* 0x0000000f21557220 */ /* 0x080fe20000410000 */
[-C--:B------:R-:W-:Y:S01]  /*a150*/  FMUL.FTZ R86, R32, R15.reuse ;  /* 0x0000000f20567220 */ /* 0x080fe20000410000 */
[-C--:B------:R-:W-:Y:S01]  /*a160*/  FMUL.FTZ R87, R37, R15.reuse ;  /* 0x0000000f25577220 */ /* 0x080fe20000410000 */
[-C--:B------:R-:W-:Y:S01]  /*a170*/  FMUL.FTZ R88, R36, R15.reuse ;  /* 0x0000000f24587220 */ /* 0x080fe20000410000 */
[-C--:B------:R-:W-:Y:S01]  /*a180*/  FMUL.FTZ R89, R40, R15.reuse ;  /* 0x0000000f28597220 */ /* 0x080fe20000410000 */
[-C--:B0-----:R-:W-:Y:S01]  /*a190*/  FMUL.FTZ R20, R41, R15.reuse ;  /* 0x0000000f29147220 */ /* 0x081fe20000410000 */
[-C--:B------:R-:W-:Y:S01]  /*a1a0*/  FMUL.FTZ R22, R45, R15.reuse ;  /* 0x0000000f2d167220 */ /* 0x080fe20000410000 */
        /* <DEDUP_REMOVED lines=14> */
[----:B------:R-:W-:Y:S01]  /*a290*/  FMUL.FTZ R53, R68, R15 ;  /* 0x0000000f44357220 */ /* 0x000fe20000410000 */
[-C--:B------:R-:W-:Y:S01]  /*a2a0*/  FMUL.FTZ R15, R27, R14.reuse ;  /* 0x0000000e1b0f7220 */ /* 0x080fe20000410000 */
[-C--:B------:R-:W-:Y:S01]  /*a2b0*/  FMUL.FTZ R26, R26, R14.reuse ;  /* 0x0000000e1a1a7220 */ /* 0x080fe20000410000 */
[-C--:B------:R-:W-:Y:S01]  /*a2c0*/  FMUL.FTZ R27, R31, R14.reuse ;  /* 0x0000000e1f1b7220 */ /* 0x080fe20000410000 */
[----:B------:R-:W-:Y:S01]  /*a2d0*/  FMUL.FTZ R30, R30, R14 ;  /* 0x0000000e1e1e7220 */ /* 0x000fe20000410000 */
[----:B------:R-:W-:-:S02]  /*a2e0*/  IMAD R49, R91, UR5, R90 ;  /* 0x000000055b317c24 */ /* 0x000fc4000f8e025a */
[-C--:B------:R-:W-:Y:S01]  /*a2f0*/  FMUL.FTZ R31, R35, R14.reuse ;  /* 0x0000000e231f7220 */ /* 0x080fe20000410000 */
[----:B------:R-:W-:Y:S02]  /*a300*/  IMAD R57, R3, 0xc0, R154 ;  /* 0x000000c003397824 */ /* 0x000fe400078e029a */
[-C--:B------:R-:W-:Y:S01]  /*a310*/  FMUL.FTZ R35, R39, R14.reuse ;  /* 0x0000000e27237220 */ /* 0x080fe20000410000 */
[----:B------:R-:W-:Y:S01]  /*a320*/  FMUL.FTZ R52, R50, R14 ;  /* 0x0000000e32347220 */ /* 0x000fe20000410000 */
[----:B------:R-:W-:Y:S01]  /*a330*/  F2FP.BF16.F32.PACK_AB R24, R25, R24 ;  /* 0x000000181918723e */ /* 0x000fe200000010ff */
[----:B------:R-:W-:Y:S01]  /*a340*/  FMUL.FTZ R39, R43, R14 ;  /* 0x0000000e2b277220 */ /* 0x000fe20000410000 */
[----:B------:R-:W-:Y:S01]  /*a350*/  F2FP.BF16.F32.PACK_AB R25, R15, R26 ;  /* 0x0000001a0f19723e */ /* 0x000fe200000010ff */
[----:B------:R-:W-:Y:S01]  /*a360*/  ULDC.64 UR4, c[0x0][0xb50] ;  /* 0x0002d40000047ab9 */ /* 0x000fe20000000a00 */
[----:B------:R-:W-:Y:S02]  /*a370*/  IMAD R50, R0, UR6, RZ ;  /* 0x0000000600327c24 */ /* 0x000fe4000f8e02ff */
[----:B------:R-:W-:Y:S01]  /*a380*/  FMUL.FTZ R43, R47, R14 ;  /* 0x0000000e2f2b7220 */ /* 0x000fe20000410000 */
[----:B------:R-:W-:Y:S01]  /*a390*/  F2FP.BF16.F32.PACK_AB R27, R27, R30 ;  /* 0x0000001e1b1b723e */ /* 0x000fe200000010ff */
[----:B------:R-:W-:-:S02]  /*a3a0*/  VIADD R15, R57, 0x8 ;  /* 0x00000008390f7836 */ /* 0x000fc40000000000 */
[-C--:B------:R-:W-:Y:S01]  /*a3b0*/  FMUL.FTZ R34, R34, R14.reuse ;  /* 0x0000000e22227220 */ /* 0x080fe20000410000 */
[----:B------:R-:W-:Y:S02]  /*a3c0*/  IMAD.IADD R13, R13, 0x1, R49 ;  /* 0x000000010d0d7824 */ /* 0x000fe400078e0231 */
[-C--:B------:R-:W-:Y:S01]  /*a3d0*/  FMUL.FTZ R38, R38, R14.reuse ;  /* 0x0000000e26267220 */ /* 0x080fe20000410000 */
[----:B------:R-:W-:Y:S01]  /*a3e0*/  FMUL.FTZ R47, R51, R14 ;  /* 0x0000000e332f7220 */ /* 0x000fe20000410000 */
[----:B------:R-:W-:Y:S01]  /*a3f0*/  F2FP.BF16.F32.PACK_AB R26, R83, R84 ;  /* 0x00000054531a723e */ /* 0x000fe200000010ff */
[----:B------:R-:W-:Y:S01]  /*a400*/  BAR.SYNC.DEFER_BLOCKING 0x1, 0x180 ;  /* 0x0046000000007b1d */ /* 0x000fe20000010000 */
[----:B------:R-:W-:Y:S01]  /*a410*/  LEA R30, P3, R12, UR4, 0x2 ;  /* 0x000000040c1e7c11 */ /* 0x000fe2000f8610ff */
        /* <DEDUP_REMOVED lines=8> */
[----:B------:R-:W-:Y:S01]  /*a4a0*/  ISETP.GE.OR P1, PT, R57, R50, P0 ;  /* 0x000000323900720c */ /* 0x000fe20000726670 */
[-C--:B------:R-:W-:Y:S01]  /*a4b0*/  FMUL.FTZ R61, R67, R14.reuse ;  /* 0x0000000e433d7220 */ /* 0x080fe20000410000 */
[-C--:B------:R-:W-:Y:S01]  /*a4c0*/  FMUL.FTZ R62, R66, R14.reuse ;  /* 0x0000000e423e7220 */ /* 0x080fe20000410000 */
[-C--:B------:R-:W-:Y:S01]  /*a4d0*/  FMUL.FTZ R63, R71, R14.reuse ;  /* 0x0000000e473f7220 */ /* 0x080fe20000410000 */
[----:B------:R-:W-:Y:S01]  /*a4e0*/  FMUL.FTZ R70, R70, R14 ;  /* 0x0000000e46467220 */ /* 0x000fe20000410000 */
[----:B------:R-:W-:Y:S01]  /*a4f0*/  ISETP.GE.OR P0, PT, R15, R50, P0 ;  /* 0x000000320f00720c */ /* 0x000fe20000706670 */
[----:B------:R-:W-:Y:S01]  /*a500*/  SHFL.IDX PT, R48, R30, RZ, 0x1c1f ;  /* 0x001c1fff1e307589 */ /* 0x000fe200000e0000 */
[----:B------:R-:W-:-:S02]  /*a510*/  LEA.HI.X R64, R12, UR5, R13, 0x2, P3 ;  /* 0x000000050c407c11 */ /* 0x000fc400098f140d */
[----:B------:R-:W-:Y:S01]  /*a520*/  F2FP.BF16.F32.PACK_AB R12, R85, R86 ;  /* 0x00000056550c723e */ /* 0x000fe200000010ff */
[----:B------:R0:W-:Y:S01]  /*a530*/  SHFL.IDX PT, R56, R30, 0x1, 0x1c1f ;  /* 0x003c1f001e387f89 */ /* 0x0001e200000e0000 */
[----:B------:R-:W-:Y:S02]  /*a540*/  F2FP.BF16.F32.PACK_AB R13, R31, R34 ;  /* 0x000000221f0d723e */ /* 0x000fe400000010ff */
[----:B------:R-:W-:Y:S01]  /*a550*/  F2FP.BF16.F32.PACK_AB R14, R87, R88 ;  /* 0x00000058570e723e */ /* 0x000fe200000010ff */
[----:B------:R1:W-:Y:S01]  /*a560*/  STSM.16.M88.4 [R21], R24 ;  /* 0x0000001815007844 */ /* 0x0003e20000000200 */
[----:B------:R-:W-:Y:S02]  /*a570*/  F2FP.BF16.F32.PACK_AB R15, R35, R38 ;  /* 0x00000026230f723e */ /* 0x000fe400000010ff */
[----:B------:R-:W-:Y:S01]  /*a580*/  F2FP.BF16.F32.PACK_AB R22, R22, R23 ;  /* 0x000000171616723e */ /* 0x000fe200000010ff */
[----:B------:R-:W2:Y:S01]  /*a590*/  SHFL.IDX PT, R49, R64, RZ, 0x1c1f ;  /* 0x001c1fff40317589 */ /* 0x000ea200000e0000 */
[----:B------:R-:W-:-:S02]  /*a5a0*/  F2FP.BF16.F32.PACK_AB R20, R20, R89 ;  /* 0x000000591414723e */ /* 0x000fc400000010ff */
[----:B------:R-:W-:Y:S01]  /*a5b0*/  F2FP.BF16.F32.PACK_AB R23, R43, R46 ;  /* 0x0000002e2b17723e */ /* 0x000fe200000010ff */
[----:B------:R-:W-:Y:S01]  /*a5c0*/  STSM.16.M88.4 [R81], R12 ;  /* 0x0000000c51007844 */ /* 0x000fe20000000200 */
[----:B0-----:R-:W-:Y:S02]  /*a5d0*/  F2FP.BF16.F32.PACK_AB R30, R32, R41 ;  /* 0x00000029201e723e */ /* 0x001fe400000010ff */
[----:B------:R-:W-:Y:S01]  /*a5e0*/  F2FP.BF16.F32.PACK_AB R31, R59, R60 ;  /* 0x0000003c3b1f723e */ /* 0x000fe200000010ff */
[----:B------:R-:W0:Y:S01]  /*a5f0*/  SHFL.IDX PT, R57, R64, 0x1, 0x1c1f ;  /* 0x003c1f0040397f89 */ /* 0x000e2200000e0000 */
[----:B------:R-:W-:Y:S02]  /*a600*/  F2FP.BF16.F32.PACK_AB R32, R33, R40 ;  /* 0x000000282120723e */ /* 0x000fe400000010ff */
[----:B------:R-:W-:Y:S02]  /*a610*/  F2FP.BF16.F32.PACK_AB R33, R61, R62 ;  /* 0x0000003e3d21723e */ /* 0x000fe400000010ff */
[----:B-1----:R-:W-:-:S02]  /*a620*/  F2FP.BF16.F32.PACK_AB R21, R39, R42 ;  /* 0x0000002a2715723e */ /* 0x002fc400000010ff */
[----:B------:R-:W-:Y:S02]  /*a630*/  F2FP.BF16.F32.PACK_AB R26, R28, R45 ;  /* 0x0000002d1c1a723e */ /* 0x000fe400000010ff */
[----:B------:R-:W-:Y:S01]  /*a640*/  F2FP.BF16.F32.PACK_AB R24, R37, R82 ;  /* 0x000000522518723e */ /* 0x000fe200000010ff */
[----:B------:R-:W-:Y:S01]  /*a650*/  STSM.16.M88.4 [R80], R20 ;  /* 0x0000001450007844 */ /* 0x000fe20000000200 */
[----:B------:R-:W-:Y:S02]  /*a660*/  F2FP.BF16.F32.PACK_AB R25, R47, R52 ;  /* 0x000000342f19723e */ /* 0x000fe400000010ff */
[----:B------:R-:W-:Y:S02]  /*a670*/  F2FP.BF16.F32.PACK_AB R27, R51, R54 ;  /* 0x00000036331b723e */ /* 0x000fe400000010ff */
[----:B------:R-:W-:Y:S02]  /*a680*/  F2FP.BF16.F32.PACK_AB R28, R29, R44 ;  /* 0x0000002c1d1c723e */ /* 0x000fe400000010ff */
[----:B------:R-:W-:Y:S01]  /*a690*/  F2FP.BF16.F32.PACK_AB R29, R55, R58 ;  /* 0x0000003a371d723e */ /* 0x000fe200000010ff */
[----:B------:R1:W-:Y:S01]  /*a6a0*/  STSM.16.M88.4 [R79], R24 ;  /* 0x000000184f007844 */ /* 0x0003e20000000200 */
[----:B------:R-:W-:-:S02]  /*a6b0*/  F2FP.BF16.F32.PACK_AB R34, R36, R53 ;  /* 0x000000352422723e */ /* 0x000fc400000010ff */
[----:B------:R-:W-:Y:S01]  /*a6c0*/  F2FP.BF16.F32.PACK_AB R35, R63, R70 ;  /* 0x000000463f23723e */ /* 0x000fe200000010ff */
[----:B------:R3:W-:Y:S04]  /*a6d0*/  STSM.16.M88.4 [R78], R28 ;  /* 0x0000001c4e007844 */ /* 0x0007e80000000200 */
[----:B------:R4:W-:Y:S01]  /*a6e0*/  STSM.16.M88.4 [R19], R32 ;  /* 0x0000002013007844 */ /* 0x0009e20000000200 */
[----:B------:R-:W-:Y:S08]  /*a6f0*/  BAR.SYNC.DEFER_BLOCKING 0x1, 0x180 ;  /* 0x0046000000007b1d */ /* 0x000ff00000010000 */
[----:B-1----:R-:W1:Y:S08]  /*a700*/  @P2 LDC R25, c[0x0][0xbec] ;  /* 0x0002fb00ff192b82 */ /* 0x002e700000000800 */
[----:B---3--:R-:W3:Y:S01]  /*a710*/  @P2 LDC R28, c[0x0][0xbf0] ;  /* 0x0002fc00ff1c2b82 */ /* 0x008ee20000000800 */
[----:B------:R-:W-:Y:S01]  /*a720*/  IMAD R24, R147, 0x60, R148 ;  /* 0x0000006093187824 */ /* 0x000fe200078e0294 */
[----:B------:R-:W-:-:S06]  /*a730*/  UIMAD UR6, UR14, UR8, URZ ;  /* 0x000000080e0672a4 */ /* 0x000fcc000f8e023f */
[----:B------:R-:W4:Y:S01]  /*a740*/  LDC.64 R26, c[0x0][0xae0] ;  /* 0x0002b800ff1a7b82 */ /* 0x000f220000000a00 */
[----:B------:R-:W-:Y:S01]  /*a750*/  IMAD R24, R3, 0xc0, R24 ;  /* 0x000000c003187824 */ /* 0x000fe200078e0218 */
[----:B--2---:R2:W-:Y:S01]  /*a760*/  @!P1 ST.E desc[UR60][R48.64], R76 ;  /* 0x0000004c30009985 */ /* 0x0045e2000c10193c */
[----:B------:R-:W-:-:S03]  /*a770*/  UIMAD.WIDE.U32 UR4, UR13, UR8, URZ ;  /* 0x000000080d0472a5 */ /* 0x000fc6000f8e003f */
[----:B0-----:R2:W-:Y:S01]  /*a780*/  @!P0 ST.E desc[UR60][R56.64], R77 ;  /* 0x0000004d38008985 */ /* 0x0015e2000c10193c */
[----:B------:R-:W-:-:S03]  /*a790*/  UIMAD UR6, UR13, UR9, UR6 ;  /* 0x000000090d0672a4 */ /* 0x000fc6000f8e0206 */
[----:B------:R1:W5:Y:S01]  /*a7a0*/  LD.E.128 R52, desc[UR60][R4.64] ;  /* 0x0000003c04347980 */ /* 0x000362000c101d00 */
[----:B------:R-:W-:Y:S01]  /*a7b0*/  ULDC.64 UR8, c[0x0][0xaf0] ;  /* 0x0002bc0000087ab9 */ /* 0x000fe20000000a00 */
[----:B------:R-:W-:Y:S02]  /*a7c0*/  UIADD3 UR5, UR5, UR6, URZ ;  /* 0x0000000605057290 */ /* 0x000fe4000fffe03f */
[----:B------:R-:W-:Y:S01]  /*a7d0*/  UIMAD UR6, UR7, UR8, URZ ;  /* 0x00000008070672a4 */ /* 0x000fe2000f8e023f */
[----:B------:R0:W5:Y:S04]  /*a7e0*/  LD.E.128 R20, desc[UR60][R6.64] ;  /* 0x0000003c06147980 */ /* 0x000168000c101d00 */
[----:B------:R-:W5:Y:S01]  /*a7f0*/  LD.E.128 R40, desc[UR60][R74.64] ;  /* 0x0000003c4a287980 */ /* 0x000f62000c101d00 */
[----:B-1----:R-:W-:-:S03]  /*a800*/  @P2 IMAD.HI.U32 R5, R24, R25, RZ ;  /* 0x0000001918052227 */ /* 0x002fc600078e00ff */
[----:B------:R-:W5:Y:S01]  /*a810*/  LD.E.128 R36, desc[UR60][R72.64] ;  /* 0x0000003c48247980 */ /* 0x000f62000c101d00 */
[----:B------:R-:W-:Y:S01]  /*a820*/  IMAD.MOV.U32 R4, RZ, RZ, R24 ;  /* 0x000000ffff047224 */ /* 0x000fe200078e0018 */
[----:B---3--:R-:W-:Y:S01]  /*a830*/  @P2 SHF.R.U32.HI R4, RZ, R28, R5 ;  /* 0x0000001cff042219 */ /* 0x008fe20000011605 */
[----:B------:R-:W-:Y:S01]  /*a840*/  UIMAD UR6, UR15, UR9, UR6 ;  /* 0x000000090f0672a4 */ /* 0x000fe2000f8e0206 */
[----:B------:R-:W5:Y:S01]  /*a850*/  LD.E.128 R44, desc[UR60][R10.64] ;  /* 0x0000003c0a2c7980 */ /* 0x000f62000c101d00 */
[----:B------:R-:W-:Y:S01]  /*a860*/  UIMAD.WIDE.U32 UR4, UR15, UR8, UR4 ;  /* 0x000000080f0472a5 */ /* 0x000fe2000f8e0004 */
[--C-:B------:R-:W-:Y:S01]  /*a870*/  SHF.R.S32.HI R5, RZ, 0x1f, R4.reuse ;  /* 0x0000001fff057819 */ /* 0x100fe20000011404 */
[----:B0-----:R-:W-:Y:S01]  /*a880*/  IMAD.MOV R7, RZ, RZ, -R4 ;  /* 0x000000ffff077224 */ /* 0x001fe200078e0a04 */
[----:B------:R0:W5:Y:S01]  /*a890*/  LD.E.128 R12, desc[UR60][R8.64] ;  /* 0x0000003c080c7980 */ /* 0x000162000c101d00 */
[----:B------:R-:W-:Y:S02]  /*a8a0*/  UIADD3 UR5, UR5, UR6, URZ ;  /* 0x0000000605057290 */ /* 0x000fe4000fffe03f */
[----:B------:R-:W-:Y:S01]  /*a8b0*/  IMAD R7, R0, R7, R24 ;  /* 0x0000000700077224 */ /* 0x000fe200078e0218 */
[----:B------:R-:W-:Y:S01]  /*a8c0*/  @!PT LDS RZ, [RZ] ;  /* 0x00000000fffff984 */ /* 0x000fe20000000800 */
[----:B------:R-:W-:Y:S01]  /*a8d0*/  @!PT LDS RZ, [RZ] ;  /* 0x00000000fffff984 */ /* 0x000fe20000000800 */
[----:B------:R-:W-:Y:S01]  /*a8e0*/  @!PT LDS RZ, [RZ] ;  /* 0x00000000fffff984 */ /* 0x000fe20000000800 */
[----:B------:R-:W-:Y:S01]  /*a8f0*/  @!PT LDS RZ, [RZ] ;  /* 0x00000000fffff984 */ /* 0x000fe20000000800 */
[----:B------:R1:W-:Y:S06]  /*a900*/  MEMBAR.ALL.CTA ;  /* 0x0000000000007992 */ /* 0x0003ec0000008000 */
[----:B-1----:R-:W1:Y:S01]  /*a910*/  FENCE.VIEW.ASYNC.S ;  /* 0x00000000000073c6 */ /* 0x002e620000000000 */
[-C--:B----4-:R-:W-:Y:S01]  /*a920*/  IMAD R5, R5, R26.reuse, RZ ;  /* 0x0000001a05057224 */ /* 0x090fe200078e02ff */
[----:B------:R-:W-:Y:S01]  /*a930*/  ULDC.64 UR6, c[0x0][0xad8] ;  /* 0x0002b60000067ab9 */ /* 0x000fe20000000a00 */
[----:B------:R-:W-:Y:S01]  /*a940*/  IMAD R25, R3, 0xc0, R148 ;  /* 0x000000c003197824 */ /* 0x000fe200078e0294 */
[----:B------:R-:W-:Y:S01]  /*a950*/  SHF.R.S32.HI R0, RZ, 0x1f, R7 ;  /* 0x0000001fff007819 */ /* 0x000fe20000011407 */
[----:B------:R-:W-:Y:S01]  /*a960*/  UIADD3 UR36, UR36, 0x1, URZ ;  /* 0x0000000124247890 */ /* 0x000fe2000fffe03f */
[C---:B0-----:R-:W-:Y:S01]  /*a970*/  IMAD R9, R4.reuse, R27, R5 ;  /* 0x0000001b04097224 */ /* 0x041fe200078e0205 */
[----:B------:R-:W-:Y:S01]  /*a980*/  ULDC.64 UR8, c[0x0][0xa80] ;  /* 0x0002a00000087ab9 */ /* 0x000fe20000000a00 */
[----:B------:R-:W-:-:S04]  /*a990*/  IMAD.WIDE.U32 R4, R4, R26, UR4 ;  /* 0x0000000404047e25 */ /* 0x000fc8000f8e001a */
[----:B------:R-:W-:Y:S02]  /*a9a0*/  IMAD.IADD R5, R5, 0x1, R9 ;  /* 0x0000000105057824 */ /* 0x000fe400078e0209 */
[----:B------:R-:W-:Y:S01]  /*a9b0*/  IMAD R0, R0, UR6, RZ ;  /* 0x0000000600007c24 */ /* 0x000fe2000f8e02ff */
[----:B------:R-:W-:Y:S01]  /*a9c0*/  UIADD3 UR4, UR37, 0x31c20, URZ ;  /* 0x00031c2025047890 */ /* 0x000fe2000fffe03f */
[----:B------:R-:W-:Y:S01]  /*a9d0*/  IMAD.WIDE.U32 R4, R7, UR6, R4 ;  /* 0x0000000607047c25 */ /* 0x000fe2000f8e0004 */
[----:B------:R-:W-:-:S03]  /*a9e0*/  ISETP.GE.AND P0, PT, R25, R50, PT ;  /* 0x000000321900720c */ /* 0x000fc60003f06270 */
[----:B------:R-:W-:Y:S01]  /*a9f0*/  IMAD R9, R7, UR7, R0 ;  /* 0x0000000707097c24 */ /* 0x000fe2000f8e0200 */
[----:B------:R-:W-:Y:S01]  /*aa00*/  UISETP.NE.AND UP0, UPT, UR36, 0x2, UPT ;  /* 0x000000022400788c */ /* 0x000fe2000bf05270 */
[C---:B------:R-:W-:Y:S01]  /*aa10*/  LEA R0, P1, R4.reuse, UR8, 0x1 ;  /* 0x0000000804007c11 */ /* 0x040fe2000f8208ff */
[----:B------:R-:W-:Y:S01]  /*aa20*/  UPRMT UR4, URZ, 0x654, UR4 ;  /* 0x000006543f047896 */ /* 0x000fe20008000004 */
[----:B------:R-:W-:Y:S01]  /*aa30*/  IMAD.IADD R3, R5, 0x1, R9 ;  /* 0x0000000105037824 */ /* 0x000fe200078e0209 */
[----:B------:R-:W-:Y:S01]  /*aa40*/  ULDC UR5, c[0x0][0xc] ;  /* 0x0000030000057ab9 */ /* 0x000fe20000000800 */
[----:B------:R-:W-:Y:S02]  /*aa50*/  USEL UR6, URZ, 0x1, UP0 ;  /* 0x000000013f067887 */ /* 0x000fe40008000000 */
[----:B------:R-:W-:Y:S01]  /*aa60*/  UIADD3 UR10, UR5, UR10, URZ ;  /* 0x0000000a050a7290 */ /* 0x000fe2000fffe03f */
[----:B------:R-:W-:Y:S01]  /*aa70*/  LEA.HI.X R24, R4, UR9, R3, 0x1, P1 ;  /* 0x0000000904187c11 */ /* 0x000fe200088f0c03 */
[----:B------:R-:W-:Y:S01]  /*aa80*/  USEL UR36, UR36, URZ, UP0 ;  /* 0x0000003f24247287 */ /* 0x000fe20008000000 */
[----:B-1----:R2:W0:Y:S01]  /*aa90*/  SHFL.IDX PT, R6, R0, RZ, 0x1c1f ;  /* 0x001c1fff00067589 */ /* 0x00242200000e0000 */
[----:B------:R-:W-:Y:S01]  /*aaa0*/  LOP3.LUT R16, R16, UR6, RZ, 0x3c, !PT ;  /* 0x0000000610107c12 */ /* 0x000fe2000f8e3cff */
[----:B------:R-:W-:Y:S01]  /*aab0*/  SYNCS.ARRIVE.TRANS64.RED.A1T0 RZ, [UR4], RZ ;  /* 0x000000ffffff79a7 */ /* 0x000fe20008100404 */
[----:B------:R-:W-:Y:S01]  /*aac0*/  IMAD.U32 R19, RZ, RZ, UR10 ;  /* 0x0000000aff137e24 */ /* 0x000fe2000f8e00ff */
[----:B------:R2:W1:Y:S01]  /*aad0*/  SHFL.IDX PT, R7, R24, RZ, 0x1c1f ;  /* 0x001c1fff18077589 */ /* 0x00046200000e0000 */
[----:B------:R-:W-:Y:S01]  /*aae0*/  BSSY B0, `(.L_x_29) ;  /* 0x0000010000007945 */ /* 0x000fe20003800000 */
[----:B------:R-:W-:-:S02]  /*aaf0*/  SHF.R.S32.HI R94, RZ, 0x1f, R144 ;  /* 0x0000001fff5e7819 */ /* 0x000fc40000011490 */
[----:B------:R-:W-:Y:S01]  /*ab00*/  SHF.R.S32.HI R95, RZ, 0x1f, R145 ;  /* 0x0000001fff5f7819 */ /* 0x000fe20000011491 */
[----:B------:R-:W-:Y:S06]  /*ab10*/  @P0 BRA `(.L_x_30) ;  /* 0x0000000000300947 */ /* 0x000fec0003800000 */
[----:B------:R-:W-:Y:S02]  /*ab20*/  ULDC UR4, c[0x0][0xac8] ;  /* 0x0002b20000047ab9 */ /* 0x000fe40000000800 */
[----:B------:R-:W-:Y:S02]  /*ab30*/  ISETP.GE.AND P1, PT, R145, UR4, PT ;  /* 0x0000000491007c0c */ /* 0x000fe4000bf26270 */
[----:B------:R-:W-:Y:S02]  /*ab40*/  ISETP.GE.AND P2, PT, R144, UR4, PT ;  /* 0x0000000490007c0c */ /* 0x000fe4000bf46270 */
[----:B------:R-:W-:-:S09]  /*ab50*/  ISETP.GE.AND P0, PT, R18, UR4, PT ;  /* 0x0000000412007c0c */ /* 0x000fd2000bf06270 */
[CC--:B0-----:R-:W-:Y:S02]  /*ab60*/  @!P1 LEA R8, P3, R145.reuse, R6.reuse, 0x1 ;  /* 0x0000000691089211 */ /* 0x0c1fe400078608ff */
[----:B------:R-:W-:Y:S02]  /*ab70*/  @!P2 LEA R10, P4, R144, R6, 0x1 ;  /* 0x00000006900aa211 */ /* 0x000fe400078808ff */
[----:B-1----:R-:W-:Y:S01]  /*ab80*/  @!P0 IMAD.WIDE R4, R18, 0x2, R6 ;  /* 0x0000000212048825 */ /* 0x002fe200078e0206 */
[-C--:B------:R-:W-:Y:S02]  /*ab90*/  @!P1 LEA.HI.X R9, R145, R7.reuse, R95, 0x1, P3 ;  /* 0x0000000791099211 */ /* 0x080fe400018f0c5f */
[----:B------:R-:W-:Y:S02]  /*aba0*/  @!P2 LEA.HI.X R11, R144, R7, R94, 0x1, P4 ;  /* 0x00000007900ba211 */ /* 0x000fe400020f0c5e */
[----:B-----5:R3:W-:Y:S04]  /*abb0*/  @!P0 ST.E.128 desc[UR60][R4.64], R40 ;  /* 0x0000002804008985 */ /* 0x0207e8000c101d3c */
[----:B------:R3:W-:Y:S04]  /*abc0*/  @!P1 ST.E.128 desc[UR60][R8.64], R44 ;  /* 0x0000002c08009985 */ /* 0x0007e8000c101d3c */
[----:B------:R3:W-:Y:S02]  /*abd0*/  @!P2 ST.E.128 desc[UR60][R10.64], R52 ;  /* 0x000000340a00a985 */ /* 0x0007e4000c101d3c */
.L_x_30:
[----:B------:R-:W-:Y:S05]  /*abe0*/  BSYNC B0 ;  /* 0x0000000000007941 */ /* 0x000fea0003800000 */
.L_x_29:
[----:B------:R-:W-:Y:S01]  /*abf0*/  VIADD R3, R25, 0x60 ;  /* 0x0000006019037836 */ /* 0x000fe20000000000 */
[----:B-1----:R1:W4:Y:S01]  /*ac00*/  SHFL.IDX PT, R7, R24, 0x1, 0x1c1f ;  /* 0x003c1f0018077f89 */ /* 0x00232200000e0000 */
[----:B------:R-:W-:Y:S01]  /*ac10*/  BSSY B0, `(.L_x_31) ;  /* 0x0000011000007945 */ /* 0x000fe20003800000 */
[----:B------:R-:W-:Y:S02]  /*ac20*/  VIADD R146, R146, 0x1 ;  /* 0x0000000192927836 */ /* 0x000fe40000000000 */
[----:B------:R-:W-:Y:S01]  /*ac30*/  ISETP.GE.AND P0, PT, R3, R50, PT ;  /* 0x000000320300720c */ /* 0x000fe20003f06270 */
[----:B0-----:R1:W0:-:S12]  /*ac40*/  SHFL.IDX PT, R6, R0, 0x1, 0x1c1f ;  /* 0x003c1f0000067f89 */ /* 0x00121800000e0000 */
[----:B-1----:R-:W-:Y:S05]  /*ac50*/  @P0 BRA `(.L_x_32) ;  /* 0x0000000000300947 */ /* 0x002fea0003800000 */
[----:B------:R-:W-:Y:S02]  /*ac60*/  ULDC UR4, c[0x0][0xac8] ;  /* 0x0002b20000047ab9 */ /* 0x000fe40000000800 */
[----:B------:R-:W-:Y:S02]  /*ac70*/  ISETP.GE.AND P3, PT, R145, UR4, PT ;  /* 0x0000000491007c0c */ /* 0x000fe4000bf66270 */
[----:B------:R-:W-:Y:S02]  /*ac80*/  ISETP.GE.AND P4, PT, R144, UR4, PT ;  /* 0x0000000490007c0c */ /* 0x000fe4000bf86270 */
[----:B------:R-:W-:-:S09]  /*ac90*/  ISETP.GE.AND P2, PT, R18, UR4, PT ;  /* 0x0000000412007c0c */ /* 0x000fd2000bf46270 */
[CC--:B0--3--:R-:W-:Y:S02]  /*aca0*/  @!P3 LEA R8, P0, R145.reuse, R6.reuse, 0x1 ;  /* 0x000000069108b211 */ /* 0x0c9fe400078008ff */
[----:B------:R-:W-:Y:S02]  /*acb0*/  @!P4 LEA R10, P1, R144, R6, 0x1 ;  /* 0x00000006900ac211 */ /* 0x000fe400078208ff */
[----:B----4-:R-:W-:Y:S01]  /*acc0*/  @!P2 IMAD.WIDE R4, R18, 0x2, R6 ;  /* 0x000000021204a825 */ /* 0x010fe200078e0206 */
[-C--:B------:R-:W-:Y:S02]  /*acd0*/  @!P3 LEA.HI.X R9, R145, R7.reuse, R95, 0x1, P0 ;  /* 0x000000079109b211 */ /* 0x080fe400000f0c5f */
[----:B------:R-:W-:Y:S02]  /*ace0*/  @!P4 LEA.HI.X R11, R144, R7, R94, 0x1, P1 ;  /* 0x00000007900bc211 */ /* 0x000fe400008f0c5e */
[----:B-----5:R1:W-:Y:S04]  /*acf0*/  @!P2 ST.E.128 desc[UR60][R4.64], R36 ;  /* 0x000000240400a985 */ /* 0x0203e8000c101d3c */
[----:B------:R1:W-:Y:S04]  /*ad00*/  @!P3 ST.E.128 desc[UR60][R8.64], R12 ;  /* 0x0000000c0800b985 */ /* 0x0003e8000c101d3c */
[----:B------:R1:W-:Y:S02]  /*ad10*/  @!P4 ST.E.128 desc[UR60][R10.64], R20 ;  /* 0x000000140a00c985 */ /* 0x0003e4000c101d3c */
.L_x_32:
[----:B------:R-:W-:Y:S05]  /*ad20*/  BSYNC B0 ;  /* 0x0000000000007941 */ /* 0x000fea0003800000 */
.L_x_31:
[----:B--2---:R-:W2:Y:S01]  /*ad30*/  LDC R0, c[0x0][0xc34] ;  /* 0x00030d00ff007b82 */ /* 0x004ea20000000800 */
[----:B------:R-:W-:-:S13]  /*ad40*/  R2UR UR4, R19 ;  /* 0x00000000130472ca */ /* 0x000fda00000e0000 */
[----:B--2---:R-:W-:-:S13]  /*ad50*/  ISETP.LE.AND P0, PT, R0, UR4, PT ;  /* 0x0000000400007c0c */ /* 0x004fda000bf03270 */
[----:B------:R-:W-:Y:S05]  /*ad60*/  @!P0 BRA `(.L_x_33) ;  /* 0xffffff60005c8947 */ /* 0x000fea000383ffff */
[----:B------:R-:W-:Y:S05]  /*ad70*/  EXIT ;  /* 0x000000000000794d */ /* 0x000fea0003800000 */
.L_x_7:
[----:B------:R-:W-:-:S08]  /*ad80*/  NOP ;  /* 0x0000000000007918 */ /* 0x000fd00000000000 */
[----:B--2---:R-:W0:-:S00]  /*ad90*/  USETMAXREG.DEALLOC.CTAPOOL 0x20 ;  /* 0x00000020000079c8 */ /* 0x004e0000080e0500 */
[----:B------:R-:W1:Y:S01]  /*ada0*/  S2UR UR5, SR_CTAID.X ;  /* 0x00000000000579c3 */ /* 0x000e620000002500 */
[----:B0-----:R-:W-:Y:S02]  /*adb0*/  IMAD.MOV.U32 R0, RZ, RZ, 0x1 ;  /* 0x00000001ff007424 */ /* 0x001fe400078e00ff */
[----:B------:R-:W-:Y:S02]  /*adc0*/  IMAD.MOV.U32 R16, RZ, RZ, RZ ;  /* 0x000000ffff107224 */ /* 0x000fe400078e00ff */
[----:B------:R-:W-:-:S03]  /*add0*/  IMAD.MOV.U32 R22, RZ, RZ, 0x1 ;  /* 0x00000001ff167424 */ /* 0x000fc600078e00ff */
[----:B------:R-:W1:Y:S02]  /*ade0*/  LDC R2, c[0x0][0xc34] ;  /* 0x00030d00ff027b82 */ /* 0x000e640000000800 */
[----:B-1----:R-:W-:-:S13]  /*adf0*/  ISETP.LE.AND P0, PT, R2, UR5, PT ;  /* 0x0000000502007c0c */ /* 0x002fda000bf03270 */
[----:B------:R-:W-:Y:S05]  /*ae00*/  @P0 BRA `(.L_x_34) ;  /* 0x00000040001c0947 */ /* 0x000fea0003800000 */
[----:B------:R-:W0:Y:S01]  /*ae10*/  S2R R6, SR_TID.X ;  /* 0x0000000000067919 */ /* 0x000e220000002100 */
[----:B------:R-:W1:Y:S01]  /*ae20*/  S2UR UR4, SR_CgaCtaId ;  /* 0x00000000000479c3 */ /* 0x000e620000008800 */
[----:B------:R-:W-:Y:S01]  /*ae30*/  UMOV UR36, 0x400 ;  /* 0x0000040000247882 */ /* 0x000fe20000000000 */
[----:B------:R-:W-:Y:S01]  /*ae40*/  IMAD.MOV.U32 R22, RZ, RZ, 0x1 ;  /* 0x00000001ff167424 */ /* 0x000fe200078e00ff */
[----:B------:R-:W-:Y:S01]  /*ae50*/  ULDC.64 UR38, c[0x0][0x198] ;  /* 0x0000660000267ab9 */ /* 0x000fe20000000a00 */
[----:B------:R-:W-:Y:S01]  /*ae60*/  IMAD.MOV.U32 R16, RZ, RZ, RZ ;  /* 0x000000ffff107224 */ /* 0x000fe200078e00ff */
[----:B------:R-:W-:Y:S01]  /*ae70*/  ULDC UR37, c[0x0][0xc] ;  /* 0x0000030000257ab9 */ /* 0x000fe20000000800 */
[----:B-1----:R-:W-:Y:S01]  /*ae80*/  ULEA UR36, UR4, UR36, 0x18 ;  /* 0x0000002404247291 */ /* 0x002fe2000f8ec03f */
[C---:B0-----:R-:W-:Y:S01]  /*ae90*/  LOP3.LUT R5, R6.reuse, 0x7f, RZ, 0xc0, !PT ;  /* 0x0000007f06057812 */ /* 0x041fe200078ec0ff */
[----:B------:R-:W-:-:S04]  /*aea0*/  IMAD.SHL.U32 R0, R6, 0x8, RZ ;  /* 0x0000000806007824 */ /* 0x000fc800078e00ff */
[----:B------:R-:W-:Y:S01]  /*aeb0*/  IMAD.SHL.U32 R4, R5, 0x8, RZ ;  /* 0x0000000805047824 */ /* 0x000fe200078e00ff */
[C---:B------:R-:W-:Y:S02]  /*aec0*/  LOP3.LUT R3, R0.reuse, 0x20, RZ, 0xc0, !PT ;  /* 0x0000002000037812 */ /* 0x040fe400078ec0ff */
[----:B------:R-:W-:Y:S02]  /*aed0*/  LOP3.LUT R2, R0, 0xd8, RZ, 0xc0, !PT ;  /* 0x000000d800027812 */ /* 0x000fe400078ec0ff */
[----:B------:R-:W-:Y:S02]  /*aee0*/  LOP3.LUT R3, R3, 0x300, R4, 0xf8, !PT ;  /* 0x0000030003037812 */ /* 0x000fe400078ef804 */
[----:B------:R-:W-:Y:S01]  /*aef0*/  SHF.R.U32.HI R4, RZ, 0x2, R5 ;  /* 0x00000002ff047819 */ /* 0x000fe20000011605 */
[----:B------:R-:W-:Y:S01]  /*af00*/  IMAD.U32 R5, RZ, RZ, UR5 ;  /* 0x00000005ff057e24 */ /* 0x000fe2000f8e00ff */
[----:B------:R-:W-:Y:S02]  /*af10*/  LOP3.LUT R2, R2, 0x18, R6, 0x78, !PT ;  /* 0x0000001802027812 */ /* 0x000fe400078e7806 */
[----:B------:R-:W-:-:S02]  /*af20*/  LOP3.LUT R0, R0, 0x18, RZ, 0xc0, !PT ;  /* 0x0000001800007812 */ /* 0x000fc400078ec0ff */
[----:B------:R0:W-:Y:S01]  /*af30*/  STL [R1+0x8], R5 ;  /* 0x0000080501007387 */ /* 0x0001e20000100800 */
[----:B------:R-:W-:Y:S01]  /*af40*/  LOP3.LUT R3, R3, R2, RZ, 0xfc, !PT ;  /* 0x0000000203037212 */ /* 0x000fe200078efcff */
[----:B------:R-:W-:Y:S02]  /*af50*/  IMAD.SHL.U32 R2, R6, 0x20, RZ ;  /* 0x0000002006027824 */ /* 0x000fe400078e00ff */
[----:B------:R0:W-:Y:S01]  /*af60*/  STL [R1+0x1c], RZ ;  /* 0x00001cff01007387 */ /* 0x0001e20000100800 */
[----:B------:R-:W-:Y:S02]  /*af70*/  LEA R27, R3, UR36, 0x1 ;  /* 0x00000024031b7c11 */ /* 0x000fe4000f8e08ff */
[----:B------:R-:W-:Y:S02]  /*af80*/  LOP3.LUT R4, R4, 0x60, R2, 0xf8, !PT ;  /* 0x0000006004047812 */ /* 0x000fe400078ef802 */
[C---:B------:R-:W-:Y:S02]  /*af90*/  LOP3.LUT R2, R0.reuse, 0x20, RZ, 0xfc, !PT ;  /* 0x0000002000027812 */ /* 0x040fe400078efcff */
[----:B------:R-:W-:-:S07]  /*afa0*/  LOP3.LUT R0, R0, 0x40, RZ, 0xfc, !PT ;  /* 0x0000004000007812 */ /* 0x000fce00078efcff */
.L_x_112:
[----:B------:R-:W2:Y:S01]  /*afb0*/  LDL R4, [R1+0x8] ;  /* 0x0000080001047983 */ /* 0x000ea20000100800 */
[----:B0-----:R-:W1:Y:S01]  /*afc0*/  LDC R0, c[0x0][0xc38] ;  /* 0x00030e00ff007b82 */ /* 0x001e620000000800 */
[----:B------:R-:W-:Y:S05]  /*afd0*/  YIELD ;  /* 0x0000000000007946 */ /* 0x000fea0003800000 */
[----:B------:R-:W-:Y:S02]  /*afe0*/  ULDC.64 UR4, c[0x0][0x418] ;  /* 0x0001060000047ab9 */ /* 0x000fe40000000a00 */
[----:B------:R-:W3:Y:S01]  /*aff0*/  LDC R17, c[0x0][0xc44] ;  /* 0x00031100ff117b82 */ /* 0x000ee20000000800 */
[----:B------:R-:W-:-:S03]  /*b000*/  UISETP.NE.U32.AND UP0, UPT, UR4, URZ, UPT ;  /* 0x0000003f0400728c */ /* 0x000fc6000bf05070 */
[----:B------:R-:W-:Y:S01]  /*b010*/  ULDC UR4, c[0x0][0x424] ;  /* 0x0001090000047ab9 */ /* 0x000fe20000000800 */
[----:B------:R-:W-:Y:S02]  /*b020*/  UISETP.NE.AND.EX UP0, UPT, UR5, URZ, UPT, UP0 ;  /* 0x0000003f0500728c */ /* 0x000fe4000bf05300 */
[----:B------:R-:W-:Y:S02]  /*b030*/  UIADD3 UR5, UR36, 0x16a00, URZ ;  /* 0x00016a0024057890 */ /* 0x000fe4000fffe03f */
[----:B------:R-:W-:Y:S02]  /*b040*/  USEL UR4, UR4, 0x1, UP0 ;  /* 0x0000000104047887 */ /* 0x000fe40008000000 */
[----:B------:R-:W-:Y:S01]  /*b050*/  ULOP3.LUT UP0, URZ, UR5, 0x1bf, URZ, 0xc0, !UPT ;  /* 0x000001bf053f7892 */ /* 0x000fe2000f80c03f */
[----:B-1----:R-:W-:Y:S02]  /*b060*/  ISETP.NE.AND P0, PT, R0, 0x1, PT ;  /* 0x000000010000780c */ /* 0x002fe40003f05270 */
[----:B---3--:R-:W-:-:S11]  /*b070*/  ISETP.NE.AND P1, PT, R17, 0x1, PT ;  /* 0x000000011100780c */ /* 0x008fd60003f25270 */
[----:B------:R-:W2:Y:S08]  /*b080*/  @P0 LDC R0, c[0x0][0xc3c] ;  /* 0x00030f00ff000b82 */ /* 0x000eb00000000800 */
[----:B0-----:R-:W0:Y:S08]  /*b090*/  @P0 LDC R5, c[0x0][0xc40] ;  /* 0x00031000ff050b82 */ /* 0x001e300000000800 */
[----:B------:R-:W1:Y:S01]  /*b0a0*/  @P1 LDC.64 R2, c[0x0][0xc48] ;  /* 0x00031200ff021b82 */ /* 0x000e620000000a00 */
[----:B--2---:R-:W-:-:S05]  /*b0b0*/  @P0 IMAD.HI.U32 R0, R4, R0, RZ ;  /* 0x0000000004000227 */ /* 0x004fca00078e00ff */
[----:B0-----:R-:W-:Y:S02]  /*b0c0*/  @P0 SHF.R.U32.HI R4, RZ, R5, R0 ;  /* 0x00000005ff040219 */ /* 0x001fe40000011600 */
[----:B------:R-:W0:Y:S01]  /*b0d0*/  LDC R0, c[0x0][0x2f0] ;  /* 0x0000bc00ff007b82 */ /* 0x000e220000000800 */
[----:B------:R-:W-:Y:S02]  /*b0e0*/  PLOP3.LUT P0, PT, PT, PT, UP0, 0x80, 0x0 ;  /* 0x000000000000781c */ /* 0x000fe40003f0f008 */
[----:B-1----:R-:W-:Y:S01]  /*b0f0*/  @P1 IMAD.HI.U32 R2, R4, R2, RZ ;  /* 0x0000000204021227 */ /* 0x002fe200078e00ff */
[----:B------:R1:W-:Y:S03]  /*b100*/  STL [R1], R4 ;  /* 0x0000000401007387 */ /* 0x0003e60000100800 */
[----:B------:R-:W-:Y:S01]  /*b110*/  IMAD.MOV.U32 R28, RZ, RZ, R4 ;  /* 0x000000ffff1c7224 */ /* 0x000fe200078e0004 */
[----:B------:R-:W-:Y:S01]  /*b120*/  @P1 SHF.R.U32.HI R28, RZ, R3, R2 ;  /* 0x00000003ff1c1219 */ /* 0x000fe20000011602 */
[----:B0-----:R-:W-:-:S04]  /*b130*/  IMAD R6, R0, UR4, RZ ;  /* 0x0000000400067c24 */ /* 0x001fc8000f8e02ff */
[----:B------:R-:W-:Y:S02]  /*b140*/  IMAD.MOV R0, RZ, RZ, -R28 ;  /* 0x000000ffff007224 */ /* 0x000fe400078e0a1c */
[----:B------:R-:W-:Y:S01]  /*b150*/  VIADD R2, R6, 0x8f ;  /* 0x0000008f06027836 */ /* 0x000fe20000000000 */
[----:B------:R1:W-:Y:S01]  /*b160*/  STL [R1+0x18], R6 ;  /* 0x0000180601007387 */ /* 0x0003e20000100800 */
[----:B------:R-:W-:Y:S02]  /*b170*/  IMAD R17, R17, R0, R4 ;  /* 0x0000000011117224 */ /* 0x000fe400078e0204 */
[----:B------:R-:W-:-:S05]  /*b180*/  IMAD.HI R2, R2, 0x38e38e39, RZ ;  /* 0x38e38e3902027827 */ /* 0x000fca00078e02ff */
[----:B------:R-:W-:-:S04]  /*b190*/  SHF.R.U32.HI R3, RZ, 0x1f, R2 ;  /* 0x0000001fff037819 */ /* 0x000fc80000011602 */
[----:B------:R-:W-:-:S05]  /*b1a0*/  LEA.HI.SX32 R24, R2, R3, 0x1b ;  /* 0x0000000302187211 */ /* 0x000fca00078fdaff */
[----:B------:R1:W-:Y:S01]  /*b1b0*/  STL [R1+0x4], R24 ;  /* 0x0000041801007387 */ /* 0x0003e20000100800 */
[----:B------:R-:W-:Y:S05]  /*b1c0*/  @!P0 BRA `(.L_x_35) ;  /* 0x0000000000408947 */ /* 0x000fea0003800000 */
[----:B------:R-:W-:Y:S01]  /*b1d0*/  MOV R2, 0x0 ;  /* 0x0000000000027802 */ /* 0x000fe20000000f00 */
[----:B------:R-:W-:Y:S01]  /*b1e0*/  ULDC.64 UR6, c[0x4][0xa8] ;  /* 0x01002a0000067ab9 */ /* 0x000fe20000000a00 */
[----:B------:R-:W-:Y:S01]  /*b1f0*/  ULDC.64 UR8, c[0x4][0xb0] ;  /* 0x01002c0000087ab9 */ /* 0x000fe20000000a00 */
[----:B------:R-:W-:Y:S01]  /*b200*/  ULDC.64 UR4, c[0x4][0x8] ;  /* 0x0100020000047ab9 */ /* 0x000fe20000000a00 */
[----:B-1----:R-:W-:Y:S02]  /*b210*/  IMAD.U32 R4, RZ, RZ, UR6 ;  /* 0x00000006ff047e24 */ /* 0x002fe4000f8e00ff */
[----:B------:R-:W0:Y:S01]  /*b220*/  LDC.64 R2, c[0x4][R2] ;  /* 0x0100000002027b82 */ /* 0x000e220000000a00 */
[----:B------:R-:W-:Y:S02]  /*b230*/  IMAD.U32 R5, RZ, RZ, UR7 ;  /* 0x00000007ff057e24 */ /* 0x000fe4000f8e00ff */
[----:B------:R-:W-:Y:S02]  /*b240*/  IMAD.U32 R6, RZ, RZ, UR8 ;  /* 0x00000008ff067e24 */ /* 0x000fe4000f8e00ff */
[----:B------:R-:W-:-:S02]  /*b250*/  IMAD.U32 R7, RZ, RZ, UR9 ;  /* 0x00000009ff077e24 */ /* 0x000fc4000f8e00ff */
[----:B------:R-:W-:Y:S02]  /*b260*/  IMAD.U32 R10, RZ, RZ, UR4 ;  /* 0x00000004ff0a7e24 */ /* 0x000fe4000f8e00ff */
[----:B------:R-:W-:Y:S02]  /*b270*/  IMAD.U32 R11, RZ, RZ, UR5 ;  /* 0x00000005ff0b7e24 */ /* 0x000fe4000f8e00ff */
[----:B------:R-:W-:Y:S02]  /*b280*/  IMAD.MOV.U32 R8, RZ, RZ, 0x70 ;  /* 0x00000070ff087424 */ /* 0x000fe400078e00ff */
[----:B------:R-:W-:Y:S02]  /*b290*/  IMAD.MOV.U32 R12, RZ, RZ, 0x1 ;  /* 0x00000001ff0c7424 */ /* 0x000fe400078e00ff */
[----:B------:R-:W-:-:S07]  /*b2a0*/  IMAD.MOV.U32 R13, RZ, RZ, RZ ;  /* 0x000000ffff0d7224 */ /* 0x000fce00078e00ff */
[----:B------:R-:W-:-:S07]  /*b2b0*/  LEPC R20, `(.L_x_35) ;  /* 0x000000001014794e */ /* 0x000fce0000000000 */
[----:B0-----:R-:W-:Y:S05]  /*b2c0*/  CALL.ABS.NOINC R2 ;  /* 0x0000000002007343 */ /* 0x001fea0003c00000 */
.L_x_35:
[----:B------:R-:W-:-:S04]  /*b2d0*/  UIADD3 UR4, UR36, 0x200, URZ ;  /* 0x0000020024047890 */ /* 0x000fc8000fffe03f */
[----:B------:R-:W-:-:S06]  /*b2e0*/  ULOP3.LUT UP0, URZ, UR4, 0x1bf, URZ, 0xc0, !UPT ;  /* 0x000001bf043f7892 */ /* 0x000fcc000f80c03f */
[----:B------:R-:W-:-:S13]  /*b2f0*/  PLOP3.LUT P0, PT, PT, PT, UP0, 0x80, 0x0 ;  /* 0x000000000000781c */ /* 0x000fda0003f0f008 */
[----:B------:R-:W-:Y:S05]  /*b300*/  @!P0 BRA `(.L_x_36) ;  /* 0x00000000007c8947 */ /* 0x000fea0003800000 */
[----:B------:R-:W-:Y:S01]  /*b310*/  MOV R18, 0x0 ;  /* 0x0000000000127802 */ /* 0x000fe20000000f00 */
[----:B------:R-:W-:Y:S01]  /*b320*/  ULDC.64 UR6, c[0x4][0xa8] ;  /* 0x01002a0000067ab9 */ /* 0x000fe20000000a00 */
[----:B------:R-:W-:Y:S01]  /*b330*/  ULDC.64 UR8, c[0x4][0xb0] ;  /* 0x01002c0000087ab9 */ /* 0x000fe20000000a00 */
[----:B------:R-:W-:Y:S01]  /*b340*/  ULDC.64 UR4, c[0x4][0x10] ;  /* 0x0100040000047ab9 */ /* 0x000fe20000000a00 */
[----:B------:R0:W2:Y:S01]  /*b350*/  LDC.64 R2, c[0x4][R18] ;  /* 0x0100000012027b82 */ /* 0x0000a20000000a00 */
[----:B-1----:R-:W-:Y:S02]  /*b360*/  IMAD.U32 R4, RZ, RZ, UR6 ;  /* 0x00000006ff047e24 */ /* 0x002fe4000f8e00ff */
[----:B------:R-:W-:Y:S02]  /*b370*/  IMAD.U32 R5, RZ, RZ, UR7 ;  /* 0x00000007ff057e24 */ /* 0x000fe4000f8e00ff */
[----:B------:R-:W-:Y:S02]  /*b380*/  IMAD.U32 R6, RZ, RZ, UR8 ;  /* 0x00000008ff067e24 */ /* 0x000fe4000f8e00ff */
[----:B------:R-:W-:-:S02]  /*b390*/  IMAD.U32 R7, RZ, RZ, UR9 ;  /* 0x00000009ff077e24 */ /* 0x000fc4000f8e00ff */
[----:B------:R-:W-:Y:S02]  /*b3a0*/  IMAD.U32 R10, RZ, RZ, UR4 ;  /* 0x00000004ff0a7e24 */ /* 0x000fe4000f8e00ff */
[----:B------:R-:W-:Y:S02]  /*b3b0*/  IMAD.U32 R11, RZ, RZ, UR5 ;  /* 0x00000005ff0b7e24 */ /* 0x000fe4000f8e00ff */
[----:B------:R-:W-:Y:S02]  /*b3c0*/  IMAD.MOV.U32 R8, RZ, RZ, 0x70 ;  /* 0x00000070ff087424 */ /* 0x000fe400078e00ff */
[----:B------:R-:W-:Y:S02]  /*b3d0*/  IMAD.MOV.U32 R12, RZ, RZ, 0x1 ;  /* 0x00000001ff0c7424 */ /* 0x000fe400078e00ff */
[----:B0-----:R-:W-:-:S07]  /*b3e0*/  IMAD.MOV.U32 R13, RZ, RZ, RZ ;  /* 0x000000ffff0d7224 */ /* 0x001fce00078e00ff */
[----:B------:R-:W-:-:S07]  /*b3f0*/  LEPC R20, `(.L_x_37) ;  /* 0x000000001014794e */ /* 0x000fce0000000000 */
[----:B--2---:R-:W-:Y:S05]  /*b400*/  CALL.ABS.NOINC R2 ;  /* 0x0000000002007343 */ /* 0x004fea0003c00000 */
.L_x_37:
[----:B------:R0:W1:Y:S01]  /*b410*/  LDC.64 R2, c[0x4][R18] ;  /* 0x0100000012027b82 */ /* 0x0000620000000a00 */
[----:B------:R-:W-:Y:S01]  /*b420*/  ULDC.64 UR6, c[0x4][0xa8] ;  /* 0x01002a0000067ab9 */ /* 0x000fe20000000a00 */
[----:B------:R-:W-:Y:S01]  /*b430*/  ULDC.64 UR8, c[0x4][0xb0] ;  /* 0x01002c0000087ab9 */ /* 0x000fe20000000a00 */
[----:B------:R-:W-:Y:S01]  /*b440*/  ULDC.64 UR4, c[0x4][0x18] ;  /* 0x0100060000047ab9 */ /* 0x000fe20000000a00 */
[----:B------:R-:W-:Y:S02]  /*b450*/  IMAD.U32 R4, RZ, RZ, UR6 ;  /* 0x00000006ff047e24 */ /* 0x000fe4000f8e00ff */
        /* <DEDUP_REMOVED lines=9> */
[----:B-1----:R-:W-:Y:S05]  /*b4f0*/  CALL.ABS.NOINC R2 ;  /* 0x0000000002007343 */ /* 0x002fea0003c00000 */
.L_x_36:
[----:B------:R-:W-:Y:S01]  /*b500*/  ULDC.64 UR4, c[0x0][0x9f8] ;  /* 0x00027e0000047ab9 */ /* 0x000fe20000000a00 */
[----:B------:R-:W-:Y:S01]  /*b510*/  IMAD.MOV.U32 R19, RZ, RZ, R28 ;  /* 0x000000ffff137224 */ /* 0x000fe200078e001c */
[----:B------:R-:W-:-:S04]  /*b520*/  ISETP.NE.U32.AND P0, PT, RZ, UR4, PT ;  /* 0x00000004ff007c0c */ /* 0x000fc8000bf05070 */
[----:B------:R-:W-:-:S13]  /*b530*/  ISETP.NE.AND.EX P0, PT, RZ, UR5, PT, P0 ;  /* 0x00000005ff007c0c */ /* 0x000fda000bf05300 */
[----:B------:R-:W0:Y:S02]  /*b540*/  @P0 LDC.64 R2, c[0x0][0x9f8] ;  /* 0x00027e00ff020b82 */ /* 0x000e240000000a00 */
[----:B0-----:R-:W-:-:S05]  /*b550*/  @P0 IMAD.WIDE R2, R28, 0x4, R2 ;  /* 0x000000041c020825 */ /* 0x001fca00078e0202 */
[----:B------:R0:W1:Y:S01]  /*b560*/  @P0 LDG.E R19, desc[UR60][R2.64] ;  /* 0x0000003c02130981 */ /* 0x000062000c1e1900 */
[----:B------:R-:W-:Y:S01]  /*b570*/  UMOV UR4, 0xffffffff ;  /* 0xffffffff00047882 */ /* 0x000fe20000000000 */
[----:B------:R-:W-:Y:S01]  /*b580*/  VIADD R29, R24, 0xffffffff ;  /* 0xffffffff181d7836 */ /* 0x000fe20000000000 */
[----:B0-----:R-:W0:Y:S02]  /*b590*/  LDC.64 R2, c[0x0][0x418] ;  /* 0x00010600ff027b82 */ /* 0x001e240000000a00 */
[----:B0-----:R-:W-:-:S04]  /*b5a0*/  ISETP.NE.U32.AND P0, PT, R2, RZ, PT ;  /* 0x000000ff0200720c */ /* 0x001fc80003f05070 */
[----:B------:R-:W-:-:S04]  /*b5b0*/  ISETP.NE.AND.EX P1, PT, R3, RZ, PT, P0 ;  /* 0x000000ff0300720c */ /* 0x000fc80003f25300 */
[----:B------:R-:W-:Y:S02]  /*b5c0*/  P2R R26, PR, RZ, 0x2 ;  /* 0x00000002ff1a7803 */ /* 0x000fe40000000000 */
[----:B-1----:R-:W-:Y:S02]  /*b5d0*/  SHF.R.S32.HI R24, RZ, 0x1f, R19 ;  /* 0x0000001fff187819 */ /* 0x002fe40000011413 */
[----:B------:R-:W-:Y:S01]  /*b5e0*/  SEL R18, R19, RZ, !P1 ;  /* 0x000000ff13127207 */ /* 0x000fe20004800000 */
[----:B------:R-:W-:Y:S06]  /*b5f0*/  BRA.DIV UR4, `(.L_x_38) ;  /* 0x0000003e04687947 */ /* 0x000fec000b800000 */
[----:B------:R-:W0:Y:S02]  /*b600*/  S2R R0, SR_TID.X ;  /* 0x0000000000007919 */ /* 0x000e240000002100 */
[----:B0-----:R-:W-:-:S04]  /*b610*/  SHF.R.U32.HI R0, RZ, 0x5, R0 ;  /* 0x00000005ff007819 */ /* 0x001fc80000011600 */
[----:B------:R-:W-:-:S05]  /*b620*/  LOP3.LUT R0, R0, 0x3, RZ, 0xc0, !PT ;  /* 0x0000000300007812 */ /* 0x000fca00078ec0ff */
[----:B------:R0:W1:Y:S02]  /*b630*/  SHFL.IDX PT, R14, R0, RZ, 0x1f ;  /* 0x00001fff000e7589 */ /* 0x00006400000e0000 */
.L_x_128:
[----:B-1----:R-:W-:Y:S02]  /*b640*/  ISETP.NE.AND P0, PT, R14, RZ, PT ;  /* 0x000000ff0e00720c */ /* 0x002fe40003f05270 */
[----:B------:R-:W-:-:S04]  /*b650*/  PLOP3.LUT P2, PT, PT, PT, PT, 0x8, 0x0 ;  /* 0x000000000000781c */ /* 0x000fc80003f4e170 */
[----:B------:R-:W-:-:S07]  /*b660*/  P2R R25, PR, RZ, 0x4 ;  /* 0x00000004ff197803 */ /* 0x000fce0000000000 */
[----:B------:R-:W-:Y:S05]  /*b670*/  @P0 BRA `(.L_x_39) ;  /* 0x0000000400100947 */ /* 0x000fea0003800000 */
[----:B------:R-:W-:-:S03]  /*b680*/  UMOV UR4, 0xffffffff ;  /* 0xffffffff00047882 */ /* 0x000fc60000000000 */
[----:B------:R-:W-:Y:S05]  /*b690*/  BRA.DIV UR4, `(.L_x_40) ;  /* 0x0000003e04747947 */ /* 0x000fea000b800000 */
[----:B------:R-:W-:-:S13]  /*b6a0*/  ELECT P6, URZ, PT ;  /* 0x00000000003f782f */ /* 0x000fda00038c0000 */
.L_x_131:
[----:B------:R-:W-:Y:S05]  /*b6b0*/  @!P6 BRA `(.L_x_39) ;  /* 0x000000040000e947 */ /* 0x000fea0003800000 */
[----:B------:R-:W-:Y:S02]  /*b6c0*/  IMAD.MOV.U32 R23, RZ, RZ, R29 ;  /* 0x000000ffff177224 */ /* 0x000fe400078e001d */
[----:B------:R-:W-:Y:S01]  /*b6d0*/  IMAD.MOV.U32 R18, RZ, RZ, R19 ;  /* 0x000000ffff127224 */ /* 0x000fe200078e0013 */
[----:B------:R-:W-:Y:S06]  /*b6e0*/  @!P1 BRA `(.L_x_41) ;  /* 0x0000000000449947 */ /* 0x000fec0003800000 */
[----:B0-----:R-:W0:Y:S01]  /*b6f0*/  LDC R0, c[0x0][0x43c] ;  /* 0x00010f00ff007b82 */ /* 0x001e220000000800 */
[----:B------:R-:W-:Y:S01]  /*b700*/  ULDC.64 UR4, c[0x0][0x428] ;  /* 0x00010a0000047ab9 */ /* 0x000fe20000000a00 */
[----:B0-----:R-:W-:-:S13]  /*b710*/  ISETP.NE.AND P0, PT, R0, 0x1, PT ;  /* 0x000000010000780c */ /* 0x001fda0003f05270 */
[----:B------:R-:W0:Y:S02]  /*b720*/  @P0 LDC.64 R4, c[0x0][0x440] ;  /* 0x00011000ff040b82 */ /* 0x000e240000000a00 */
[----:B0-----:R-:W-:-:S04]  /*b730*/  @P0 IMAD.HI.U32 R6, R29, R4, RZ ;  /* 0x000000041d060227 */ /* 0x001fc800078e00ff */
[----:B------:R-:W-:Y:S01]  /*b740*/  IMAD.MOV.U32 R4, RZ, RZ, R29 ;  /* 0x000000ffff047224 */ /* 0x000fe200078e001d */
[----:B------:R-:W-:-:S04]  /*b750*/  @P0 SHF.R.U32.HI R4, RZ, R5, R6 ;  /* 0x00000005ff040219 */ /* 0x000fc80000011606 */
[--C-:B------:R-:W-:Y:S01]  /*b760*/  SHF.R.S32.HI R5, RZ, 0x1f, R4.reuse ;  /* 0x0000001fff057819 */ /* 0x100fe20000011404 */
[----:B------:R-:W-:-:S04]  /*b770*/  IMAD.MOV R23, RZ, RZ, -R4 ;  /* 0x000000ffff177224 */ /* 0x000fc800078e0a04 */
[----:B------:R-:W-:Y:S02]  /*b780*/  IMAD R23, R0, R23, R29 ;  /* 0x0000001700177224 */ /* 0x000fe400078e021d */
[----:B------:R-:W-:Y:S02]  /*b790*/  IMAD R0, R24, UR4, RZ ;  /* 0x0000000418007c24 */ /* 0x000fe4000f8e02ff */
[----:B------:R-:W-:-:S04]  /*b7a0*/  IMAD.WIDE.U32 R4, R19, UR4, R4 ;  /* 0x0000000413047c25 */ /* 0x000fc8000f8e0004 */
[----:B------:R-:W-:Y:S01]  /*b7b0*/  IMAD R0, R19, UR5, R0 ;  /* 0x0000000513007c24 */ /* 0x000fe2000f8e0200 */
[----:B------:R-:W-:-:S03]  /*b7c0*/  LEA R2, P0, R4, R2, 0x2 ;  /* 0x0000000204027211 */ /* 0x000fc600078010ff */
[----:B------:R-:W-:-:S05]  /*b7d0*/  IMAD.IADD R0, R5, 0x1, R0 ;  /* 0x0000000105007824 */ /* 0x000fca00078e0200 */
[----:B------:R-:W-:-:S05]  /*b7e0*/  LEA.HI.X R3, R4, R3, R0, 0x2, P0 ;  /* 0x0000000304037211 */ /* 0x000fca00000f1400 */
[----:B------:R1:W5:Y:S02]  /*b7f0*/  LDG.E R18, desc[UR60][R2.64] ;  /* 0x0000003c02127981 */ /* 0x000364000c1e1900 */
.L_x_41:
[----:B0-----:R-:W0:Y:S01]  /*b800*/  S2R R0, SR_TID.X ;  /* 0x0000000000007919 */ /* 0x001e220000002100 */
[----:B-1----:R-:W-:Y:S02]  /*b810*/  LEA R3, R16, UR36, 0x3 ;  /* 0x0000002410037c11 */ /* 0x002fe4000f8e18ff */
[----:B0-----:R-:W-:Y:S02]  /*b820*/  LOP3.LUT R2, R0, 0x7f, RZ, 0xc0, !PT ;  /* 0x0000007f00027812 */ /* 0x001fe400078ec0ff */
[----:B------:R-:W-:Y:S02]  /*b830*/  SHF.L.U32 R0, R22, 0x1f, RZ ;  /* 0x0000001f16007819 */ /* 0x000fe400000006ff */
[----:B------:R-:W-:Y:S02]  /*b840*/  ISETP.NE.AND P1, PT, R2, RZ, PT ;  /* 0x000000ff0200720c */ /* 0x000fe40003f25270 */
[----:B------:R-:W0:Y:S02]  /*b850*/  SYNCS.PHASECHK.TRANS64.TRYWAIT P0, [R3+URZ+0x31c40], R0 ;  /* 0x031c4000030075a7 */ /* 0x000e24000800017f */
[----:B0-----:R-:W-:Y:S09]  /*b860*/  @!P0 BRA `(.L_x_42) ;  /* 0x0000003c00208947 */ /* 0x001ff20003800000 */
.L_x_132:
[----:B------:R-:W-:Y:S05]  /*b870*/  @P1 BRA `(.L_x_43) ;  /* 0x00000000001c1947 */ /* 0x000fea0003800000 */
[----:B------:R-:W1:Y:S01]  /*b880*/  S2R R2, SR_TID.X ;  /* 0x0000000000027919 */ /* 0x000e620000002100 */
[----:B0-----:R-:W-:-:S04]  /*b890*/  IMAD.MOV.U32 R0, RZ, RZ, 0x6c00 ;  /* 0x00006c00ff007424 */ /* 0x001fc800078e00ff */
[----:B------:R2:W-:Y:S01]  /*b8a0*/  SYNCS.ARRIVE.TRANS64 RZ, [R3+URZ+0x31c30], R0 ;  /* 0x031c300003ff79a7 */ /* 0x0005e2000800003f */
[----:B-1----:R-:W-:-:S04]  /*b8b0*/  LOP3.LUT R2, R2, 0x1f, RZ, 0xc0, !PT ;  /* 0x0000001f02027812 */ /* 0x002fc800078ec0ff */
[----:B------:R-:W-:-:S13]  /*b8c0*/  ISETP.NE.AND P0, PT, R2, RZ, PT ;  /* 0x000000ff0200720c */ /* 0x000fda0003f05270 */
[----:B--2---:R-:W-:Y:S05]  /*b8d0*/  @!P0 BRA `(.L_x_43) ;  /* 0x0000000000048947 */ /* 0x004fea0003800000 */
[----:B------:R-:W-:Y:S01]  /*b8e0*/  BPT.TRAP 0x1 ;  /* 0x000000040000795c */ /* 0x000fe20000300000 */
.L_x_43:
[----:B------:R-:W-:Y:S01]  /*b8f0*/  R2UR UR8, R16 ;  /* 0x00000000100872ca */ /* 0x000fe200000e0000 */
[----:B------:R-:W-:Y:S01]  /*b900*/  UIADD3 UR4, UP0, UR38, 0x370, URZ ;  /* 0x0000037026047890 */ /* 0x000fe2000ff1e03f */
[----:B------:R-:W-:Y:S01]  /*b910*/  R2UR UR9, R3 ;  /* 0x00000000030972ca */ /* 0x000fe200000e0000 */
[----:B------:R-:W-:Y:S01]  /*b920*/  UMOV UR10, URZ ;  /* 0x0000003f000a7c82 */ /* 0x000fe20008000000 */
[----:B------:R-:W-:Y:S01]  /*b930*/  R2UR UR11, R23 ;  /* 0x00000000170b72ca */ /* 0x000fe200000e0000 */
[----:B------:R-:W-:Y:S01]  /*b940*/  UIADD3.X UR5, URZ, UR39, URZ, UP0, !UPT ;  /* 0x000000273f057290 */ /* 0x000fe200087fe43f */
[----:B------:R-:W-:Y:S01]  /*b950*/  R2UR UR12, R17 ;  /* 0x00000000110c72ca */ /* 0x000fe200000e0000 */
[----:B------:R-:W-:Y:S01]  /*b960*/  UMOV UR6, 0x0 ;  /* 0x0000000000067882 */ /* 0x000fe20000000000 */
[----:B-----5:R-:W-:Y:S01]  /*b970*/  R2UR UR13, R18 ;  /* 0x00000000120d72ca */ /* 0x020fe200000e0000 */
[----:B------:R-:W-:Y:S01]  /*b980*/  UMOV UR7, 0x14f00000 ;  /* 0x14f0000000077882 */ /* 0x000fe20000000000 */
[----:B------:R-:W-:Y:S01]  /*b990*/  UMOV UR16, 0x20 ;  /* 0x0000002000107882 */ /* 0x000fe20000000000 */
[----:B------:R-:W-:-:S02]  /*b9a0*/  PLOP3.LUT P0, PT, PT, PT, PT, 0x80, 0x0 ;  /* 0x000000000000781c */ /* 0x000fc40003f0f070 */
[----:B------:R-:W-:Y:S02]  /*b9b0*/  UIMAD UR8, UR8, 0x6c00, UR36 ;  /* 0x00006c00080878a4 */ /* 0x000fe4000f8e0224 */
[----:B------:R-:W-:Y:S01]  /*b9c0*/  UIADD3 UR9, UR9, 0x31c30, URZ ;  /* 0x00031c3009097890 */ /* 0x000fe2000fffe03f */
[----:B------:R-:W-:Y:S01]  /*b9d0*/  P2R R25, PR, RZ, 0x1 ;  /* 0x00000001ff197803 */ /* 0x000fe20000000000 */
[----:B------:R-:W-:Y:S02]  /*b9e0*/  UIMAD UR11, UR11, 0x90, URZ ;  /* 0x000000900b0b78a4 */ /* 0x000fe4000f8e023f */
[----:B------:R-:W-:Y:S02]  /*b9f0*/  UIADD3 UR14, UR8, 0x16a00, URZ ;  /* 0x00016a00080e7890 */ /* 0x000fe4000fffe03f */
[----:B------:R-:W-:Y:S02]  /*ba00*/  UIADD3 UR15, UR8, 0x18e00, URZ ;  /* 0x00018e00080f7890 */ /* 0x000fe4000fffe03f */
[----:B------:R-:W-:-:S03]  /*ba10*/  UIADD3 UR17, UR8, 0x1b200, URZ ;  /* 0x0001b20008117890 */ /* 0x000fc6000fffe03f */
[----:B------:R-:W-:Y:S01]  /*ba20*/  UMOV UR8, UR14 ;  /* 0x0000000e00087c82 */ /* 0x000fe20008000000 */
[----:B------:R-:W-:Y:S01]  /*ba30*/  UMOV UR14, 0x40 ;  /* 0x00000040000e7882 */ /* 0x000fe20000000000 */
[----:B------:R1:W-:Y:S02]  /*ba40*/  UTMALDG.4D [UR8], [UR4], desc[UR6] ;  /* 0x00000608040075b4 */ /* 0x0003e40008019000 */
[----:B-1----:R-:W-:Y:S01]  /*ba50*/  UMOV UR8, UR15 ;  /* 0x0000000f00087c82 */ /* 0x002fe20008000000 */
[----:B------:R-:W-:Y:S02]  /*ba60*/  UMOV UR10, UR16 ;  /* 0x00000010000a7c82 */ /* 0x000fe40008000000 */
[----:B------:R1:W-:Y:S02]  /*ba70*/  UTMALDG.4D [UR8], [UR4], desc[UR6] ;  /* 0x00000608040075b4 */ /* 0x0003e40008019000 */
[----:B-1----:R-:W-:Y:S01]  /*ba80*/  UMOV UR8, UR17 ;  /* 0x0000001100087c82 */ /* 0x002fe20008000000 */
[----:B------:R-:W-:-:S02]  /*ba90*/  UMOV UR10, UR14 ;  /* 0x0000000e000a7c82 */ /* 0x000fc40008000000 */
[----:B------:R1:W-:Y:S02]  /*baa0*/  UTMALDG.4D [UR8], [UR4], desc[UR6] ;  /* 0x00000608040075b4 */ /* 0x0003e40008019000 */
[----:B-1----:R-:W-:Y:S01]  /*bab0*/  NOP ;  /* 0x0000000000007918 */ /* 0x002fe20000000000 */
.L_x_39:
[----:B------:R-:W-:Y:S05]  /*bac0*/  WARPSYNC.ALL ;  /* 0x0000000000007948 */ /* 0x000fea0003800000 */
[----:B------:R-:W-:Y:S01]  /*bad0*/  UIADD3 UR4, UR36, 0xda00, URZ ;  /* 0x0000da0024047890 */ /* 0x000fe2000fffe03f */
[----:B0-----:R-:W-:Y:S01]  /*bae0*/  SHF.R.S32.HI R0, RZ, 0x1f, R17 ;  /* 0x0000001fff007819 */ /* 0x001fe20000011411 */
[----:B------:R-:W-:Y:S02]  /*baf0*/  BAR.SYNC.DEFER_BLOCKING 0x8, 0x200 ;  /* 0x0208000000007b1d */ /* 0x000fe40000010000 */
[----:B------:R-:W-:-:S04]  /*bb00*/  ULOP3.LUT UP0, URZ, UR4, 0x1bf, URZ, 0xc0, !UPT ;  /* 0x000001bf043f7892 */ /* 0x000fc8000f80c03f */
[----:B------:R-:W-:Y:S02]  /*bb10*/  ULDC.64 UR4, c[0x0][0x2d8] ;  /* 0x0000b60000047ab9 */ /* 0x000fe40000000a00 */
[----:B------:R-:W-:Y:S01]  /*bb20*/  IMAD R0, R0, UR4, RZ ;  /* 0x0000000400007c24 */ /* 0x000fe2000f8e02ff */
[----:B------:R-:W-:Y:S01]  /*bb30*/  PLOP3.LUT P0, PT, PT, PT, UP0, 0x80, 0x0 ;  /* 0x000000000000781c */ /* 0x000fe20003f0f008 */
[----:B------:R-:W-:-:S04]  /*bb40*/  IMAD.WIDE.U32 R2, R17, UR4, RZ ;  /* 0x0000000411027c25 */ /* 0x000fc8000f8e00ff */
[----:B------:R-:W-:Y:S01]  /*bb50*/  IMAD R0, R17, UR5, R0 ;  /* 0x0000000511007c24 */ /* 0x000fe2000f8e0200 */
[----:B------:R0:W-:Y:S03]  /*bb60*/  STL.64 [R1+0x10], R2 ;  /* 0x0000100201007387 */ /* 0x0001e60000100a00 */
[----:B0-----:R-:W-:Y:S01]  /*bb70*/  IMAD.IADD R2, R3, 0x1, R0 ;  /* 0x0000000103027824 */ /* 0x001fe200078e0200 */
[----:B------:R-:W-:-:S05]  /*bb80*/  SHF.R.S32.HI R0, RZ, 0x1f, R28 ;  /* 0x0000001fff007819 */ /* 0x000fca000001141c */
[----:B------:R0:W-:Y:S04]  /*bb90*/  STL [R1+0x24], R0 ;  /* 0x0000240001007387 */ /* 0x0001e80000100800 */
[----:B------:R0:W-:Y:S01]  /*bba0*/  STL [R1+0x20], R2 ;  /* 0x0000200201007387 */ /* 0x0001e20000100800 */
[----:B------:R-:W-:Y:S05]  /*bbb0*/  @!P0 BRA `(.L_x_44) ;  /* 0x0000000000408947 */ /* 0x000fea0003800000 */
[----:B0-----:R-:W-:Y:S01]  /*bbc0*/  MOV R2, 0x0 ;  /* 0x0000000000027802 */ /* 0x001fe20000000f00 */
[----:B------:R-:W-:Y:S01]  /*bbd0*/  ULDC.64 UR6, c[0x4][0xa8] ;  /* 0x01002a0000067ab9 */ /* 0x000fe20000000a00 */
[----:B------:R-:W-:Y:S01]  /*bbe0*/  ULDC.64 UR8, c[0x4][0xb0] ;  /* 0x01002c0000087ab9 */ /* 0x000fe20000000a00 */
[----:B------:R-:W-:Y:S01]  /*bbf0*/  ULDC.64 UR4, c[0x4][0x20] ;  /* 0x0100080000047ab9 */ /* 0x000fe20000000a00 */
[----:B------:R-:W-:Y:S02]  /*bc00*/  IMAD.U32 R4, RZ, RZ, UR6 ;  /* 0x00000006ff047e24 */ /* 0x000fe4000f8e00ff */
        /* <DEDUP_REMOVED lines=11> */
.L_x_44:
[----:B------:R-:W2:Y:S01]  /*bcc0*/  LDL.LU R20, [R1+0x20] ;  /* 0x0000200001147983 */ /* 0x000ea20000300800 */
[----:B------:R-:W1:Y:S01]  /*bcd0*/  LDC R10, c[0x0][0x448] ;  /* 0x00011200ff0a7b82 */ /* 0x000e620000000800 */
[----:B------:R-:W-:Y:S01]  /*bce0*/  ULDC.64 UR4, c[0x0][0x2e0] ;  /* 0x0000b80000047ab9 */ /* 0x000fe20000000a00 */
[----:B------:R-:W-:Y:S01]  /*bcf0*/  ULDC.64 UR6, c[0x0][0x2c8] ;  /* 0x0000b20000067ab9 */ /* 0x000fe20000000a00 */
[----:B0-----:R-:W2:Y:S01]  /*bd00*/  LDL.LU.64 R2, [R1+0x10] ;  /* 0x0000100001027983 */ /* 0x001ea20000300a00 */
[----:B------:R-:W-:-:S03]  /*bd10*/  ULDC.64 UR8, c[0x0][0x280] ;  /* 0x0000a00000087ab9 */ /* 0x000fc60000000a00 */
[----:B------:R-:W3:Y:S04]  /*bd20*/  LDL.LU R0, [R1+0x24] ;  /* 0x0000240001007983 */ /* 0x000ee80000300800 */
[----:B------:R-:W4:Y:S04]  /*bd30*/  LDL.LU R6, [R1] ;  /* 0x0000000001067983 */ /* 0x000f280000300800 */
[----:B------:R-:W5:Y:S01]  /*bd40*/  LDL R21, [R1+0x8] ;  /* 0x0000080001157983 */ /* 0x000f620000100800 */
[----:B------:R-:W0:Y:S01]  /*bd50*/  S2R R12, SR_TID.X ;  /* 0x00000000000c7919 */ /* 0x000e220000002100 */
[----:B------:R-:W0:Y:S01]  /*bd60*/  S2R R11, SR_TID.X ;  /* 0x00000000000b7919 */ /* 0x000e220000002100 */
[----:B-1----:R-:W-:-:S13]  /*bd70*/  ISETP.NE.AND P0, PT, R10, 0x1, PT ;  /* 0x000000010a00780c */ /* 0x002fda0003f05270 */
[----:B------:R-:W1:Y:S08]  /*bd80*/  @P0 LDC R4, c[0x0][0x450] ;  /* 0x00011400ff040b82 */ /* 0x000e700000000800 */
[----:B------:R-:W1:Y:S01]  /*bd90*/  @P0 LDC R9, c[0x0][0x44c] ;  /* 0x00011300ff090b82 */ /* 0x000e620000000800 */
[----:B--2---:R-:W-:Y:S02]  /*bda0*/  IMAD.MOV.U32 R3, RZ, RZ, R20 ;  /* 0x000000ffff037224 */ /* 0x004fe400078e0014 */
[----:B------:R-:W2:Y:S01]  /*bdb0*/  S2R R20, SR_TID.X ;  /* 0x0000000000147919 */ /* 0x000ea20000002100 */
[----:B---3--:R-:W-:-:S02]  /*bdc0*/  IMAD R0, R0, UR4, RZ ;  /* 0x0000000400007c24 */ /* 0x008fc4000f8e02ff */
[----:B------:R-:W-:Y:S01]  /*bdd0*/  IMAD.WIDE.U32 R2, R28, UR4, R2 ;  /* 0x000000041c027c25 */ /* 0x000fe2000f8e0002 */
[----:B------:R-:W-:-:S03]  /*bde0*/  ULDC UR4, c[0x0][0xc38] ;  /* 0x00030e0000047ab9 */ /* 0x000fc60000000800 */
[----:B------:R-:W-:Y:S02]  /*bdf0*/  IMAD R5, R28, UR5, R0 ;  /* 0x000000051c057c24 */ /* 0x000fe4000f8e0200 */
[----:B------:R-:W3:Y:S01]  /*be00*/  @P0 LDC R0, c[0x0][0x44c] ;  /* 0x00011300ff000b82 */ /* 0x000ee20000000800 */
[----:B----4-:R-:W-:Y:S02]  /*be10*/  IMAD.MOV R6, RZ, RZ, -R6 ;  /* 0x000000ffff067224 */ /* 0x010fe400078e0a06 */
[----:B------:R-:W-:Y:S02]  /*be20*/  IMAD.IADD R3, R3, 0x1, R5 ;  /* 0x0000000103037824 */ /* 0x000fe400078e0205 */
[----:B-----5:R-:W-:Y:S01]  /*be30*/  IMAD R6, R6, UR4, R21 ;  /* 0x0000000406067c24 */ /* 0x020fe2000f8e0215 */
[----:B------:R-:W-:Y:S01]  /*be40*/  ULDC.64 UR4, c[0x0][0x2d0] ;  /* 0x0000b40000047ab9 */ /* 0x000fe20000000a00 */
[----:B0-----:R-:W-:-:S05]  /*be50*/  IMAD.SHL.U32 R21, R12, 0x8, RZ ;  /* 0x000000080c157824 */ /* 0x001fca00078e00ff */
[----:B------:R-:W-:-:S04]  /*be60*/  LOP3.LUT R21, R21, 0x18, RZ, 0xc0, !PT ;  /* 0x0000001815157812 */ /* 0x000fc800078ec0ff */
[C---:B------:R-:W-:Y:S02]  /*be70*/  LOP3.LUT R13, R21.reuse, 0x20, RZ, 0xfc, !PT ;  /* 0x00000020150d7812 */ /* 0x040fe400078efcff */
[----:B------:R-:W-:Y:S02]  /*be80*/  LOP3.LUT R12, R21, 0x40, RZ, 0xfc, !PT ;  /* 0x00000040150c7812 */ /* 0x000fe400078efcff */
[----:B------:R-:W-:Y:S02]  /*be90*/  LOP3.LUT R21, R11, 0x7f, RZ, 0xc0, !PT ;  /* 0x0000007f0b157812 */ /* 0x000fe400078ec0ff */
[C---:B--2---:R-:W-:Y:S01]  /*bea0*/  LOP3.LUT R7, R20.reuse, 0x7f, RZ, 0xc0, !PT ;  /* 0x0000007f14077812 */ /* 0x044fe200078ec0ff */
[----:B------:R-:W-:-:S03]  /*beb0*/  IMAD.SHL.U32 R20, R20, 0x20, RZ ;  /* 0x0000002014147824 */ /* 0x000fc600078e00ff */
[----:B------:R-:W-:-:S04]  /*bec0*/  SHF.R.U32.HI R7, RZ, 0x2, R7 ;  /* 0x00000002ff077819 */ /* 0x000fc80000011607 */
[----:B------:R-:W-:-:S05]  /*bed0*/  LOP3.LUT R20, R7, 0x60, R20, 0xf8, !PT ;  /* 0x0000006007147812 */ /* 0x000fca00078ef814 */
[----:B------:R-:W-:Y:S02]  /*bee0*/  IMAD R7, R6, 0xc0, R20 ;  /* 0x000000c006077824 */ /* 0x000fe400078e0214 */
[----:B------:R-:W-:Y:S02]  /*bef0*/  IMAD.SHL.U32 R20, R11, 0x8, RZ ;  /* 0x000000080b147824 */ /* 0x000fe400078e00ff */
[----:B---3--:R-:W-:-:S03]  /*bf00*/  @P0 IMAD.HI.U32 R0, R7, R0, RZ ;  /* 0x0000000007000227 */ /* 0x008fc600078e00ff */
[----:B------:R-:W-:Y:S01]  /*bf10*/  LOP3.LUT R20, R20, 0x18, RZ, 0xc0, !PT ;  /* 0x0000001814147812 */ /* 0x000fe200078ec0ff */
[----:B------:R-:W-:Y:S01]  /*bf20*/  IMAD.MOV.U32 R5, RZ, RZ, R7 ;  /* 0x000000ffff057224 */ /* 0x000fe200078e0007 */
[----:B-1----:R-:W-:-:S04]  /*bf30*/  @P0 SHF.R.U32.HI R5, RZ, R4, R0 ;  /* 0x00000004ff050219 */ /* 0x002fc80000011600 */
[----:B------:R-:W-:-:S05]  /*bf40*/  SHF.R.S32.HI R0, RZ, 0x1f, R5 ;  /* 0x0000001fff007819 */ /* 0x000fca0000011405 */
[----:B------:R-:W-:-:S04]  /*bf50*/  IMAD R0, R0, UR4, RZ ;  /* 0x0000000400007c24 */ /* 0x000fc8000f8e02ff */
[C---:B------:R-:W-:Y:S02]  /*bf60*/  IMAD R8, R5.reuse, UR5, R0 ;  /* 0x0000000505087c24 */ /* 0x040fe4000f8e0200 */
[----:B------:R-:W-:Y:S02]  /*bf70*/  IMAD.MOV R0, RZ, RZ, -R5 ;  /* 0x000000ffff007224 */ /* 0x000fe400078e0a05 */
[----:B------:R-:W-:-:S04]  /*bf80*/  IMAD.WIDE.U32 R4, R5, UR4, R2 ;  /* 0x0000000405047c25 */ /* 0x000fc8000f8e0002 */
[----:B------:R-:W-:Y:S02]  /*bf90*/  IMAD R0, R10, R0, R7 ;  /* 0x000000000a007224 */ /* 0x000fe400078e0207 */
[----:B------:R-:W-:-:S03]  /*bfa0*/  IMAD.IADD R5, R5, 0x1, R8 ;  /* 0x0000000105057824 */ /* 0x000fc600078e0208 */
[----:B------:R-:W-:Y:S01]  /*bfb0*/  SHF.R.S32.HI R8, RZ, 0x1f, R0 ;  /* 0x0000001fff087819 */ /* 0x000fe20000011400 */
[----:B------:R-:W-:-:S04]  /*bfc0*/  IMAD.WIDE.U32 R4, R0, UR6, R4 ;  /* 0x0000000600047c25 */ /* 0x000fc8000f8e0004 */
[----:B------:R-:W-:-:S04]  /*bfd0*/  IMAD R8, R8, UR6, RZ ;  /* 0x0000000608087c24 */ /* 0x000fc8000f8e02ff */
[----:B------:R-:W-:Y:S01]  /*bfe0*/  IMAD R8, R0, UR7, R8 ;  /* 0x0000000700087c24 */ /* 0x000fe2000f8e0208 */
[----:B------:R-:W-:-:S03]  /*bff0*/  LEA R0, P1, R4, UR8, 0x1 ;  /* 0x0000000804007c11 */ /* 0x000fc6000f8208ff */
[----:B------:R-:W-:Y:S02]  /*c000*/  IMAD.IADD R5, R5, 0x1, R8 ;  /* 0x0000000105057824 */ /* 0x000fe400078e0208 */
[----:B------:R-:W-:-:S03]  /*c010*/  VIADD R8, R7, 0x80 ;  /* 0x0000008007087836 */ /* 0x000fc60000000000 */
[----:B------:R-:W-:Y:S01]  /*c020*/  LEA.HI.X R4, R4, UR9, R5, 0x1, P1 ;  /* 0x0000000904047c11 */ /* 0x000fe200088f0c05 */
[----:B------:R-:W-:Y:S01]  /*c030*/  @P0 IMAD.HI.U32 R9, R8, R9, RZ ;  /* 0x0000000908090227 */ /* 0x000fe200078e00ff */
[----:B------:R-:W0:Y:S03]  /*c040*/  @P0 LDC R5, c[0x0][0x450] ;  /* 0x00011400ff050b82 */ /* 0x000e260000000800 */
[----:B------:R-:W-:Y:S01]  /*c050*/  IMAD.MOV.U32 R7, RZ, RZ, R8 ;  /* 0x000000ffff077224 */ /* 0x000fe200078e0008 */
[----:B0-----:R-:W-:Y:S02]  /*c060*/  @P0 SHF.R.U32.HI R7, RZ, R5, R9 ;  /* 0x00000005ff070219 */ /* 0x001fe40000011609 */
[----:B------:R-:W-:-:S03]  /*c070*/  SHF.R.U32.HI R9, RZ, 0x2, R21 ;  /* 0x00000002ff097819 */ /* 0x000fc60000011615 */
[----:B------:R-:W-:Y:S02]  /*c080*/  IMAD.MOV R5, RZ, RZ, -R7 ;  /* 0x000000ffff057224 */ /* 0x000fe400078e0a07 */
[----:B------:R-:W-:-:S04]  /*c090*/  IMAD.WIDE.U32 R2, R7, UR4, R2 ;  /* 0x0000000407027c25 */ /* 0x000fc8000f8e0002 */
[----:B------:R-:W-:Y:S01]  /*c0a0*/  IMAD R5, R10, R5, R8 ;  /* 0x000000050a057224 */ /* 0x000fe200078e0208 */
[----:B------:R-:W-:-:S05]  /*c0b0*/  SHF.R.S32.HI R8, RZ, 0x1f, R7 ;  /* 0x0000001fff087819 */ /* 0x000fca0000011407 */
[----:B------:R-:W-:Y:S01]  /*c0c0*/  IMAD R8, R8, UR4, RZ ;  /* 0x0000000408087c24 */ /* 0x000fe2000f8e02ff */
[----:B------:R-:W-:Y:S02]  /*c0d0*/  ULDC UR4, c[0x0][0x2b8] ;  /* 0x0000ae0000047ab9 */ /* 0x000fe40000000800 */
[----:B------:R-:W-:Y:S01]  /*c0e0*/  ISETP.GE.AND P0, PT, R20, UR4, PT ;  /* 0x0000000414007c0c */ /* 0x000fe2000bf06270 */
[----:B------:R-:W-:Y:S01]  /*c0f0*/  IMAD R8, R7, UR5, R8 ;  /* 0x0000000507087c24 */ /* 0x000fe2000f8e0208 */
[----:B------:R-:W-:Y:S02]  /*c100*/  SHF.R.S32.HI R7, RZ, 0x1f, R5 ;  /* 0x0000001fff077819 */ /* 0x000fe40000011405 */
[----:B------:R-:W-:Y:S01]  /*c110*/  ISETP.GE.AND P1, PT, R13, UR4, PT ;  /* 0x000000040d007c0c */ /* 0x000fe2000bf26270 */
[----:B------:R-:W-:Y:S01]  /*c120*/  IMAD.IADD R3, R3, 0x1, R8 ;  /* 0x0000000103037824 */ /* 0x000fe200078e0208 */
[----:B------:R-:W-:Y:S01]  /*c130*/  ISETP.GE.AND P2, PT, R12, UR4, PT ;  /* 0x000000040c007c0c */ /* 0x000fe2000bf46270 */
[----:B------:R-:W-:Y:S01]  /*c140*/  IMAD R7, R7, UR6, RZ ;  /* 0x0000000607077c24 */ /* 0x000fe2000f8e02ff */
[----:B------:R-:W-:Y:S01]  /*c150*/  UMOV UR4, 0xffffffff ;  /* 0xffffffff00047882 */ /* 0x000fe20000000000 */
[----:B------:R-:W-:-:S04]  /*c160*/  IMAD.WIDE.U32 R2, R5, UR6, R2 ;  /* 0x0000000605027c25 */ /* 0x000fc8000f8e0002 */
[----:B------:R-:W-:Y:S01]  /*c170*/  IMAD R7, R5, UR7, R7 ;  /* 0x0000000705077c24 */ /* 0x000fe2000f8e0207 */
[----:B------:R-:W-:-:S03]  /*c180*/  LEA R8, P3, R2, UR8, 0x1 ;  /* 0x0000000802087c11 */ /* 0x000fc6000f8608ff */
[----:B------:R-:W-:-:S05]  /*c190*/  IMAD.IADD R7, R3, 0x1, R7 ;  /* 0x0000000103077824 */ /* 0x000fca00078e0207 */
[----:B------:R-:W-:Y:S01]  /*c1a0*/  LEA.HI.X R7, R2, UR9, R7, 0x1, P3 ;  /* 0x0000000902077c11 */ /* 0x000fe200098f0c07 */
[----:B------:R-:W-:Y:S06]  /*c1b0*/  BRA.DIV UR4, `(.L_x_45) ;  /* 0x0000003204e07947 */ /* 0x000fec000b800000 */
[----:B------:R-:W0:Y:S01]  /*c1c0*/  SHFL.IDX PT, R3, R0, RZ, 0x1c1f ;  /* 0x001c1fff00037589 */ /* 0x000e2200000e0000 */
[----:B------:R-:W-:Y:S01]  /*c1d0*/  ULDC UR4, c[0x0][0x288] ;  /* 0x0000a20000047ab9 */ /* 0x000fe20000000800 */
[----:B------:R-:W-:Y:S02]  /*c1e0*/  IMAD R6, R6, 0xc0, R9 ;  /* 0x000000c006067824 */ /* 0x000fe400078e0209 */
[----:B------:R-:W1:Y:S01]  /*c1f0*/  SHFL.IDX PT, R2, R4, RZ, 0x1c1f ;  /* 0x001c1fff04027589 */ /* 0x000e6200000e0000 */
[----:B------:R-:W-:-:S03]  /*c200*/  IMAD R5, R10, UR4, RZ ;  /* 0x000000040a057c24 */ /* 0x000fc6000f8e02ff */
[----:B------:R-:W-:Y:S02]  /*c210*/  SHFL.IDX PT, R14, R8, 0x1, 0x1c1f ;  /* 0x003c1f00080e7f89 */ /* 0x000fe400000e0000 */
[----:B------:R-:W-:-:S13]  /*c220*/  ISETP.GE.AND P4, PT, R6, R5, PT ;  /* 0x000000050600720c */ /* 0x000fda0003f86270 */
[----:B0-----:R-:W-:-:S05]  /*c230*/  @!P4 LEA R3, P3, R20, R3, 0x1 ;  /* 0x000000031403c211 */ /* 0x001fca00078608ff */
[----:B-1----:R-:W-:-:S05]  /*c240*/  @!P4 IMAD.X R2, RZ, RZ, R2, P3 ;  /* 0x000000ffff02c224 */ /* 0x002fca00018e0602 */
[----:B------:R-:W-:-:S04]  /*c250*/  @!P4 LOP3.LUT R3, R3, R2, RZ, 0x3c, !PT ;  /* 0x000000020303c212 */ /* 0x000fc800078e3cff */
[----:B------:R-:W-:-:S04]  /*c260*/  @!P4 LOP3.LUT R2, R3, R2, RZ, 0x3c, !PT ;  /* 0x000000020302c212 */ /* 0x000fc800078e3cff */
[----:B------:R-:W-:-:S05]  /*c270*/  @!P4 LOP3.LUT R3, R3, R2, RZ, 0x3c, !PT ;  /* 0x000000020303c212 */ /* 0x000fca00078e3cff */
[----:B------:R-:W-:Y:S04]  /*c280*/  @!P4 LDGSTS.E.BYPASS.LTC128B.128 [R27+0xda00], desc[UR60][R2.64], !P0 ;  /* 0x0da00000021bcfae */ /* 0x000fe8000c101d7c */
[----:B------:R-:W-:Y:S04]  /*c290*/  @!P4 LDGSTS.E.BYPASS.LTC128B.128 [R27+0x10a00], desc[UR60][R2.64+0x40], !P1 ;  /* 0x10a00040021bcfae */ /* 0x000fe8000c901d7c */
[----:B------:R0:W-:Y:S02]  /*c2a0*/  @!P4 LDGSTS.E.BYPASS.LTC128B.128 [R27+0x13a00], desc[UR60][R2.64+0x80], !P2 ;  /* 0x13a00080021bcfae */ /* 0x0001e4000d101d7c */
[----:B0-----:R-:W-:-:S02]  /*c2b0*/  VIADD R2, R6, 0x20 ;  /* 0x0000002006027836 */ /* 0x001fc40000000000 */
[----:B------:R-:W0:Y:S03]  /*c2c0*/  SHFL.IDX PT, R3, R0, 0x1, 0x1c1f ;  /* 0x003c1f0000037f89 */ /* 0x000e2600000e0000 */
[----:B------:R-:W-:Y:S02]  /*c2d0*/  ISETP.GE.AND P3, PT, R2, R5, PT ;  /* 0x000000050200720c */ /* 0x000fe40003f66270 */
[----:B------:R-:W1:Y:S11]  /*c2e0*/  SHFL.IDX PT, R2, R4, 0x1, 0x1c1f ;  /* 0x003c1f0004027f89 */ /* 0x000e7600000e0000 */
        /* <DEDUP_REMOVED lines=11> */
[----:B------:R-:W1:Y:S04]  /*c3a0*/  SHFL.IDX PT, R2, R4, 0x2, 0x1c1f ;  /* 0x005c1f0004027f89 */ /* 0x000e6800000e0000 */
[----:B------:R-:W-:Y:S07]  /*c3b0*/  SHFL.IDX PT, R4, R4, 0x3, 0x1c1f ;  /* 0x007c1f0004047f89 */ /* 0x000fee00000e0000 */
[----:B0-----:R-:W-:-:S05]  /*c3c0*/  @!P3 LEA R3, P4, R20, R3, 0x1 ;  /* 0x000000031403b211 */ /* 0x001fca00078808ff */
[----:B-1----:R-:W-:-:S05]  /*c3d0*/  @!P3 IMAD.X R2, RZ, RZ, R2, P4 ;  /* 0x000000ffff02b224 */ /* 0x002fca00020e0602 */
[----:B------:R-:W-:-:S04]  /*c3e0*/  @!P3 LOP3.LUT R3, R3, R2, RZ, 0x3c, !PT ;  /* 0x000000020303b212 */ /* 0x000fc800078e3cff */
[----:B------:R-:W-:-:S04]  /*c3f0*/  @!P3 LOP3.LUT R2, R3, R2, RZ, 0x3c, !PT ;  /* 0x000000020302b212 */ /* 0x000fc800078e3cff */
[----:B------:R-:W-:-:S05]  /*c400*/  @!P3 LOP3.LUT R3, R3, R2, RZ, 0x3c, !PT ;  /* 0x000000020303b212 */ /* 0x000fca00078e3cff */
[----:B------:R-:W-:Y:S04]  /*c410*/  @!P3 LDGSTS.E.BYPASS.LTC128B.128 [R27+0xea00], desc[UR60][R2.64], !P0 ;  /* 0x0ea00000021bbfae */ /* 0x000fe8000c101d7c */
[----:B------:R-:W-:Y:S04]  /*c420*/  @!P3 LDGSTS.E.BYPASS.LTC128B.128 [R27+0x11a00], desc[UR60][R2.64+0x40], !P1 ;  /* 0x11a00040021bbfae */ /* 0x000fe8000c901d7c */
[----:B------:R0:W-:Y:S04]  /*c430*/  @!P3 LDGSTS.E.BYPASS.LTC128B.128 [R27+0x14a00], desc[UR60][R2.64+0x80], !P2 ;  /* 0x14a00080021bbfae */ /* 0x0001e8000d101d7c */
[----:B0-----:R0:W1:Y:S02]  /*c440*/  SHFL.IDX PT, R2, R0, 0x3, 0x1c1f ;  /* 0x007c1f0000027f89 */ /* 0x00106400000e0000 */
[----:B0-----:R-:W-:-:S05]  /*c450*/  VIADD R0, R6, 0x80 ;  /* 0x0000008006007836 */ /* 0x001fca0000000000 */
[----:B------:R-:W-:Y:S01]  /*c460*/  ISETP.GE.AND P3, PT, R0, R5, PT ;  /* 0x000000050000720c */ /* 0x000fe20003f66270 */
[----:B------:R-:W-:-:S05]  /*c470*/  VIADD R0, R6, 0x60 ;  /* 0x0000006006007836 */ /* 0x000fca0000000000 */
[----:B------:R-:W-:Y:S02]  /*c480*/  ISETP.GE.AND P4, PT, R0, R5, PT ;  /* 0x000000050000720c */ /* 0x000fe40003f86270 */
[----:B------:R-:W-:Y:S04]  /*c490*/  SHFL.IDX PT, R0, R7, RZ, 0x1c1f ;  /* 0x001c1fff07007589 */ /* 0x000fe800000e0000 */
[----:B------:R-:W-:Y:S07]  /*c4a0*/  SHFL.IDX PT, R7, R7, 0x1, 0x1c1f ;  /* 0x003c1f0007077f89 */ /* 0x000fee00000e0000 */
[----:B-1----:R-:W-:-:S05]  /*c4b0*/  @!P4 LEA R2, P5, R20, R2, 0x1 ;  /* 0x000000021402c211 */ /* 0x002fca00078a08ff */
[----:B------:R-:W-:Y:S02]  /*c4c0*/  @!P4 IMAD.X R3, RZ, RZ, R4, P5 ;  /* 0x000000ffff03c224 */ /* 0x000fe400028e0604 */
[----:B------:R-:W0:Y:S04]  /*c4d0*/  SHFL.IDX PT, R4, R8, RZ, 0x1c1f ;  /* 0x001c1fff08047589 */ /* 0x000e2800000e0000 */
[----:B------:R-:W-:Y:S04]  /*c4e0*/  @!P4 LDGSTS.E.BYPASS.LTC128B.128 [R27+0xf200], desc[UR60][R2.64], !P0 ;  /* 0x0f200000021bcfae */ /* 0x000fe8000c101d7c */
[----:B------:R-:W-:Y:S04]  /*c4f0*/  @!P4 LDGSTS.E.BYPASS.LTC128B.128 [R27+0x12200], desc[UR60][R2.64+0x40], !P1 ;  /* 0x12200040021bcfae */ /* 0x000fe8000c901d7c */
[----:B------:R1:W-:Y:S01]  /*c500*/  @!P4 LDGSTS.E.BYPASS.LTC128B.128 [R27+0x15200], desc[UR60][R2.64+0x80], !P2 ;  /* 0x15200080021bcfae */ /* 0x0003e2000d101d7c */
[----:B0-----:R-:W-:-:S05]  /*c510*/  @!P3 LEA R4, P5, R20, R4, 0x1 ;  /* 0x000000041404b211 */ /* 0x001fca00078a08ff */
[----:B------:R-:W-:Y:S02]  /*c520*/  @!P3 IMAD.X R0, RZ, RZ, R0, P5 ;  /* 0x000000ffff00b224 */ /* 0x000fe400028e0600 */
[----:B-1----:R-:W-:Y:S02]  /*c530*/  @!P3 IMAD.MOV.U32 R2, RZ, RZ, R4 ;  /* 0x000000ffff02b224 */ /* 0x002fe400078e0004 */
[----:B------:R-:W-:-:S05]  /*c540*/  @!P3 IMAD.MOV.U32 R3, RZ, RZ, R0 ;  /* 0x000000ffff03b224 */ /* 0x000fca00078e0000 */
[----:B------:R0:W-:Y:S04]  /*c550*/  @!P3 LDGSTS.E.BYPASS.LTC128B.128 [R27+0xfa00], desc[UR60][R2.64], !P0 ;  /* 0x0fa00000021bbfae */ /* 0x0001e8000c101d7c */
[----:B------:R0:W-:Y:S04]  /*c560*/  @!P3 LDGSTS.E.BYPASS.LTC128B.128 [R27+0x12a00], desc[UR60][R2.64+0x40], !P1 ;  /* 0x12a00040021bbfae */ /* 0x0001e8000c901d7c */
[----:B------:R0:W-:Y:S02]  /*c570*/  @!P3 LDGSTS.E.BYPASS.LTC128B.128 [R27+0x15a00], desc[UR60][R2.64+0x80], !P2 ;  /* 0x15a00080021bbfae */ /* 0x0001e4000d101d7c */
.L_x_145:
[----:B------:R-:W2:Y:S01]  /*c580*/  LDL R0, [R1+0x1c] ;  /* 0x00001c0001007983 */ /* 0x000ea20000100800 */
[----:B------:R-:W-:-:S05]  /*c590*/  VIADD R6, R6, 0xa0 ;  /* 0x000000a006067836 */ /* 0x000fca0000000000 */
[----:B------:R-:W-:-:S13]  /*c5a0*/  ISETP.GE.AND P3, PT, R6, R5, PT ;  /* 0x000000050600720c */ /* 0x000fda0003f66270 */
[----:B0-----:R-:W-:-:S05]  /*c5b0*/  @!P3 LEA R2, P4, R20, R14, 0x1 ;  /* 0x0000000e1402b211 */ /* 0x001fca00078808ff */
[----:B------:R-:W-:-:S05]  /*c5c0*/  @!P3 IMAD.X R3, RZ, RZ, R7, P4 ;  /* 0x000000ffff03b224 */ /* 0x000fca00020e0607 */
[----:B------:R-:W-:Y:S01]  /*c5d0*/  @!PT LDS RZ, [RZ] ;  /* 0x00000000fffff984 */ /* 0x000fe20000000800 */
[----:B------:R-:W-:Y:S01]  /*c5e0*/  @!PT LDS RZ, [RZ] ;  /* 0x00000000fffff984 */ /* 0x000fe20000000800 */
[----:B------:R-:W-:Y:S01]  /*c5f0*/  @!PT LDS RZ, [RZ] ;  /* 0x00000000fffff984 */ /* 0x000fe20000000800 */
[----:B------:R0:W-:Y:S04]  /*c600*/  @!P3 LDGSTS.E.BYPASS.LTC128B.128 [R27+0x10200], desc[UR60][R2.64], !P0 ;  /* 0x10200000021bbfae */ /* 0x0001e8000c101d7c */
[----:B------:R0:W-:Y:S04]  /*c610*/  @!P3 LDGSTS.E.BYPASS.LTC128B.128 [R27+0x13200], desc[UR60][R2.64+0x40], !P1 ;  /* 0x13200040021bbfae */ /* 0x0001e8000c901d7c */
[----:B------:R0:W-:Y:S01]  /*c620*/  @!P3 LDGSTS.E.BYPASS.LTC128B.128 [R27+0x16200], desc[UR60][R2.64+0x80], !P2 ;  /* 0x16200080021bbfae */ /* 0x0001e2000d101d7c */
[----:B------:R-:W-:Y:S01]  /*c630*/  NOP ;  /* 0x0000000000007918 */ /* 0x000fe20000000000 */
[----:B------:R-:W-:Y:S02]  /*c640*/  SYNCS.ARRIVE.TRANS64.RED.A0T1 RZ, [UR36+0x31c00], RZ ;  /* 0x031c00ffffff79a7 */ /* 0x000fe40008200424 */
[----:B------:R-:W-:Y:S01]  /*c650*/  ARRIVES.LDGSTSBAR.64.TRANSCNT [UR36+0x31c00] ;  /* 0x031c0000ff0079b0 */ /* 0x000fe20008000aa4 */
[----:B--2---:R-:W-:-:S04]  /*c660*/  LOP3.LUT R0, R0, 0x1, RZ, 0xc, !PT ;  /* 0x0000000100007812 */ /* 0x004fc800078e0cff */
[----:B------:R-:W-:Y:S01]  /*c670*/  SHF.L.U32 R0, R0, 0x1f, RZ ;  /* 0x0000001f00007819 */ /* 0x000fe200000006ff */
[----:B------:R-:W-:Y:S01]  /*c680*/  NOP ;  /* 0x0000000000007918 */ /* 0x000fe20000000000 */
[----:B------:R-:W2:Y:S01]  /*c690*/  LDL.LU R8, [R1+0x18] ;  /* 0x0000180001087983 */ /* 0x000ea20000300800 */
[----:B------:R-:W-:Y:S01]  /*c6a0*/  SYNCS.ARRIVE.TRANS64.A1T0 RZ, [UR36+0x31c00], RZ ;  /* 0x031c00ffffff79a7 */ /* 0x000fe20008100024 */
[----:B------:R-:W-:Y:S01]  /*c6b0*/  BSSY B0, `(.L_x_46) ;  /* 0x0000005000007945 */ /* 0x000fe20003800000 */
[----:B------:R-:W-:Y:S01]  /*c6c0*/  IMAD.U32 R9, RZ, RZ, UR36 ;  /* 0x00000024ff097e24 */ /* 0x000fe2000f8e00ff */
[----:B------:R-:W1:Y:S01]  /*c6d0*/  SYNCS.PHASECHK.TRANS64.TRYWAIT P0, [UR36+0x31c20], R0 ;  /* 0x031c2000ff0075a7 */ /* 0x000e620008000164 */
[----:B--2---:R-:W-:Y:S01]  /*c6e0*/  ISETP.GE.AND P1, PT, R8, 0x91, PT ;  /* 0x000000910800780c */ /* 0x004fe20003f26270 */
[----:B01----:R-:W-:-:S12]  /*c6f0*/  @!P0 BRA `(.L_x_47) ;  /* 0x00000034009c8947 */ /* 0x003fd80003800000 */
.L_x_146:
[----:B------:R-:W-:Y:S05]  /*c700*/  BSYNC B0 ;  /* 0x0000000000007941 */ /* 0x000fea0003800000 */
.L_x_46:
[----:B------:R-:W-:Y:S01]  /*c710*/  VIADD R8, R9, 0x31c00 ;  /* 0x00031c0009087836 */ /* 0x000fe20000000000 */
[----:B------:R-:W-:Y:S06]  /*c720*/  @!P1 BRA `(.L_x_48) ;  /* 0x0000002000749947 */ /* 0x000fec0003800000 */
[----:B------:R-:W2:Y:S01]  /*c730*/  LDL R2, [R1+0x4] ;  /* 0x0000040001027983 */ /* 0x000ea20000100800 */
[----:B------:R-:W-:Y:S02]  /*c740*/  IMAD.MOV.U32 R3, RZ, RZ, 0x1 ;  /* 0x00000001ff037424 */ /* 0x000fe400078e00ff */
[----:B--2---:R-:W-:-:S05]  /*c750*/  IMAD.MOV R6, RZ, RZ, -R2 ;  /* 0x000000ffff067224 */ /* 0x004fca00078e0a02 */
[----:B------:R-:W-:-:S05]  /*c760*/  VIADDMNMX R6, R6, R3, 0xffffffff, !PT ;  /* 0xffffffff06067446 */ /* 0x000fca0007800103 */
[----:B0-----:R-:W-:-:S05]  /*c770*/  IMAD.IADD R0, R2, 0x1, R6 ;  /* 0x0000000102007824 */ /* 0x001fca00078e0206 */
[----:B------:R-:W-:-:S04]  /*c780*/  LOP3.LUT R0, R0, 0x1, RZ, 0xc0, !PT ;  /* 0x0000000100007812 */ /* 0x000fc800078ec0ff */
[----:B------:R-:W-:Y:S01]  /*c790*/  ISETP.NE.U32.AND P0, PT, R0, 0x1, PT ;  /* 0x000000010000780c */ /* 0x000fe20003f05070 */
[----:B------:R-:W-:-:S12]  /*c7a0*/  VIADD R0, R2, 0xfffffffe ;  /* 0xfffffffe02007836 */ /* 0x000fd80000000000 */
[----:B------:R-:W-:Y:S05]  /*c7b0*/  @P0 BRA `(.L_x_49) ;  /* 0x0000000800c80947 */ /* 0x000fea0003800000 */
[----:B------:R-:W-:Y:S01]  /*c7c0*/  ISETP.NE.AND P2, PT, R25, RZ, PT ;  /* 0x000000ff1900720c */ /* 0x000fe20003f45270 */
[----:B------:R-:W-:Y:S01]  /*c7d0*/  VIADD R7, R16, 0x1 ;  /* 0x0000000110077836 */ /* 0x000fe20000000000 */
[----:B------:R-:W-:Y:S04]  /*c7e0*/  BSSY B0, `(.L_x_50) ;  /* 0x00000ab000007945 */ /* 0x000fe80003800000 */
[----:B------:R-:W-:-:S04]  /*c7f0*/  ISETP.NE.AND P0, PT, R7, 0x2, PT ;  /* 0x000000020700780c */ /* 0x000fc80003f05270 */
[----:B------:R-:W-:Y:S02]  /*c800*/  SEL R3, RZ, 0x1, P0 ;  /* 0x00000001ff037807 */ /* 0x000fe40000000000 */
[----:B------:R-:W-:Y:S02]  /*c810*/  SEL R7, R7, RZ, P0 ;  /* 0x000000ff07077207 */ /* 0x000fe40000000000 */
[----:B------:R-:W-:Y:S01]  /*c820*/  LOP3.LUT R10, R22, R3, RZ, 0x3c, !PT ;  /* 0x00000003160a7212 */ /* 0x000fe200078e3cff */
[----:B------:R-:W-:Y:S06]  /*c830*/  @!P2 BRA `(.L_x_51) ;  /* 0x000000080094a947 */ /* 0x000fec0003800000 */
[----:B------:R-:W-:Y:S01]  /*c840*/  ISETP.NE.AND P2, PT, R26, RZ, PT ;  /* 0x000000ff1a00720c */ /* 0x000fe20003f45270 */
[----:B------:R-:W-:-:S12]  /*c850*/  IMAD.MOV.U32 R5, RZ, RZ, R18 ;  /* 0x000000ffff057224 */ /* 0x000fd800078e0012 */
[----:B------:R-:W-:Y:S05]  /*c860*/  @!P2 BRA `(.L_x_52) ;  /* 0x000000000048a947 */ /* 0x000fea0003800000 */
[----:B------:R-:W0:Y:S01]  /*c870*/  LDC R5, c[0x0][0x43c] ;  /* 0x00010f00ff057b82 */ /* 0x000e220000000800 */
[----:B------:R-:W-:Y:S01]  /*c880*/  ULDC.64 UR4, c[0x0][0x428] ;  /* 0x00010a0000047ab9 */ /* 0x000fe20000000a00 */
[----:B0-----:R-:W-:-:S13]  /*c890*/  ISETP.NE.AND P0, PT, R5, 0x1, PT ;  /* 0x000000010500780c */ /* 0x001fda0003f05270 */
[----:B------:R-:W0:Y:S02]  /*c8a0*/  @P0 LDC.64 R2, c[0x0][0x440] ;  /* 0x00011000ff020b82 */ /* 0x000e240000000a00 */
[----:B0-----:R-:W-:-:S04]  /*c8b0*/  @P0 IMAD.HI.U32 R4, R0, R2, RZ ;  /* 0x0000000200040227 */ /* 0x001fc800078e00ff */
[----:B------:R-:W-:Y:S01]  /*c8c0*/  IMAD.MOV.U32 R2, RZ, RZ, R0 ;  /* 0x000000ffff027224 */ /* 0x000fe200078e0000 */
[----:B------:R-:W-:Y:S01]  /*c8d0*/  @P0 SHF.R.U32.HI R2, RZ, R3, R4 ;  /* 0x00000003ff020219 */ /* 0x000fe20000011604 */
[----:B------:R-:W-:-:S04]  /*c8e0*/  IMAD R4, R24, UR4, RZ ;  /* 0x0000000418047c24 */ /* 0x000fc8000f8e02ff */
[----:B------:R-:W-:Y:S02]  /*c8f0*/  IMAD.MOV R3, RZ, RZ, -R2 ;  /* 0x000000ffff037224 */ /* 0x000fe400078e0a02 */
[----:B------:R-:W-:Y:S02]  /*c900*/  IMAD R4, R19, UR5, R4 ;  /* 0x0000000513047c24 */ /* 0x000fe4000f8e0204 */
[----:B------:R-:W-:Y:S01]  /*c910*/  IMAD R0, R5, R3, R0 ;  /* 0x0000000305007224 */ /* 0x000fe200078e0200 */
[----:B------:R-:W-:-:S03]  /*c920*/  SHF.R.S32.HI R3, RZ, 0x1f, R2 ;  /* 0x0000001fff037819 */ /* 0x000fc60000011402 */
[----:B------:R-:W-:Y:S01]  /*c930*/  IMAD.WIDE.U32 R2, R19, UR4, R2 ;  /* 0x0000000413027c25 */ /* 0x000fe2000f8e0002 */
[----:B------:R-:W-:-:S03]  /*c940*/  ULDC.64 UR4, c[0x0][0x418] ;  /* 0x0001060000047ab9 */ /* 0x000fc60000000a00 */
[----:B------:R-:W-:Y:S01]  /*c950*/  IMAD.IADD R3, R4, 0x1, R3 ;  /* 0x0000000104037824 */ /* 0x000fe200078e0203 */
[----:B------:R-:W-:-:S04]  /*c960*/  LEA R4, P0, R2, UR4, 0x2 ;  /* 0x0000000402047c11 */ /* 0x000fc8000f8010ff */
[----:B------:R-:W-:-:S06]  /*c970*/  LEA.HI.X R5, R2, UR5, R3, 0x2, P0 ;  /* 0x0000000502057c11 */ /* 0x000fcc00080f1403 */
[----:B------:R0:W5:Y:S03]  /*c980*/  LDG.E R5, desc[UR60][R4.64] ;  /* 0x0000003c04057981 */ /* 0x000166000c1e1900 */
.L_x_52:
[----:B------:R-:W-:Y:S01]  /*c990*/  LEA R3, R7, UR36, 0x3 ;  /* 0x0000002407037c11 */ /* 0x000fe2000f8e18ff */
[----:B------:R-:W-:Y:S01]  /*c9a0*/  BSSY B1, `(.L_x_53) ;  /* 0x0000004000017945 */ /* 0x000fe20003800000 */
[----:B------:R-:W-:-:S04]  /*c9b0*/  SHF.L.U32 R2, R10, 0x1f, RZ ;  /* 0x0000001f0a027819 */ /* 0x000fc800000006ff */
[----:B------:R-:W1:Y:S02]  /*c9c0*/  SYNCS.PHASECHK.TRANS64.TRYWAIT P0, [R3+URZ+0x31c40], R2 ;  /* 0x031c4002030075a7 */ /* 0x000e64000800017f */
[----:B-1----:R-:W-:Y:S05]  /*c9d0*/  @!P0 BRA `(.L_x_54) ;  /* 0x0000003000f88947 */ /* 0x002fea0003800000 */
.L_x_147:
[----:B------:R-:W-:Y:S05]  /*c9e0*/  BSYNC B1 ;  /* 0x0000000000017941 */ /* 0x000fea0003800000 */
.L_x_53:
[----:B0-----:R-:W0:Y:S01]  /*c9f0*/  S2R R4, SR_TID.X ;  /* 0x0000000000047919 */ /* 0x001e220000002100 */
[----:B------:R-:W-:Y:S01]  /*ca00*/  BSSY B1, `(.L_x_55) ;  /* 0x000000b000017945 */ /* 0x000fe20003800000 */
[----:B0-----:R-:W-:-:S04]  /*ca10*/  LOP3.LUT R4, R4, 0x7f, RZ, 0xc0, !PT ;  /* 0x0000007f04047812 */ /* 0x001fc800078ec0ff */
[----:B------:R-:W-:-:S13]  /*ca20*/  ISETP.NE.AND P1, PT, R4, RZ, PT ;  /* 0x000000ff0400720c */ /* 0x000fda0003f25270 */
[----:B------:R-:W-:Y:S05]  /*ca30*/  @P1 BRA `(.L_x_56) ;  /* 0x00000000001c1947 */ /* 0x000fea0003800000 */
[----:B------:R-:W0:Y:S01]  /*ca40*/  S2R R4, SR_TID.X ;  /* 0x0000000000047919 */ /* 0x000e220000002100 */
[----:B-1----:R-:W-:-:S04]  /*ca50*/  IMAD.MOV.U32 R2, RZ, RZ, 0x6c00 ;  /* 0x00006c00ff027424 */ /* 0x002fc800078e00ff */
[----:B------:R2:W-:Y:S01]  /*ca60*/  SYNCS.ARRIVE.TRANS64 RZ, [R3+URZ+0x31c30], R2 ;  /* 0x031c300203ff79a7 */ /* 0x0005e2000800003f */
[----:B0-----:R-:W-:-:S04]  /*ca70*/  LOP3.LUT R4, R4, 0x1f, RZ, 0xc0, !PT ;  /* 0x0000001f04047812 */ /* 0x001fc800078ec0ff */
[----:B------:R-:W-:-:S13]  /*ca80*/  ISETP.NE.AND P0, PT, R4, RZ, PT ;  /* 0x000000ff0400720c */ /* 0x000fda0003f05270 */
[----:B--2---:R-:W-:Y:S05]  /*ca90*/  @!P0 BRA `(.L_x_56) ;  /* 0x0000000000048947 */ /* 0x004fea0003800000 */
[----:B------:R-:W-:Y:S01]  /*caa0*/  BPT.TRAP 0x1 ;  /* 0x000000040000795c */ /* 0x000fe20000300000 */
.L_x_56:
[----:B------:R-:W-:Y:S05]  /*cab0*/  BSYNC B1 ;  /* 0x0000000000017941 */ /* 0x000fea0003800000 */
.L_x_55:
[----:B------:R-:W-:Y:S01]  /*cac0*/  IMAD.MOV.U32 R14, RZ, RZ, RZ ;  /* 0x000000ffff0e7224 */ /* 0x000fe200078e00ff */
[----:B------:R-:W-:Y:S01]  /*cad0*/  UIADD3 UR4, UP0, UR38, 0x370, URZ ;  /* 0x0000037026047890 */ /* 0x000fe2000ff1e03f */
[----:B------:R-:W-:Y:S01]  /*cae0*/  IMAD R4, R7, 0x6c00, R9 ;  /* 0x00006c0007047824 */ /* 0x000fe200078e0209 */
[----:B------:R-:W-:Y:S01]  /*caf0*/  PLOP3.LUT P0, PT, PT, PT, PT, 0x80, 0x0 ;  /* 0x000000000000781c */ /* 0x000fe20003f0f070 */
[----:B-1----:R-:W-:Y:S01]  /*cb00*/  VIADD R3, R3, 0x31c30 ;  /* 0x00031c3003037836 */ /* 0x002fe20000000000 */
[----:B------:R-:W-:Y:S01]  /*cb10*/  R2UR UR10, R14 ;  /* 0x000000000e0a72ca */ /* 0x000fe200000e0000 */
[----:B------:R-:W-:Y:S01]  /*cb20*/  IMAD R2, R0, 0x90, RZ ;  /* 0x0000009000027824 */ /* 0x000fe200078e02ff */
[----:B------:R-:W-:Y:S01]  /*cb30*/  UIADD3.X UR5, URZ, UR39, URZ, UP0, !UPT ;  /* 0x000000273f057290 */ /* 0x000fe200087fe43f */
[----:B------:R-:W-:Y:S01]  /*cb40*/  VIADD R11, R4, 0x16a00 ;  /* 0x00016a00040b7836 */ /* 0x000fe20000000000 */
[----:B------:R-:W-:Y:S01]  /*cb50*/  UMOV UR6, 0x0 ;  /* 0x0000000000067882 */ /* 0x000fe20000000000 */
[----:B------:R-:W-:-:S10]  /*cb60*/  UMOV UR7, 0x14f00000 ;  /* 0x14f0000000077882 */ /* 0x000fd40000000000 */
.L_x_57:
[----:B------:R-:W-:-:S13]  /*cb70*/  @P0 ELECT P2, URZ, PT ;  /* 0x00000000003f082f */ /* 0x000fda0003840000 */
[----:B-----5:R-:W-:Y:S02]  /*cb80*/  @P2 R2UR UR13, R5 ;  /* 0x00000000050d22ca */ /* 0x020fe400000e0000 */
[----:B------:R-:W-:Y:S02]  /*cb90*/  @P2 R2UR UR12, R17 ;  /* 0x00000000110c22ca */ /* 0x000fe400000e0000 */
[----:B------:R-:W-:Y:S02]  /*cba0*/  @P2 R2UR UR11, R2 ;  /* 0x00000000020b22ca */ /* 0x000fe400000e0000 */
[----:B------:R-:W-:Y:S02]  /*cbb0*/  @P2 R2UR UR9, R3 ;  /* 0x00000000030922ca */ /* 0x000fe400000e0000 */
[----:B------:R-:W-:Y:S02]  /*cbc0*/  @P2 R2UR UR8, R11 ;  /* 0x000000000b0822ca */ /* 0x000fe400000e0000 */
[----:B------:R-:W-:-:S02]  /*cbd0*/  @P2 PLOP3.LUT P0, PT, P2, PT, PT, 0x8, 0x0 ;  /* 0x000000000000281c */ /* 0x000fc4000170e170 */
[----:B------:R-:W-:-:S09]  /*cbe0*/  PLOP3.LUT P2, PT, PT, PT, PT, 0x8, 0x0 ;  /* 0x000000000000781c */ /* 0x000fd20003f4e170 */
[----:B------:R0:W-:Y:S02]  /*cbf0*/  UTMALDG.4D [UR8], [UR4], desc[UR6] ;  /* 0x00000608040075b4 */ /* 0x0001e40008019000 */
[----:B0-----:R-:W-:Y:S05]  /*cc00*/  @P0 BRA.U.ANY `(.L_x_57) ;  /* 0xfffffffd00d80947 */ /* 0x001fea000393ffff */
[----:B------:R-:W-:Y:S01]  /*cc10*/  IMAD.MOV.U32 R20, RZ, RZ, 0x20 ;  /* 0x00000020ff147424 */ /* 0x000fe200078e00ff */
[----:B------:R-:W-:Y:S01]  /*cc20*/  PLOP3.LUT P0, PT, PT, PT, PT, 0x80, 0x0 ;  /* 0x000000000000781c */ /* 0x000fe20003f0f070 */
[----:B------:R-:W-:Y:S01]  /*cc30*/  VIADD R11, R4, 0x18e00 ;  /* 0x00018e00040b7836 */ /* 0x000fe20000000000 */
[----:B------:R-:W-:Y:S01]  /*cc40*/  UMOV UR6, 0x0 ;  /* 0x0000000000067882 */ /* 0x000fe20000000000 */
[----:B------:R-:W-:Y:S01]  /*cc50*/  UMOV UR7, 0x14f00000 ;  /* 0x14f0000000077882 */ /* 0x000fe20000000000 */
[----:B------:R-:W-:-:S15]  /*cc60*/  R2UR UR10, R20 ;  /* 0x00000000140a72ca */ /* 0x000fde00000e0000 */
.L_x_58:
[----:B------:R-:W-:-:S13]  /*cc70*/  @P0 ELECT P2, URZ, PT ;  /* 0x00000000003f082f */ /* 0x000fda0003840000 */
[----:B------:R-:W-:Y:S02]  /*cc80*/  @P2 R2UR UR13, R5 ;  /* 0x00000000050d22ca */ /* 0x000fe400000e0000 */
        /* <DEDUP_REMOVED lines=14> */
.L_x_59:
        /* <DEDUP_REMOVED lines=10> */
[----:B------:R-:W-:Y:S01]  /*ce10*/  SHF.L.U32 R2, R22, 0x1f, RZ ;  /* 0x0000001f16027819 */ /* 0x000fe200000006ff */
[----:B------:R-:W-:Y:S01]  /*ce20*/  IMAD R3, R16, 0x8, R8 ;  /* 0x0000000810037824 */ /* 0x000fe200078e0208 */
[----:B------:R-:W-:Y:S03]  /*ce30*/  BSSY B1, `(.L_x_60) ;  /* 0x0000003000017945 */ /* 0x000fe60003800000 */
[----:B------:R-:W0:Y:S02]  /*ce40*/  SYNCS.PHASECHK.TRANS64.TRYWAIT P0, [R3+URZ+0x60], R2 ;  /* 0x00006002030075a7 */ /* 0x000e24000800017f */
[----:B0-----:R-:W-:Y:S05]  /*ce50*/  @!P0 BRA `(.L_x_61) ;  /* 0x0000002c00ec8947 */ /* 0x001fea0003800000 */
.L_x_148:
[----:B------:R-:W-:Y:S05]  /*ce60*/  BSYNC B1 ;  /* 0x0000000000017941 */ /* 0x000fea0003800000 */
.L_x_60:
[----:B------:R-:W-:Y:S01]  /*ce70*/  BSSY B1, `(.L_x_62) ;  /* 0x000000c000017945 */ /* 0x000fe20003800000 */
[----:B------:R-:W-:Y:S02]  /*ce80*/  IMAD.MOV.U32 R12, RZ, RZ, 0x0 ;  /* 0x00000000ff0c7424 */ /* 0x000fe400078e00ff */
[----:B------:R-:W-:Y:S01]  /*ce90*/  IMAD.MOV.U32 R13, RZ, RZ, 0x14f00000 ;  /* 0x14f00000ff0d7424 */ /* 0x000fe200078e00ff */
[----:B------:R-:W-:Y:S06]  /*cea0*/  @P1 BRA `(.L_x_63) ;  /* 0x0000000000201947 */ /* 0x000fec0003800000 */
[----:B------:R-:W1:Y:S01]  /*ceb0*/  S2R R4, SR_TID.X ;  /* 0x0000000000047919 */ /* 0x000e620000002100 */
[----:B0-----:R-:W-:Y:S01]  /*cec0*/  LEA R2, R16, UR36, 0x3 ;  /* 0x0000002410027c11 */ /* 0x001fe2000f8e18ff */
[----:B------:R-:W-:-:S04]  /*ced0*/  IMAD.MOV.U32 R3, RZ, RZ, 0x6c00 ;  /* 0x00006c00ff037424 */ /* 0x000fc800078e00ff */
[----:B------:R2:W-:Y:S01]  /*cee0*/  SYNCS.ARRIVE.TRANS64 RZ, [R2+URZ+0x31c50], R3 ;  /* 0x031c500302ff79a7 */ /* 0x0005e2000800003f */
[----:B-1----:R-:W-:-:S04]  /*cef0*/  LOP3.LUT R4, R4, 0x1f, RZ, 0xc0, !PT ;  /* 0x0000001f04047812 */ /* 0x002fc800078ec0ff */
[----:B------:R-:W-:-:S13]  /*cf00*/  ISETP.NE.AND P0, PT, R4, RZ, PT ;  /* 0x000000ff0400720c */ /* 0x000fda0003f05270 */
[----:B--2---:R-:W-:Y:S05]  /*cf10*/  @!P0 BRA `(.L_x_63) ;  /* 0x0000000000048947 */ /* 0x004fea0003800000 */
[----:B------:R-:W-:Y:S01]  /*cf20*/  BPT.TRAP 0x1 ;  /* 0x000000040000795c */ /* 0x000fe20000300000 */
.L_x_63:
[----:B------:R-:W-:Y:S05]  /*cf30*/  BSYNC B1 ;  /* 0x0000000000017941 */ /* 0x000fea0003800000 */
.L_x_62:
[----:B------:R-:W-:Y:S01]  /*cf40*/  R2UR UR10, R14 ;  /* 0x000000000e0a72ca */ /* 0x000fe200000e0000 */
[----:B0-----:R-:W-:Y:S01]  /*cf50*/  IMAD R3, R16, 0x6c00, R9 ;  /* 0x00006c0010037824 */ /* 0x001fe200078e0209 */
[----:B------:R-:W-:Y:S01]  /*cf60*/  R2UR UR6, R12 ;  /* 0x000000000c0672ca */ /* 0x000fe200000e0000 */
[----:B------:R-:W-:Y:S01]  /*cf70*/  UIADD3 UR4, UP0, UR38, 0x470, URZ ;  /* 0x0000047026047890 */ /* 0x000fe2000ff1e03f */
[----:B------:R-:W-:Y:S01]  /*cf80*/  R2UR UR7, R13 ;  /* 0x000000000d0772ca */ /* 0x000fe200000e0000 */
[----:B------:R-:W-:Y:S01]  /*cf90*/  IMAD R4, R23, 0x90, RZ ;  /* 0x0000009017047824 */ /* 0x000fe200078e02ff */
[----:B------:R-:W-:Y:S01]  /*cfa0*/  LEA R2, R16, UR36, 0x3 ;  /* 0x0000002410027c11 */ /* 0x000fe2000f8e18ff */
[----:B------:R-:W-:Y:S01]  /*cfb0*/  VIADD R11, R3, 0x200 ;  /* 0x00000200030b7836 */ /* 0x000fe20000000000 */
[----:B------:R-:W-:Y:S01]  /*cfc0*/  PLOP3.LUT P0, PT, PT, PT, PT, 0x80, 0x0 ;  /* 0x000000000000781c */ /* 0x000fe20003f0f070 */
[----:B------:R-:W-:Y:S02]  /*cfd0*/  UIADD3.X UR5, URZ, UR39, URZ, UP0, !UPT ;  /* 0x000000273f057290 */ /* 0x000fe400087fe43f */
[----:B------:R-:W-:-:S10]  /*cfe0*/  VIADD R2, R2, 0x31c50 ;  /* 0x00031c5002027836 */ /* 0x000fd40000000000 */
.L_x_64:
        /* <DEDUP_REMOVED lines=10> */
[----:B------:R-:W-:Y:S01]  /*d090*/  R2UR UR10, R20 ;  /* 0x00000000140a72ca */ /* 0x000fe200000e0000 */
[----:B------:R-:W-:Y:S01]  /*d0a0*/  VIADD R11, R3, 0x2600 ;  /* 0x00002600030b7836 */ /* 0x000fe20000000000 */
[----:B------:R-:W-:Y:S02]  /*d0b0*/  R2UR UR6, R12 ;  /* 0x000000000c0672ca */ /* 0x000fe400000e0000 */
[----:B------:R-:W-:Y:S02]  /*d0c0*/  R2UR UR7, R13 ;  /* 0x000000000d0772ca */ /* 0x000fe400000e0000 */
[----:B------:R-:W-:-:S13]  /*d0d0*/  PLOP3.LUT P0, PT, PT, PT, PT, 0x80, 0x0 ;  /* 0x000000000000781c */ /* 0x000fda0003f0f070 */
.L_x_65:
        /* <DEDUP_REMOVED lines=15> */
.L_x_66:
        /* <DEDUP_REMOVED lines=10> */
[----:B------:R-:W-:Y:S02]  /*d270*/  IMAD.MOV.U32 R18, RZ, RZ, R5 ;  /* 0x000000ffff127224 */ /* 0x000fe400078e0005 */
[----:B------:R-:W-:-:S07]  /*d280*/  IMAD.MOV.U32 R23, RZ, RZ, R0 ;  /* 0x000000ffff177224 */ /* 0x000fce00078e0000 */
.L_x_51:
[----:B------:R-:W-:Y:S05]  /*d290*/  BSYNC B0 ;  /* 0x0000000000007941 */ /* 0x000fea0003800000 */
.L_x_50:
[----:B------:R-:W2:Y:S01]  /*d2a0*/  LDL.LU R0, [R1+0x4] ;  /* 0x0000040001007983 */ /* 0x000ea20000300800 */
[----:B------:R-:W-:Y:S02]  /*d2b0*/  IMAD.MOV.U32 R16, RZ, RZ, R7 ;  /* 0x000000ffff107224 */ /* 0x000fe400078e0007 */
[----:B------:R-:W-:Y:S02]  /*d2c0*/  IMAD.MOV.U32 R22, RZ, RZ, R10 ;  /* 0x000000ffff167224 */ /* 0x000fe400078e000a */
[----:B--2---:R-:W-:-:S07]  /*d2d0*/  VIADD R0, R0, 0xfffffffd ;  /* 0xfffffffd00007836 */ /* 0x004fce0000000000 */
.L_x_49:
[----:B------:R-:W-:Y:S01]  /*d2e0*/  IMAD.MOV R6, RZ, RZ, -R6 ;  /* 0x000000ffff067224 */ /* 0x000fe200078e0a06 */
[----:B------:R-:W-:Y:S04]  /*d2f0*/  BSSY B0, `(.L_x_48) ;  /* 0x0000160000007945 */ /* 0x000fe80003800000 */
[----:B------:R-:W-:-:S13]  /*d300*/  ISETP.NE.AND P0, PT, R29, R6, PT ;  /* 0x000000061d00720c */ /* 0x000fda0003f05270 */
[----:B------:R-:W-:Y:S05]  /*d310*/  @!P0 BRA `(.L_x_67) ;  /* 0x0000001400748947 */ /* 0x000fea0003800000 */
[----:B------:R-:W-:-:S07]  /*d320*/  IMAD.MOV.U32 R4, RZ, RZ, R18 ;  /* 0x000000ffff047224 */ /* 0x000fce00078e0012 */
.L_x_102:
        /* <DEDUP_REMOVED lines=27> */
[----:B------:R-:W-:-:S05]  /*d4e0*/  LEA.HI.X R5, R2, UR5, R3, 0x2, P0 ;  /* 0x0000000502057c11 */ /* 0x000fca00080f1403 */
[----:B------:R0:W5:Y:S04]  /*d4f0*/  LDG.E R4, desc[UR60][R4.64] ;  /* 0x0000003c04047981 */ /* 0x000168000c1e1900 */
.L_x_70:
[----:B------:R-:W-:Y:S01]  /*d500*/  LEA R3, R6, UR36, 0x3 ;  /* 0x0000002406037c11 */ /* 0x000fe2000f8e18ff */
[----:B------:R-:W-:Y:S01]  /*d510*/  BSSY B2, `(.L_x_71) ;  /* 0x0000004000027945 */ /* 0x000fe20003800000 */
[----:B------:R-:W-:-:S04]  /*d520*/  SHF.L.U32 R2, R7, 0x1f, RZ ;  /* 0x0000001f07027819 */ /* 0x000fc800000006ff */
[----:B------:R-:W1:Y:S02]  /*d530*/  SYNCS.PHASECHK.TRANS64.TRYWAIT P0, [R3+URZ+0x31c40], R2 ;  /* 0x031c4002030075a7 */ /* 0x000e64000800017f */
[----:B-1----:R-:W-:Y:S05]  /*d540*/  @!P0 BRA `(.L_x_72) ;  /* 0x0000002800448947 */ /* 0x002fea0003800000 */
.L_x_149:
[----:B------:R-:W-:Y:S05]  /*d550*/  BSYNC B2 ;  /* 0x0000000000027941 */ /* 0x000fea0003800000 */
.L_x_71:
        /* <DEDUP_REMOVED lines=12> */
.L_x_74:
[----:B------:R-:W-:Y:S05]  /*d620*/  BSYNC B2 ;  /* 0x0000000000027941 */ /* 0x000fea0003800000 */
.L_x_73:
        /* <DEDUP_REMOVED lines=11> */
.L_x_75:
        /* <DEDUP_REMOVED lines=16> */
.L_x_76:
        /* <DEDUP_REMOVED lines=16> */
.L_x_77:
        /* <DEDUP_REMOVED lines=15> */
.L_x_150:
[----:B------:R-:W-:Y:S05]  /*d9d0*/  BSYNC B2 ;  /* 0x0000000000027941 */ /* 0x000fea0003800000 */
.L_x_78:
[----:B------:R-:W-:Y:S01]  /*d9e0*/  BSSY B2, `(.L_x_80) ;  /* 0x000000b000027945 */ /* 0x000fe20003800000 */
[----:B------:R-:W-:Y:S02]  /*d9f0*/  IMAD.MOV.U32 R2, RZ, RZ, 0x0 ;  /* 0x00000000ff027424 */ /* 0x000fe400078e00ff */
[----:B------:R-:W-:Y:S01]  /*da00*/  IMAD.MOV.U32 R3, RZ, RZ, 0x14f00000 ;  /* 0x14f00000ff037424 */ /* 0x000fe200078e00ff */
[----:B------:R-:W-:Y:S06]  /*da10*/  @P1 BRA `(.L_x_81) ;  /* 0x00000000001c1947 */ /* 0x000fec0003800000 */
[----:B------:R-:W1:Y:S02]  /*da20*/  S2R R14, SR_TID.X ;  /* 0x00000000000e7919 */ /* 0x000e640000002100 */
[----:B-1----:R-:W-:Y:S01]  /*da30*/  LOP3.LUT R15, R14, 0x1f, RZ, 0xc0, !PT ;  /* 0x0000001f0e0f7812 */ /* 0x002fe200078ec0ff */
[----:B------:R-:W-:-:S03]  /*da40*/  IMAD.MOV.U32 R14, RZ, RZ, 0x6c00 ;  /* 0x00006c00ff0e7424 */ /* 0x000fc600078e00ff */
[----:B------:R-:W-:Y:S01]  /*da50*/  ISETP.NE.AND P0, PT, R15, RZ, PT ;  /* 0x000000ff0f00720c */ /* 0x000fe20003f05270 */
[----:B------:R1:W-:-:S12]  /*da60*/  SYNCS.ARRIVE.TRANS64 RZ, [R13+URZ+0x50], R14 ;  /* 0x0000500e0dff79a7 */ /* 0x0003d8000800003f */
[----:B-1----:R-:W-:Y:S05]  /*da70*/  @!P0 BRA `(.L_x_81) ;  /* 0x0000000000048947 */ /* 0x002fea0003800000 */
[----:B------:R-:W-:Y:S01]  /*da80*/  BPT.TRAP 0x1 ;  /* 0x000000040000795c */ /* 0x000fe20000300000 */
.L_x_81:
[----:B------:R-:W-:Y:S05]  /*da90*/  BSYNC B2 ;  /* 0x0000000000027941 */ /* 0x000fea0003800000 */
.L_x_80:
[----:B------:R-:W-:Y:S01]  /*daa0*/  R2UR UR6, R2 ;  /* 0x00000000020672ca */ /* 0x000fe200000e0000 */
[----:B------:R-:W-:Y:S01]  /*dab0*/  IMAD R16, R16, 0x6c00, R9 ;  /* 0x00006c0010107824 */ /* 0x000fe200078e0209 */
[----:B------:R-:W-:Y:S01]  /*dac0*/  R2UR UR7, R3 ;  /* 0x00000000030772ca */ /* 0x000fe200000e0000 */
[----:B------:R-:W-:Y:S01]  /*dad0*/  UIADD3 UR4, UP0, UR38, 0x470, URZ ;  /* 0x0000047026047890 */ /* 0x000fe2000ff1e03f */
[----:B------:R-:W-:Y:S01]  /*dae0*/  R2UR UR10, R5 ;  /* 0x00000000050a72ca */ /* 0x000fe200000e0000 */
[----:B------:R-:W-:Y:S01]  /*daf0*/  IMAD R5, R23, 0x90, RZ ;  /* 0x0000009017057824 */ /* 0x000fe200078e02ff */
[----:B------:R-:W-:Y:S01]  /*db00*/  PLOP3.LUT P0, PT, PT, PT, PT, 0x80, 0x0 ;  /* 0x000000000000781c */ /* 0x000fe20003f0f070 */
[----:B0-----:R-:W-:Y:S01]  /*db10*/  VIADD R13, R13, 0x50 ;  /* 0x000000500d0d7836 */ /* 0x001fe20000000000 */
[----:B------:R-:W-:Y:S01]  /*db20*/  UIADD3.X UR5, URZ, UR39, URZ, UP0, !UPT ;  /* 0x000000273f057290 */ /* 0x000fe200087fe43f */
[----:B------:R-:W-:-:S11]  /*db30*/  VIADD R14, R16, 0x200 ;  /* 0x00000200100e7836 */ /* 0x000fd60000000000 */
.L_x_82:
        /* <DEDUP_REMOVED lines=10> */
[----:B------:R-:W-:Y:S02]  /*dbe0*/  R2UR UR6, R2 ;  /* 0x00000000020672ca */ /* 0x000fe400000e0000 */
[----:B------:R-:W-:Y:S02]  /*dbf0*/  R2UR UR7, R3 ;  /* 0x00000000030772ca */ /* 0x000fe400000e0000 */
[----:B------:R-:W-:Y:S01]  /*dc00*/  R2UR UR10, R11 ;  /* 0x000000000b0a72ca */ /* 0x000fe200000e0000 */
[----:B------:R-:W-:Y:S01]  /*dc10*/  VIADD R11, R16, 0x2600 ;  /* 0x00002600100b7836 */ /* 0x000fe20000000000 */
[----:B------:R-:W-:-:S13]  /*dc20*/  PLOP3.LUT P0, PT, PT, PT, PT, 0x80, 0x0 ;  /* 0x000000000000781c */ /* 0x000fda0003f0f070 */
.L_x_83:
        /* <DEDUP_REMOVED lines=15> */
.L_x_84:
        /* <DEDUP_REMOVED lines=12> */
.L_x_69:
[----:B------:R-:W-:Y:S05]  /*dde0*/  BSYNC B1 ;  /* 0x0000000000017941 */ /* 0x000fea0003800000 */
.L_x_68:
        /* <DEDUP_REMOVED lines=9> */
[----:B------:R-:W-:-:S12]  /*de80*/  VIADD R10, R0, 0xffffffff ;  /* 0xffffffff000a7836 */ /* 0x000fd80000000000 */
[----:B------:R-:W-:Y:S05]  /*de90*/  @!P1 BRA `(.L_x_87) ;  /* 0x0000000000489947 */ /* 0x000fea0003800000 */
[----:B------:R-:W0:Y:S01]  /*dea0*/  LDC R4, c[0x0][0x43c] ;  /* 0x00010f00ff047b82 */ /* 0x000e220000000800 */
[----:B------:R-:W-:Y:S01]  /*deb0*/  ULDC.64 UR4, c[0x0][0x428] ;  /* 0x00010a0000047ab9 */ /* 0x000fe20000000a00 */
[----:B0-----:R-:W-:-:S13]  /*dec0*/  ISETP.NE.AND P0, PT, R4, 0x1, PT ;  /* 0x000000010400780c */ /* 0x001fda0003f05270 */
[----:B------:R-:W0:Y:S02]  /*ded0*/  @P0 LDC.64 R2, c[0x0][0x440] ;  /* 0x00011000ff020b82 */ /* 0x000e240000000a00 */
[----:B0-----:R-:W-:-:S04]  /*dee0*/  @P0 IMAD.HI.U32 R5, R10, R2, RZ ;  /* 0x000000020a050227 */ /* 0x001fc800078e00ff */
[----:B------:R-:W-:Y:S01]  /*def0*/  IMAD.MOV.U32 R2, RZ, RZ, R10 ;  /* 0x000000ffff027224 */ /* 0x000fe200078e000a */
[----:B------:R-:W-:-:S05]  /*df00*/  @P0 SHF.R.U32.HI R2, RZ, R3, R5 ;  /* 0x00000003ff020219 */ /* 0x000fca0000011605 */
[----:B------:R-:W-:-:S04]  /*df10*/  IMAD.MOV R3, RZ, RZ, -R2 ;  /* 0x000000ffff037224 */ /* 0x000fc800078e0a02 */
[----:B------:R-:W-:Y:S01]  /*df20*/  IMAD R10, R4, R3, R10 ;  /* 0x00000003040a7224 */ /* 0x000fe200078e020a */
[----:B------:R-:W-:Y:S01]  /*df30*/  SHF.R.S32.HI R3, RZ, 0x1f, R2 ;  /* 0x0000001fff037819 */ /* 0x000fe20000011402 */
[----:B------:R-:W-:-:S04]  /*df40*/  IMAD R4, R24, UR4, RZ ;  /* 0x0000000418047c24 */ /* 0x000fc8000f8e02ff */
[C---:B------:R-:W-:Y:S02]  /*df50*/  IMAD R4, R19.reuse, UR5, R4 ;  /* 0x0000000513047c24 */ /* 0x040fe4000f8e0204 */
[----:B------:R-:W-:Y:S01]  /*df60*/  IMAD.WIDE.U32 R2, R19, UR4, R2 ;  /* 0x0000000413027c25 */ /* 0x000fe2000f8e0002 */
[----:B------:R-:W-:-:S03]  /*df70*/  ULDC.64 UR4, c[0x0][0x418] ;  /* 0x0001060000047ab9 */ /* 0x000fc60000000a00 */
[----:B------:R-:W-:Y:S01]  /*df80*/  IMAD.IADD R3, R4, 0x1, R3 ;  /* 0x0000000104037824 */ /* 0x000fe200078e0203 */
[----:B------:R-:W-:-:S04]  /*df90*/  LEA R4, P0, R2, UR4, 0x2 ;  /* 0x0000000402047c11 */ /* 0x000fc8000f8010ff */
[----:B------:R-:W-:-:S05]  /*dfa0*/  LEA.HI.X R5, R2, UR5, R3, 0x2, P0 ;  /* 0x0000000502057c11 */ /* 0x000fca00080f1403 */
[----:B------:R0:W5:Y:S04]  /*dfb0*/  LDG.E R4, desc[UR60][R4.64] ;  /* 0x0000003c04047981 */ /* 0x000168000c1e1900 */
.L_x_87:
[----:B------:R-:W-:Y:S01]  /*dfc0*/  LEA R2, R16, UR36, 0x3 ;  /* 0x0000002410027c11 */ /* 0x000fe2000f8e18ff */
[----:B------:R-:W-:Y:S01]  /*dfd0*/  BSSY B2, `(.L_x_88) ;  /* 0x0000004000027945 */ /* 0x000fe20003800000 */
[----:B------:R-:W-:-:S04]  /*dfe0*/  SHF.L.U32 R3, R22, 0x1f, RZ ;  /* 0x0000001f16037819 */ /* 0x000fc800000006ff */
[----:B------:R-:W1:Y:S02]  /*dff0*/  SYNCS.PHASECHK.TRANS64.TRYWAIT P0, [R2+URZ+0x31c40], R3 ;  /* 0x031c4003020075a7 */ /* 0x000e64000800017f */
[----:B-1----:R-:W-:Y:S05]  /*e000*/  @!P0 BRA `(.L_x_89) ;  /* 0x0000001c00bc8947 */ /* 0x002fea0003800000 */
.L_x_151:
[----:B------:R-:W-:Y:S05]  /*e010*/  BSYNC B2 ;  /* 0x0000000000027941 */ /* 0x000fea0003800000 */
.L_x_88:
        /* <DEDUP_REMOVED lines=12> */
.L_x_91:
[----:B------:R-:W-:Y:S05]  /*e0e0*/  BSYNC B2 ;  /* 0x0000000000027941 */ /* 0x000fea0003800000 */
.L_x_90:
[----:B------:R-:W-:Y:S01]  /*e0f0*/  IMAD.MOV.U32 R5, RZ, RZ, RZ ;  /* 0x000000ffff057224 */ /* 0x000fe200078e00ff */
[----:B------:R-:W-:Y:S01]  /*e100*/  UIADD3 UR4, UP0, UR38, 0x370, URZ ;  /* 0x0000037026047890 */ /* 0x000fe2000ff1e03f */
[C---:B-1----:R-:W-:Y:S01]  /*e110*/  IMAD R3, R16.reuse, 0x8, R8 ;  /* 0x0000000810037824 */ /* 0x042fe200078e0208 */
[----:B------:R-:W-:Y:S01]  /*e120*/  PLOP3.LUT P0, PT, PT, PT, PT, 0x80, 0x0 ;  /* 0x000000000000781c */ /* 0x000fe20003f0f070 */
[----:B------:R-:W-:Y:S01]  /*e130*/  IMAD R13, R16, 0x6c00, R9 ;  /* 0x00006c00100d7824 */ /* 0x000fe200078e0209 */
[----:B------:R-:W-:Y:S01]  /*e140*/  R2UR UR10, R5 ;  /* 0x00000000050a72ca */ /* 0x000fe200000e0000 */
[----:B------:R-:W-:Y:S01]  /*e150*/  VIADD R3, R3, 0x30 ;  /* 0x0000003003037836 */ /* 0x000fe20000000000 */
[----:B------:R-:W-:Y:S01]  /*e160*/  UIADD3.X UR5, URZ, UR39, URZ, UP0, !UPT ;  /* 0x000000273f057290 */ /* 0x000fe200087fe43f */
[----:B------:R-:W-:Y:S01]  /*e170*/  IMAD R2, R10, 0x90, RZ ;  /* 0x000000900a027824 */ /* 0x000fe200078e02ff */
[----:B------:R-:W-:Y:S01]  /*e180*/  UMOV UR6, 0x0 ;  /* 0x0000000000067882 */ /* 0x000fe20000000000 */
[----:B------:R-:W-:Y:S01]  /*e190*/  VIADD R11, R13, 0x16a00 ;  /* 0x00016a000d0b7836 */ /* 0x000fe20000000000 */
[----:B------:R-:W-:-:S09]  /*e1a0*/  UMOV UR7, 0x14f00000 ;  /* 0x14f0000000077882 */ /* 0x000fd20000000000 */
.L_x_92:
        /* <DEDUP_REMOVED lines=16> */
.L_x_93:
        /* <DEDUP_REMOVED lines=16> */
.L_x_94:
        /* <DEDUP_REMOVED lines=15> */
.L_x_152:
[----:B------:R-:W-:Y:S05]  /*e4a0*/  BSYNC B2 ;  /* 0x0000000000027941 */ /* 0x000fea0003800000 */
.L_x_95:
[----:B------:R-:W-:Y:S01]  /*e4b0*/  BSSY B2, `(.L_x_97) ;  /* 0x000000b000027945 */ /* 0x000fe20003800000 */
[----:B0-----:R-:W-:Y:S02]  /*e4c0*/  IMAD.MOV.U32 R2, RZ, RZ, 0x0 ;  /* 0x00000000ff027424 */ /* 0x001fe400078e00ff */
[----:B------:R-:W-:Y:S01]  /*e4d0*/  IMAD.MOV.U32 R3, RZ, RZ, 0x14f00000 ;  /* 0x14f00000ff037424 */ /* 0x000fe200078e00ff */
[----:B------:R-:W-:Y:S06]  /*e4e0*/  @P1 BRA `(.L_x_98) ;  /* 0x00000000001c1947 */ /* 0x000fec0003800000 */
[----:B------:R-:W0:Y:S02]  /*e4f0*/  S2R R13, SR_TID.X ;  /* 0x00000000000d7919 */ /* 0x000e240000002100 */
[----:B0-----:R-:W-:Y:S01]  /*e500*/  LOP3.LUT R14, R13, 0x1f, RZ, 0xc0, !PT ;  /* 0x0000001f0d0e7812 */ /* 0x001fe200078ec0ff */
[----:B------:R-:W-:-:S03]  /*e510*/  IMAD.MOV.U32 R13, RZ, RZ, 0x6c00 ;  /* 0x00006c00ff0d7424 */ /* 0x000fc600078e00ff */
[----:B------:R-:W-:Y:S01]  /*e520*/  ISETP.NE.AND P0, PT, R14, RZ, PT ;  /* 0x000000ff0e00720c */ /* 0x000fe20003f05270 */
[----:B------:R0:W-:-:S12]  /*e530*/  SYNCS.ARRIVE.TRANS64 RZ, [R7+URZ+0x50], R13 ;  /* 0x0000500d07ff79a7 */ /* 0x0001d8000800003f */
[----:B0-----:R-:W-:Y:S05]  /*e540*/  @!P0 BRA `(.L_x_98) ;  /* 0x0000000000048947 */ /* 0x001fea0003800000 */
[----:B------:R-:W-:Y:S01]  /*e550*/  BPT.TRAP 0x1 ;  /* 0x000000040000795c */ /* 0x000fe20000300000 */
.L_x_98:
[----:B------:R-:W-:Y:S05]  /*e560*/  BSYNC B2 ;  /* 0x0000000000027941 */ /* 0x000fea0003800000 */
.L_x_97:
[----:B------:R-:W-:Y:S01]  /*e570*/  R2UR UR6, R2 ;  /* 0x00000000020672ca */ /* 0x000fe200000e0000 */
[----:B------:R-:W-:Y:S01]  /*e580*/  IMAD R6, R6, 0x6c00, R9 ;  /* 0x00006c0006067824 */ /* 0x000fe200078e0209 */
[----:B------:R-:W-:Y:S01]  /*e590*/  R2UR UR7, R3 ;  /* 0x00000000030772ca */ /* 0x000fe200000e0000 */
[----:B------:R-:W-:Y:S01]  /*e5a0*/  UIADD3 UR4, UP0, UR38, 0x470, URZ ;  /* 0x0000047026047890 */ /* 0x000fe2000ff1e03f */
[----:B------:R-:W-:Y:S01]  /*e5b0*/  R2UR UR10, R5 ;  /* 0x00000000050a72ca */ /* 0x000fe200000e0000 */
[----:B------:R-:W-:Y:S01]  /*e5c0*/  IMAD R5, R23, 0x90, RZ ;  /* 0x0000009017057824 */ /* 0x000fe200078e02ff */
[----:B------:R-:W-:Y:S01]  /*e5d0*/  PLOP3.LUT P0, PT, PT, PT, PT, 0x80, 0x0 ;  /* 0x000000000000781c */ /* 0x000fe20003f0f070 */
[----:B------:R-:W-:Y:S01]  /*e5e0*/  VIADD R7, R7, 0x50 ;  /* 0x0000005007077836 */ /* 0x000fe20000000000 */
[----:B------:R-:W-:Y:S01]  /*e5f0*/  UIADD3.X UR5, URZ, UR39, URZ, UP0, !UPT ;  /* 0x000000273f057290 */ /* 0x000fe200087fe43f */
[----:B------:R-:W-:-:S11]  /*e600*/  VIADD R13, R6, 0x200 ;  /* 0x00000200060d7836 */ /* 0x000fd60000000000 */
.L_x_99:
        /* <DEDUP_REMOVED lines=15> */
.L_x_100:
        /* <DEDUP_REMOVED lines=15> */
.L_x_101:
        /* <DEDUP_REMOVED lines=12> */
.L_x_86:
[----:B------:R-:W-:Y:S05]  /*e8b0*/  BSYNC B1 ;  /* 0x0000000000017941 */ /* 0x000fea0003800000 */
.L_x_85:
[C---:B------:R-:W-:Y:S01]  /*e8c0*/  ISETP.GT.AND P0, PT, R0.reuse, 0x1, PT ;  /* 0x000000010000780c */ /* 0x040fe20003f04270 */
[----:B------:R-:W-:-:S12]  /*e8d0*/  VIADD R0, R0, 0xfffffffe ;  /* 0xfffffffe00007836 */ /* 0x000fd80000000000 */
[----:B------:R-:W-:Y:S05]  /*e8e0*/  @P0 BRA `(.L_x_102) ;  /* 0xffffffe800900947 */ /* 0x000fea000383ffff */
.L_x_67:
[----:B------:R-:W-:Y:S05]  /*e8f0*/  BSYNC B0 ;  /* 0x0000000000007941 */ /* 0x000fea0003800000 */
.L_x_48:
[----:B------:R-:W-:Y:S01]  /*e900*/  ISETP.NE.AND P0, PT, R25, RZ, PT ;  /* 0x000000ff1900720c */ /* 0x000fe20003f05270 */
[----:B------:R-:W-:-:S12]  /*e910*/  BSSY B0, `(.L_x_103) ;  /* 0x0000047000007945 */ /* 0x000fd80003800000 */
[----:B------:R-:W-:Y:S05]  /*e920*/  @!P0 BRA `(.L_x_104) ;  /* 0x0000000400148947 */ /* 0x000fea0003800000 */
[----:B0-----:R-:W0:Y:S01]  /*e930*/  S2R R0, SR_TID.X ;  /* 0x0000000000007919 */ /* 0x001e220000002100 */
[----:B------:R-:W-:Y:S01]  /*e940*/  LEA R3, R16, UR36, 0x3 ;  /* 0x0000002410037c11 */ /* 0x000fe2000f8e18ff */
[----:B------:R-:W-:Y:S01]  /*e950*/  BSSY B1, `(.L_x_105) ;  /* 0x0000006000017945 */ /* 0x000fe20003800000 */
[----:B0-----:R-:W-:Y:S02]  /*e960*/  LOP3.LUT R2, R0, 0x7f, RZ, 0xc0, !PT ;  /* 0x0000007f00027812 */ /* 0x001fe400078ec0ff */
[----:B------:R-:W-:Y:S02]  /*e970*/  SHF.L.U32 R0, R22, 0x1f, RZ ;  /* 0x0000001f16007819 */ /* 0x000fe400000006ff */
[----:B------:R-:W-:Y:S02]  /*e980*/  ISETP.NE.AND P1, PT, R2, RZ, PT ;  /* 0x000000ff0200720c */ /* 0x000fe40003f25270 */
[----:B------:R-:W0:Y:S02]  /*e990*/  SYNCS.PHASECHK.TRANS64.TRYWAIT P0, [R3+URZ+0x31c60], R0 ;  /* 0x031c6000030075a7 */ /* 0x000e24000800017f */
[----:B0-----:R-:W-:Y:S09]  /*e9a0*/  @!P0 BRA `(.L_x_106) ;  /* 0x00000014007c8947 */ /* 0x001ff20003800000 */
.L_x_153:
[----:B------:R-:W-:Y:S05]  /*e9b0*/  BSYNC B1 ;  /* 0x0000000000017941 */ /* 0x000fea0003800000 */
.L_x_105:
[----:B------:R-:W-:Y:S04]  /*e9c0*/  BSSY B1, `(.L_x_107) ;  /* 0x0000009000017945 */ /* 0x000fe80003800000 */
        /* <DEDUP_REMOVED lines=8> */
.L_x_108:
[----:B------:R-:W-:Y:S05]  /*ea50*/  BSYNC B1 ;  /* 0x0000000000017941 */ /* 0x000fea0003800000 */
.L_x_107:
[----:B------:R-:W-:Y:S01]  /*ea60*/  IMAD R9, R16, 0x6c00, R9 ;  /* 0x00006c0010097824 */ /* 0x000fe200078e0209 */
[----:B------:R-:W-:Y:S01]  /*ea70*/  UIADD3 UR4, UP0, UR38, 0x470, URZ ;  /* 0x0000047026047890 */ /* 0x000fe2000ff1e03f */
[----:B0-----:R-:W-:Y:S01]  /*ea80*/  VIADD R0, R3, 0x31c50 ;  /* 0x00031c5003007836 */ /* 0x001fe20000000000 */
[----:B------:R-:W-:Y:S01]  /*ea90*/  PLOP3.LUT P0, PT, PT, PT, PT, 0x80, 0x0 ;  /* 0x000000000000781c */ /* 0x000fe20003f0f070 */
[----:B------:R-:W-:Y:S01]  /*eaa0*/  IMAD R3, R23, 0x90, RZ ;  /* 0x0000009017037824 */ /* 0x000fe200078e02ff */
[----:B------:R-:W-:Y:S01]  /*eab0*/  UIADD3.X UR5, URZ, UR39, URZ, UP0, !UPT ;  /* 0x000000273f057290 */ /* 0x000fe200087fe43f */
[----:B------:R-:W-:Y:S01]  /*eac0*/  VIADD R2, R9, 0x200 ;  /* 0x0000020009027836 */ /* 0x000fe20000000000 */
[----:B------:R-:W-:Y:S01]  /*ead0*/  UMOV UR6, 0x0 ;  /* 0x0000000000067882 */ /* 0x000fe20000000000 */
[----:B------:R-:W-:Y:S01]  /*eae0*/  UMOV UR7, 0x14f00000 ;  /* 0x14f0000000077882 */ /* 0x000fe20000000000 */
[----:B------:R-:W-:-:S08]  /*eaf0*/  UMOV UR10, URZ ;  /* 0x0000003f000a7c82 */ /* 0x000fd00008000000 */
.L_x_109:
        /* <DEDUP_REMOVED lines=10> */
[----:B------:R-:W-:Y:S01]  /*eba0*/  PLOP3.LUT P0, PT, PT, PT, PT, 0x80, 0x0 ;  /* 0x000000000000781c */ /* 0x000fe20003f0f070 */
[----:B------:R-:W-:Y:S01]  /*ebb0*/  VIADD R2, R9, 0x2600 ;  /* 0x0000260009027836 */ /* 0x000fe20000000000 */
[----:B------:R-:W-:Y:S01]  /*ebc0*/  UMOV UR6, 0x0 ;  /* 0x0000000000067882 */ /* 0x000fe20000000000 */
[----:B------:R-:W-:Y:S01]  /*ebd0*/  UMOV UR7, 0x14f00000 ;  /* 0x14f0000000077882 */ /* 0x000fe20000000000 */
[----:B------:R-:W-:-:S09]  /*ebe0*/  UMOV UR10, 0x20 ;  /* 0x00000020000a7882 */ /* 0x000fd20000000000 */
.L_x_110:
        /* <DEDUP_REMOVED lines=15> */
.L_x_111:
        /* <DEDUP_REMOVED lines=9> */
[----:B-1----:R-:W-:Y:S05]  /*ed70*/  @P0 BRA.U.ANY `(.L_x_111) ;  /* 0xfffffffd00d80947 */ /* 0x002fea000393ffff */
.L_x_104:
[----:B------:R-:W-:Y:S05]  /*ed80*/  BSYNC B0 ;  /* 0x0000000000007941 */ /* 0x000fea0003800000 */
.L_x_103:
[----:B------:R-:W2:Y:S01]  /*ed90*/  LDL.LU R4, [R1+0x8] ;  /* 0x0000080001047983 */ /* 0x000ea20000300800 */
[----:B------:R-:W-:-:S03]  /*eda0*/  ULDC UR4, c[0x0][0xc34] ;  /* 0x00030d0000047ab9 */ /* 0x000fc60000000800 */
[----:B------:R-:W3:Y:S01]  /*edb0*/  LDL.LU R2, [R1+0x1c] ;  /* 0x00001c0001027983 */ /* 0x000ee20000300800 */
[----:B------:R-:W-:-:S05]  /*edc0*/  VIADD R16, R16, 0x1 ;  /* 0x0000000110107836 */ /* 0x000fca0000000000 */
[----:B------:R-:W-:-:S04]  /*edd0*/  ISETP.NE.AND P0, PT, R16, 0x2, PT ;  /* 0x000000021000780c */ /* 0x000fc80003f05270 */
[----:B------:R-:W-:Y:S02]  /*ede0*/  SEL R3, RZ, 0x1, P0 ;  /* 0x00000001ff037807 */ /* 0x000fe40000000000 */
[----:B------:R-:W-:Y:S02]  /*edf0*/  SEL R16, R16, RZ, P0 ;  /* 0x000000ff10107207 */ /* 0x000fe40000000000 */
[----:B------:R-:W-:Y:S01]  /*ee00*/  LOP3.LUT R22, R22, R3, RZ, 0x3c, !PT ;  /* 0x0000000316167212 */ /* 0x000fe200078e3cff */
[----:B--2---:R-:W-:Y:S02]  /*ee10*/  VIADD R4, R4, UR37 ;  /* 0x0000002504047c36 */ /* 0x004fe40008000000 */
[----:B---3--:R-:W-:-:S03]  /*ee20*/  VIADD R2, R2, 0x1 ;  /* 0x0000000102027836 */ /* 0x008fc60000000000 */
[----:B------:R1:W-:Y:S01]  /*ee30*/  STL [R1+0x8], R4 ;  /* 0x0000080401007387 */ /* 0x0003e20000100800 */
[----:B------:R-:W-:-:S03]  /*ee40*/  ISETP.GE.AND P1, PT, R4, UR4, PT ;  /* 0x0000000404007c0c */ /* 0x000fc6000bf26270 */
[----:B------:R1:W-:Y:S10]  /*ee50*/  STL [R1+0x1c], R2 ;  /* 0x00001c0201007387 */ /* 0x0003f40000100800 */
[----:B-1----:R-:W-:Y:S05]  /*ee60*/  @!P1 BRA `(.L_x_112) ;  /* 0xffffffc000509947 */ /* 0x002fea000383ffff */
[----:B0-----:R-:W-:-:S07]  /*ee70*/  LOP3.LUT R0, R2, 0x1, RZ, 0xc, !PT ;  /* 0x0000000102007812 */ /* 0x001fce00078e0cff */
.L_x_34:
[----:B------:R-:W0:Y:S01]  /*ee80*/  S2R R3, SR_CgaCtaId ;  /* 0x0000000000037919 */ /* 0x000e220000008800 */
[----:B------:R-:W-:Y:S01]  /*ee90*/  MOV R2, 0x400 ;  /* 0x0000040000027802 */ /* 0x000fe20000000f00 */
[----:B------:R-:W-:Y:S01]  /*eea0*/  BSSY B0, `(.L_x_113) ;  /* 0x0000005000007945 */ /* 0x000fe20003800000 */
[----:B------:R-:W-:Y:S02]  /*eeb0*/  SHF.L.U32 R0, R0, 0x1f, RZ ;  /* 0x0000001f00007819 */ /* 0x000fe400000006ff */
[----:B0-----:R-:W-:-:S04]  /*eec0*/  LEA R9, R3, R2, 0x18 ;  /* 0x0000000203097211 */ /* 0x001fc800078ec0ff */
[----:B------:R-:W0:Y:S02]  /*eed0*/  SYNCS.PHASECHK.TRANS64.TRYWAIT P0, [R9+URZ+0x31c20], R0 ;  /* 0x031c2000090075a7 */ /* 0x000e24000800017f */
[----:B0-----:R-:W-:Y:S05]  /*eee0*/  @!P0 BRA `(.L_x_114) ;  /* 0x0000001000408947 */ /* 0x001fea0003800000 */
.L_x_154:
[----:B------:R-:W-:Y:S05]  /*eef0*/  BSYNC B0 ;  /* 0x0000000000007941 */ /* 0x000fea0003800000 */
.L_x_113:
[----:B------:R-:W-:-:S03]  /*ef00*/  UMOV UR4, 0xffffffff ;  /* 0xffffffff00047882 */ /* 0x000fc60000000000 */
[----:B------:R-:W-:Y:S05]  /*ef10*/  BRA.DIV UR4, `(.L_x_115) ;  /* 0x0000001204487947 */ /* 0x000fea000b800000 */
[----:B0-----:R-:W0:Y:S02]  /*ef20*/  S2R R0, SR_TID.X ;  /* 0x0000000000007919 */ /* 0x001e240000002100 */
[----:B0-----:R-:W-:-:S04]  /*ef30*/  SHF.R.U32.HI R0, RZ, 0x5, R0 ;  /* 0x00000005ff007819 */ /* 0x001fc80000011600 */
[----:B------:R-:W-:-:S05]  /*ef40*/  LOP3.LUT R0, R0, 0x3, RZ, 0xc0, !PT ;  /* 0x0000000300007812 */ /* 0x000fca00078ec0ff */
[----:B------:R0:W1:Y:S02]  /*ef50*/  SHFL.IDX PT, R14, R0, RZ, 0x1f ;  /* 0x00001fff000e7589 */ /* 0x00006400000e0000 */
.L_x_157:
[----:B-1----:R-:W-:Y:S01]  /*ef60*/  ISETP.NE.AND P0, PT, R14, RZ, PT ;  /* 0x000000ff0e00720c */ /* 0x002fe20003f05270 */
[----:B------:R-:W-:-:S12]  /*ef70*/  BSSY B0, `(.L_x_116) ;  /* 0x0000024000007945 */ /* 0x000fd80003800000 */
[----:B------:R-:W-:Y:S05]  /*ef80*/  @P0 BRA `(.L_x_117) ;  /* 0x0000000000880947 */ /* 0x000fea0003800000 */
[----:B------:R-:W-:-:S03]  /*ef90*/  UMOV UR4, 0xffffffff ;  /* 0xffffffff00047882 */ /* 0x000fc60000000000 */
[----:B------:R-:W-:Y:S05]  /*efa0*/  BRA.DIV UR4, `(.L_x_118) ;  /* 0x0000001204587947 */ /* 0x000fea000b800000 */
[----:B------:R-:W-:-:S13]  /*efb0*/  ELECT P6, URZ, PT ;  /* 0x00000000003f782f */ /* 0x000fda00038c0000 */
.L_x_160:
[----:B------:R-:W-:Y:S05]  /*efc0*/  @!P6 BRA `(.L_x_117) ;  /* 0x000000000078e947 */ /* 0x000fea0003800000 */
[----:B0-----:R-:W2:Y:S02]  /*efd0*/  LDL.LU R0, [R1+0x28] ;  /* 0x0000280001007983 */ /* 0x001ea40000300800 */
[----:B--2---:R-:W-:-:S04]  /*efe0*/  LOP3.LUT R0, R0, 0x2, RZ, 0xfc, !PT ;  /* 0x0000000200007812 */ /* 0x004fc800078efcff */
[----:B------:R-:W-:-:S13]  /*eff0*/  ISETP.NE.AND P2, PT, R0, 0x3, PT ;  /* 0x000000030000780c */ /* 0x000fda0003f45270 */
[----:B------:R-:W-:Y:S05]  /*f000*/  @!P2 BRA `(.L_x_119) ;  /* 0x000000000004a947 */ /* 0x000fea0003800000 */
[----:B------:R-:W-:Y:S01]  /*f010*/  BPT.TRAP 0x1 ;  /* 0x000000040000795c */ /* 0x000fe20000300000 */
.L_x_119:
[----:B------:R-:W-:Y:S01]  /*f020*/  VIADD R3, R9, 0x31c40 ;  /* 0x00031c4009037836 */ /* 0x000fe20000000000 */
[----:B------:R-:W-:Y:S01]  /*f030*/  SHF.L.U32 R2, R22, 0x1f, RZ ;  /* 0x0000001f16027819 */ /* 0x000fe200000006ff */
[C---:B------:R-:W-:Y:S02]  /*f040*/  VIADD R0, R16.reuse, 0x1 ;  /* 0x0000000110007836 */ /* 0x040fe40000000000 */
[----:B------:R-:W-:-:S03]  /*f050*/  IMAD R7, R16, 0x8, R3 ;  /* 0x0000000810077824 */ /* 0x000fc600078e0203 */
[C---:B------:R-:W-:Y:S01]  /*f060*/  ISETP.NE.AND P1, PT, R0.reuse, 0x2, PT ;  /* 0x000000020000780c */ /* 0x040fe20003f25270 */
[----:B------:R-:W0:Y:S03]  /*f070*/  SYNCS.PHASECHK.TRANS64.TRYWAIT P0, [R7+URZ], R2 ;  /* 0x00000002070075a7 */ /* 0x000e26000800017f */
[----:B------:R-:W-:Y:S02]  /*f080*/  SEL R5, RZ, 0x1, P1 ;  /* 0x00000001ff057807 */ /* 0x000fe40000800000 */
[----:B------:R-:W-:Y:S02]  /*f090*/  SEL R4, R0, RZ, P1 ;  /* 0x000000ff00047207 */ /* 0x000fe40000800000 */
[----:B------:R-:W-:-:S03]  /*f0a0*/  LOP3.LUT R0, R22, R5, RZ, 0x3c, !PT ;  /* 0x0000000516007212 */ /* 0x000fc600078e3cff */
[----:B------:R-:W-:Y:S01]  /*f0b0*/  IMAD R3, R4, 0x8, R3 ;  /* 0x0000000804037824 */ /* 0x000fe200078e0203 */
[----:B------:R-:W-:Y:S01]  /*f0c0*/  SHF.L.U32 R0, R0, 0x1f, RZ ;  /* 0x0000001f00007819 */ /* 0x000fe200000006ff */
[----:B0-----:R-:W-:Y:S06]  /*f0d0*/  @!P0 BRA `(.L_x_120) ;  /* 0x00000010002c8947 */ /* 0x001fec0003800000 */
.L_x_161:
[----:B------:R-:W1:Y:S02]  /*f0e0*/  SYNCS.PHASECHK.TRANS64.TRYWAIT P0, [R3+URZ], R0 ;  /* 0x00000000030075a7 */ /* 0x000e64000800017f */
[----:B-1----:R-:W-:Y:S05]  /*f0f0*/  @!P0 BRA `(.L_x_121) ;  /* 0x0000001000388947 */ /* 0x002fea0003800000 */
.L_x_162:
[----:B------:R-:W-:Y:S05]  /*f100*/  @!P2 BRA `(.L_x_122) ;  /* 0x000000000004a947 */ /* 0x000fea0003800000 */
[----:B------:R-:W-:Y:S01]  /*f110*/  BPT.TRAP 0x1 ;  /* 0x000000040000795c */ /* 0x000fe20000300000 */
.L_x_122:
[----:B-1----:R-:W-:-:S04]  /*f120*/  VIADD R3, R9, 0x31c60 ;  /* 0x00031c6009037836 */ /* 0x002fc80000000000 */
[----:B------:R-:W-:-:S04]  /*f130*/  IMAD R5, R16, 0x8, R3 ;  /* 0x0000000810057824 */ /* 0x000fc800078e0203 */
[----:B------:R-:W1:Y:S02]  /*f140*/  SYNCS.PHASECHK.TRANS64.TRYWAIT P0, [R5+URZ], R2 ;  /* 0x00000002050075a7 */ /* 0x000e64000800017f */
[----:B-1----:R-:W-:Y:S05]  /*f150*/  @!P0 BRA `(.L_x_123) ;  /* 0x0000001000348947 */ /* 0x002fea0003800000 */
.L_x_163:
[----:B------:R-:W-:-:S07]  /*f160*/  IMAD R3, R4, 0x8, R3 ;  /* 0x0000000804037824 */ /* 0x000fce00078e0203 */
.L_x_124:
[----:B--2---:R2:W3:Y:S02]  /*f170*/  SYNCS.PHASECHK.TRANS64.TRYWAIT P0, [R3+URZ], R0 ;  /* 0x00000000030075a7 */ /* 0x0044e4000800017f */
[----:B---3--:R-:W-:Y:S05]  /*f180*/  @!P0 NANOSLEEP.SYNCS 0x989680 ;  /* 0x009896800000895d */ /* 0x008fea0003900000 */
[----:B------:R-:W3:Y:S02]  /*f190*/  @!P0 SYNCS.PHASECHK.TRANS64 P0, [R3+URZ], R0 ;  /* 0x00000000030085a7 */ /* 0x000ee4000800007f */
[----:B---3--:R-:W-:Y:S05]  /*f1a0*/  @!P0 BRA `(.L_x_124) ;  /* 0xfffffffc00f08947 */ /* 0x008fea000383ffff */
.L_x_117:
[----:B------:R-:W-:Y:S05]  /*f1b0*/  BSYNC B0 ;  /* 0x0000000000007941 */ /* 0x000fea0003800000 */
.L_x_116:
[----:B------:R-:W-:Y:S05]  /*f1c0*/  EXIT ;  /* 0x000000000000794d */ /* 0x000fea0003800000 */
.L_x_10:
[----:B0-----:R-:W-:-:S04]  /*f1d0*/  IMAD.U32 R3, RZ, RZ, UR37 ;  /* 0x00000025ff037e24 */ /* 0x001fc8000f8e00ff */
[----:B------:R0:W1:Y:S03]  /*f1e0*/  SYNCS.PHASECHK.TRANS64.TRYWAIT P1, [R3+URZ+0x31c00], R0 ;  /* 0x031c0000030075a7 */ /* 0x000066000802017f */
[----:B-1----:R-:W-:Y:S05]  /*f1f0*/  @!P1 NANOSLEEP.SYNCS 0x989680 ;  /* 0x009896800000995d */ /* 0x002fea0003900000 */
[----:B------:R-:W1:Y:S02]  /*f200*/  @!P1 SYNCS.PHASECHK.TRANS64 P1, [R3+URZ+0x31c00], R0 ;  /* 0x031c0000030095a7 */ /* 0x000e64000802007f */
[----:B-1----:R-:W-:Y:S05]  /*f210*/  @!P1 BRA `(.L_x_10) ;  /* 0xfffffffc00ec9947 */ /* 0x002fea000383ffff */
[----:B------:R-:W-:Y:S05]  /*f220*/  BRA `(.L_x_125) ;  /* 0xffffff2000247947 */ /* 0x000fea000383ffff */
.L_x_14:
[----:B-1----:R1:W2:Y:S02]  /*f230*/  SYNCS.PHASECHK.TRANS64.TRYWAIT P2, [R0+URZ+0x31c30], R3 ;  /* 0x031c3003000075a7 */ /* 0x0022a4000804017f */
[----:B--2---:R-:W-:Y:S05]  /*f240*/  @!P2 NANOSLEEP.SYNCS 0x989680 ;  /* 0x009896800000a95d */ /* 0x004fea0003900000 */
[----:B------:R-:W2:Y:S02]  /*f250*/  @!P2 SYNCS.PHASECHK.TRANS64 P2, [R0+URZ+0x31c30], R3 ;  /* 0x031c30030000a5a7 */ /* 0x000ea4000804007f */
[----:B--2---:R-:W-:Y:S05]  /*f260*/  @!P2 BRA `(.L_x_14) ;  /* 0xfffffffc00f0a947 */ /* 0x004fea000383ffff */
[----:B------:R-:W-:Y:S05]  /*f270*/  BRA `(.L_x_13) ;  /* 0xffffff2000487947 */ /* 0x000fea000383ffff */
.L_x_19:
[----:B-1----:R-:W-:-:S04]  /*f280*/  IMAD.U32 R9, RZ, RZ, UR4 ;  /* 0x00000004ff097e24 */ /* 0x002fc8000f8e00ff */
[----:B------:R1:W2:Y:S03]  /*f290*/  SYNCS.PHASECHK.TRANS64.TRYWAIT P2, [R9+URZ+0x31c30], R8 ;  /* 0x031c3008090075a7 */ /* 0x0002a6000804017f */
[----:B--2---:R-:W-:Y:S05]  /*f2a0*/  @!P2 NANOSLEEP.SYNCS 0x989680 ;  /* 0x009896800000a95d */ /* 0x004fea0003900000 */
[----:B------:R-:W2:Y:S02]  /*f2b0*/  @!P2 SYNCS.PHASECHK.TRANS64 P2, [R9+URZ+0x31c30], R8 ;  /* 0x031c30080900a5a7 */ /* 0x000ea4000804007f */
[----:B--2---:R-:W-:Y:S05]  /*f2c0*/  @!P2 BRA `(.L_x_19) ;  /* 0xfffffffc00eca947 */ /* 0x004fea000383ffff */
[----:B------:R-:W-:Y:S05]  /*f2d0*/  BRA `(.L_x_16) ;  /* 0xffffff6000607947 */ /* 0x000fea000383ffff */
.L_x_23:
[----:B-1----:R-:W-:-:S04]  /*f2e0*/  IMAD.U32 R8, RZ, RZ, UR4 ;  /* 0x00000004ff087e24 */ /* 0x002fc8000f8e00ff */
[----:B------:R1:W2:Y:S03]  /*f2f0*/  SYNCS.PHASECHK.TRANS64.TRYWAIT P2, [R8+URZ+0x31c50], R7 ;  /* 0x031c5007080075a7 */ /* 0x0002a6000804017f */
[----:B--2---:R-:W-:Y:S05]  /*f300*/  @!P2 NANOSLEEP.SYNCS 0x989680 ;  /* 0x009896800000a95d */ /* 0x004fea0003900000 */
[----:B------:R-:W2:Y:S02]  /*f310*/  @!P2 SYNCS.PHASECHK.TRANS64 P2, [R8+URZ+0x31c50], R7 ;  /* 0x031c50070800a5a7 */ /* 0x000ea4000804007f */
[----:B--2---:R-:W-:Y:S05]  /*f320*/  @!P2 BRA `(.L_x_23) ;  /* 0xfffffffc00eca947 */ /* 0x004fea000383ffff */
[----:B------:R-:W-:Y:S05]  /*f330*/  BRA `(.L_x_20) ;  /* 0xffffff7400f87947 */ /* 0x000fea000383ffff */
.L_x_28:
[----:B-1----:R-:W-:-:S04]  /*f340*/  IMAD.U32 R5, RZ, RZ, UR12 ;  /* 0x0000000cff057e24 */ /* 0x002fc8000f8e00ff */
[----:B------:R1:W2:Y:S03]  /*f350*/  SYNCS.PHASECHK.TRANS64.TRYWAIT P0, [R5+URZ+0x31c50], R0 ;  /* 0x031c5000050075a7 */ /* 0x0002a6000800017f */
[----:B--2---:R-:W-:Y:S05]  /*f360*/  @!P0 NANOSLEEP.SYNCS 0x989680 ;  /* 0x009896800000895d */ /* 0x004fea0003900000 */
[----:B------:R-:W2:Y:S02]  /*f370*/  @!P0 SYNCS.PHASECHK.TRANS64 P0, [R5+URZ+0x31c50], R0 ;  /* 0x031c5000050085a7 */ /* 0x000ea4000800007f */
[----:B--2---:R-:W-:Y:S05]  /*f380*/  @!P0 BRA `(.L_x_28) ;  /* 0xfffffffc00ec8947 */ /* 0x004fea000383ffff */
[----:B------:R-:W-:Y:S05]  /*f390*/  BRA `(.L_x_27) ;  /* 0xffffffa000107947 */ /* 0x000fea000383ffff */
.L_x_38:
[----:B------:R-:W0:Y:S01]  /*f3a0*/  S2R R20, SR_TID.X ;  /* 0x0000000000147919 */ /* 0x000e220000002100 */
[----:B------:R-:W-:Y:S01]  /*f3b0*/  BSSY B0, `(.L_x_126) ;  /* 0x000000a000007945 */ /* 0x000fe20003800000 */
[----:B------:R-:W-:Y:S02]  /*f3c0*/  IMAD.MOV.U32 R12, RZ, RZ, RZ ;  /* 0x000000ffff0c7224 */ /* 0x000fe400078e00ff */
[----:B------:R-:W-:Y:S02]  /*f3d0*/  IMAD.MOV.U32 R11, RZ, RZ, 0x1f ;  /* 0x0000001fff0b7424 */ /* 0x000fe400078e00ff */
[----:B------:R-:W-:Y:S01]  /*f3e0*/  IMAD.MOV.U32 R15, RZ, RZ, -0x1 ;  /* 0xffffffffff0f7424 */ /* 0x000fe200078e00ff */
[----:B0-----:R-:W-:-:S04]  /*f3f0*/  SHF.R.U32.HI R20, RZ, 0x5, R20 ;  /* 0x00000005ff147819 */ /* 0x001fc80000011614 */
[----:B------:R-:W-:-:S05]  /*f400*/  LOP3.LUT R20, R20, 0x3, RZ, 0xc0, !PT ;  /* 0x0000000314147812 */ /* 0x000fca00078ec0ff */
[----:B------:R-:W-:-:S07]  /*f410*/  IMAD.MOV.U32 R13, RZ, RZ, R20 ;  /* 0x000000ffff0d7224 */ /* 0x000fce00078e0014 */
[----:B------:R-:W-:Y:S05]  /*f420*/  WARPSYNC.COLLECTIVE R15, `(.L_x_127) ;  /* 0x000000000f087348 */ /* 0x000fea0003c00000 */
[----:B------:R0:W1:Y:S02]  /*f430*/  SHFL.IDX P6, R14, R13, R12, R11 ;  /* 0x0000000c0d0e7389 */ /* 0x00006400000c000b */
[----:B01----:R-:W-:Y:S01]  /*f440*/  ENDCOLLECTIVE ;  /* 0x000000000000791b */ /* 0x003fe20003800000 */
.L_x_127:
[----:B------:R-:W-:Y:S05]  /*f450*/  BSYNC B0 ;  /* 0x0000000000007941 */ /* 0x000fea0003800000 */
.L_x_126:
[----:B------:R-:W-:Y:S05]  /*f460*/  BRA `(.L_x_128) ;  /* 0xffffffc000747947 */ /* 0x000fea000383ffff */
.L_x_40:
[----:B------:R-:W-:Y:S01]  /*f470*/  BSSY B0, `(.L_x_129) ;  /* 0x0000006000007945 */ /* 0x000fe20003800000 */
[----:B------:R-:W-:-:S07]  /*f480*/  IMAD.MOV.U32 R15, RZ, RZ, -0x1 ;  /* 0xffffffffff0f7424 */ /* 0x000fce00078e00ff */
[----:B0-----:R-:W-:Y:S05]  /*f490*/  WARPSYNC.COLLECTIVE R15, `(.L_x_130) ;  /* 0x000000000f0c7348 */ /* 0x001fea0003c00000 */
[----:B------:R-:W-:Y:S02]  /*f4a0*/  ELECT P6, UR62, PT ;  /* 0x00000000003e782f */ /* 0x000fe400038c0000 */
[----:B------:R-:W-:Y:S01]  /*f4b0*/  MOV R14, UR62 ;  /* 0x0000003e000e7c02 */ /* 0x000fe20008000f00 */
[----:B0-----:R-:W-:Y:S10]  /*f4c0*/  ENDCOLLECTIVE ;  /* 0x000000000000791b */ /* 0x001ff40003800000 */
.L_x_130:
[----:B------:R-:W-:Y:S05]  /*f4d0*/  BSYNC B0 ;  /* 0x0000000000007941 */ /* 0x000fea0003800000 */
.L_x_129:
[----:B------:R-:W-:Y:S05]  /*f4e0*/  BRA `(.L_x_131) ;  /* 0xffffffc000707947 */ /* 0x000fea000383ffff */
.L_x_42:
[----:B0-----:R0:W1:Y:S02]  /*f4f0*/  SYNCS.PHASECHK.TRANS64.TRYWAIT P0, [R3+URZ+0x31c40], R0 ;  /* 0x031c4000030075a7 */ /* 0x001064000800017f */
[----:B-1----:R-:W-:Y:S05]  /*f500*/  @!P0 NANOSLEEP.SYNCS 0x989680 ;  /* 0x009896800000895d */ /* 0x002fea0003900000 */
[----:B------:R-:W1:Y:S02]  /*f510*/  @!P0 SYNCS.PHASECHK.TRANS64 P0, [R3+URZ+0x31c40], R0 ;  /* 0x031c4000030085a7 */ /* 0x000e64000800007f */
[----:B-1----:R-:W-:Y:S05]  /*f520*/  @!P0 BRA `(.L_x_42) ;  /* 0xfffffffc00f08947 */ /* 0x002fea000383ffff */
[----:B------:R-:W-:Y:S05]  /*f530*/  BRA `(.L_x_132) ;  /* 0xffffffc000cc7947 */ /* 0x000fea000383ffff */
.L_x_45:
[----:B------:R-:W-:Y:S02]  /*f540*/  IMAD.MOV.U32 R13, RZ, RZ, R4 ;  /* 0x000000ffff0d7224 */ /* 0x000fe400078e0004 */
[----:B------:R-:W-:Y:S02]  /*f550*/  IMAD.MOV.U32 R12, RZ, RZ, RZ ;  /* 0x000000ffff0c7224 */ /* 0x000fe400078e00ff */
[----:B------:R-:W-:Y:S02]  /*f560*/  IMAD.MOV.U32 R11, RZ, RZ, 0x1c1f ;  /* 0x00001c1fff0b7424 */ /* 0x000fe400078e00ff */
[----:B------:R-:W-:Y:S02]  /*f570*/  IMAD.MOV.U32 R15, RZ, RZ, -0x1 ;  /* 0xffffffffff0f7424 */ /* 0x000fe400078e00ff */
[----:B------:R-:W-:-:S07]  /*f580*/  IMAD R6, R6, 0xc0, R9 ;  /* 0x000000c006067824 */ /* 0x000fce00078e0209 */
[----:B------:R-:W-:Y:S05]  /*f590*/  WARPSYNC.COLLECTIVE R15, `(.L_x_133) ;  /* 0x000000000f087348 */ /* 0x000fea0003c00000 */
[----:B------:R0:W1:Y:S02]  /*f5a0*/  SHFL.IDX P6, R14, R13, R12, R11 ;  /* 0x0000000c0d0e7389 */ /* 0x00006400000c000b */
[----:B01----:R-:W-:Y:S01]  /*f5b0*/  ENDCOLLECTIVE ;  /* 0x000000000000791b */ /* 0x003fe20003800000 */
.L_x_133:
[----:B------:R-:W-:Y:S02]  /*f5c0*/  IMAD.MOV.U32 R13, RZ, RZ, R0 ;  /* 0x000000ffff0d7224 */ /* 0x000fe400078e0000 */
[----:B------:R-:W-:-:S07]  /*f5d0*/  IMAD.MOV.U32 R2, RZ, RZ, R14 ;  /* 0x000000ffff027224 */ /* 0x000fce00078e000e */
[----:B------:R-:W-:Y:S05]  /*f5e0*/  WARPSYNC.COLLECTIVE R15, `(.L_x_134) ;  /* 0x000000000f087348 */ /* 0x000fea0003c00000 */
[----:B------:R0:W1:Y:S02]  /*f5f0*/  SHFL.IDX P6, R14, R13, R12, R11 ;  /* 0x0000000c0d0e7389 */ /* 0x00006400000c000b */
[----:B01----:R-:W-:Y:S01]  /*f600*/  ENDCOLLECTIVE ;  /* 0x000000000000791b */ /* 0x003fe20003800000 */
.L_x_134:
[----:B------:R-:W-:Y:S02]  /*f610*/  ULDC UR4, c[0x0][0x288] ;  /* 0x0000a20000047ab9 */ /* 0x000fe40000000800 */
[----:B------:R-:W-:Y:S02]  /*f620*/  IMAD R5, R10, UR4, RZ ;  /* 0x000000040a057c24 */ /* 0x000fe4000f8e02ff */
[----:B------:R-:W-:-:S03]  /*f630*/  VIADD R10, R6, 0x20 ;  /* 0x00000020060a7836 */ /* 0x000fc60000000000 */
[----:B------:R-:W-:Y:S01]  /*f640*/  ISETP.GE.AND P4, PT, R6, R5, PT ;  /* 0x000000050600720c */ /* 0x000fe20003f86270 */
[----:B------:R-:W-:Y:S02]  /*f650*/  IMAD.MOV.U32 R13, RZ, RZ, R4 ;  /* 0x000000ffff0d7224 */ /* 0x000fe400078e0004 */
[----:B------:R-:W-:Y:S02]  /*f660*/  IMAD.MOV.U32 R12, RZ, RZ, 0x1 ;  /* 0x00000001ff0c7424 */ /* 0x000fe400078e00ff */
[----:B------:R-:W-:-:S08]  /*f670*/  IMAD.MOV.U32 R3, RZ, RZ, R14 ;  /* 0x000000ffff037224 */ /* 0x000fd000078e000e */
[----:B------:R-:W-:Y:S05]  /*f680*/  WARPSYNC.COLLECTIVE R15, `(.L_x_135) ;  /* 0x000000000f087348 */ /* 0x000fea0003c00000 */
[----:B------:R0:W1:Y:S02]  /*f690*/  SHFL.IDX P6, R14, R13, R12, R11 ;  /* 0x0000000c0d0e7389 */ /* 0x00006400000c000b */
[----:B01----:R-:W-:Y:S01]  /*f6a0*/  ENDCOLLECTIVE ;  /* 0x000000000000791b */ /* 0x003fe20003800000 */
.L_x_135:
[----:B------:R-:W-:-:S05]  /*f6b0*/  @!P4 LEA R3, P3, R20, R3, 0x1 ;  /* 0x000000031403c211 */ /* 0x000fca00078608ff */
[----:B------:R-:W-:Y:S01]  /*f6c0*/  @!P4 IMAD.X R2, RZ, RZ, R2, P3 ;  /* 0x000000ffff02c224 */ /* 0x000fe200018e0602 */
[----:B------:R-:W-:-:S04]  /*f6d0*/  ISETP.GE.AND P3, PT, R10, R5, PT ;  /* 0x000000050a00720c */ /* 0x000fc80003f66270 */
[----:B------:R-:W-:Y:S01]  /*f6e0*/  @!P4 LOP3.LUT R3, R3, R2, RZ, 0x3c, !PT ;  /* 0x000000020303c212 */ /* 0x000fe200078e3cff */
[----:B------:R-:W-:-:S03]  /*f6f0*/  IMAD.MOV.U32 R13, RZ, RZ, R0 ;  /* 0x000000ffff0d7224 */ /* 0x000fc600078e0000 */
[----:B------:R-:W-:-:S04]  /*f700*/  @!P4 LOP3.LUT R2, R3, R2, RZ, 0x3c, !PT ;  /* 0x000000020302c212 */ /* 0x000fc800078e3cff */
[----:B------:R-:W-:-:S05]  /*f710*/  @!P4 LOP3.LUT R3, R3, R2, RZ, 0x3c, !PT ;  /* 0x000000020303c212 */ /* 0x000fca00078e3cff */
[----:B------:R-:W-:Y:S01]  /*f720*/  @!PT LDS RZ, [RZ] ;  /* 0x00000000fffff984 */ /* 0x000fe20000000800 */
[----:B------:R-:W-:Y:S01]  /*f730*/  @!PT LDS RZ, [RZ] ;  /* 0x00000000fffff984 */ /* 0x000fe20000000800 */
[----:B------:R-:W-:Y:S01]  /*f740*/  @!PT LDS RZ, [RZ] ;  /* 0x00000000fffff984 */ /* 0x000fe20000000800 */
[----:B------:R-:W-:Y:S04]  /*f750*/  @!P4 LDGSTS.E.BYPASS.LTC128B.128 [R27+0xda00], desc[UR60][R2.64], !P0 ;  /* 0x0da00000021bcfae */ /* 0x000fe8000c101d7c */
[----:B------:R-:W-:Y:S04]  /*f760*/  @!P4 LDGSTS.E.BYPASS.LTC128B.128 [R27+0x10a00], desc[UR60][R2.64+0x40], !P1 ;  /* 0x10a00040021bcfae */ /* 0x000fe8000c901d7c */
[----:B------:R0:W-:Y:S02]  /*f770*/  @!P4 LDGSTS.E.BYPASS.LTC128B.128 [R27+0x13a00], desc[UR60][R2.64+0x80], !P2 ;  /* 0x13a00080021bcfae */ /* 0x0001e4000d101d7c */
[----:B0-----:R-:W-:-:S07]  /*f780*/  IMAD.MOV.U32 R2, RZ, RZ, R14 ;  /* 0x000000ffff027224 */ /* 0x001fce00078e000e */
[----:B------:R-:W-:Y:S05]  /*f790*/  WARPSYNC.COLLECTIVE R15, `(.L_x_136) ;  /* 0x000000000f087348 */ /* 0x000fea0003c00000 */
[----:B------:R0:W1:Y:S02]  /*f7a0*/  SHFL.IDX P6, R14, R13, R12, R11 ;  /* 0x0000000c0d0e7389 */ /* 0x00006400000c000b */
[----:B01----:R-:W-:Y:S01]  /*f7b0*/  ENDCOLLECTIVE ;  /* 0x000000000000791b */ /* 0x003fe20003800000 */
.L_x_136:
[----:B------:R-:W-:Y:S02]  /*f7c0*/  IMAD.MOV.U32 R13, RZ, RZ, R4 ;  /* 0x000000ffff0d7224 */ /* 0x000fe400078e0004 */
[----:B------:R-:W-:Y:S02]  /*f7d0*/  IMAD.MOV.U32 R12, RZ, RZ, 0x2 ;  /* 0x00000002ff0c7424 */ /* 0x000fe400078e00ff */
[----:B------:R-:W-:-:S07]  /*f7e0*/  IMAD.MOV.U32 R3, RZ, RZ, R14 ;  /* 0x000000ffff037224 */ /* 0x000fce00078e000e */
[----:B------:R-:W-:Y:S05]  /*f7f0*/  WARPSYNC.COLLECTIVE R15, `(.L_x_137) ;  /* 0x000000000f087348 */ /* 0x000fea0003c00000 */
[----:B------:R0:W1:Y:S02]  /*f800*/  SHFL.IDX P6, R14, R13, R12, R11 ;  /* 0x0000000c0d0e7389 */ /* 0x00006400000c000b */
[----:B01----:R-:W-:Y:S01]  /*f810*/  ENDCOLLECTIVE ;  /* 0x000000000000791b */ /* 0x003fe20003800000 */
.L_x_137:
[----:B------:R-:W-:-:S05]  /*f820*/  @!P3 LEA R3, P4, R20, R3, 0x1 ;  /* 0x000000031403b211 */ /* 0x000fca00078808ff */
[----:B------:R-:W-:-:S05]  /*f830*/  @!P3 IMAD.X R2, RZ, RZ, R2, P4 ;  /* 0x000000ffff02b224 */ /* 0x000fca00020e0602 */
        /* <DEDUP_REMOVED lines=10> */
[----:B0-----:R-:W-:-:S05]  /*f8e0*/  VIADD R2, R6, 0x40 ;  /* 0x0000004006027836 */ /* 0x001fca0000000000 */
[----:B------:R-:W-:Y:S01]  /*f8f0*/  ISETP.GE.AND P3, PT, R2, R5, PT ;  /* 0x000000050200720c */ /* 0x000fe20003f66270 */
[----:B------:R-:W-:-:S12]  /*f900*/  IMAD.MOV.U32 R2, RZ, RZ, R14 ;  /* 0x000000ffff027224 */ /* 0x000fd800078e000e */
[----:B------:R-:W-:Y:S05]  /*f910*/  WARPSYNC.COLLECTIVE R15, `(.L_x_138) ;  /* 0x000000000f087348 */ /* 0x000fea0003c00000 */
[----:B------:R0:W1:Y:S02]  /*f920*/  SHFL.IDX P6, R14, R13, R12, R11 ;  /* 0x0000000c0d0e7389 */ /* 0x00006400000c000b */
[----:B01----:R-:W-:Y:S01]  /*f930*/  ENDCOLLECTIVE ;  /* 0x000000000000791b */ /* 0x003fe20003800000 */
.L_x_138:
[----:B------:R-:W-:Y:S02]  /*f940*/  IMAD.MOV.U32 R13, RZ, RZ, R4 ;  /* 0x000000ffff0d7224 */ /* 0x000fe400078e0004 */
[----:B------:R-:W-:Y:S02]  /*f950*/  IMAD.MOV.U32 R12, RZ, RZ, 0x3 ;  /* 0x00000003ff0c7424 */ /* 0x000fe400078e00ff */
[----:B------:R-:W-:-:S07]  /*f960*/  IMAD.MOV.U32 R3, RZ, RZ, R14 ;  /* 0x000000ffff037224 */ /* 0x000fce00078e000e */
[----:B------:R-:W-:Y:S05]  /*f970*/  WARPSYNC.COLLECTIVE R15, `(.L_x_139) ;  /* 0x000000000f087348 */ /* 0x000fea0003c00000 */
[----:B------:R0:W1:Y:S02]  /*f980*/  SHFL.IDX P6, R14, R13, R12, R11 ;  /* 0x0000000c0d0e7389 */ /* 0x00006400000c000b */
[----:B01----:R-:W-:Y:S01]  /*f990*/  ENDCOLLECTIVE ;  /* 0x000000000000791b */ /* 0x003fe20003800000 */
.L_x_139:
[----:B------:R-:W-:-:S05]  /*f9a0*/  @!P3 LEA R3, P4, R20, R3, 0x1 ;  /* 0x000000031403b211 */ /* 0x000fca00078808ff */
[----:B------:R-:W-:-:S05]  /*f9b0*/  @!P3 IMAD.X R2, RZ, RZ, R2, P4 ;  /* 0x000000ffff02b224 */ /* 0x000fca00020e0602 */
[-C--:B------:R-:W-:Y:S01]  /*f9c0*/  @!P3 LOP3.LUT R3, R3, R2.reuse, RZ, 0x3c, !PT ;  /* 0x000000020303b212 */ /* 0x080fe200078e3cff */
[----:B------:R-:W-:Y:S02]  /*f9d0*/  IMAD.MOV.U32 R13, RZ, RZ, R0 ;  /* 0x000000ffff0d7224 */ /* 0x000fe400078e0000 */
[----:B------:R-:W-:Y:S01]  /*f9e0*/  VIADD R0, R6, 0x60 ;  /* 0x0000006006007836 */ /* 0x000fe20000000000 */
[----:B------:R-:W-:-:S04]  /*f9f0*/  @!P3 LOP3.LUT R2, R3, R2, RZ, 0x3c, !PT ;  /* 0x000000020302b212 */ /* 0x000fc800078e3cff */
[----:B------:R-:W-:Y:S01]  /*fa00*/  @!P3 LOP3.LUT R3, R3, R2, RZ, 0x3c, !PT ;  /* 0x000000020303b212 */ /* 0x000fe200078e3cff */
[----:B------:R-:W-:-:S07]  /*fa10*/  IMAD.MOV.U32 R4, RZ, RZ, R14 ;  /* 0x000000ffff047224 */ /* 0x000fce00078e000e */
[----:B------:R-:W-:Y:S05]  /*fa20*/  WARPSYNC.COLLECTIVE R15, `(.L_x_140) ;  /* 0x000000000f087348 */ /* 0x000fea0003c00000 */
[----:B------:R0:W1:Y:S02]  /*fa30*/  SHFL.IDX P6, R14, R13, R12, R11 ;  /* 0x0000000c0d0e7389 */ /* 0x00006400000c000b */
[----:B01----:R-:W-:Y:S01]  /*fa40*/  ENDCOLLECTIVE ;  /* 0x000000000000791b */ /* 0x003fe20003800000 */
.L_x_140:
[----:B------:R-:W-:Y:S01]  /*fa50*/  @!PT LDS RZ, [RZ] ;  /* 0x00000000fffff984 */ /* 0x000fe20000000800 */
[----:B------:R-:W-:Y:S01]  /*fa60*/  @!PT LDS RZ, [RZ] ;  /* 0x00000000fffff984 */ /* 0x000fe20000000800 */
[----:B------:R-:W-:Y:S01]  /*fa70*/  @!PT LDS RZ, [RZ] ;  /* 0x00000000fffff984 */ /* 0x000fe20000000800 */
[----:B------:R-:W-:Y:S04]  /*fa80*/  @!P3 LDGSTS.E.BYPASS.LTC128B.128 [R27+0xea00], desc[UR60][R2.64], !P0 ;  /* 0x0ea00000021bbfae */ /* 0x000fe8000c101d7c */
[----:B------:R-:W-:Y:S04]  /*fa90*/  @!P3 LDGSTS.E.BYPASS.LTC128B.128 [R27+0x11a00], desc[UR60][R2.64+0x40], !P1 ;  /* 0x11a00040021bbfae */ /* 0x000fe8000c901d7c */
[----:B------:R0:W-:Y:S01]  /*faa0*/  @!P3 LDGSTS.E.BYPASS.LTC128B.128 [R27+0x14a00], desc[UR60][R2.64+0x80], !P2 ;  /* 0x14a00080021bbfae */ /* 0x0001e2000d101d7c */
[----:B------:R-:W-:Y:S01]  /*fab0*/  ISETP.GE.AND P3, PT, R0, R5, PT ;  /* 0x000000050000720c */ /* 0x000fe20003f66270 */
[----:B------:R-:W-:-:S02]  /*fac0*/  IMAD.MOV.U32 R13, RZ, RZ, R7 ;  /* 0x000000ffff0d7224 */ /* 0x000fc400078e0007 */
[----:B------:R-:W-:Y:S02]  /*fad0*/  IMAD.MOV.U32 R12, RZ, RZ, RZ ;  /* 0x000000ffff0c7224 */ /* 0x000fe400078e00ff */
[----:B0-----:R-:W-:-:S08]  /*fae0*/  IMAD.MOV.U32 R2, RZ, RZ, R14 ;  /* 0x000000ffff027224 */ /* 0x001fd000078e000e */
[----:B------:R-:W-:Y:S05]  /*faf0*/  WARPSYNC.COLLECTIVE R15, `(.L_x_141) ;  /* 0x000000000f087348 */ /* 0x000fea0003c00000 */
[----:B------:R0:W1:Y:S02]  /*fb00*/  SHFL.IDX P6, R14, R13, R12, R11 ;  /* 0x0000000c0d0e7389 */ /* 0x00006400000c000b */
[----:B01----:R-:W-:Y:S01]  /*fb10*/  ENDCOLLECTIVE ;  /* 0x000000000000791b */ /* 0x003fe20003800000 */
.L_x_141:
[----:B------:R-:W-:-:S05]  /*fb20*/  @!P3 LEA R2, P5, R20, R2, 0x1 ;  /* 0x000000021402b211 */ /* 0x000fca00078a08ff */
[----:B------:R-:W-:-:S05]  /*fb30*/  @!P3 IMAD.X R3, RZ, RZ, R4, P5 ;  /* 0x000000ffff03b224 */ /* 0x000fca00028e0604 */
[----:B------:R-:W-:Y:S01]  /*fb40*/  @!PT LDS RZ, [RZ] ;  /* 0x00000000fffff984 */ /* 0x000fe20000000800 */
[----:B------:R-:W-:Y:S01]  /*fb50*/  @!PT LDS RZ, [RZ] ;  /* 0x00000000fffff984 */ /* 0x000fe20000000800 */
[----:B------:R-:W-:Y:S01]  /*fb60*/  @!PT LDS RZ, [RZ] ;  /* 0x00000000fffff984 */ /* 0x000fe20000000800 */
[----:B------:R0:W-:Y:S01]  /*fb70*/  @!P3 LDGSTS.E.BYPASS.LTC128B.128 [R27+0xf200], desc[UR60][R2.64], !P0 ;  /* 0x0f200000021bbfae */ /* 0x0001e2000c101d7c */
[----:B------:R-:W-:-:S03]  /*fb80*/  IMAD.MOV.U32 R13, RZ, RZ, R8 ;  /* 0x000000ffff0d7224 */ /* 0x000fc600078e0008 */
[----:B------:R0:W-:Y:S04]  /*fb90*/  @!P3 LDGSTS.E.BYPASS.LTC128B.128 [R27+0x12200], desc[UR60][R2.64+0x40], !P1 ;  /* 0x12200040021bbfae */ /* 0x0001e8000c901d7c */
[----:B------:R0:W-:Y:S01]  /*fba0*/  @!P3 LDGSTS.E.BYPASS.LTC128B.128 [R27+0x15200], desc[UR60][R2.64+0x80], !P2 ;  /* 0x15200080021bbfae */ /* 0x0001e2000d101d7c */
[----:B------:R-:W-:-:S07]  /*fbb0*/  IMAD.MOV.U32 R0, RZ, RZ, R14 ;  /* 0x000000ffff007224 */ /* 0x000fce00078e000e */
[----:B0-----:R-:W-:Y:S05]  /*fbc0*/  WARPSYNC.COLLECTIVE R15, `(.L_x_142) ;  /* 0x000000000f087348 */ /* 0x001fea0003c00000 */
[----:B------:R1:W2:Y:S02]  /*fbd0*/  SHFL.IDX P6, R14, R13, R12, R11 ;  /* 0x0000000c0d0e7389 */ /* 0x0002a400000c000b */
[----:B012---:R-:W-:Y:S01]  /*fbe0*/  ENDCOLLECTIVE ;  /* 0x000000000000791b */ /* 0x007fe20003800000 */
.L_x_142:
[----:B------:R-:W-:-:S05]  /*fbf0*/  VIADD R2, R6, 0x80 ;  /* 0x0000008006027836 */ /* 0x000fca0000000000 */
[----:B------:R-:W-:Y:S01]  /*fc00*/  ISETP.GE.AND P3, PT, R2, R5, PT ;  /* 0x000000050200720c */ /* 0x000fe20003f66270 */
[----:B------:R-:W-:Y:S02]  /*fc10*/  IMAD.MOV.U32 R13, RZ, RZ, R7 ;  /* 0x000000ffff0d7224 */ /* 0x000fe400078e0007 */
[----:B------:R-:W-:Y:S02]  /*fc20*/  IMAD.MOV.U32 R12, RZ, RZ, 0x1 ;  /* 0x00000001ff0c7424 */ /* 0x000fe400078e00ff */
[----:B------:R-:W-:-:S08]  /*fc30*/  IMAD.MOV.U32 R4, RZ, RZ, R14 ;  /* 0x000000ffff047224 */ /* 0x000fd000078e000e */
[----:B------:R-:W-:Y:S05]  /*fc40*/  WARPSYNC.COLLECTIVE R15, `(.L_x_143) ;  /* 0x000000000f087348 */ /* 0x000fea0003c00000 */
[----:B------:R0:W1:Y:S02]  /*fc50*/  SHFL.IDX P6, R14, R13, R12, R11 ;  /* 0x0000000c0d0e7389 */ /* 0x00006400000c000b */
[----:B01----:R-:W-:Y:S01]  /*fc60*/  ENDCOLLECTIVE ;  /* 0x000000000000791b */ /* 0x003fe20003800000 */
.L_x_143:
[----:B------:R-:W-:-:S05]  /*fc70*/  @!P3 LEA R4, P5, R20, R4, 0x1 ;  /* 0x000000041404b211 */ /* 0x000fca00078a08ff */
[----:B------:R-:W-:Y:S02]  /*fc80*/  @!P3 IMAD.X R0, RZ, RZ, R0, P5 ;  /* 0x000000ffff00b224 */ /* 0x000fe400028e0600 */
[----:B------:R-:W-:Y:S02]  /*fc90*/  @!P3 IMAD.MOV.U32 R2, RZ, RZ, R4 ;  /* 0x000000ffff02b224 */ /* 0x000fe400078e0004 */
[----:B------:R-:W-:Y:S02]  /*fca0*/  @!P3 IMAD.MOV.U32 R3, RZ, RZ, R0 ;  /* 0x000000ffff03b224 */ /* 0x000fe400078e0000 */
[----:B------:R-:W-:-:S03]  /*fcb0*/  IMAD.MOV.U32 R13, RZ, RZ, R8 ;  /* 0x000000ffff0d7224 */ /* 0x000fc600078e0008 */
[----:B------:R-:W-:Y:S01]  /*fcc0*/  @!PT LDS RZ, [RZ] ;  /* 0x00000000fffff984 */ /* 0x000fe20000000800 */
[----:B------:R-:W-:Y:S01]  /*fcd0*/  @!PT LDS RZ, [RZ] ;  /* 0x00000000fffff984 */ /* 0x000fe20000000800 */
[----:B------:R-:W-:Y:S01]  /*fce0*/  @!PT LDS RZ, [RZ] ;  /* 0x00000000fffff984 */ /* 0x000fe20000000800 */
[----:B------:R0:W-:Y:S04]  /*fcf0*/  @!P3 LDGSTS.E.BYPASS.LTC128B.128 [R27+0xfa00], desc[UR60][R2.64], !P0 ;  /* 0x0fa00000021bbfae */ /* 0x0001e8000c101d7c */
[----:B------:R0:W-:Y:S01]  /*fd00*/  @!P3 LDGSTS.E.BYPASS.LTC128B.128 [R27+0x12a00], desc[UR60][R2.64+0x40], !P1 ;  /* 0x12a00040021bbfae */ /* 0x0001e2000c901d7c */
[----:B------:R-:W-:-:S03]  /*fd10*/  IMAD.MOV.U32 R7, RZ, RZ, R14 ;  /* 0x000000ffff077224 */ /* 0x000fc600078e000e */
[----:B------:R0:W-:Y:S04]  /*fd20*/  @!P3 LDGSTS.E.BYPASS.LTC128B.128 [R27+0x15a00], desc[UR60][R2.64+0x80], !P2 ;  /* 0x15a00080021bbfae */ /* 0x0001e8000d101d7c */
[----:B0-----:R-:W-:Y:S05]  /*fd30*/  WARPSYNC.COLLECTIVE R15, `(.L_x_144) ;  /* 0x000000000f087348 */ /* 0x001fea0003c00000 */
[----:B------:R1:W2:Y:S02]  /*fd40*/  SHFL.IDX P6, R14, R13, R12, R11 ;  /* 0x0000000c0d0e7389 */ /* 0x0002a400000c000b */
[----:B012---:R-:W-:Y:S01]  /*fd50*/  ENDCOLLECTIVE ;  /* 0x000000000000791b */ /* 0x007fe20003800000 */
.L_x_144:
[----:B------:R-:W-:Y:S05]  /*fd60*/  BRA `(.L_x_145) ;  /* 0xffffffc800047947 */ /* 0x000fea000383ffff */
.L_x_47:
[----:B0-----:R0:W1:Y:S02]  /*fd70*/  SYNCS.PHASECHK.TRANS64.TRYWAIT P0, [R9+URZ+0x31c20], R0 ;  /* 0x031c2000090075a7 */ /* 0x001064000800017f */
[----:B-1----:R-:W-:Y:S05]  /*fd80*/  @!P0 NANOSLEEP.SYNCS 0x989680 ;  /* 0x009896800000895d */ /* 0x002fea0003900000 */
[----:B------:R-:W1:Y:S02]  /*fd90*/  @!P0 SYNCS.PHASECHK.TRANS64 P0, [R9+URZ+0x31c20], R0 ;  /* 0x031c2000090085a7 */ /* 0x000e64000800007f */
[----:B-1----:R-:W-:Y:S05]  /*fda0*/  @!P0 BRA `(.L_x_47) ;  /* 0xfffffffc00f08947 */ /* 0x002fea000383ffff */
[----:B------:R-:W-:Y:S05]  /*fdb0*/  BRA `(.L_x_146) ;  /* 0xffffffc800507947 */ /* 0x000fea000383ffff */
.L_x_54:
[----:B-1----:R1:W2:Y:S02]  /*fdc0*/  SYNCS.PHASECHK.TRANS64.TRYWAIT P0, [R3+URZ+0x31c40], R2 ;  /* 0x031c4002030075a7 */ /* 0x0022a4000800017f */
[----:B--2---:R-:W-:Y:S05]  /*fdd0*/  @!P0 NANOSLEEP.SYNCS 0x989680 ;  /* 0x009896800000895d */ /* 0x004fea0003900000 */
[----:B------:R-:W2:Y:S02]  /*fde0*/  @!P0 SYNCS.PHASECHK.TRANS64 P0, [R3+URZ+0x31c40], R2 ;  /* 0x031c4002030085a7 */ /* 0x000ea4000800007f */
[----:B--2---:R-:W-:Y:S05]  /*fdf0*/  @!P0 BRA `(.L_x_54) ;  /* 0xfffffffc00f08947 */ /* 0x004fea000383ffff */
[----:B------:R-:W-:Y:S05]  /*fe00*/  BRA `(.L_x_147) ;  /* 0xffffffc800f47947 */ /* 0x000fea000383ffff */
.L_x_61:
[----:B0-----:R0:W1:Y:S02]  /*fe10*/  SYNCS.PHASECHK.TRANS64.TRYWAIT P0, [R3+URZ+0x60], R2 ;  /* 0x00006002030075a7 */ /* 0x001064000800017f */
[----:B-1----:R-:W-:Y:S05]  /*fe20*/  @!P0 NANOSLEEP.SYNCS 0x989680 ;  /* 0x009896800000895d */ /* 0x002fea0003900000 */
[----:B------:R-:W1:Y:S02]  /*fe30*/  @!P0 SYNCS.PHASECHK.TRANS64 P0, [R3+URZ+0x60], R2 ;  /* 0x00006002030085a7 */ /* 0x000e64000800007f */
[----:B-1----:R-:W-:Y:S05]  /*fe40*/  @!P0 BRA `(.L_x_61) ;  /* 0xfffffffc00f08947 */ /* 0x002fea000383ffff */
[----:B------:R-:W-:Y:S05]  /*fe50*/  BRA `(.L_x_148) ;  /* 0xffffffd000007947 */ /* 0x000fea000383ffff */
.L_x_72:
[----:B-1----:R1:W2:Y:S02]  /*fe60*/  SYNCS.PHASECHK.TRANS64.TRYWAIT P0, [R3+URZ+0x31c40], R2 ;  /* 0x031c4002030075a7 */ /* 0x0022a4000800017f */
[----:B--2---:R-:W-:Y:S05]  /*fe70*/  @!P0 NANOSLEEP.SYNCS 0x989680 ;  /* 0x009896800000895d */ /* 0x004fea0003900000 */
[----:B------:R-:W2:Y:S02]  /*fe80*/  @!P0 SYNCS.PHASECHK.TRANS64 P0, [R3+URZ+0x31c40], R2 ;  /* 0x031c4002030085a7 */ /* 0x000ea4000800007f */
[----:B--2---:R-:W-:Y:S05]  /*fe90*/  @!P0 BRA `(.L_x_72) ;  /* 0xfffffffc00f08947 */ /* 0x004fea000383ffff */
[----:B------:R-:W-:Y:S05]  /*fea0*/  BRA `(.L_x_149) ;  /* 0xffffffd400a87947 */ /* 0x000fea000383ffff */
.L_x_79:
[----:B0-----:R0:W1:Y:S02]  /*feb0*/  SYNCS.PHASECHK.TRANS64.TRYWAIT P0, [R13+URZ+0x60], R22 ;  /* 0x000060160d0075a7 */ /* 0x001064000800017f */
[----:B-1----:R-:W-:Y:S05]  /*fec0*/  @!P0 NANOSLEEP.SYNCS 0x989680 ;  /* 0x009896800000895d */ /* 0x002fea0003900000 */
[----:B------:R-:W1:Y:S02]  /*fed0*/  @!P0 SYNCS.PHASECHK.TRANS64 P0, [R13+URZ+0x60], R22 ;  /* 0x000060160d0085a7 */ /* 0x000e64000800007f */
[----:B-1----:R-:W-:Y:S05]  /*fee0*/  @!P0 BRA `(.L_x_79) ;  /* 0xfffffffc00f08947 */ /* 0x002fea000383ffff */
[----:B------:R-:W-:Y:S05]  /*fef0*/  BRA `(.L_x_150) ;  /* 0xffffffd800b47947 */ /* 0x000fea000383ffff */
.L_x_89:
[----:B-1----:R1:W2:Y:S02]  /*ff00*/  SYNCS.PHASECHK.TRANS64.TRYWAIT P0, [R2+URZ+0x31c40], R3 ;  /* 0x031c4003020075a7 */ /* 0x0022a4000800017f */
[----:B--2---:R-:W-:Y:S05]  /*ff10*/  @!P0 NANOSLEEP.SYNCS 0x989680 ;  /* 0x009896800000895d */ /* 0x004fea0003900000 */
[----:B------:R-:W2:Y:S02]  /*ff20*/  @!P0 SYNCS.PHASECHK.TRANS64 P0, [R2+URZ+0x31c40], R3 ;  /* 0x031c4003020085a7 */ /* 0x000ea4000800007f */
[----:B--2---:R-:W-:Y:S05]  /*ff30*/  @!P0 BRA `(.L_x_89) ;  /* 0xfffffffc00f08947 */ /* 0x004fea000383ffff */
[----:B------:R-:W-:Y:S05]  /*ff40*/  BRA `(.L_x_151) ;  /* 0xffffffe000307947 */ /* 0x000fea000383ffff */
.L_x_96:
[----:B0-----:R0:W1:Y:S02]  /*ff50*/  SYNCS.PHASECHK.TRANS64.TRYWAIT P0, [R7+URZ+0x60], R2 ;  /* 0x00006002070075a7 */ /* 0x001064000800017f */
[----:B-1----:R-:W-:Y:S05]  /*ff60*/  @!P0 NANOSLEEP.SYNCS 0x989680 ;  /* 0x009896800000895d */ /* 0x002fea0003900000 */
[----:B------:R-:W1:Y:S02]  /*ff70*/  @!P0 SYNCS.PHASECHK.TRANS64 P0, [R7+URZ+0x60], R2 ;  /* 0x00006002070085a7 */ /* 0x000e64000800007f */
[----:B-1----:R-:W-:Y:S05]  /*ff80*/  @!P0 BRA `(.L_x_96) ;  /* 0xfffffffc00f08947 */ /* 0x002fea000383ffff */
[----:B------:R-:W-:Y:S05]  /*ff90*/  BRA `(.L_x_152) ;  /* 0xffffffe400407947 */ /* 0x000fea000383ffff */
.L_x_106:
[----:B0-----:R0:W1:Y:S02]  /*ffa0*/  SYNCS.PHASECHK.TRANS64.TRYWAIT P0, [R3+URZ+0x31c60], R0 ;  /* 0x031c6000030075a7 */ /* 0x001064000800017f */
[----:B-1----:R-:W-:Y:S05]  /*ffb0*/  @!P0 NANOSLEEP.SYNCS 0x989680 ;  /* 0x009896800000895d */ /* 0x002fea0003900000 */
[----:B------:R-:W1:Y:S02]  /*ffc0*/  @!P0 SYNCS.PHASECHK.TRANS64 P0, [R3+URZ+0x31c60], R0 ;  /* 0x031c6000030085a7 */ /* 0x000e64000800007f */
[----:B-1----:R-:W-:Y:S05]  /*ffd0*/  @!P0 BRA `(.L_x_106) ;  /* 0xfffffffc00f08947 */ /* 0x002fea000383ffff */
[----:B------:R-:W-:Y:S05]  /*ffe0*/  BRA `(.L_x_153) ;  /* 0xffffffe800707947 */ /* 0x000fea000383ffff */
.L_x_114:
[----:B0-----:R0:W1:Y:S02]  /*fff0*/  SYNCS.PHASECHK.TRANS64.TRYWAIT P0, [R9+URZ+0x31c20], R0 ;  /* 0x031c2000090075a7 */ /* 0x001064000800017f */
[----:B-1----:R-:W-:Y:S05]  /*10000*/  @!P0 NANOSLEEP.SYNCS 0x989680 ;  /* 0x009896800000895d */ /* 0x002fea0003900000 */
[----:B------:R-:W1:Y:S02]  /*10010*/  @!P0 SYNCS.PHASECHK.TRANS64 P0, [R9+URZ+0x31c20], R0 ;  /* 0x031c2000090085a7 */ /* 0x000e64000800007f */
[----:B-1----:R-:W-:Y:S05]  /*10020*/  @!P0 BRA `(.L_x_114) ;  /* 0xfffffffc00f08947 */ /* 0x002fea000383ffff */
[----:B------:R-:W-:Y:S05]  /*10030*/  BRA `(.L_x_154) ;  /* 0xffffffec00ac7947 */ /* 0x000fea000383ffff */
.L_x_115:
[----:B------:R-:W1:Y:S01]  /*10040*/  S2R R2, SR_TID.X ;  /* 0x0000000000027919 */ /* 0x000e620000002100 */
[----:B------:R-:W-:Y:S01]  /*10050*/  BSSY B0, `(.L_x_155) ;  /* 0x000000a000007945 */ /* 0x000fe20003800000 */
[----:B------:R-:W-:Y:S02]  /*10060*/  IMAD.MOV.U32 R12, RZ, RZ, RZ ;  /* 0x000000ffff0c7224 */ /* 0x000fe400078e00ff */
[----:B------:R-:W-:Y:S02]  /*10070*/  IMAD.MOV.U32 R11, RZ, RZ, 0x1f ;  /* 0x0000001fff0b7424 */ /* 0x000fe400078e00ff */
[----:B------:R-:W-:Y:S01]  /*10080*/  IMAD.MOV.U32 R15, RZ, RZ, -0x1 ;  /* 0xffffffffff0f7424 */ /* 0x000fe200078e00ff */
[----:B-1----:R-:W-:-:S04]  /*10090*/  SHF.R.U32.HI R2, RZ, 0x5, R2 ;  /* 0x00000005ff027819 */ /* 0x002fc80000011602 */
[----:B------:R-:W-:-:S05]  /*100a0*/  LOP3.LUT R2, R2, 0x3, RZ, 0xc0, !PT ;  /* 0x0000000302027812 */ /* 0x000fca00078ec0ff */
[----:B------:R-:W-:-:S07]  /*100b0*/  IMAD.MOV.U32 R13, RZ, RZ, R2 ;  /* 0x000000ffff0d7224 */ /* 0x000fce00078e0002 */
[----:B0-----:R-:W-:Y:S05]  /*100c0*/  WARPSYNC.COLLECTIVE R15, `(.L_x_156) ;  /* 0x000000000f087348 */ /* 0x001fea0003c00000 */
[----:B------:R1:W2:Y:S02]  /*100d0*/  SHFL.IDX P6, R14, R13, R12, R11 ;  /* 0x0000000c0d0e7389 */ /* 0x0002a400000c000b */
[----:B012---:R-:W-:Y:S01]  /*100e0*/  ENDCOLLECTIVE ;  /* 0x000000000000791b */ /* 0x007fe20003800000 */
.L_x_156:
[----:B------:R-:W-:Y:S05]  /*100f0*/  BSYNC B0 ;  /* 0x0000000000007941 */ /* 0x000fea0003800000 */
.L_x_155:
[----:B------:R-:W-:Y:S05]  /*10100*/  BRA `(.L_x_157) ;  /* 0xffffffec00947947 */ /* 0x000fea000383ffff */
.L_x_118:
[----:B------:R-:W-:Y:S01]  /*10110*/  BSSY B1, `(.L_x_158) ;  /* 0x0000006000017945 */ /* 0x000fe20003800000 */
[----:B------:R-:W-:-:S07]  /*10120*/  IMAD.MOV.U32 R15, RZ, RZ, -0x1 ;  /* 0xffffffffff0f7424 */ /* 0x000fce00078e00ff */
[----:B0-----:R-:W-:Y:S05]  /*10130*/  WARPSYNC.COLLECTIVE R15, `(.L_x_159) ;  /* 0x000000000f0c7348 */ /* 0x001fea0003c00000 */
[----:B------:R-:W-:Y:S02]  /*10140*/  ELECT P6, UR62, PT ;  /* 0x00000000003e782f */ /* 0x000fe400038c0000 */
[----:B------:R-:W-:Y:S01]  /*10150*/  MOV R14, UR62 ;  /* 0x0000003e000e7c02 */ /* 0x000fe20008000f00 */
[----:B0-----:R-:W-:Y:S10]  /*10160*/  ENDCOLLECTIVE ;  /* 0x000000000000791b */ /* 0x001ff40003800000 */
.L_x_159:
[----:B------:R-:W-:Y:S05]  /*10170*/  BSYNC B1 ;  /* 0x0000000000017941 */ /* 0x000fea0003800000 */
.L_x_158:
[----:B------:R-:W-:Y:S05]  /*10180*/  BRA `(.L_x_160) ;  /* 0xffffffec008c7947 */ /* 0x000fea000383ffff */
.L_x_120:
[----:B0-----:R0:W1:Y:S02]  /*10190*/  SYNCS.PHASECHK.TRANS64.TRYWAIT P0, [R7+URZ], R2 ;  /* 0x00000002070075a7 */ /* 0x001064000800017f */
[----:B-1----:R-:W-:Y:S05]  /*101a0*/  @!P0 NANOSLEEP.SYNCS 0x989680 ;  /* 0x009896800000895d */ /* 0x002fea0003900000 */
[----:B------:R-:W1:Y:S02]  /*101b0*/  @!P0 SYNCS.PHASECHK.TRANS64 P0, [R7+URZ], R2 ;  /* 0x00000002070085a7 */ /* 0x000e64000800007f */
[----:B-1----:R-:W-:Y:S05]  /*101c0*/  @!P0 BRA `(.L_x_120) ;  /* 0xfffffffc00f08947 */ /* 0x002fea000383ffff */
[----:B------:R-:W-:Y:S05]  /*101d0*/  BRA `(.L_x_161) ;  /* 0xffffffec00c07947 */ /* 0x000fea000383ffff */
.L_x_121:
[----:B-1----:R1:W2:Y:S02]  /*101e0*/  SYNCS.PHASECHK.TRANS64.TRYWAIT P0, [R3+URZ], R0 ;  /* 0x00000000030075a7 */ /* 0x0022a4000800017f */
[----:B--2---:R-:W-:Y:S05]  /*101f0*/  @!P0 NANOSLEEP.SYNCS 0x989680 ;  /* 0x009896800000895d */ /* 0x004fea0003900000 */
[----:B------:R-:W2:Y:S02]  /*10200*/  @!P0 SYNCS.PHASECHK.TRANS64 P0, [R3+URZ], R0 ;  /* 0x00000000030085a7 */ /* 0x000ea4000800007f */
[----:B--2---:R-:W-:Y:S05]  /*10210*/  @!P0 BRA `(.L_x_121) ;  /* 0xfffffffc00f08947 */ /* 0x004fea000383ffff */
[----:B------:R-:W-:Y:S05]  /*10220*/  BRA `(.L_x_162) ;  /* 0xffffffec00b47947 */ /* 0x000fea000383ffff */
.L_x_123:
[----:B-1----:R1:W2:Y:S02]  /*10230*/  SYNCS.PHASECHK.TRANS64.TRYWAIT P0, [R5+URZ], R2 ;  /* 0x00000002050075a7 */ /* 0x0022a4000800017f */
[----:B--2---:R-:W-:Y:S05]  /*10240*/  @!P0 NANOSLEEP.SYNCS 0x989680 ;  /* 0x009896800000895d */ /* 0x004fea0003900000 */
[----:B------:R-:W2:Y:S02]  /*10250*/  @!P0 SYNCS.PHASECHK.TRANS64 P0, [R5+URZ], R2 ;  /* 0x00000002050085a7 */ /* 0x000ea4000800007f */
[----:B--2---:R-:W-:Y:S05]  /*10260*/  @!P0 BRA `(.L_x_123) ;  /* 0xfffffffc00f08947 */ /* 0x004fea000383ffff */
[----:B------:R-:W-:Y:S05]  /*10270*/  BRA `(.L_x_163) ;  /* 0xffffffec00b87947 */ /* 0x000fea000383ffff */
.L_x_164:
[----:B------:R-:W-:-:S00]  /*10280*/  BRA `(.L_x_164) ;  /* 0xfffffffc00fc7947 */ /* 0x000fc0000383ffff */
[----:B------:R-:W-:-:S00]  /*10290*/  NOP ;  /* 0x0000000000007918 */ /* 0x000fc00000000000 */
        /* <DEDUP_REMOVED lines=14> */
.L_x_2724:


//--------------------- .text._ZN7cutlass13device_kernelIN5flash11enable_sm90INS1_16FlashAttnFwdSm90INS1_25CollectiveMainloopFwdSm90ILi2EN4cute5tupleIJNS5_1CILi1EEES8_S8_EEENS6_IJNS7_ILi192EEENS7_ILi144EEENS7_ILi96EEEEEELi96ENS_10bfloat16_tEfNS_4arch4Sm90ELb0ELb0ELb1ELb1ELb0ELb0ELb0ELb0ELb1ELb1ELb0ELb0EEENS1_21CollectiveEpilogueFwdINS6_IJSA_SC_SB_EEES9_SE_SG_Li384ELb1ELb1ELb0ELb0EEENS1_36VarlenDynamicPersistentTileSchedulerILi192ELi144ELi384ELi128ELb0ELb1ELb1ELb0ELb1ELb1EEEEEEEEEvNT_6ParamsE --------------------------
	.section	.text._ZN7cutlass13device_kernelIN5flash11enable_sm90INS1_16FlashAttnFwdSm90INS1_25CollectiveMainloopFwdSm90ILi2EN4cute5tupleIJNS5_1CILi1EEES8_S8_EEENS6_IJNS7_ILi192EEENS7_ILi144EEENS7_ILi96EEEEEELi96ENS_10bfloat16_tEfNS_4arch4Sm90ELb0ELb0ELb1ELb1ELb0ELb0ELb0ELb0ELb1ELb1ELb0ELb0EEENS1_21CollectiveEpilogueFwdINS6_IJSA_SC_SB_EEES9_SE_SG_Li384ELb1ELb1ELb0ELb0EEENS1_36VarlenDynamicPersistentTileSchedulerILi192ELi144ELi384ELi128ELb0ELb1ELb1ELb0ELb1ELb1EEEEEEEEEvNT_6ParamsE,"ax",@progbits
	.align	128
.text._ZN7cutlass13device_kernelIN5flash11enable_sm90INS1_16FlashAttnFwdSm90INS1_25CollectiveMainloopFwdSm90ILi2EN4cute5tupleIJNS5_1CILi1EEES8_S8_EEENS6_IJNS7_ILi192EEENS7_ILi144EEENS7_ILi96EEEEEELi96ENS_10bfloat16_tEfNS_4arch4Sm90ELb0ELb0ELb1ELb1ELb0ELb0ELb0ELb0ELb1ELb1ELb0ELb0EEENS1_21CollectiveEpilogueFwdINS6_IJSA_SC_SB_EEES9_SE_SG_Li384ELb1ELb1ELb0ELb0EEENS1_36VarlenDynamicPersistentTileSchedulerILi192ELi144ELi384ELi128ELb0ELb1ELb1ELb0ELb1ELb1EEEEEEEEEvNT_6ParamsE:
        .type           _ZN7cutlass13device_kernelIN5flash11enable_sm90INS1_16FlashAttnFwdSm90INS1_25CollectiveMainloopFwdSm90ILi2EN4cute5tupleIJNS5_1CILi1EEES8_S8_EEENS6_IJNS7_ILi192EEENS7_ILi144EEENS7_ILi96EEEEEELi96ENS_10bfloat16_tEfNS_4arch4Sm90ELb0ELb0ELb1ELb1ELb0ELb0ELb0ELb0ELb1ELb1ELb0ELb0EEENS1_21CollectiveEpilogueFwdINS6_IJSA_SC_SB_EEES9_SE_SG_Li384ELb1ELb1ELb0ELb0EEENS1_36VarlenDynamicPersistentTileSchedulerILi192ELi144ELi384ELi128ELb0ELb1ELb1ELb0ELb1ELb1EEEEEEEEEvNT_6ParamsE,@function
        .size           _ZN7cutlass13device_kernelIN5flash11enable_sm90INS1_16FlashAttnFwdSm90INS1_25CollectiveMainloopFwdSm90ILi2EN4cute5tupleIJNS5_1CILi1EEES8_S8_EEENS6_IJNS7_ILi192EEENS7_ILi144EEENS7_ILi96EEEEEELi96ENS_10bfloat16_tEfNS_4arch4Sm90ELb0ELb0ELb1ELb1ELb0ELb0ELb0ELb0ELb1ELb1ELb0ELb0EEENS1_21CollectiveEpilogueFwdINS6_IJSA_SC_SB_EEES9_SE_SG_Li384ELb1ELb1ELb0ELb0EEENS1_36VarlenDynamicPersistentTileSchedulerILi192ELi144ELi384ELi128ELb0ELb1ELb1ELb0ELb1ELb1EEEEEEEEEvNT_6ParamsE,(.L_x_2725 - _ZN7cutlass13device_kernelIN5flash11enable_sm90INS1_16FlashAttnFwdSm90INS1_25CollectiveMainloopFwdSm90ILi2EN4cute5tupleIJNS5_1CILi1EEES8_S8_EEENS6_IJNS7_ILi192EEENS7_ILi144EEENS7_ILi96EEEEEELi96ENS_10bfloat16_tEfNS_4arch4Sm90ELb0ELb0ELb1ELb1ELb0ELb0ELb0ELb0ELb1ELb1ELb0ELb0EEENS1_21CollectiveEpilogueFwdINS6_IJSA_SC_SB_EEES9_SE_SG_Li384ELb1ELb1ELb0ELb0EEENS1_36VarlenDynamicPersistentTileSchedulerILi192ELi144ELi384ELi128ELb0ELb1ELb1ELb0ELb1ELb1EEEEEEEEEvNT_6ParamsE)
        .other          _ZN7cutlass13device_kernelIN5flash11enable_sm90INS1_16FlashAttnFwdSm90INS1_25CollectiveMainloopFwdSm90ILi2EN4cute5tupleIJNS5_1CILi1EEES8_S8_EEENS6_IJNS7_ILi192EEENS7_ILi144EEENS7_ILi96EEEEEELi96ENS_10bfloat16_tEfNS_4arch4Sm90ELb0ELb0ELb1ELb1ELb0ELb0ELb0ELb0ELb1ELb1ELb0ELb0EEENS1_21CollectiveEpilogueFwdINS6_IJSA_SC_SB_EEES9_SE_SG_Li384ELb1ELb1ELb0ELb0EEENS1_36VarlenDynamicPersistentTileSchedulerILi192ELi144ELi384ELi128ELb0ELb1ELb1ELb0ELb1ELb1EEEEEEEEEvNT_6ParamsE,@"STO_CUDA_ENTRY STV_DEFAULT"
_ZN7cutlass13device_kernelIN5flash11enable_sm90INS1_16FlashAttnFwdSm90INS1_25CollectiveMainloopFwdSm90ILi2EN4cute5tupleIJNS5_1CILi1EEES8_S8_EEENS6_IJNS7_ILi192EEENS7_ILi144EEENS7_ILi96EEEEEELi96ENS_10bfloat16_tEfNS_4arch4Sm90ELb0ELb0ELb1ELb1ELb0ELb0ELb0ELb0ELb1ELb1ELb0ELb0EEENS1_21CollectiveEpilogueFwdINS6_IJSA_SC_SB_EEES9_SE_SG_Li384ELb1ELb1ELb0ELb0EEENS1_36VarlenDynamicPersistentTileSchedulerILi192ELi144ELi384ELi128ELb0ELb1ELb1ELb0ELb1ELb1EEEEEEEEEvNT_6ParamsE:
        /* <DEDUP_REMOVED lines=17> */
.L_x_166:
[----:B------:R-:W-:Y:S05]  /*0110*/  BSYNC B0 ;  /* 0x0000000000007941 */ /* 0x000fea0003800000 */
.L_x_165:
        /* <DEDUP_REMOVED lines=40> */
.L_x_167:
        /* <DEDUP_REMOVED lines=22> */
.L_x_168:
        /* <DEDUP_REMOVED lines=18> */
.L_x_169:
        /* <DEDUP_REMOVED lines=22> */
.L_x_170:
        /* <DEDUP_REMOVED lines=22> */
.L_x_171:
        /* <DEDUP_REMOVED lines=8> */
.L_x_173:
[----:B------:R-:W-:-:S08]  /*0960*/  NOP ;  /* 0x0000000000007918 */ /* 0x000fd00000000000 */
[----:B------:R-:W0:Y:S02]  /*0970*/  USETMAXREG.TRY_ALLOC.CTAPOOL UP0, 0xa0 ;  /* 0x000000a0000079c8 */ /* 0x000e240008000600 */
[----:B0-----:R-:W-:-:S13]  /*0980*/  PLOP3.LUT P0, PT, PT, PT, UP0, 0x80, 0x0 ;  /* 0x000000000000781c */ /* 0x001fda0003f0f008 */
[----:B------:R-:W-:Y:S05]  /*0990*/  @!P0 BRA `(.L_x_173) ;  /* 0xfffffffc00f08947 */ /* 0x000fea000383ffff */
[----:B--2---:R-:W0:Y:S01]  /*09a0*/  S2R R2, SR_TID.X ;  /* 0x0000000000027919 */ /* 0x004e220000002100 */
[----:B------:R-:W1:Y:S01]  /*09b0*/  S2UR UR4, SR_CgaCtaId ;  /* 0x00000000000479c3 */ /* 0x000e620000008800 */
[----:B------:R-:W-:-:S07]  /*09c0*/  UMOV UR36, 0x400 ;  /* 0x0000040000247882 */ /* 0x000fce0000000000 */
[----:B------:R-:W-:Y:S06]  /*09d0*/  BAR.ARV 0x8, 0x200 ;  /* 0x0208000000007b1d */ /* 0x000fec0000002000 */
[----:B-1----:R-:W-:-:S03]  /*09e0*/  ULEA UR36, UR4, UR36, 0x18 ;  /* 0x0000002404247291 */ /* 0x002fc6000f8ec03f */
[----:B------:R-:W-:Y:S01]  /*09f0*/  ULDC UR4, c[0x0][0xc3c] ;  /* 0x00030f0000047ab9 */ /* 0x000fe20000000800 */
[----:B0-----:R-:W-:-:S04]  /*0a00*/  LOP3.LUT R0, R2, 0xffffff80, RZ, 0xc0, !PT ;  /* 0xffffff8002007812 */ /* 0x001fc800078ec0ff */
[----:B------:R-:W-:-:S13]  /*0a10*/  ISETP.NE.AND P0, PT, R0, 0x80, PT ;  /* 0x000000800000780c */ /* 0x000fda0003f05270 */
[----:B------:R-:W-:Y:S08]  /*0a20*/  @!P0 BAR.ARV 0x9, 0x100 ;  /* 0x0244000000008b1d */ /* 0x000ff00000002000 */
[----:B------:R-:W-:Y:S06]  /*0a30*/  BAR.SYNC.DEFER_BLOCKING 0x5, 0x200 ;  /* 0x0148000000007b1d */ /* 0x000fec0000010000 */
[----:B------:R-:W0:Y:S02]  /*0a40*/  LDS.128 R32, [UR36+0x31cd0] ;  /* 0x031cd024ff207984 */ /* 0x000e240008000c00 */
[----:B------:R-:W-:Y:S06]  /*0a50*/  BAR.ARV 0x4, 0x200 ;  /* 0x0108000000007b1d */ /* 0x000fec0000002000 */
[----:B0-----:R-:W-:-:S13]  /*0a60*/  ISETP.GE.AND P0, PT, R35, UR4, PT ;  /* 0x0000000423007c0c */ /* 0x001fda000bf06270 */
[----:B------:R-:W-:Y:S05]  /*0a70*/  @P0 EXIT ;  /* 0x000000000000094d */ /* 0x000fea0003800000 */
[----:B------:R-:W2:Y:S01]  /*0a80*/  LDL.LU R13, [R1+0x3c] ;  /* 0x00003c00010d7983 */ /* 0x000ea20000300800 */
[----:B------:R-:W-:-:S05]  /*0a90*/  VIADD R15, R2, 0xffffff80 ;  /* 0xffffff80020f7836 */ /* 0x000fca0000000000 */
[----:B------:R-:W-:-:S04]  /*0aa0*/  SHF.R.S32.HI R0, RZ, 0x1f, R15 ;  /* 0x0000001fff007819 */ /* 0x000fc8000001140f */
[----:B------:R-:W-:-:S04]  /*0ab0*/  LEA.HI R2, R0, R15, RZ, 0x4 ;  /* 0x0000000f00027211 */ /* 0x000fc800078f20ff */
[----:B------:R-:W-:Y:S02]  /*0ac0*/  SHF.R.S32.HI R5, RZ, 0x4, R2 ;  /* 0x00000004ff057819 */ /* 0x000fe40000011402 */
[C---:B------:R-:W-:Y:S02]  /*0ad0*/  LOP3.LUT R3, R2.reuse, 0xfffffff0, RZ, 0xc0, !PT ;  /* 0xfffffff002037812 */ /* 0x040fe400078ec0ff */
[----:B------:R-:W-:Y:S02]  /*0ae0*/  LEA.HI R2, R2, R5, RZ, 0x1 ;  /* 0x0000000502027211 */ /* 0x000fe400078f08ff */
[----:B------:R-:W-:Y:S01]  /*0af0*/  LEA.HI R151, R0, R15, RZ, 0x7 ;  /* 0x0000000f00977211 */ /* 0x000fe200078f38ff */
[----:B------:R-:W-:Y:S01]  /*0b00*/  IMAD.IADD R3, R15, 0x1, -R3 ;  /* 0x000000010f037824 */ /* 0x000fe200078e0a03 */
[----:B------:R-:W-:Y:S02]  /*0b10*/  LOP3.LUT R4, R2, 0x1ffffffe, RZ, 0xc0, !PT ;  /* 0x1ffffffe02047812 */ /* 0x000fe400078ec0ff */
[----:B------:R-:W-:-:S02]  /*0b20*/  LOP3.LUT R150, R151, 0xffffff80, RZ, 0xc0, !PT ;  /* 0xffffff8097967812 */ /* 0x000fc400078ec0ff */
[----:B------:R-:W-:Y:S01]  /*0b30*/  SHF.R.S32.HI R2, RZ, 0x1f, R3 ;  /* 0x0000001fff027819 */ /* 0x000fe20000011403 */
[----:B------:R-:W-:Y:S02]  /*0b40*/  IMAD.IADD R4, R5, 0x1, -R4 ;  /* 0x0000000105047824 */ /* 0x000fe400078e0a04 */
[----:B------:R-:W-:Y:S01]  /*0b50*/  IMAD.IADD R150, R15, 0x1, -R150 ;  /* 0x000000010f967824 */ /* 0x000fe200078e0a96 */
[CC--:B------:R-:W-:Y:S02]  /*0b60*/  LEA.HI R5, R2.reuse, R3.reuse, RZ, 0x3 ;  /* 0x0000000302057211 */ /* 0x0c0fe400078f18ff */
[----:B------:R-:W-:Y:S02]  /*0b70*/  LEA.HI R2, R2, R3, RZ, 0x2 ;  /* 0x0000000302027211 */ /* 0x000fe400078f10ff */
[----:B------:R-:W-:Y:S01]  /*0b80*/  LEA.HI R7, R0, R15, RZ, 0x5 ;  /* 0x0000000f00077211 */ /* 0x000fe200078f28ff */
[----:B------:R-:W-:Y:S01]  /*0b90*/  IMAD.SHL.U32 R5, R5, 0x10, RZ ;  /* 0x0000001005057824 */ /* 0x000fe200078e00ff */
[----:B------:R-:W-:-:S02]  /*0ba0*/  LOP3.LUT R6, R2, 0x7fffffc, RZ, 0xc0, !PT ;  /* 0x07fffffc02067812 */ /* 0x000fc400078ec0ff */
[----:B------:R-:W-:Y:S02]  /*0bb0*/  SHF.R.S32.HI R9, RZ, 0x1f, R150 ;  /* 0x0000001fff097819 */ /* 0x000fe40000011496 */
[----:B------:R-:W-:Y:S02]  /*0bc0*/  SHF.R.S32.HI R2, RZ, 0x2, R2 ;  /* 0x00000002ff027819 */ /* 0x000fe40000011402 */
[----:B------:R-:W-:Y:S02]  /*0bd0*/  SHF.R.S32.HI R8, RZ, 0x5, R7 ;  /* 0x00000005ff087819 */ /* 0x000fe40000011407 */
[----:B------:R-:W-:Y:S01]  /*0be0*/  LEA.HI R10, R9, R150, RZ, 0x2 ;  /* 0x00000096090a7211 */ /* 0x000fe200078f10ff */
[----:B------:R-:W-:Y:S01]  /*0bf0*/  IMAD.SHL.U32 R2, R2, 0x40, RZ ;  /* 0x0000004002027824 */ /* 0x000fe200078e00ff */
[----:B------:R-:W-:Y:S02]  /*0c00*/  LOP3.LUT R5, R5, 0x7fffff80, RZ, 0xc0, !PT ;  /* 0x7fffff8005057812 */ /* 0x000fe400078ec0ff */
[----:B------:R-:W-:Y:S01]  /*0c10*/  LEA.HI R0, R0, R15, RZ, 0x2 ;  /* 0x0000000f00007211 */ /* 0x000fe200078f10ff */
[----:B------:R-:W-:Y:S01]  /*0c20*/  IMAD.IADD R6, R3, 0x1, -R6 ;  /* 0x0000000103067824 */ /* 0x000fe200078e0a06 */
[--C-:B------:R-:W-:Y:S01]  /*0c30*/  SHF.R.S32.HI R11, RZ, 0x2, R10.reuse ;  /* 0x00000002ff0b7819 */ /* 0x100fe2000001140a */
[----:B------:R-:W-:Y:S01]  /*0c40*/  IMAD R14, R8, 0x10, R3 ;  /* 0x00000010080e7824 */ /* 0x000fe200078e0203 */
[----:B------:R-:W-:Y:S01]  /*0c50*/  SHF.R.S32.HI R12, RZ, 0x1f, R10 ;  /* 0x0000001fff0c7819 */ /* 0x000fe2000001140a */
[----:B------:R-:W-:Y:S01]  /*0c60*/  IMAD.SHL.U32 R3, R4, 0x8, RZ ;  /* 0x0000000804037824 */ /* 0x000fe200078e00ff */
[----:B------:R-:W-:Y:S01]  /*0c70*/  SHF.R.S32.HI R151, RZ, 0x7, R151 ;  /* 0x00000007ff977819 */ /* 0x000fe20000011497 */
[----:B------:R-:W-:Y:S01]  /*0c80*/  IMAD R5, R8, 0x100, R5 ;  /* 0x0000010008057824 */ /* 0x000fe200078e0205 */
[----:B------:R-:W-:-:S02]  /*0c90*/  LOP3.LUT R2, R2, 0x40, RZ, 0xc0, !PT ;  /* 0x0000004002027812 */ /* 0x000fc400078ec0ff */
[----:B------:R-:W-:Y:S01]  /*0ca0*/  LOP3.LUT R147, R0, 0xfffffffc, RZ, 0xc0, !PT ;  /* 0xfffffffc00937812 */ /* 0x000fe200078ec0ff */
[----:B------:R-:W-:Y:S01]  /*0cb0*/  IMAD.U32 R155, R14, 0x20, R3 ;  /* 0x000000200e9b7824 */ /* 0x000fe200078e0003 */
[----:B------:R-:W-:Y:S01]  /*0cc0*/  LEA.HI R12, R12, R11, RZ, 0x3 ;  /* 0x0000000b0c0c7211 */ /* 0x000fe200078f18ff */
[----:B------:R-:W-:Y:S01]  /*0cd0*/  IMAD R5, R6, 0x10, R5 ;  /* 0x0000001006057824 */ /* 0x000fe200078e0205 */
[----:B------:R-:W-:Y:S01]  /*0ce0*/  LOP3.LUT R3, R2, 0x8, R3, 0xf8, !PT ;  /* 0x0000000802037812 */ /* 0x000fe200078ef803 */
[----:B------:R-:W-:Y:S01]  /*0cf0*/  IMAD.HI R6, R151, 0x55555556, RZ ;  /* 0x5555555697067827 */ /* 0x000fe200078e02ff */
[----:B------:R-:W-:Y:S02]  /*0d00*/  SHF.R.U32.HI R2, RZ, 0x3, R2 ;  /* 0x00000003ff027819 */ /* 0x000fe40000011602 */
[----:B------:R-:W-:Y:S01]  /*0d10*/  LOP3.LUT R12, R12, 0xfffffff8, RZ, 0xc0, !PT ;  /* 0xfffffff80c0c7812 */ /* 0x000fe200078ec0ff */
[----:B------:R-:W-:Y:S01]  /*0d20*/  IMAD.IADD R147, R15, 0x1, -R147 ;  /* 0x000000010f937824 */ /* 0x000fe200078e0a93 */
[----:B------:R-:W-:-:S02]  /*0d30*/  LEA.HI R9, R9, R150, RZ, 0x5 ;  /* 0x0000009609097211 */ /* 0x000fc400078f28ff */
[----:B------:R-:W-:Y:S01]  /*0d40*/  LOP3.LUT R2, R3, R2, RZ, 0x3c, !PT ;  /* 0x0000000203027212 */ /* 0x000fe200078e3cff */
[----:B------:R-:W-:Y:S01]  /*0d50*/  IMAD.IADD R12, R11, 0x1, -R12 ;  /* 0x000000010b0c7824 */ /* 0x000fe200078e0a0c */
[----:B------:R-:W-:Y:S02]  /*0d60*/  LEA.HI R6, R6, R6, RZ, 0x1 ;  /* 0x0000000606067211 */ /* 0x000fe400078f08ff */
[----:B------:R-:W-:Y:S02]  /*0d70*/  SHF.R.S32.HI R9, RZ, 0x5, R9 ;  /* 0x00000005ff097819 */ /* 0x000fe40000011409 */
[C---:B------:R-:W-:Y:S02]  /*0d80*/  LEA.HI R3, R147.reuse, R147, RZ, 0x1 ;  /* 0x0000009393037211 */ /* 0x040fe400078f08ff */
[----:B------:R-:W-:Y:S01]  /*0d90*/  SHF.L.U32 R18, R147, 0x3, RZ ;  /* 0x0000000393127819 */ /* 0x000fe200000006ff */
[----:B------:R-:W-:Y:S01]  /*0da0*/  IMAD R6, R6, -0x3, R151 ;  /* 0xfffffffd06067824 */ /* 0x000fe200078e0297 */
[----:B------:R-:W-:Y:S01]  /*0db0*/  LOP3.LUT R7, R10, 0x7ffffffc, RZ, 0xc0, !PT ;  /* 0x7ffffffc0a077812 */ /* 0x000fe200078ec0ff */
[----:B------:R-:W-:Y:S01]  /*0dc0*/  IMAD R9, R9, 0x10, R12 ;  /* 0x0000001009097824 */ /* 0x000fe200078e020c */
[----:B------:R-:W-:Y:S01]  /*0dd0*/  LOP3.LUT R4, R3, 0x1ffffffe, RZ, 0xc0, !PT ;  /* 0x1ffffffe03047812 */ /* 0x000fe200078ec0ff */
[----:B------:R-:W-:-:S02]  /*0de0*/  IMAD.IADD R2, R2, 0x1, R5 ;  /* 0x0000000102027824 */ /* 0x000fc400078e0205 */
[C---:B------:R-:W-:Y:S02]  /*0df0*/  VIADD R144, R18.reuse, 0x20 ;  /* 0x0000002012907836 */ /* 0x040fe40000000000 */
        /* <DEDUP_REMOVED lines=12> */
[----:B------:R-:W-:Y:S01]  /*0ec0*/  IMAD R154, R3, 0x8, R152 ;  /* 0x00000008039a7824 */ /* 0x000fe200078e0298 */
[----:B------:R-:W-:Y:S01]  /*0ed0*/  UMOV UR39, URZ ;  /* 0x0000003f00277c82 */ /* 0x000fe20008000000 */
[----:B--2---:R-:W-:-:S07]  /*0ee0*/  LOP3.LUT R17, R13, 0x1, RZ, 0xfc, !PT ;  /* 0x000000010d117812 */ /* 0x004fce00078efcff */
.L_x_207:
[----:B0-2---:R-:W0:Y:S01]  /*0ef0*/  LDC.64 R4, c[0x0][0xc88] ;  /* 0x00032200ff047b82 */ /* 0x005e220000000a00 */
[----:B------:R-:W-:Y:S01]  /*0f00*/  ULDC.64 UR4, c[0x0][0xa28] ;  /* 0x00028a0000047ab9 */ /* 0x000fe20000000a00 */
[----:B------:R-:W-:Y:S01]  /*0f10*/  IMAD.MOV.U32 R3, RZ, RZ, RZ ;  /* 0x000000ffff037224 */ /* 0x000fe200078e00ff */
[----:B------:R-:W-:Y:S01]  /*0f20*/  ULDC.64 UR6, c[0x0][0xa20] ;  /* 0x0002880000067ab9 */ /* 0x000fe20000000a00 */
[----:B0-----:R-:W-:-:S05]  /*0f30*/  IMAD.WIDE R4, R35, 0x4, R4 ;  /* 0x0000000423047825 */ /* 0x001fca00078e0204 */
[----:B------:R-:W2:Y:S01]  /*0f40*/  LDG.E R19, desc[UR60][R4.64] ;  /* 0x0000003c04137981 */ /* 0x000ea2000c1e1900 */
[----:B------:R-:W-:-:S04]  /*0f50*/  ISETP.NE.U32.AND P0, PT, RZ, UR4, PT ;  /* 0x00000004ff007c0c */ /* 0x000fc8000bf05070 */
[----:B------:R-:W-:Y:S02]  /*0f60*/  ISETP.NE.AND.EX P0, PT, RZ, UR5, PT, P0 ;  /* 0x00000005ff007c0c */ /* 0x000fe4000bf05300 */
[----:B--2---:R-:W-:-:S11]  /*0f70*/  SHF.R.S32.HI R146, RZ, 0x1f, R19 ;  /* 0x0000001fff927819 */ /* 0x004fd60000011413 */
[----:B---3--:R-:W-:-:S04]  /*0f80*/  @P0 LEA R6, P1, R19, UR4, 0x2 ;  /* 0x0000000413060c11 */ /* 0x008fc8000f8210ff */
[----:B----4-:R-:W-:Y:S01]  /*0f90*/  @P0 LEA.HI.X R7, R19, UR5, R146, 0x2, P1 ;  /* 0x0000000513070c11 */ /* 0x010fe200088f1492 */
[----:B------:R-:W-:-:S04]  /*0fa0*/  ULDC.64 UR4, c[0x0][0x418] ;  /* 0x0001060000047ab9 */ /* 0x000fc80000000a00 */
[----:B------:R0:W5:Y:S01]  /*0fb0*/  @P0 LDG.E R3, desc[UR60][R6.64] ;  /* 0x0000003c06030981 */ /* 0x000162000c1e1900 */
[----:B------:R-:W-:Y:S01]  /*0fc0*/  ISETP.NE.U32.AND P0, PT, RZ, UR6, PT ;  /* 0x00000006ff007c0c */ /* 0x000fe2000bf05070 */
[----:B------:R-:W-:-:S03]  /*0fd0*/  UISETP.NE.U32.AND UP0, UPT, UR4, URZ, UPT ;  /* 0x0000003f0400728c */ /* 0x000fc6000bf05070 */
[----:B------:R-:W-:Y:S01]  /*0fe0*/  ISETP.NE.AND.EX P0, PT, RZ, UR7, PT, P0 ;  /* 0x00000007ff007c0c */ /* 0x000fe2000bf05300 */
[----:B------:R-:W-:Y:S01]  /*0ff0*/  UISETP.NE.AND.EX UP0, UPT, UR5, URZ, UPT, UP0 ;  /* 0x0000003f0500728c */ /* 0x000fe2000bf05300 */
[----:B------:R-:W-:Y:S02]  /*1000*/  ULDC UR4, c[0x0][0x424] ;  /* 0x0001090000047ab9 */ /* 0x000fe40000000800 */
[----:B------:R-:W-:Y:S01]  /*1010*/  ULDC UR5, c[0x0][0x2f0] ;  /* 0x0000bc0000057ab9 */ /* 0x000fe20000000800 */
[----:B------:R-:W-:-:S04]  /*1020*/  USEL UR4, UR4, 0x1, UP0 ;  /* 0x0000000104047887 */ /* 0x000fc80008000000 */
[----:B------:R-:W-:-:S04]  /*1030*/  UIMAD UR4, UR4, UR5, URZ ;  /* 0x00000005040472a4 */ /* 0x000fc8000f8e023f */
[C---:B------:R-:W-:Y:S02]  /*1040*/  @P0 LEA R4, P1, R19.reuse, UR6, 0x2 ;  /* 0x0000000613040c11 */ /* 0x040fe4000f8210ff */
[----:B------:R-:W-:Y:S02]  /*1050*/  IMAD.U32 R64, RZ, RZ, UR4 ;  /* 0x00000004ff407e24 */ /* 0x000fe4000f8e00ff */
[----:B------:R-:W-:-:S05]  /*1060*/  @P0 LEA.HI.X R5, R19, UR7, R146, 0x2, P1 ;  /* 0x0000000713050c11 */ /* 0x000fca00088f1492 */
[----:B------:R0:W5:Y:S01]  /*1070*/  @P0 LDG.E R64, desc[UR60][R4.64] ;  /* 0x0000003c04400981 */ /* 0x000162000c1e1900 */
[----:B------:R-:W-:Y:S05]  /*1080*/  @P0 BRA `(.L_x_174) ;  /* 0x0000000000240947 */ /* 0x000fea0003800000 */
[----:B------:R-:W-:Y:S02]  /*1090*/  ULDC.64 UR4, c[0x0][0xa08] ;  /* 0x0002820000047ab9 */ /* 0x000fe40000000a00 */
[----:B------:R-:W-:-:S04]  /*10a0*/  ISETP.NE.U32.AND P0, PT, RZ, UR4, PT ;  /* 0x00000004ff007c0c */ /* 0x000fc8000bf05070 */
[----:B------:R-:W-:-:S13]  /*10b0*/  ISETP.NE.AND.EX P0, PT, RZ, UR5, PT, P0 ;  /* 0x00000005ff007c0c */ /* 0x000fda000bf05300 */
[----:B------:R-:W-:Y:S05]  /*10c0*/  @!P0 BRA `(.L_x_174) ;  /* 0x0000000000148947 */ /* 0x000fea0003800000 */
[----:B0-----:R-:W0:Y:S02]  /*10d0*/  LDC.64 R4, c[0x0][0xa08] ;  /* 0x00028200ff047b82 */ /* 0x001e240000000a00 */
[----:B0-----:R-:W-:-:S05]  /*10e0*/  IMAD.WIDE R4, R19, 0x4, R4 ;  /* 0x0000000413047825 */ /* 0x001fca00078e0204 */
[----:B-----5:R-:W2:Y:S04]  /*10f0*/  LDG.E R64, desc[UR60][R4.64] ;  /* 0x0000003c04407981 */ /* 0x020ea8000c1e1900 */
[----:B------:R-:W2:Y:S02]  /*1100*/  LDG.E R7, desc[UR60][R4.64+0x4] ;  /* 0x0000043c04077981 */ /* 0x000ea4000c1e1900 */
[----:B--2---:R-:W-:-:S07]  /*1110*/  IMAD.IADD R64, R7, 0x1, -R64 ;  /* 0x0000000107407824 */ /* 0x004fce00078e0a40 */
.L_x_174:
[----:B-----5:R-:W-:Y:S01]  /*1120*/  IMAD.IADD R64, R64, 0x1, -R3 ;  /* 0x0000000140407824 */ /* 0x020fe200078e0a03 */
[----:B------:R-:W-:Y:S01]  /*1130*/  PLOP3.LUT P0, PT, PT, PT, PT, 0x80, 0x0 ;  /* 0x000000000000781c */ /* 0x000fe20003f0f070 */
[----:B------:R-:W-:Y:S01]  /*1140*/  IMAD.MOV.U32 R23, RZ, RZ, R33 ;  /* 0x000000ffff177224 */ /* 0x000fe200078e0021 */
[----:B------:R-:W-:Y:S01]  /*1150*/  CS2R R30, SRZ ;  /* 0x00000000001e7805 */ /* 0x000fe2000001ff00 */
[C---:B------:R-:W-:Y:S01]  /*1160*/  VIADD R0, R64.reuse, 0x8f ;  /* 0x0000008f40007836 */ /* 0x040fe20000000000 */
[----:B------:R-:W-:Y:S01]  /*1170*/  ISETP.GE.AND P1, PT, R64, 0x1, PT ;  /* 0x000000014000780c */ /* 0x000fe20003f26270 */
[----:B------:R-:W-:Y:S01]  /*1180*/  IMAD.MOV.U32 R22, RZ, RZ, R34 ;  /* 0x000000ffff167224 */ /* 0x000fe200078e0022 */
[----:B------:R-:W-:Y:S01]  /*1190*/  CS2R R36, SRZ ;  /* 0x0000000000247805 */ /* 0x000fe2000001ff00 */
[----:B------:R-:W-:Y:S01]  /*11a0*/  IMAD.HI R0, R0, 0x38e38e39, RZ ;  /* 0x38e38e3900007827 */ /* 0x000fe200078e02ff */
[----:B------:R-:W-:Y:S02]  /*11b0*/  CS2R R38, SRZ ;  /* 0x0000000000267805 */ /* 0x000fe4000001ff00 */
[----:B------:R-:W-:-:S02]  /*11c0*/  CS2R R48, SRZ ;  /* 0x0000000000307805 */ /* 0x000fc4000001ff00 */
[----:B------:R-:W-:Y:S01]  /*11d0*/  CS2R R40, SRZ ;  /* 0x0000000000287805 */ /* 0x000fe2000001ff00 */
[----:B------:R-:W-:Y:S01]  /*11e0*/  IMAD.MOV.U32 R71, RZ, RZ, RZ ;  /* 0x000000ffff477224 */ /* 0x000fe200078e00ff */
[----:B------:R-:W-:Y:S02]  /*11f0*/  SHF.R.U32.HI R3, RZ, 0x1f, R0 ;  /* 0x0000001fff037819 */ /* 0x000fe40000011600 */
[----:B------:R-:W-:Y:S02]  /*1200*/  CS2R R42, SRZ ;  /* 0x00000000002a7805 */ /* 0x000fe4000001ff00 */
[----:B------:R-:W-:Y:S02]  /*1210*/  CS2R R52, SRZ ;  /* 0x0000000000347805 */ /* 0x000fe4000001ff00 */
[----:B------:R-:W-:Y:S02]  /*1220*/  CS2R R46, SRZ ;  /* 0x00000000002e7805 */ /* 0x000fe4000001ff00 */
[----:B------:R-:W-:Y:S01]  /*1230*/  LEA.HI.SX32 R104, R0, R3, 0x1b ;  /* 0x0000000300687211 */ /* 0x000fe200078fdaff */
[----:B------:R-:W-:Y:S01]  /*1240*/  IMAD.MOV.U32 R0, RZ, RZ, RZ ;  /* 0x000000ffff007224 */ /* 0x000fe200078e00ff */
[----:B------:R-:W-:Y:S01]  /*1250*/  CS2R R44, SRZ ;  /* 0x00000000002c7805 */ /* 0x000fe2000001ff00 */
[----:B------:R-:W-:Y:S01]  /*1260*/  IMAD.MOV.U32 R3, RZ, RZ, RZ ;  /* 0x000000ffff037224 */ /* 0x000fe200078e00ff */
        /* <DEDUP_REMOVED lines=8> */
[----:B------:R-:W-:Y:S01]  /*12f0*/  CS2R R74, SRZ ;  /* 0x00000000004a7805 */ /* 0x000fe2000001ff00 */
[----:B------:R-:W-:Y:S01]  /*1300*/  IMAD.MOV.U32 R65, RZ, RZ, RZ ;  /* 0x000000ffff417224 */ /* 0x000fe200078e00ff */
[----:B------:R-:W-:Y:S02]  /*1310*/  CS2R R80, SRZ ;  /* 0x0000000000507805 */ /* 0x000fe4000001ff00 */
[----:B------:R-:W-:Y:S01]  /*1320*/  CS2R R82, SRZ ;  /* 0x0000000000527805 */ /* 0x000fe2000001ff00 */
[----:B------:R-:W-:Y:S01]  /*1330*/  IMAD.MOV.U32 R24, RZ, RZ, RZ ;  /* 0x000000ffff187224 */ /* 0x000fe200078e00ff */
[----:B0-----:R-:W-:Y:S01]  /*1340*/  CS2R R6, SRZ ;  /* 0x0000000000067805 */ /* 0x001fe2000001ff00 */
[----:B------:R-:W-:Y:S01]  /*1350*/  IMAD.MOV.U32 R29, RZ, RZ, RZ ;  /* 0x000000ffff1d7224 */ /* 0x000fe200078e00ff */
[----:B------:R-:W-:Y:S01]  /*1360*/  MOV R8, RZ ;  /* 0x000000ff00087202 */ /* 0x000fe20000000f00 */
[----:B------:R-:W-:Y:S01]  /*1370*/  IMAD.MOV.U32 R26, RZ, RZ, RZ ;  /* 0x000000ffff1a7224 */ /* 0x000fe200078e00ff */
[----:B------:R-:W-:Y:S06]  /*1380*/  @!P1 BRA `(.L_x_175) ;  /* 0x0000008c00749947 */ /* 0x000fec0003800000 */
[----:B------:R-:W0:Y:S01]  /*1390*/  SHFL.IDX PT, R0, R151, RZ, 0x1f ;  /* 0x00001fff97007589 */ /* 0x000e2200000e0000 */
[----:B------:R-:W-:-:S04]  /*13a0*/  UIADD3 UR6, UR36, 0x24300, URZ ;  /* 0x0002430024067890 */ /* 0x000fc8000fffe03f */
[----:B------:R-:W-:-:S06]  /*13b0*/  ULOP3.LUT UP0, URZ, UR6, 0x9f, URZ, 0xc0, !UPT ;  /* 0x0000009f063f7892 */ /* 0x000fcc000f80c03f */
[----:B------:R-:W-:Y:S02]  /*13c0*/  PLOP3.LUT P0, PT, PT, PT, UP0, 0x80, 0x0 ;  /* 0x000000000000781c */ /* 0x000fe40003f0f008 */
[----:B0-----:R-:W-:-:S13]  /*13d0*/  R2UR UR38, R0 ;  /* 0x00000000002672ca */ /* 0x001fda00000e0000 */
[----:B------:R-:W-:-:S04]  /*13e0*/  UIMAD.WIDE UR4, UR38, 0x55555556, URZ ;  /* 0x55555556260478a5 */ /* 0x000fc8000f8e023f */
[----:B------:R-:W-:-:S04]  /*13f0*/  ULEA.HI UR5, UR5, UR5, URZ, 0x1 ;  /* 0x0000000505057291 */ /* 0x000fc8000f8f083f */
[----:B------:R-:W-:-:S04]  /*1400*/  UIMAD UR40, UR5, -0x3, UR38 ;  /* 0xfffffffd052878a4 */ /* 0x000fc8000f8e0226 */
[----:B------:R-:W-:-:S04]  /*1410*/  ULEA UR4, UR40, UR6, 0xb ;  /* 0x0000000628047291 */ /* 0x000fc8000f8e583f */
[----:B------:R-:W-:-:S04]  /*1420*/  USHF.R.U32.HI UR4, URZ, 0x4, UR4 ;  /* 0x000000043f047899 */ /* 0x000fc80008011604 */
[----:B------:R-:W-:Y:S01]  /*1430*/  ULOP3.LUT UR37, UR4, 0x3fff, URZ, 0xc0, !UPT ;  /* 0x00003fff04257892 */ /* 0x000fe2000f8ec03f */
[----:B------:R-:W-:Y:S11]  /*1440*/  @!P0 BRA `(.L_x_176) ;  /* 0x0000000000408947 */ /* 0x000ff60003800000 */
        /* <DEDUP_REMOVED lines=16> */
.L_x_176:
[----:B------:R-:W-:Y:S02]  /*1550*/  LEA.HI R0, R149, R149, RZ, 0x1 ;  /* 0x0000009595007211 */ /* 0x000fe400078f08ff */
[----:B------:R-:W-:Y:S02]  /*1560*/  ISETP.NE.AND P0, PT, R17, 0x3, PT ;  /* 0x000000031100780c */ /* 0x000fe40003f05270 */
[----:B------:R-:W-:-:S05]  /*1570*/  LOP3.LUT R0, R0, 0xfffffffe, RZ, 0xc0, !PT ;  /* 0xfffffffe00007812 */ /* 0x000fca00078ec0ff */
[----:B------:R-:W-:-:S05]  /*1580*/  IMAD.IADD R0, R149, 0x1, -R0 ;  /* 0x0000000195007824 */ /* 0x000fca00078e0a00 */
[----:B------:R-:W-:-:S04]  /*1590*/  SHF.L.U32 R0, R0, 0x1f, RZ ;  /* 0x0000001f00007819 */ /* 0x000fc800000006ff */
[----:B------:R-:W0:Y:S02]  /*15a0*/  SYNCS.PHASECHK.TRANS64.TRYWAIT P1, [UR36+0x31c00], R0 ;  /* 0x031c0000ff0075a7 */ /* 0x000e240008020164 */
[----:B0-----:R-:W-:Y:S05]  /*15b0*/  @!P1 BRA `(.L_x_177) ;  /* 0x0000010400389947 */ /* 0x001fea0003800000 */
.L_x_334:
[----:B------:R-:W-:Y:S05]  /*15c0*/  @!P0 BRA `(.L_x_178) ;  /* 0x0000000000048947 */ /* 0x000fea0003800000 */
[----:B------:R-:W-:Y:S01]  /*15d0*/  BPT.TRAP 0x1 ;  /* 0x000000040000795c */ /* 0x000fe20000300000 */
.L_x_178:
[----:B0-----:R-:W-:Y:S01]  /*15e0*/  IMAD.U32 R0, RZ, RZ, UR39 ;  /* 0x00000027ff007e24 */ /* 0x001fe2000f8e00ff */
[----:B------:R-:W-:-:S04]  /*15f0*/  SHF.L.U32 R3, R16, 0x1f, RZ ;  /* 0x0000001f10037819 */ /* 0x000fc800000006ff */
[----:B------:R-:W-:-:S04]  /*1600*/  LEA R0, R0, UR36, 0x3 ;  /* 0x0000002400007c11 */ /* 0x000fc8000f8e18ff */
[----:B------:R0:W1:Y:S01]  /*1610*/  SYNCS.PHASECHK.TRANS64.TRYWAIT P2, [R0+URZ+0x31c30], R3 ;  /* 0x031c3003000075a7 */ /* 0x000062000804017f */
[----:B------:R-:W-:Y:S05]  /*1620*/  @!P0 BRA `(.L_x_179) ;  /* 0x0000000000048947 */ /* 0x000fea0003800000 */
[----:B------:R-:W-:Y:S01]  /*1630*/  BPT.TRAP 0x1 ;  /* 0x000000040000795c */ /* 0x000fe20000300000 */
.L_x_179:
[----:B------:R-:W2:Y:S01]  /*1640*/  S2R R4, SR_TID.X ;  /* 0x0000000000047919 */ /* 0x000ea20000002100 */
[----:B------:R-:W-:Y:S01]  /*1650*/  IMAD.MOV.U32 R71, RZ, RZ, RZ ;  /* 0x000000ffff477224 */ /* 0x000fe200078e00ff */
[----:B--2---:R-:W-:Y:S01]  /*1660*/  LOP3.LUT P1, RZ, R4, 0x7f, RZ, 0xc0, !PT ;  /* 0x0000007f04ff7812 */ /* 0x004fe2000782c0ff */
[----:B-1----:R-:W-:-:S12]  /*1670*/  @P2 BRA `(.L_x_180) ;  /* 0x0000000000082947 */ /* 0x002fd80003800000 */
[----:B------:R-:W1:Y:S02]  /*1680*/  SYNCS.PHASECHK.TRANS64.TRYWAIT P2, [R0+URZ+0x31c30], R3 ;  /* 0x031c3003000075a7 */ /* 0x000e64000804017f */
[----:B-1----:R-:W-:Y:S05]  /*1690*/  @!P2 BRA `(.L_x_181) ;  /* 0x000001040018a947 */ /* 0x002fea0003800000 */
.L_x_180:
[----:B------:R-:W-:Y:S05]  /*16a0*/  WARPSYNC.ALL ;  /* 0x0000000000007948 */ /* 0x000fea0003800000 */
[----:B------:R-:W-:Y:S01]  /*16b0*/  UIADD3 UR4, UR36, 0x16a00, URZ ;  /* 0x00016a0024047890 */ /* 0x000fe2000fffe03f */
[----:B------:R-:W-:Y:S01]  /*16c0*/  WARPGROUP.ARRIVE ;  /* 0x00000000000079c5 */ /* 0x000fe20000000000 */
[----:B------:R-:W-:Y:S01]  /*16d0*/  ULEA UR40, UR40, UR36, 0xc ;  /* 0x0000002428287291 */ /* 0x000fe2000f8e603f */
[----:B------:R-:W-:Y:S01]  /*16e0*/  IMAD.IADD R5, R153, 0x1, R64 ;  /* 0x0000000199057824 */ /* 0x000fe200078e0240 */
[----:B------:R-:W-:Y:S01]  /*16f0*/  USHF.R.U32.HI UR4, URZ, 0x4, UR4 ;  /* 0x000000043f047899 */ /* 0x000fe20008011604 */
[----:B------:R-:W-:Y:S01]  /*1700*/  P2R R67, PR, RZ, 0x1 ;  /* 0x00000001ff437803 */ /* 0x000fe20000000000 */
[----:B------:R-:W-:Y:S01]  /*1710*/  UIADD3 UR40, UR40, 0xda00, URZ ;  /* 0x0000da0028287890 */ /* 0x000fe2000fffe03f */
[----:B------:R-:W-:Y:S01]  /*1720*/  IMAD R5, R104, -0x90, R5 ;  /* 0xffffff7068057824 */ /* 0x000fe200078e0205 */
[----:B------:R-:W-:Y:S01]  /*1730*/  ULOP3.LUT UR4, UR4, 0x3fff, URZ, 0xc0, !UPT ;  /* 0x00003fff04047892 */ /* 0x000fe2000f8ec03f */
[----:B01----:R-:W-:Y:S01]  /*1740*/  @!P1 VIADD R0, R0, 0x31c40 ;  /* 0x00031c4000009836 */ /* 0x003fe20000000000 */
[----:B------:R-:W-:-:S02]  /*1750*/  USHF.R.U32.HI UR40, URZ, 0x4, UR40 ;  /* 0x000000043f287899 */ /* 0x000fc40008011628 */
[----:B------:R-:W-:Y:S01]  /*1760*/  ULOP3.LUT UR56, UR4, 0x10000, URZ, 0xfc, !UPT ;  /* 0x0001000004387892 */ /* 0x000fe2000f8efc3f */
[C---:B------:R-:W-:Y:S01]  /*1770*/  ISETP.GT.AND P2, PT, R5.reuse, RZ, PT ;  /* 0x000000ff0500720c */ /* 0x040fe20003f44270 */
[----:B------:R-:W-:Y:S01]  /*1780*/  ULOP3.LUT UR24, UR40, 0x3fff, URZ, 0xc0, !UPT ;  /* 0x00003fff28187892 */ /* 0x000fe2000f8ec03f */
[C---:B------:R-:W-:Y:S01]  /*1790*/  ISETP.GT.AND P6, PT, R5.reuse, 0x1, PT ;  /* 0x000000010500780c */ /* 0x040fe20003fc4270 */
[----:B------:R-:W-:Y:S01]  /*17a0*/  UIMAD UR26, UR39, 0x6c0, UR56 ;  /* 0x000006c0271a78a4 */ /* 0x000fe2000f8e0238 */
[C---:B------:R-:W-:Y:S01]  /*17b0*/  ISETP.GT.AND P5, PT, R5.reuse, 0x8, PT ;  /* 0x000000080500780c */ /* 0x040fe20003fa4270 */
[----:B------:R-:W-:Y:S01]  /*17c0*/  ULOP3.LUT UR24, UR24, 0x10000, URZ, 0xfc, !UPT ;  /* 0x0001000018187892 */ /* 0x000fe2000f8efc3f */
[C---:B------:R-:W-:Y:S01]  /*17d0*/  ISETP.GT.AND P4, PT, R5.reuse, 0x9, PT ;  /* 0x000000090500780c */ /* 0x040fe20003f84270 */
[----:B------:R-:W-:Y:S01]  /*17e0*/  UMOV UR27, 0x80000020 ;  /* 0x80000020001b7882 */ /* 0x000fe20000000000 */
[----:B------:R-:W-:Y:S01]  /*17f0*/  UMOV UR25, 0x80000020 ;  /* 0x8000002000197882 */ /* 0x000fe20000000000 */
[----:B------:R-:W-:Y:S01]  /*1800*/  UIADD3 UR6, UR26, 0x40, URZ ;  /* 0x000000401a067890 */ /* 0x000fe2000fffe03f */
[----:B------:R-:W-:Y:S01]  /*1810*/  ISETP.GT.AND P3, PT, R5, 0x10, PT ;  /* 0x000000100500780c */ /* 0x000fe20003f64270 */
[----:B------:R-:W-:Y:S01]  /*1820*/  UMOV UR5, UR25 ;  /* 0x0000001900057c82 */ /* 0x000fe20008000000 */
[----:B------:R-:W-:Y:S01]  /*1830*/  UMOV UR4, UR24 ;  /* 0x0000001800047c82 */ /* 0x000fe20008000000 */
[----:B------:R-:W-:Y:S01]  /*1840*/  UMOV UR7, 0x80000020 ;  /* 0x8000002000077882 */ /* 0x000fe20000000000 */
[----:B------:R-:W-:Y:S01]  /*1850*/  HGMMA.64x16x16.F32.BF16 R96, gdesc[UR24], RZ, !UPT, gsb0 ;  /* 0x00200000186079f0 */ /* 0x000fe2000c0018ff */
[----:B------:R-:W-:-:S02]  /*1860*/  UIADD3 UR8, UR26, 0x80, URZ ;  /* 0x000000801a087890 */ /* 0x000fc4000fffe03f */
[----:B------:R-:W-:Y:S02]  /*1870*/  UIADD3 UR9, UR26, 0xc0, URZ ;  /* 0x000000c01a097890 */ /* 0x000fe4000fffe03f */
[----:B------:R-:W-:Y:S02]  /*1880*/  UIADD3 UR10, UR26, 0x100, URZ ;  /* 0x000001001a0a7890 */ /* 0x000fe4000fffe03f */
[----:B------:R-:W-:Y:S02]  /*1890*/  UIADD3 UR11, UR26, 0x140, URZ ;  /* 0x000001401a0b7890 */ /* 0x000fe4000fffe03f */
[----:B------:R-:W-:Y:S02]  /*18a0*/  UIADD3 UR12, UR26, 0x240, URZ ;  /* 0x000002401a0c7890 */ /* 0x000fe4000fffe03f */
[----:B------:R-:W-:Y:S02]  /*18b0*/  UIADD3 UR13, UR26, 0x380, URZ ;  /* 0x000003801a0d7890 */ /* 0x000fe4000fffe03f */
[----:B------:R-:W-:Y:S01]  /*18c0*/  UIADD3 UR14, UR24, 0x302, URZ ;  /* 0x00000302180e7890 */ /* 0x000fe2000fffe03f */
[----:B------:R-:W-:Y:S01]  /*18d0*/  UMOV UR15, 0x80000020 ;  /* 0x80000020000f7882 */ /* 0x000fe20000000000 */
[----:B------:R-:W-:-:S02]  /*18e0*/  UIADD3 UR16, UR24, 0x600, URZ ;  /* 0x0000060018107890 */ /* 0x000fc4000fffe03f */
[----:B------:R-:W-:Y:S01]  /*18f0*/  UIADD3 UR18, UR26, 0x480, URZ ;  /* 0x000004801a127890 */ /* 0x000fe2000fffe03f */
[----:B------:R-:W-:Y:S01]  /*1900*/  UMOV UR17, 0x80000020 ;  /* 0x8000002000117882 */ /* 0x000fe20000000000 */
[----:B------:R-:W-:Y:S01]  /*1910*/  UMOV UR19, 0x80000020 ;  /* 0x8000002000137882 */ /* 0x000fe20000000000 */
[----:B------:R-:W-:Y:S02]  /*1920*/  UIADD3 UR20, UR24, 0x602, URZ ;  /* 0x0000060218147890 */ /* 0x000fe4000fffe03f */
[----:B------:R-:W-:Y:S01]  /*1930*/  UIADD3 UR22, UR26, 0x482, URZ ;  /* 0x000004821a167890 */ /* 0x000fe2000fffe03f */
[----:B------:R-:W-:Y:S01]  /*1940*/  UMOV UR21, 0x80000020 ;  /* 0x8000002000157882 */ /* 0x000fe20000000000 */
[----:B------:R-:W-:Y:S01]  /*1950*/  UMOV UR23, 0x80000020 ;  /* 0x8000002000177882 */ /* 0x000fe20000000000 */
[----:B------:R-:W-:Y:S02]  /*1960*/  WARPGROUP.DEPBAR.LE gsb0, 0x0 ;  /* 0x00008000000079c5 */ /* 0x000fe40000010000 */
[----:B------:R-:W-:-:S06]  /*1970*/  WARPGROUP.ARRIVE ;  /* 0x00000000000079c5 */ /* 0x000fcc0000000000 */
[----:B------:R-:W-:Y:S01]  /*1980*/  HGMMA.64x16x16.F32.BF16 R88, gdesc[UR4], RZ, !UPT, gsb0 ;  /* 0x00200000045879f0 */ /* 0x000fe2000c0018ff */
[----:B------:R-:W-:Y:S01]  /*1990*/  UMOV UR4, UR24 ;  /* 0x0000001800047c82 */ /* 0x000fe20008000000 */
[----:B------:R-:W-:Y:S01]  /*19a0*/  UMOV UR5, UR25 ;  /* 0x0000001900057c82 */ /* 0x000fe20008000000 */
[----:B------:R-:W-:Y:S01]  /*19b0*/  UMOV UR6, UR8 ;  /* 0x0000000800067c82 */ /* 0x000fe20008000000 */
[----:B------:R-:W-:Y:S01]  /*19c0*/  UMOV UR7, 0x80000020 ;  /* 0x8000002000077882 */ /* 0x000fe20000000000 */
[----:B------:R-:W-:Y:S01]  /*19d0*/  UIADD3 UR8, UR26, 0x180, URZ ;  /* 0x000001801a087890 */ /* 0x000fe2000fffe03f */
        /* <DEDUP_REMOVED lines=54> */
[----:B------:R-:W-:Y:S01]  /*1d40*/  UMOV UR7, 0x80000020 ;  /* 0x8000002000077882 */ /* 0x000fe20000000000 */
        /* <DEDUP_REMOVED lines=37> */
[----:B------:R-:W-:Y:S01]  /*1fa0*/  UMOV UR11, 0x80000020 ;  /* 0x80000020000b7882 */ /* 0x000fe20000000000 */
        /* <DEDUP_REMOVED lines=9> */
[----:B------:R-:W-:Y:S01]  /*2040*/  UMOV UR6, UR10 ;  /* 0x0000000a00067c82 */ /* 0x000fe20008000000 */
[----:B------:R-:W-:Y:S01]  /*2050*/  UMOV UR7, 0x80000020 ;  /* 0x8000002000077882 */ /* 0x000fe20000000000 */
[----:B------:R-:W-:Y:S01]  /*2060*/  UMOV UR10, UR12 ;  /* 0x0000000c000a7c82 */ /* 0x000fe20008000000 */
[----:B------:R-:W-:Y:S01]  /*2070*/  UIADD3 UR12, UR26, 0x340, URZ ;  /* 0x000003401a0c7890 */ /* 0x000fe2000fffe03f */
        /* <DEDUP_REMOVED lines=176> */
[----:B------:R-:W1:Y:S08]  /*2b80*/  MUFU.TANH R7, R7 ;  /* 0x0000000700077308 */ /* 0x000e700000002400 */
[----:B------:R-:W-:Y:S01]  /*2b90*/  MUFU.TANH R10, R10 ;  /* 0x0000000a000a7308 */ /* 0x000fe20000002400 */
[----:B0-----:R-:W-:-:S07]  /*2ba0*/  FSEL R8, R8, -INF , P2 ;  /* 0xff80000008087808 */ /* 0x001fce0001000000 */
[----:B------:R-:W-:Y:S01]  /*2bb0*/  MUFU.TANH R12, R12 ;  /* 0x0000000c000c7308 */ /* 0x000fe20000002400 */
[----:B-1----:R-:W-:-:S07]  /*2bc0*/  FSEL R7, R7, -INF , P6 ;  /* 0xff80000007077808 */ /* 0x002fce0003000000 */
[----:B------:R-:W0:Y:S08]  /*2bd0*/  MUFU.TANH R4, R4 ;  /* 0x0000000400047308 */ /* 0x000e300000002400 */
[----:B------:R-:W1:Y:S08]  /*2be0*/  MUFU.TANH R3, R3 ;  /* 0x0000000300037308 */ /* 0x000e700000002400 */
[----:B------:R-:W2:Y:S01]  /*2bf0*/  MUFU.TANH R6, R6 ;  /* 0x0000000600067308 */ /* 0x000ea20000002400 */
[----:B0-----:R-:W-:Y:S01]  /*2c00*/  FSEL R4, R4, -INF , P2 ;  /* 0xff80000004047808 */ /* 0x001fe20001000000 */
        /* <DEDUP_REMOVED lines=13> */
[----:B------:R-:W-:Y:S01]  /*2ce0*/  ISETP.GT.AND P2, PT, R5, 0x11, PT ;  /* 0x000000110500780c */ /* 0x000fe20003f44270 */
[----:B------:R-:W-:Y:S01]  /*2cf0*/  FMUL.FTZ R91, R95, UR6 ;  /* 0x000000065f5b7c20 */ /* 0x000fe20008410000 */
[----:B-1----:R-:W-:-:S02]  /*2d00*/  FSEL R3, R3, -INF , P6 ;  /* 0xff80000003037808 */ /* 0x002fc40003000000 */
[----:B------:R-:W1:Y:S01]  /*2d10*/  MUFU.TANH R70, R70 ;  /* 0x0000004600467308 */ /* 0x000e620000002400 */
[----:B------:R-:W-:Y:S02]  /*2d20*/  ISETP.GT.AND P6, PT, R5, 0x18, PT ;  /* 0x000000180500780c */ /* 0x000fe40003fc4270 */
[----:B--2---:R-:W-:-:S05]  /*2d30*/  FSEL R6, R6, -INF , P5 ;  /* 0xff80000006067808 */ /* 0x004fca0002800000 */
[----:B------:R-:W2:Y:S01]  /*2d40*/  MUFU.TANH R69, R69 ;  /* 0x0000004500457308 */ /* 0x000ea20000002400 */
[----:B0-----:R-:W-:-:S07]  /*2d50*/  FSEL R66, R66, -INF , P3 ;  /* 0xff80000042427808 */ /* 0x001fce0001800000 */
[----:B------:R-:W0:Y:S01]  /*2d60*/  MUFU.TANH R14, R14 ;  /* 0x0000000e000e7308 */ /* 0x000e220000002400 */
[----:B-1----:R-:W-:-:S07]  /*2d70*/  FSEL R70, R70, -INF , P2 ;  /* 0xff80000046467808 */ /* 0x002fce0001000000 */
[----:B------:R-:W1:Y:S08]  /*2d80*/  MUFU.TANH R88, R88 ;  /* 0x0000005800587308 */ /* 0x000e700000002400 */
[----:B------:R-:W3:Y:S08]  /*2d90*/  MUFU.TANH R89, R89 ;  /* 0x0000005900597308 */ /* 0x000ef00000002400 */
        /* <DEDUP_REMOVED lines=10> */
[----:B------:R-:W4:Y:S01]  /*2e40*/  MUFU.TANH R90, R90 ;  /* 0x0000005a005a7308 */ /* 0x000f220000002400 */
[----:B------:R-:W-:Y:S01]  /*2e50*/  UMOV UR23, 0x80000020 ;  /* 0x8000002000177882 */ /* 0x000fe20000000000 */
[----:B------:R-:W-:Y:S01]  /*2e60*/  FMUL.FTZ R81, R85, UR6 ;  /* 0x0000000655517c20 */ /* 0x000fe20008410000 */
[----:B------:R-:W-:Y:S01]  /*2e70*/  FMUL.FTZ R83, R87, UR6 ;  /* 0x0000000657537c20 */ /* 0x000fe20008410000 */
[----:B------:R-:W-:-:S04]  /*2e80*/  FMUL.FTZ R85, R86, UR6 ;  /* 0x0000000656557c20 */ /* 0x000fc80008410000 */
[----:B------:R-:W5:Y:S08]  /*2e90*/  MUFU.TANH R80, R80 ;  /* 0x0000005000507308 */ /* 0x000f700000002400 */
[----:B------:R-:W5:Y:S08]  /*2ea0*/  MUFU.TANH R92, R92 ;  /* 0x0000005c005c7308 */ /* 0x000f700000002400 */
[----:B------:R-:W5:Y:S08]  /*2eb0*/  MUFU.TANH R84, R84 ;  /* 0x0000005400547308 */ /* 0x000f700000002400 */
[----:B------:R-:W-:Y:S08]  /*2ec0*/  MUFU.TANH R91, R91 ;  /* 0x0000005b005b7308 */ /* 0x000ff00000002400 */
[----:B------:R-:W5:Y:S08]  /*2ed0*/  MUFU.TANH R81, R81 ;  /* 0x0000005100517308 */ /* 0x000f700000002400 */
[----:B------:R-:W5:Y:S01]  /*2ee0*/  MUFU.TANH R93, R93 ;  /* 0x0000005d005d7308 */ /* 0x000f620000002400 */
[----:B------:R-:W-:-:S02]  /*2ef0*/  WARPGROUP.DEPBAR.LE gsb0, 0x0 ;  /* 0x00008000000079c5 */ /* 0x000fc40000010000 */
[----:B------:R-:W-:Y:S01]  /*2f00*/  WARPGROUP.ARRIVE ;  /* 0x00000000000079c5 */ /* 0x000fe20000000000 */
[----:B------:R-:W-:Y:S01]  /*2f10*/  FMUL.FTZ R13, R77, UR6 ;  /* 0x000000064d0d7c20 */ /* 0x000fe20008410000 */
[----:B------:R-:W-:Y:S01]  /*2f20*/  FMUL.FTZ R77, R79, UR6 ;  /* 0x000000064f4d7c20 */ /* 0x000fe20008410000 */
[----:B------:R-:W-:Y:S01]  /*2f30*/  FMUL.FTZ R87, R74, UR6 ;  /* 0x000000064a577c20 */ /* 0x000fe20008410000 */
[----:B--2---:R-:W-:Y:S01]  /*2f40*/  FSEL R74, R69, -INF , P6 ;  /* 0xff800000454a7808 */ /* 0x004fe20003000000 */
[----:B------:R-:W-:Y:S01]  /*2f50*/  FMUL.FTZ R72, R72, UR6 ;  /* 0x0000000648487c20 */ /* 0x000fe20008410000 */
[----:B------:R-:W-:Y:S01]  /*2f60*/  HGMMA.64x16x16.F32.BF16 R56, gdesc[UR20], R56, gsb0 ;  /* 0x00200000143879f0 */ /* 0x000fe20008001838 */
[----:B------:R-:W-:Y:S01]  /*2f70*/  UIADD3 UR22, UR26, 0x5c2, URZ ;  /* 0x000005c21a167890 */ /* 0x000fe2000fffe03f */
[----:B------:R-:W-:Y:S01]  /*2f80*/  FMUL.FTZ R94, R76, UR6 ;  /* 0x000000064c5e7c20 */ /* 0x000fe20008410000 */
[----:B------:R-:W-:Y:S01]  /*2f90*/  UMOV UR23, 0x80000020 ;  /* 0x8000002000177882 */ /* 0x000fe20000000000 */
[----:B------:R-:W-:Y:S01]  /*2fa0*/  FMUL.FTZ R73, R73, UR6 ;  /* 0x0000000649497c20 */ /* 0x000fe20008410000 */
[----:B------:R-:W-:Y:S01]  /*2fb0*/  MUFU.TANH R72, R72 ;  /* 0x0000004800487308 */ /* 0x000fe20000002400 */
[----:B------:R-:W-:Y:S01]  /*2fc0*/  FMUL.FTZ R95, R78, UR6 ;  /* 0x000000064e5f7c20 */ /* 0x000fe20008410000 */
[----:B------:R-:W-:-:S06]  /*2fd0*/  FMUL.FTZ R75, R75, UR6 ;  /* 0x000000064b4b7c20 */ /* 0x000fcc0008410000 */
[----:B------:R-:W2:Y:S08]  /*2fe0*/  MUFU.TANH R82, R82 ;  /* 0x0000005200527308 */ /* 0x000eb00000002400 */
[----:B------:R-:W2:Y:S08]  /*2ff0*/  MUFU.TANH R73, R73 ;  /* 0x0000004900497308 */ /* 0x000eb00000002400 */
[----:B------:R-:W2:Y:S08]  /*3000*/  MUFU.TANH R85, R85 ;  /* 0x0000005500557308 */ /* 0x000eb00000002400 */
[----:B------:R-:W2:Y:S08]  /*3010*/  MUFU.TANH R94, R94 ;  /* 0x0000005e005e7308 */ /* 0x000eb00000002400 */
[----:B------:R-:W2:Y:S01]  /*3020*/  MUFU.TANH R83, R83 ;  /* 0x0000005300537308 */ /* 0x000ea20000002400 */
[----:B------:R-:W-:-:S02]  /*3030*/  WARPGROUP.DEPBAR.LE gsb0, 0x0 ;  /* 0x00008000000079c5 */ /* 0x000fc40000010000 */
[----:B------:R-:W-:Y:S01]  /*3040*/  WARPGROUP.ARRIVE ;  /* 0x00000000000079c5 */ /* 0x000fe20000000000 */
[----:B------:R-:W-:Y:S01]  /*3050*/  FMUL.FTZ R21, R60, UR6 ;  /* 0x000000063c157c20 */ /* 0x000fe20008410000 */
[----:B------:R-:W-:Y:S01]  /*3060*/  FSEL R60, R10, -INF , P5 ;  /* 0xff8000000a3c7808 */ /* 0x000fe20002800000 */
[----:B------:R-:W-:Y:S01]  /*3070*/  FMUL.FTZ R79, R58, UR6 ;  /* 0x000000063a4f7c20 */ /* 0x000fe20008410000 */
[----:B------:R-:W-:Y:S01]  /*3080*/  FMUL.FTZ R58, R59, UR6 ;  /* 0x000000063b3a7c20 */ /* 0x000fe20008410000 */
[----:B------:R-:W-:Y:S01]  /*3090*/  FMUL.FTZ R59, R62, UR6 ;  /* 0x000000063e3b7c20 */ /* 0x000fe20008410000 */
[----:B------:R-:W-:Y:S01]  /*30a0*/  HGMMA.64x16x16.F32.BF16 R48, gdesc[UR20], R48, gsb0 ;  /* 0x00200000143079f0 */ /* 0x000fe20008001830 */
[----:B------:R-:W-:Y:S01]  /*30b0*/  UIADD3 UR22, UR26, 0x602, URZ ;  /* 0x000006021a167890 */ /* 0x000fe2000fffe03f */
[----:B------:R-:W-:Y:S01]  /*30c0*/  FSEL R62, R12, -INF , P4 ;  /* 0xff8000000c3e7808 */ /* 0x000fe20002000000 */
[----:B------:R-:W-:Y:S01]  /*30d0*/  UMOV UR23, 0x80000020 ;  /* 0x8000002000177882 */ /* 0x000fe20000000000 */
[----:B------:R-:W-:Y:S01]  /*30e0*/  FMUL.FTZ R68, R63, UR6 ;  /* 0x000000063f447c20 */ /* 0x000fe20008410000 */
[C---:B------:R-:W-:Y:S01]  /*30f0*/  ISETP.GT.AND P5, PT, R5.reuse, 0x19, PT ;  /* 0x000000190500780c */ /* 0x040fe20003fa4270 */
[----:B------:R-:W-:Y:S01]  /*3100*/  FMUL.FTZ R65, R56, UR6 ;  /* 0x0000000638417c20 */ /* 0x000fe20008410000 */
[----:B0-----:R-:W-:Y:S01]  /*3110*/  FSEL R10, R14, -INF , P4 ;  /* 0xff8000000e0a7808 */ /* 0x001fe20002000000 */
[----:B------:R-:W0:Y:S01]  /*3120*/  MUFU.TANH R13, R13 ;  /* 0x0000000d000d7308 */ /* 0x000e220000002400 */
[----:B------:R-:W-:Y:S01]  /*3130*/  ISETP.GT.AND P4, PT, R5, 0x20, PT ;  /* 0x000000200500780c */ /* 0x000fe20003f84270 */
[----:B------:R-:W-:Y:S01]  /*3140*/  FMUL.FTZ R11, R57, UR6 ;  /* 0x00000006390b7c20 */ /* 0x000fe20008410000 */
[----:B-1----:R-:W-:Y:S01]  /*3150*/  FSEL R76, R88, -INF , P5 ;  /* 0xff800000584c7808 */ /* 0x002fe20002800000 */
[----:B------:R-:W-:Y:S01]  /*3160*/  FMUL.FTZ R9, R61, UR6 ;  /* 0x000000063d097c20 */ /* 0x000fe20008410000 */
[----:B---3--:R-:W-:-:S02]  /*3170*/  FSEL R12, R89, -INF , P3 ;  /* 0xff800000590c7808 */ /* 0x008fc40001800000 */
[C---:B------:R-:W-:Y:S01]  /*3180*/  ISETP.GT.AND P3, PT, R5.reuse, 0x21, PT ;  /* 0x000000210500780c */ /* 0x040fe20003f64270 */
[----:B------:R-:W1:Y:S01]  /*3190*/  MUFU.TANH R87, R87 ;  /* 0x0000005700577308 */ /* 0x000e620000002400 */
[----:B----4-:R-:W-:Y:S02]  /*31a0*/  FSEL R78, R90, -INF , P4 ;  /* 0xff8000005a4e7808 */ /* 0x010fe40002000000 */
[----:B------:R-:W-:Y:S02]  /*31b0*/  FSEL R14, R20, -INF , P2 ;  /* 0xff800000140e7808 */ /* 0x000fe40001000000 */
[----:B------:R-:W-:Y:S02]  /*31c0*/  ISETP.GT.AND P2, PT, R5, 0x28, PT ;  /* 0x000000280500780c */ /* 0x000fe40003f44270 */
[----:B-----5:R-:W-:Y:S01]  /*31d0*/  FSEL R80, R80, -INF , P3 ;  /* 0xff80000050507808 */ /* 0x020fe20001800000 */
[----:B------:R-:W3:Y:S01]  /*31e0*/  MUFU.TANH R65, R65 ;  /* 0x0000004100417308 */ /* 0x000ee20000002400 */
[----:B------:R-:W-:-:S02]  /*31f0*/  FSEL R20, R92, -INF , P6 ;  /* 0xff8000005c147808 */ /* 0x000fc40003000000 */
[----:B------:R-:W-:Y:S02]  /*3200*/  ISETP.GT.AND P6, PT, R5, 0x29, PT ;  /* 0x000000290500780c */ /* 0x000fe40003fc4270 */
[----:B------:R-:W-:Y:S02]  /*3210*/  FSEL R84, R84, -INF , P2 ;  /* 0xff80000054547808 */ /* 0x000fe40001000000 */
[----:B------:R-:W-:Y:S01]  /*3220*/  FSEL R88, R81, -INF , P6 ;  /* 0xff80000051587808 */ /* 0x000fe20003000000 */
[----:B------:R-:W4:Y:S08]  /*3230*/  MUFU.TANH R75, R75 ;  /* 0x0000004b004b7308 */ /* 0x000f300000002400 */
        /* <DEDUP_REMOVED lines=8> */
[----:B------:R-:W5:Y:S01]  /*32c0*/  MUFU.TANH R21, R21 ;  /* 0x0000001500157308 */ /* 0x000f620000002400 */
[----:B------:R-:W-:Y:S01]  /*32d0*/  HGMMA.64x16x16.F32.BF16 R40, gdesc[UR20], R40, gsb0 ;  /* 0x00200000142879f0 */ /* 0x000fe20008001828 */
[----:B------:R-:W-:Y:S01]  /*32e0*/  UIADD3 UR22, UR26, 0x642, URZ ;  /* 0x000006421a167890 */ /* 0x000fe2000fffe03f */
[----:B------:R-:W-:Y:S01]  /*32f0*/  FMUL.FTZ R15, R49, UR6 ;  /* 0x00000006310f7c20 */ /* 0x000fe20008410000 */
[----:B------:R-:W-:Y:S01]  /*3300*/  UMOV UR23, 0x80000020 ;  /* 0x8000002000177882 */ /* 0x000fe20000000000 */
[----:B------:R-:W-:Y:S01]  /*3310*/  FMUL.FTZ R61, R50, UR6 ;  /* 0x00000006323d7c20 */ /* 0x000fe20008410000 */
[----:B------:R-:W-:Y:S01]  /*3320*/  FMUL.FTZ R49, R52, UR6 ;  /* 0x0000000634317c20 */ /* 0x000fe20008410000 */
[----:B------:R-:W-:Y:S01]  /*3330*/  FMUL.FTZ R54, R54, UR6 ;  /* 0x0000000636367c20 */ /* 0x000fe20008410000 */
[----:B------:R-:W5:Y:S08]  /*3340*/  MUFU.TANH R77, R77 ;  /* 0x0000004d004d7308 */ /* 0x000f700000002400 */
        /* <DEDUP_REMOVED lines=8> */
[----:B------:R-:W-:-:S03]  /*33d0*/  FMUL.FTZ R40, R40, UR6 ;  /* 0x0000000628287c20 */ /* 0x000fc60008410000 */
[----:B------:R2:W-:Y:S01]  /*33e0*/  MUFU.TANH R43, R55 ;  /* 0x00000037002b7308 */ /* 0x0005e20000002400 */
[----:B------:R-:W-:Y:S01]  /*33f0*/  FMUL.FTZ R138, R45, UR6 ;  /* 0x000000062d8a7c20 */ /* 0x000fe20008410000 */
[----:B------:R-:W-:Y:S01]  /*3400*/  FMUL.FTZ R53, R42, UR6 ;  /* 0x000000062a357c20 */ /* 0x000fe20008410000 */
[----:B------:R-:W-:Y:S01]  /*3410*/  HGMMA.64x16x16.F32.BF16 R32, gdesc[UR20], R32, gsb0 ;  /* 0x00200000142079f0 */ /* 0x000fe20008001820 */
[----:B------:R-:W-:Y:S01]  /*3420*/  UIADD3 UR22, UR26, 0x682, URZ ;  /* 0x000006821a167890 */ /* 0x000fe2000fffe03f */
[----:B------:R-:W-:Y:S01]  /*3430*/  FSEL R42, R93, -INF , P4 ;  /* 0xff8000005d2a7808 */ /* 0x000fe20002000000 */
[----:B------:R-:W-:Y:S01]  /*3440*/  FMUL.FTZ R136, R44, UR6 ;  /* 0x000000062c887c20 */ /* 0x000fe20008410000 */
[----:B------:R-:W-:Y:S01]  /*3450*/  ISETP.GT.AND P4, PT, R5, 0x31, PT ;  /* 0x000000310500780c */ /* 0x000fe20003f84270 */
[----:B------:R0:W-:Y:S01]  /*3460*/  MUFU.TANH R45, R40 ;  /* 0x00000028002d7308 */ /* 0x0001e20000002400 */
[----:B--2---:R-:W-:Y:S01]  /*3470*/  FMNMX.FTZ R55, R8, R7, !PT ;  /* 0x0000000708377209 */ /* 0x004fe20007810000 */
[----:B------:R-:W-:Y:S01]  /*3480*/  UMOV UR23, 0x80000020 ;  /* 0x8000002000177882 */ /* 0x000fe20000000000 */
[----:B------:R-:W-:Y:S01]  /*3490*/  FSEL R44, R82, -INF , P3 ;  /* 0xff800000522c7808 */ /* 0x000fe20001800000 */
[----:B------:R-:W-:Y:S01]  /*34a0*/  FMUL.FTZ R48, R41, UR6 ;  /* 0x0000000629307c20 */ /* 0x000fe20008410000 */
[----:B------:R-:W-:Y:S01]  /*34b0*/  FMNMX.FTZ R55, R60, R55, !PT ;  /* 0x000000373c377209 */ /* 0x000fe20007810000 */
[----:B------:R-:W-:Y:S01]  /*34c0*/  FMUL.FTZ R56, R46, UR6 ;  /* 0x000000062e387c20 */ /* 0x000fe20008410000 */
[----:B------:R-:W-:Y:S01]  /*34d0*/  ISETP.GT.AND P3, PT, R5, 0x38, PT ;  /* 0x000000380500780c */ /* 0x000fe20003f64270 */
[----:B------:R-:W-:Y:S01]  /*34e0*/  FMUL.FTZ R106, R47, UR6 ;  /* 0x000000062f6a7c20 */ /* 0x000fe20008410000 */
[----:B------:R-:W-:Y:S01]  /*34f0*/  FMNMX.FTZ R55, R62, R55, !PT ;  /* 0x000000373e377209 */ /* 0x000fe20007810000 */
[----:B------:R2:W-:Y:S01]  /*3500*/  MUFU.TANH R47, R48 ;  /* 0x00000030002f7308 */ /* 0x0005e20000002400 */
[----:B0-----:R-:W-:-:S02]  /*3510*/  FSEL R40, R91, -INF , P5 ;  /* 0xff8000005b287808 */ /* 0x001fc40002800000 */
[----:B------:R-:W-:Y:S02]  /*3520*/  FMNMX.FTZ R55, R66, R55, !PT ;  /* 0x0000003742377209 */ /* 0x000fe40007810000 */
[----:B------:R-:W-:Y:S02]  /*3530*/  ISETP.GT.AND P5, PT, R5, 0x30, PT ;  /* 0x000000300500780c */ /* 0x000fe40003fa4270 */
[----:B------:R-:W-:Y:S01]  /*3540*/  FMNMX.FTZ R63, R70, R55, !PT ;  /* 0x00000037463f7209 */ /* 0x000fe20007810000 */
[----:B------:R-:W0:Y:S01]  /*3550*/  MUFU.TANH R59, R59 ;  /* 0x0000003b003b7308 */ /* 0x000e220000002400 */
[----:B------:R-:W-:Y:S02]  /*3560*/  FSEL R90, R72, -INF , P5 ;  /* 0xff800000485a7808 */ /* 0x000fe40002800000 */
[----:B------:R-:W-:Y:S02]  /*3570*/  FMNMX.FTZ R63, R74, R63, !PT ;  /* 0x0000003f4a3f7209 */ /* 0x000fe40007810000 */
[----:B------:R-:W-:Y:S01]  /*3580*/  FSEL R92, R73, -INF , P4 ;  /* 0xff800000495c7808 */ /* 0x000fe20002000000 */
[----:B------:R-:W-:Y:S01]  /*3590*/  IMAD.U32 R73, RZ, RZ, UR7 ;  /* 0x00000007ff497e24 */ /* 0x000fe2000f8e00ff */
[----:B------:R-:W-:Y:S01]  /*35a0*/  FMNMX.FTZ R63, R76, R63, !PT ;  /* 0x0000003f4c3f7209 */ /* 0x000fe20007810000 */
[----:B------:R0:W-:Y:S01]  /*35b0*/  MUFU.TANH R41, R54 ;  /* 0x0000003600297308 */ /* 0x0001e20000002400 */
[----:B------:R-:W-:-:S02]  /*35c0*/  FSEL R46, R85, -INF , P2 ;  /* 0xff800000552e7808 */ /* 0x000fc40001000000 */
[----:B------:R-:W-:Y:S02]  /*35d0*/  FMNMX.FTZ R63, R78, R63, !PT ;  /* 0x0000003f4e3f7209 */ /* 0x000fe40007810000 */
[----:B------:R-:W-:Y:S02]  /*35e0*/  ISETP.GT.AND P2, PT, R5, 0x39, PT ;  /* 0x000000390500780c */ /* 0x000fe40003f44270 */
[----:B------:R-:W-:Y:S01]  /*35f0*/  FMNMX.FTZ R63, R80, R63, !PT ;  /* 0x0000003f503f7209 */ /* 0x000fe20007810000 */
[----:B------:R-:W0:Y:S01]  /*3600*/  MUFU.TANH R49, R49 ;  /* 0x0000003100317308 */ /* 0x000e220000002400 */
[----:B------:R-:W-:Y:S02]  /*3610*/  FSEL R94, R94, -INF , P3 ;  /* 0xff8000005e5e7808 */ /* 0x000fe40001800000 */
[----:B------:R-:W-:Y:S02]  /*3620*/  FMNMX.FTZ R63, R84, R63, !PT ;  /* 0x0000003f543f7209 */ /* 0x000fe40007810000 */
[----:B--2---:R-:W-:-:S02]  /*3630*/  FSEL R48, R83, -INF , P6 ;  /* 0xff80000053307808 */ /* 0x004fc40003000000 */
[----:B------:R-:W-:Y:S01]  /*3640*/  FMNMX.FTZ R63, R88, R63, !PT ;  /* 0x0000003f583f7209 */ /* 0x000fe20007810000 */
[----:B------:R-:W2:Y:S01]  /*3650*/  MUFU.TANH R68, R68 ;  /* 0x0000004400447308 */ /* 0x000ea20000002400 */
[----:B------:R-:W-:Y:S02]  /*3660*/  ISETP.GT.AND P6, PT, R5, 0x40, PT ;  /* 0x000000400500780c */ /* 0x000fe40003fc4270 */
[----:B------:R-:W-:Y:S01]  /*3670*/  FMNMX.FTZ R63, R90, R63, !PT ;  /* 0x0000003f5a3f7209 */ /* 0x000fe20007810000 */
[----:B------:R-:W-:Y:S02]  /*3680*/  WARPGROUP.DEPBAR.LE gsb0, 0x0 ;  /* 0x00008000000079c5 */ /* 0x000fe40000010000 */
[----:B------:R-:W-:Y:S01]  /*3690*/  WARPGROUP.ARRIVE ;  /* 0x00000000000079c5 */ /* 0x000fe20000000000 */
[----:B------:R-:W-:Y:S01]  /*36a0*/  FMNMX.FTZ R63, R92, R63, !PT ;  /* 0x0000003f5c3f7209 */ /* 0x000fe20007810000 */
[----:B------:R2:W-:Y:S01]  /*36b0*/  MUFU.TANH R55, R56 ;  /* 0x0000003800377308 */ /* 0x0005e20000002400 */
[----:B------:R-:W-:Y:S01]  /*36c0*/  FSEL R96, R13, -INF , P2 ;  /* 0xff8000000d607808 */ /* 0x000fe20001000000 */
[----:B------:R-:W-:Y:S01]  /*36d0*/  FMUL.FTZ R140, R32, UR6 ;  /* 0x00000006208c7c20 */ /* 0x000fe20008410000 */
[----:B------:R-:W-:Y:S01]  /*36e0*/  FMNMX.FTZ R63, R94, R63, !PT ;  /* 0x0000003f5e3f7209 */ /* 0x000fe20007810000 */
[----:B------:R-:W-:Y:S01]  /*36f0*/  HGMMA.64x16x16.F32.BF16 R24, gdesc[UR20], R24, gsb0 ;  /* 0x00200000141879f0 */ /* 0x000fe20008001818 */
[----:B-1----:R-:W-:Y:S01]  /*3700*/  FSEL R50, R87, -INF , P5 ;  /* 0xff80000057327808 */ /* 0x002fe20002800000 */
[----:B------:R-:W-:Y:S01]  /*3710*/  FMUL.FTZ R110, R34, UR6 ;  /* 0x00000006226e7c20 */ /* 0x000fe20008410000 */
[----:B------:R-:W-:Y:S01]  /*3720*/  ISETP.GT.AND P5, PT, R5, 0x41, PT ;  /* 0x000000410500780c */ /* 0x000fe20003fa4270 */
[----:B------:R-:W1:Y:S01]  /*3730*/  MUFU.TANH R51, R51 ;  /* 0x0000003300337308 */ /* 0x000e620000002400 */
[----:B---3--:R-:W-:Y:S01]  /*3740*/  FSEL R98, R65, -INF , P6 ;  /* 0xff80000041627808 */ /* 0x008fe20003000000 */
[----:B------:R-:W-:Y:S01]  /*3750*/  FMUL.FTZ R33, R33, UR6 ;  /* 0x0000000621217c20 */ /* 0x000fe20008410000 */
[----:B------:R-:W-:Y:S01]  /*3760*/  FMNMX.FTZ R63, R96, R63, !PT ;  /* 0x0000003f603f7209 */ /* 0x000fe20007810000 */
[----:B------:R-:W-:Y:S01]  /*3770*/  FMUL.FTZ R35, R35, UR6 ;  /* 0x0000000623237c20 */ /* 0x000fe20008410000 */
[----:B----4-:R-:W-:Y:S01]  /*3780*/  FSEL R52, R75, -INF , P4 ;  /* 0xff8000004b347808 */ /* 0x010fe20002000000 */
[----:B------:R-:W-:Y:S01]  /*3790*/  FMUL.FTZ R37, R37, UR6 ;  /* 0x0000000625257c20 */ /* 0x000fe20008410000 */
[----:B------:R-:W-:Y:S01]  /*37a0*/  ISETP.GT.AND P4, PT, R5, 0x48, PT ;  /* 0x000000480500780c */ /* 0x000fe20003f84270 */
[----:B------:R-:W3:Y:S01]  /*37b0*/  MUFU.TANH R61, R61 ;  /* 0x0000003d003d7308 */ /* 0x000ee20000002400 */
[----:B-----5:R-:W-:Y:S01]  /*37c0*/  FSEL R102, R11, -INF , P5 ;  /* 0xff8000000b667808 */ /* 0x020fe20002800000 */
[----:B------:R-:W-:Y:S01]  /*37d0*/  FMUL.FTZ R11, R38, UR6 ;  /* 0x00000006260b7c20 */ /* 0x000fe20008410000 */
[----:B------:R-:W-:-:S02]  /*37e0*/  FMNMX.FTZ R63, R98, R63, !PT ;  /* 0x0000003f623f7209 */ /* 0x000fc40007810000 */
[----:B0-----:R-:W-:Y:S02]  /*37f0*/  FSEL R54, R95, -INF , P3 ;  /* 0xff8000005f367808 */ /* 0x001fe40001800000 */
[----:B------:R-:W-:Y:S01]  /*3800*/  ISETP.GT.AND P3, PT, R5, 0x49, PT ;  /* 0x000000490500780c */ /* 0x000fe20003f64270 */
[----:B------:R-:W0:Y:S01]  /*3810*/  MUFU.TANH R86, R86 ;  /* 0x0000005600567308 */ /* 0x000e220000002400 */
[----:B------:R-:W-:Y:S02]  /*3820*/  FSEL R120, R21, -INF , P4 ;  /* 0xff80000015787808 */ /* 0x000fe40002000000 */
[----:B------:R-:W-:Y:S02]  /*3830*/  FMNMX.FTZ R63, R102, R63, !PT ;  /* 0x0000003f663f7209 */ /* 0x000fe40007810000 */
[----:B--2---:R-:W-:Y:S02]  /*3840*/  FSEL R56, R77, -INF , P2 ;  /* 0xff8000004d387808 */ /* 0x004fe40001000000 */
[----:B------:R-:W-:Y:S01]  /*3850*/  ISETP.GT.AND P2, PT, R5, 0x50, PT ;  /* 0x000000500500780c */ /* 0x000fe20003f44270 */
[----:B------:R-:W2:Y:S01]  /*3860*/  MUFU.TANH R136, R136 ;  /* 0x0000008800887308 */ /* 0x000ea20000002400 */
[----:B------:R-:W-:Y:S01]  /*3870*/  FSEL R122, R9, -INF , P3 ;  /* 0xff800000097a7808 */ /* 0x000fe20001800000 */
[----:B------:R-:W-:Y:S01]  /*3880*/  FMUL.FTZ R9, R36, UR6 ;  /* 0x0000000624097c20 */ /* 0x000fe20008410000 */
[----:B------:R-:W-:-:S02]  /*3890*/  FMNMX.FTZ R63, R120, R63, !PT ;  /* 0x0000003f783f7209 */ /* 0x000fc40007810000 */
[----:B------:R-:W-:Y:S02]  /*38a0*/  FSEL R32, R79, -INF , P6 ;  /* 0xff8000004f207808 */ /* 0x000fe40003000000 */
[----:B------:R-:W-:Y:S01]  /*38b0*/  ISETP.GT.AND P6, PT, R5, 0x51, PT ;  /* 0x000000510500780c */ /* 0x000fe20003fc4270 */
[----:B------:R-:W4:Y:S01]  /*38c0*/  MUFU.TANH R138, R138 ;  /* 0x0000008a008a7308 */ /* 0x000f220000002400 */
[----:B------:R-:W-:Y:S02]  /*38d0*/  FSEL R124, R57, -INF , P2 ;  /* 0xff800000397c7808 */ /* 0x000fe40001000000 */
[----:B------:R-:W-:Y:S02]  /*38e0*/  FMNMX.FTZ R63, R122, R63, !PT ;  /* 0x0000003f7a3f7209 */ /* 0x000fe40007810000 */
[----:B------:R-:W-:Y:S02]  /*38f0*/  FSEL R58, R58, -INF , P5 ;  /* 0xff8000003a3a7808 */ /* 0x000fe40002800000 */
[----:B------:R-:W-:Y:S01]  /*3900*/  ISETP.GT.AND P5, PT, R5, 0x58, PT ;  /* 0x000000580500780c */ /* 0x000fe20003fa4270 */
[----:B------:R-:W5:Y:S01]  /*3910*/  MUFU.TANH R53, R53 ;  /* 0x0000003500357308 */ /* 0x000f620000002400 */
[----:B------:R-:W-:-:S02]  /*3920*/  FSEL R126, R15, -INF , P6 ;  /* 0xff8000000f7e7808 */ /* 0x000fc40003000000 */
[----:B------:R-:W-:Y:S02]  /*3930*/  FMNMX.FTZ R63, R124, R63, !PT ;  /* 0x0000003f7c3f7209 */ /* 0x000fe40007810000 */
[----:B------:R-:W-:Y:S02]  /*3940*/  FSEL R34, R59, -INF , P4 ;  /* 0xff8000003b227808 */ /* 0x000fe40002000000 */
[----:B------:R-:W-:Y:S01]  /*3950*/  ISETP.GT.AND P4, PT, R5, 0x59, PT ;  /* 0x000000590500780c */ /* 0x000fe20003f84270 */
[----:B------:R-:W5:Y:S01]  /*3960*/  MUFU.TANH R140, R140 ;  /* 0x0000008c008c7308 */ /* 0x000f620000002400 */
[----:B------:R-:W-:Y:S01]  /*3970*/  FSEL R128, R49, -INF , P5 ;  /* 0xff80000031807808 */ /* 0x000fe20002800000 */
[----:B------:R-:W-:Y:S02]  /*3980*/  WARPGROUP.DEPBAR.LE gsb0, 0x0 ;  /* 0x00008000000079c5 */ /* 0x000fe40000010000 */
[----:B------:R-:W-:Y:S01]  /*3990*/  FMNMX.FTZ R63, R126, R63, !PT ;  /* 0x0000003f7e3f7209 */ /* 0x000fe20007810000 */
[----:B------:R-:W-:Y:S01]  /*39a0*/  FMUL.FTZ R13, R24, UR6 ;  /* 0x00000006180d7c20 */ /* 0x000fe20008410000 */
[----:B------:R-:W-:Y:S01]  /*39b0*/  FSEL R68, R68, -INF , P3 ;  /* 0xff80000044447808 */ /* 0x000fe20001800000 */
[----:B------:R-:W-:Y:S01]  /*39c0*/  FMUL.FTZ R25, R25, UR6 ;  /* 0x0000000619197c20 */ /* 0x000fe20008410000 */
[----:B------:R-:W-:Y:S01]  /*39d0*/  ISETP.GT.AND P3, PT, R5, 0x60, PT ;  /* 0x000000600500780c */ /* 0x000fe20003f64270 */
[----:B------:R-:W5:Y:S01]  /*39e0*/  MUFU.TANH R100, R100 ;  /* 0x0000006400647308 */ /* 0x000f620000002400 */
[----:B-1----:R-:W-:Y:S01]  /*39f0*/  FSEL R130, R51, -INF , P4 ;  /* 0xff80000033827808 */ /* 0x002fe20002000000 */
[----:B------:R-:W-:Y:S01]  /*3a00*/  FMUL.FTZ R15, R28, UR6 ;  /* 0x000000061c0f7c20 */ /* 0x000fe20008410000 */
[----:B------:R-:W-:Y:S01]  /*3a10*/  FMNMX.FTZ R63, R128, R63, !PT ;  /* 0x0000003f803f7209 */ /* 0x000fe20007810000 */
[----:B------:R-:W-:Y:S01]  /*3a20*/  FMUL.FTZ R21, R29, UR6 ;  /* 0x000000061d157c20 */ /* 0x000fe20008410000 */
[----:B---3--:R-:W-:-:S02]  /*3a30*/  FSEL R36, R61, -INF , P2 ;  /* 0xff8000003d247808 */ /* 0x008fc40001000000 */
[----:B------:R-:W-:Y:S01]  /*3a40*/  ISETP.GT.AND P2, PT, R5, 0x61, PT ;  /* 0x000000610500780c */ /* 0x000fe20003f44270 */
[----:B------:R-:W1:Y:S01]  /*3a50*/  MUFU.TANH R33, R33 ;  /* 0x0000002100217308 */ /* 0x000e620000002400 */
[----:B------:R-:W-:Y:S02]  /*3a60*/  FSEL R132, R45, -INF , P3 ;  /* 0xff8000002d847808 */ /* 0x000fe40001800000 */
[----:B------:R-:W-:Y:S02]  /*3a70*/  FMNMX.FTZ R63, R130, R63, !PT ;  /* 0x0000003f823f7209 */ /* 0x000fe40007810000 */
[----:B0-----:R-:W-:Y:S02]  /*3a80*/  FSEL R86, R86, -INF , P6 ;  /* 0xff80000056567808 */ /* 0x001fe40003000000 */
[----:B------:R-:W-:Y:S01]  /*3a90*/  ISETP.GT.AND P6, PT, R5, 0x68, PT ;  /* 0x000000680500780c */ /* 0x000fe20003fc4270 */
[----:B------:R-:W0:Y:S01]  /*3aa0*/  MUFU.TANH R9, R9 ;  /* 0x0000000900097308 */ /* 0x000e220000002400 */
[----:B------:R-:W-:-:S02]  /*3ab0*/  FSEL R134, R47, -INF , P2 ;  /* 0xff8000002f867808 */ /* 0x000fc40001000000 */
[----:B------:R-:W-:Y:S02]  /*3ac0*/  FMNMX.FTZ R63, R132, R63, !PT ;  /* 0x0000003f843f7209 */ /* 0x000fe40007810000 */
[----:B------:R-:W-:Y:S01]  /*3ad0*/  FSEL R82, R41, -INF , P5 ;  /* 0xff80000029527808 */ /* 0x000fe20002800000 */
[----:B------:R-:W-:Y:S01]  /*3ae0*/  FMUL.FTZ R41, R30, UR6 ;  /* 0x000000061e297c20 */ /* 0x000fe20008410000 */
[----:B------:R-:W-:Y:S01]  /*3af0*/  ISETP.GT.AND P5, PT, R5, 0x69, PT ;  /* 0x000000690500780c */ /* 0x000fe20003fa4270 */
[----:B------:R-:W3:Y:S01]  /*3b00*/  MUFU.TANH R106, R106 ;  /* 0x0000006a006a7308 */ /* 0x000ee20000002400 */
[----:B--2---:R-:W-:Y:S02]  /*3b10*/  FSEL R136, R136, -INF , P6 ;  /* 0xff80000088887808 */ /* 0x004fe40003000000 */
[----:B------:R-:W-:Y:S02]  /*3b20*/  FMNMX.FTZ R63, R134, R63, !PT ;  /* 0x0000003f863f7209 */ /* 0x000fe40007810000 */
[----:B------:R-:W-:Y:S01]  /*3b30*/  FSEL R38, R43, -INF , P4 ;  /* 0xff8000002b267808 */ /* 0x000fe20002000000 */
[----:B------:R-:W-:Y:S01]  /*3b40*/  FMUL.FTZ R43, R31, UR6 ;  /* 0x000000061f2b7c20 */ /* 0x000fe20008410000 */
[----:B------:R-:W-:Y:S01]  /*3b50*/  ISETP.GT.AND P4, PT, R5, 0x70, PT ;  /* 0x000000700500780c */ /* 0x000fe20003f84270 */
[----:B------:R-:W-:Y:S01]  /*3b60*/  MUFU.TANH R112, R35 ;  /* 0x0000002300707308 */ /* 0x000fe20000002400 */
[----:B----4-:R-:W-:-:S02]  /*3b70*/  FSEL R138, R138, -INF , P5 ;  /* 0xff8000008a8a7808 */ /* 0x010fc40002800000 */
[----:B------:R-:W-:Y:S02]  /*3b80*/  FMNMX.FTZ R63, R136, R63, !PT ;  /* 0x0000003f883f7209 */ /* 0x000fe40007810000 */
[----:B-----5:R-:W-:Y:S02]  /*3b90*/  FSEL R24, R53, -INF , P3 ;  /* 0xff80000035187808 */ /* 0x020fe40001800000 */
[----:B------:R-:W-:Y:S01]  /*3ba0*/  ISETP.GT.AND P3, PT, R5, 0x71, PT ;  /* 0x000000710500780c */ /* 0x000fe20003f64270 */
[----:B------:R2:W4:Y:S01]  /*3bb0*/  MUFU.TANH R35, R37 ;  /* 0x0000002500237308 */ /* 0x0005220000002400 */
[----:B------:R-:W-:Y:S02]  /*3bc0*/  FSEL R140, R140, -INF , P4 ;  /* 0xff8000008c8c7808 */ /* 0x000fe40002000000 */
[----:B------:R-:W-:Y:S02]  /*3bd0*/  FMNMX.FTZ R63, R138, R63, !PT ;  /* 0x0000003f8a3f7209 */ /* 0x000fe40007810000 */
[----:B------:R-:W-:-:S02]  /*3be0*/  FSEL R100, R100, -INF , P2 ;  /* 0xff80000064647808 */ /* 0x000fc40001000000 */
[----:B------:R-:W-:Y:S01]  /*3bf0*/  ISETP.GT.AND P2, PT, R5, 0x78, PT ;  /* 0x000000780500780c */ /* 0x000fe20003f44270 */
[----:B------:R-:W5:Y:S01]  /*3c00*/  MUFU.TANH R110, R110 ;  /* 0x0000006e006e7308 */ /* 0x000f620000002400 */
[----:B-1----:R-:W-:Y:S01]  /*3c10*/  FSEL R142, R33, -INF , P3 ;  /* 0xff800000218e7808 */ /* 0x002fe20001800000 */
[----:B--2---:R-:W-:Y:S01]  /*3c20*/  FMUL.FTZ R37, R39, UR6 ;  /* 0x0000000627257c20 */ /* 0x004fe20008410000 */
[----:B------:R-:W-:Y:S01]  /*3c30*/  FMNMX.FTZ R63, R140, R63, !PT ;  /* 0x0000003f8c3f7209 */ /* 0x000fe20007810000 */
[----:B------:R-:W-:Y:S01]  /*3c40*/  FMUL.FTZ R33, R26, UR6 ;  /* 0x000000061a217c20 */ /* 0x000fe20008410000 */
[----:B------:R-:W-:Y:S01]  /*3c50*/  FSEL R28, R55, -INF , P6 ;  /* 0xff800000371c7808 */ /* 0x000fe20003000000 */
[----:B------:R-:W-:Y:S01]  /*3c60*/  FMUL.FTZ R39, R27, UR6 ;  /* 0x000000061b277c20 */ /* 0x000fe20008410000 */
[----:B------:R-:W-:Y:S01]  /*3c70*/  ISETP.GT.AND P6, PT, R5, 0x79, PT ;  /* 0x000000790500780c */ /* 0x000fe20003fc4270 */
[----:B------:R-:W1:Y:S01]  /*3c80*/  MUFU.TANH R13, R13 ;  /* 0x0000000d000d7308 */ /* 0x000e620000002400 */
[----:B0-----:R-:W-:-:S02]  /*3c90*/  FSEL R29, R9, -INF , P2 ;  /* 0xff800000091d7808 */ /* 0x001fc40001000000 */
[----:B------:R-:W-:Y:S02]  /*3ca0*/  FMNMX.FTZ R72, R142, R63, !PT ;  /* 0x0000003f8e487209 */ /* 0x000fe40007810000 */
[----:B---3--:R-:W-:Y:S02]  /*3cb0*/  FSEL R106, R106, -INF , P5 ;  /* 0xff8000006a6a7808 */ /* 0x008fe40002800000 */
[----:B------:R-:W-:Y:S01]  /*3cc0*/  ISETP.GT.AND P5, PT, R5, 0x80, PT ;  /* 0x000000800500780c */ /* 0x000fe20003fa4270 */
[----:B------:R-:W0:Y:S01]  /*3cd0*/  MUFU.TANH R25, R25 ;  /* 0x0000001900197308 */ /* 0x000e220000002400 */
[----:B----4-:R-:W-:Y:S02]  /*3ce0*/  FSEL R35, R35, -INF , P6 ;  /* 0xff80000023237808 */ /* 0x010fe40003000000 */
[----:B------:R-:W-:Y:S02]  /*3cf0*/  FMNMX.FTZ R72, R29, R72, !PT ;  /* 0x000000481d487209 */ /* 0x000fe40007810000 */
[----:B-----5:R-:W-:-:S02]  /*3d00*/  FSEL R110, R110, -INF , P4 ;  /* 0xff8000006e6e7808 */ /* 0x020fc40002000000 */
[----:B------:R-:W-:Y:S01]  /*3d10*/  ISETP.GT.AND P4, PT, R5, 0x81, PT ;  /* 0x000000810500780c */ /* 0x000fe20003f84270 */
[----:B------:R-:W2:Y:S01]  /*3d20*/  MUFU.TANH R11, R11 ;  /* 0x0000000b000b7308 */ /* 0x000ea20000002400 */
[----:B-1----:R-:W-:Y:S02]  /*3d30*/  FSEL R47, R13, -INF , P5 ;  /* 0xff8000000d2f7808 */ /* 0x002fe40002800000 */
[----:B------:R-:W-:Y:S02]  /*3d40*/  FMNMX.FTZ R72, R35, R72, !PT ;  /* 0x0000004823487209 */ /* 0x000fe40007810000 */
[----:B------:R-:W-:Y:S02]  /*3d50*/  FSEL R112, R112, -INF , P3 ;  /* 0xff80000070707808 */ /* 0x000fe40001800000 */
[----:B------:R-:W-:Y:S01]  /*3d60*/  ISETP.GT.AND P3, PT, R5, 0x88, PT ;  /* 0x000000880500780c */ /* 0x000fe20003f64270 */
[----:B------:R-:W1:Y:S01]  /*3d70*/  MUFU.TANH R15, R15 ;  /* 0x0000000f000f7308 */ /* 0x000e620000002400 */
[----:B0-----:R-:W-:-:S02]  /*3d80*/  FSEL R49, R25, -INF , P4 ;  /* 0xff80000019317808 */ /* 0x001fc40002000000 */
[----:B------:R-:W-:-:S04]  /*3d90*/  FMNMX.FTZ R72, R47, R72, !PT ;  /* 0x000000482f487209 */ /* 0x000fc80007810000 */
[----:B------:R-:W-:Y:S01]  /*3da0*/  FMNMX.FTZ R72, R49, R72, !PT ;  /* 0x0000004831487209 */ /* 0x000fe20007810000 */
[----:B------:R-:W0:Y:S01]  /*3db0*/  MUFU.TANH R21, R21 ;  /* 0x0000001500157308 */ /* 0x000e220000002400 */
[----:B--2---:R-:W-:Y:S02]  /*3dc0*/  FSEL R108, R11, -INF , P2 ;  /* 0xff8000000b6c7808 */ /* 0x004fe40001000000 */
[----:B------:R-:W-:-:S05]  /*3dd0*/  ISETP.GT.AND P2, PT, R5, 0x89, PT ;  /* 0x000000890500780c */ /* 0x000fca0003f44270 */
[----:B------:R-:W2:Y:S01]  /*3de0*/  MUFU.TANH R37, R37 ;  /* 0x0000002500257308 */ /* 0x000ea20000002400 */
[----:B-1----:R-:W-:-:S04]  /*3df0*/  FSEL R53, R15, -INF , P3 ;  /* 0xff8000000f357808 */ /* 0x002fc80001800000 */
[----:B------:R-:W-:-:S03]  /*3e00*/  FMNMX.FTZ R72, R53, R72, !PT ;  /* 0x0000004835487209 */ /* 0x000fc60007810000 */
[----:B------:R-:W-:Y:S01]  /*3e10*/  MUFU.TANH R33, R33 ;  /* 0x0000002100217308 */ /* 0x000fe20000002400 */
[----:B0-----:R-:W-:-:S04]  /*3e20*/  FSEL R55, R21, -INF , P2 ;  /* 0xff80000015377808 */ /* 0x001fc80001000000 */
[----:B------:R-:W-:-:S03]  /*3e30*/  FMNMX.FTZ R5, R55, R72, !PT ;  /* 0x0000004837057209 */ /* 0x000fc60007810000 */
[----:B------:R-:W0:Y:S02]  /*3e40*/  MUFU.TANH R39, R39 ;  /* 0x0000002700277308 */ /* 0x000e240000002400 */
[----:B------:R-:W1:Y:S06]  /*3e50*/  SHFL.BFLY PT, R72, R5, 0x2, 0x1f ;  /* 0x0c401f0005487f89 */ /* 0x000e6c00000e0000 */
[----:B------:R-:W3:Y:S08]  /*3e60*/  MUFU.TANH R41, R41 ;  /* 0x0000002900297308 */ /* 0x000ef00000002400 */
[----:B------:R-:W4:Y:S01]  /*3e70*/  MUFU.TANH R43, R43 ;  /* 0x0000002b002b7308 */ /* 0x000f220000002400 */
        /* <DEDUP_REMOVED lines=14> */
[----:B--2---:R-:W-:Y:S01]  /*3f60*/  FSEL R96, R37, -INF , P6 ;  /* 0xff80000025607808 */ /* 0x004fe20003000000 */
[--C-:B------:R-:W-:Y:S01]  /*3f70*/  FFMA.FTZ R13, R66, R73, -R51.reuse ;  /* 0x00000049420d7223 */ /* 0x100fe20000010833 */
[----:B------:R-:W-:Y:S01]  /*3f80*/  FMNMX.FTZ R9, R20, R9, !PT ;  /* 0x0000000914097209 */ /* 0x000fe20007810000 */
[-CC-:B------:R-:W-:Y:S01]  /*3f90*/  FFMA.FTZ R66, R102, R73.reuse, -R51.reuse ;  /* 0x0000004966427223 */ /* 0x180fe20000010833 */
[----:B0-----:R-:W-:Y:S01]  /*3fa0*/  FSEL R102, R39, -INF , P4 ;  /* 0xff80000027667808 */ /* 0x001fe20002000000 */
[--C-:B------:R-:W-:Y:S01]  /*3fb0*/  FFMA.FTZ R30, R120, R73, -R51.reuse ;  /* 0x00000049781e7223 */ /* 0x100fe20000010833 */
[----:B------:R-:W-:Y:S01]  /*3fc0*/  FMNMX.FTZ R9, R40, R9, !PT ;  /* 0x0000000928097209 */ /* 0x000fe20007810000 */
[-CC-:B------:R-:W-:Y:S01]  /*3fd0*/  FFMA.FTZ R122, R122, R73.reuse, -R51.reuse ;  /* 0x000000497a7a7223 */ /* 0x180fe20000010833 */
[----:B---3--:R-:W-:Y:S01]  /*3fe0*/  FSEL R120, R41, -INF , P3 ;  /* 0xff80000029787808 */ /* 0x008fe20001800000 */
[--C-:B------:R-:W-:Y:S01]  /*3ff0*/  FFMA.FTZ R5, R8, R73, -R51.reuse ;  /* 0x0000004908057223 */ /* 0x100fe20000010833 */
[----:B------:R-:W-:Y:S01]  /*4000*/  FMNMX.FTZ R9, R42, R9, !PT ;  /* 0x000000092a097209 */ /* 0x000fe20007810000 */
[-CC-:B------:R-:W-:Y:S01]  /*4010*/  FFMA.FTZ R114, R7, R73.reuse, -R51.reuse ;  /* 0x0000004907727223 */ /* 0x180fe20000010833 */
[-CC-:B------:R-:W-:Y:S01]  /*4020*/  FFMA.FTZ R116, R70, R73.reuse, -R51.reuse ;  /* 0x0000004946747223 */ /* 0x180fe20000010833 */
        /* <DEDUP_REMOVED lines=11> */
[--C-:B------:R-:W-:Y:S01]  /*40e0*/  FFMA.FTZ R25, R78, R73, -R51.reuse ;  /* 0x000000494e197223 */ /* 0x100fe20000010833 */
[----:B------:R-:W0:Y:S01]  /*40f0*/  MUFU.EX2 R114, R114 ;  /* 0x0000007200727308 */ /* 0x000e220000000800 */
        /* <DEDUP_REMOVED lines=22> */
[----:B------:R-:W-:Y:S01]  /*4260*/  FFMA.FTZ R94, R55, R73, -R51 ;  /* 0x00000049375e7223 */ /* 0x000fe20000010833 */
[----:B------:R-:W-:Y:S01]  /*4270*/  MUFU.EX2 R118, R118 ;  /* 0x0000007600767308 */ /* 0x000fe20000000800 */
[----:B------:R-:W-:-:S04]  /*4280*/  FMNMX.FTZ R9, R34, R9, !PT ;  /* 0x0000000922097209 */ /* 0x000fc80007810000 */
[----:B------:R-:W-:-:S03]  /*4290*/  FMNMX.FTZ R9, R68, R9, !PT ;  /* 0x0000000944097209 */ /* 0x000fc60007810000 */
[----:B------:R-:W-:Y:S01]  /*42a0*/  MUFU.EX2 R13, R13 ;  /* 0x0000000d000d7308 */ /* 0x000fe20000000800 */
[----:B------:R-:W-:-:S04]  /*42b0*/  FMNMX.FTZ R9, R36, R9, !PT ;  /* 0x0000000924097209 */ /* 0x000fc80007810000 */
[----:B------:R-:W-:-:S03]  /*42c0*/  FMNMX.FTZ R9, R86, R9, !PT ;  /* 0x0000000956097209 */ /* 0x000fc60007810000 */
[----:B------:R-:W-:Y:S01]  /*42d0*/  MUFU.EX2 R116, R116 ;  /* 0x0000007400747308 */ /* 0x000fe20000000800 */
[----:B------:R-:W-:-:S04]  /*42e0*/  FMNMX.FTZ R9, R82, R9, !PT ;  /* 0x0000000952097209 */ /* 0x000fc80007810000 */
[----:B------:R-:W-:-:S03]  /*42f0*/  FMNMX.FTZ R31, R38, R9, !PT ;  /* 0x00000009261f7209 */ /* 0x000fc60007810000 */
[----:B------:R1:W-:Y:S01]  /*4300*/  MUFU.EX2 R9, R98 ;  /* 0x0000006200097308 */ /* 0x0003e20000000800 */
[----:B------:R-:W-:-:S04]  /*4310*/  FMNMX.FTZ R31, R24, R31, !PT ;  /* 0x0000001f181f7209 */ /* 0x000fc80007810000 */
[----:B------:R-:W-:-:S03]  /*4320*/  FMNMX.FTZ R31, R100, R31, !PT ;  /* 0x0000001f641f7209 */ /* 0x000fc60007810000 */
[----:B------:R-:W-:Y:S01]  /*4330*/  MUFU.EX2 R15, R15 ;  /* 0x0000000f000f7308 */ /* 0x000fe20000000800 */
[----:B------:R-:W-:Y:S02]  /*4340*/  FMNMX.FTZ R31, R28, R31, !PT ;  /* 0x0000001f1c1f7209 */ /* 0x000fe40007810000 */
[----:B-1----:R-:W-:Y:S01]  /*4350*/  FSEL R98, R33, -INF , P5 ;  /* 0xff80000021627808 */ /* 0x002fe20002800000 */
[----:B------:R-:W-:Y:S01]  /*4360*/  FFMA.FTZ R33, R124, R73, -R51 ;  /* 0x000000497c217223 */ /* 0x000fe20000010833 */
        /* <DEDUP_REMOVED lines=9> */
[----:B----4-:R-:W-:Y:S01]  /*4400*/  FSEL R122, R43, -INF , P2 ;  /* 0xff8000002b7a7808 */ /* 0x010fe20001000000 */
[----:B------:R-:W-:Y:S01]  /*4410*/  FFMA.FTZ R43, R132, R73, -R51 ;  /* 0x00000049842b7223 */ /* 0x000fe20000010833 */
[----:B------:R-:W-:-:S03]  /*4420*/  FMNMX.FTZ R45, R102, R45, !PT ;  /* 0x0000002d662d7209 */ /* 0x000fc60007810000 */
[----:B------:R-:W-:Y:S01]  /*4430*/  MUFU.EX2 R74, R74 ;  /* 0x0000004a004a7308 */ /* 0x000fe20000000800 */
[----:B------:R-:W-:-:S04]  /*4440*/  FMNMX.FTZ R45, R120, R45, !PT ;  /* 0x0000002d782d7209 */ /* 0x000fc80007810000 */
[----:B------:R-:W-:-:S03]  /*4450*/  FMNMX.FTZ R8, R122, R45, !PT ;  /* 0x0000002d7a087209 */ /* 0x000fc60007810000 */
[----:B------:R-:W-:Y:S02]  /*4460*/  MUFU.EX2 R21, R21 ;  /* 0x0000001500157308 */ /* 0x000fe40000000800 */
[----:B------:R-:W1:Y:S06]  /*4470*/  SHFL.BFLY PT, R37, R8, 0x2, 0x1f ;  /* 0x0c401f0008257f89 */ /* 0x000e6c00000e0000 */
[----:B------:R-:W-:Y:S08]  /*4480*/  MUFU.EX2 R70, R70 ;  /* 0x0000004600467308 */ /* 0x000ff00000000800 */
[----:B------:R-:W-:Y:S08]  /*4490*/  MUFU.EX2 R11, R11 ;  /* 0x0000000b000b7308 */ /* 0x000ff00000000800 */
[----:B------:R-:W-:Y:S01]  /*44a0*/  MUFU.EX2 R62, R62 ;  /* 0x0000003e003e7308 */ /* 0x000fe20000000800 */
[----:B-1----:R-:W-:Y:S01]  /*44b0*/  FMNMX.FTZ R57, R8, R37, !PT ;  /* 0x0000002508397209 */ /* 0x002fe20007810000 */
[----:B------:R-:W-:-:S04]  /*44c0*/  FFMA.FTZ R37, R29, R73, -R51 ;  /* 0x000000491d257223 */ /* 0x000fc80000010833 */
[----:B------:R-:W1:Y:S02]  /*44d0*/  SHFL.BFLY PT, R8, R57, 0x1, 0x1f ;  /* 0x0c201f0039087f89 */ /* 0x000e6400000e0000 */
[----:B------:R-:W-:Y:S08]  /*44e0*/  MUFU.EX2 R26, R26 ;  /* 0x0000001a001a7308 */ /* 0x000ff00000000800 */
[----:B------:R-:W-:Y:S08]  /*44f0*/  MUFU.EX2 R27, R27 ;  /* 0x0000001b001b7308 */ /* 0x000ff00000000800 */
[----:B------:R-:W-:Y:S01]  /*4500*/  MUFU.EX2 R66, R66 ;  /* 0x0000004200427308 */ /* 0x000fe20000000800 */
[----:B-1----:R-:W-:-:S07]  /*4510*/  FMNMX.FTZ R8, R57, R8, !PT ;  /* 0x0000000839087209 */ /* 0x002fce0007810000 */
[----:B------:R-:W-:Y:S01]  /*4520*/  MUFU.EX2 R30, R30 ;  /* 0x0000001e001e7308 */ /* 0x000fe20000000800 */
[C---:B------:R-:W-:Y:S01]  /*4530*/  FSETP.NEU.FTZ.AND P2, PT, R8.reuse, -INF , PT ;  /* 0xff8000000800780b */ /* 0x040fe20003f5d000 */
[----:B------:R-:W-:-:S06]  /*4540*/  FMUL.FTZ R29, R8, R73 ;  /* 0x00000049081d7220 */ /* 0x000fcc0000410000 */
[----:B------:R-:W-:Y:S01]  /*4550*/  MUFU.EX2 R33, R33 ;  /* 0x0000002100217308 */ /* 0x000fe20000000800 */
[----:B------:R-:W-:Y:S02]  /*4560*/  FSEL R29, R29, RZ, P2 ;  /* 0x000000ff1d1d7208 */ /* 0x000fe40001000000 */
[----:B------:R-:W-:Y:S01]  /*4570*/  ISETP.GE.AND P2, PT, R64, 0x91, PT ;  /* 0x000000914000780c */ /* 0x000fe20003f46270 */
[----:B------:R-:W-:Y:S02]  /*4580*/  IMAD.MOV.U32 R64, RZ, RZ, R71 ;  /* 0x000000ffff407224 */ /* 0x000fe400078e0047 */
        /* <DEDUP_REMOVED lines=11> */
[-CC-:B------:R-:W-:Y:S01]  /*4640*/  FFMA.FTZ R55, R52, R73.reuse, -R29.reuse ;  /* 0x0000004934377223 */ /* 0x180fe2000001081d */
[----:B------:R2:W3:Y:S01]  /*4650*/  MUFU.EX2 R124, R49 ;  /* 0x00000031007c7308 */ /* 0x0004e20000000800 */
[----:B-1----:R-:W-:Y:S01]  /*4660*/  @!P1 PRMT R4, RZ, 0x654, R0 ;  /* 0x00000654ff049816 */ /* 0x002fe20000000000 */
[-CC-:B------:R-:W-:Y:S01]  /*4670*/  FFMA.FTZ R57, R56, R73.reuse, -R29.reuse ;  /* 0x0000004938397223 */ /* 0x180fe2000001081d */
[-CC-:B------:R-:W-:Y:S01]  /*4680*/  FFMA.FTZ R36, R36, R73.reuse, -R29.reuse ;  /* 0x0000004924247223 */ /* 0x180fe2000001081d */
[-CC-:B------:R-:W-:Y:S01]  /*4690*/  FFMA.FTZ R32, R32, R73.reuse, -R29.reuse ;  /* 0x0000004920207223 */ /* 0x180fe2000001081d */
[----:B------:R0:W-:Y:S01]  /*46a0*/  @!P1 SYNCS.ARRIVE.TRANS64.RED.A1T0 RZ, [R4+URZ], RZ ;  /* 0x000000ff04ff99a7 */ /* 0x0001e2000810043f */
[-CC-:B------:R-:W-:Y:S01]  /*46b0*/  FFMA.FTZ R59, R58, R73.reuse, -R29.reuse ;  /* 0x000000493a3b7223 */ /* 0x180fe2000001081d */
[-CC-:B------:R-:W-:Y:S01]  /*46c0*/  FFMA.FTZ R34, R34, R73.reuse, -R29.reuse ;  /* 0x0000004922227223 */ /* 0x180fe2000001081d */
[----:B------:R1:W4:Y:S01]  /*46d0*/  MUFU.EX2 R67, R6 ;  /* 0x0000000600437308 */ /* 0x0003220000000800 */
[-CC-:B--2---:R-:W-:Y:S01]  /*46e0*/  FFMA.FTZ R49, R40, R73.reuse, -R29.reuse ;  /* 0x0000004928317223 */ /* 0x184fe2000001081d */
[-CC-:B------:R-:W-:Y:S01]  /*46f0*/  FFMA.FTZ R40, R46, R73.reuse, -R29.reuse ;  /* 0x000000492e287223 */ /* 0x180fe2000001081d */
[-CC-:B------:R-:W-:Y:S01]  /*4700*/  FFMA.FTZ R61, R68, R73.reuse, -R29.reuse ;  /* 0x00000049443d7223 */ /* 0x180fe2000001081d */
[--C-:B------:R-:W-:Y:S01]  /*4710*/  FFMA.FTZ R63, R86, R73, -R29.reuse ;  /* 0x00000049563f7223 */ /* 0x100fe2000001081d */
[----:B0-----:R-:W-:Y:S01]  /*4720*/  F2FP.BF16.F32.PACK_AB R4, R114, R5 ;  /* 0x000000057204723e */ /* 0x001fe200000010ff */
[-CC-:B------:R-:W-:Y:S01]  /*4730*/  FFMA.FTZ R106, R106, R73.reuse, -R29.reuse ;  /* 0x000000496a6a7223 */ /* 0x180fe2000001081d */
[--C-:B------:R-:W-:Y:S01]  /*4740*/  FFMA.FTZ R110, R110, R73, -R29.reuse ;  /* 0x000000496e6e7223 */ /* 0x100fe2000001081d */
[----:B------:R0:W2:Y:S01]  /*4750*/  MUFU.EX2 R126, R51 ;  /* 0x00000033007e7308 */ /* 0x0000a20000000800 */
[----:B-1----:R-:W-:Y:S01]  /*4760*/  FADD.FTZ R6, R5, R114 ;  /* 0x0000007205067221 */ /* 0x002fe20000010000 */
[----:B---3--:R-:W-:Y:S01]  /*4770*/  FADD.FTZ R12, R65, R124 ;  /* 0x0000007c410c7221 */ /* 0x008fe20000010000 */
[----:B------:R-:W-:Y:S01]  /*4780*/  F2FP.BF16.F32.PACK_AB R5, R124, R65 ;  /* 0x000000417c05723e */ /* 0x000fe200000010ff */
[-CC-:B------:R-:W-:Y:S01]  /*4790*/  FFMA.FTZ R65, R38, R73.reuse, -R29.reuse ;  /* 0x0000004926417223 */ /* 0x180fe2000001081d */
[----:B------:R-:W-:Y:S01]  /*47a0*/  FADD.FTZ R69, R7, R6 ;  /* 0x0000000607457221 */ /* 0x000fe20000010000 */
[----:B------:R-:W-:Y:S01]  /*47b0*/  FFMA.FTZ R38, R24, R73, -R29 ;  /* 0x0000004918267223 */ /* 0x000fe2000001081d */
[C---:B------:R-:W-:Y:S01]  /*47c0*/  F2FP.BF16.F32.PACK_AB R6, R118.reuse, R7 ;  /* 0x000000077606723e */ /* 0x040fe200000010ff */
[----:B------:R-:W1:Y:S01]  /*47d0*/  MUFU.EX2 R3, R3 ;  /* 0x0000000300037308 */ /* 0x000e620000000800 */
[----:B----4-:R-:W-:Y:S01]  /*47e0*/  FADD.FTZ R75, R67, R12 ;  /* 0x0000000c434b7221 */ /* 0x010fe20000010000 */
[----:B------:R-:W-:Y:S01]  /*47f0*/  FADD.FTZ R12, R118, R69 ;  /* 0x00000045760c7221 */ /* 0x000fe20000010000 */
[-CC-:B0-----:R-:W-:Y:S01]  /*4800*/  FFMA.FTZ R51, R44, R73.reuse, -R29.reuse ;  /* 0x000000492c337223 */ /* 0x181fe2000001081d */
[-CC-:B------:R-:W-:Y:S01]  /*4810*/  FFMA.FTZ R44, R54, R73.reuse, -R29.reuse ;  /* 0x00000049362c7223 */ /* 0x180fe2000001081d */
[-CC-:B------:R-:W-:Y:S01]  /*4820*/  FFMA.FTZ R112, R112, R73.reuse, -R29.reuse ;  /* 0x0000004970707223 */ /* 0x180fe2000001081d */
[----:B------:R-:W-:Y:S01]  /*4830*/  FADD.FTZ R69, R13, R12 ;  /* 0x0000000c0d457221 */ /* 0x000fe20000010000 */
[----:B------:R-:W-:Y:S01]  /*4840*/  FFMA.FTZ R108, R108, R73, -R29 ;  /* 0x000000496c6c7223 */ /* 0x000fe2000001081d */
[----:B------:R-:W0:Y:S01]  /*4850*/  MUFU.EX2 R14, R14 ;  /* 0x0000000e000e7308 */ /* 0x000e220000000800 */
[----:B--2---:R-:W-:Y:S01]  /*4860*/  FADD.FTZ R46, R126, R75 ;  /* 0x0000004b7e2e7221 */ /* 0x004fe20000010000 */
[----:B------:R-:W-:Y:S01]  /*4870*/  FADD.FTZ R12, R116, R69 ;  /* 0x00000045740c7221 */ /* 0x000fe20000010000 */
[----:B------:R-:W-:Y:S01]  /*4880*/  F2FP.BF16.F32.PACK_AB R7, R126, R67 ;  /* 0x000000437e07723e */ /* 0x000fe200000010ff */
[-CC-:B------:R-:W-:Y:S01]  /*4890*/  FFMA.FTZ R67, R100, R73.reuse, -R29.reuse ;  /* 0x0000004964437223 */ /* 0x180fe2000001081d */
[-CC-:B------:R-:W-:Y:S01]  /*48a0*/  FFMA.FTZ R96, R96, R73.reuse, -R29.reuse ;  /* 0x0000004960607223 */ /* 0x180fe2000001081d */
[----:B------:R-:W-:Y:S01]  /*48b0*/  FADD.FTZ R69, R15, R12 ;  /* 0x0000000c0f457221 */ /* 0x000fe20000010000 */
[-C--:B------:R-:W-:Y:S01]  /*48c0*/  FFMA.FTZ R98, R98, R73.reuse, -R29 ;  /* 0x0000004962627223 */ /* 0x080fe2000001081d */
[----:B------:R-:W2:Y:S01]  /*48d0*/  MUFU.EX2 R10, R10 ;  /* 0x0000000a000a7308 */ /* 0x000ea20000000800 */
[----:B-1----:R-:W-:Y:S01]  /*48e0*/  FADD.FTZ R75, R3, R46 ;  /* 0x0000002e034b7221 */ /* 0x002fe20000010000 */
[----:B------:R-:W-:Y:S01]  /*48f0*/  FADD.FTZ R24, R60, R69 ;  /* 0x000000453c187221 */ /* 0x000fe20000010000 */
[-CC-:B------:R-:W-:Y:S01]  /*4900*/  FFMA.FTZ R46, R28, R73.reuse, -R29.reuse ;  /* 0x000000491c2e7223 */ /* 0x180fe2000001081d */
[-CC-:B------:R-:W-:Y:S01]  /*4910*/  FFMA.FTZ R102, R102, R73.reuse, -R29.reuse ;  /* 0x0000004966667223 */ /* 0x180fe2000001081d */
[-CC-:B------:R-:W-:Y:S01]  /*4920*/  FFMA.FTZ R120, R120, R73.reuse, -R29.reuse ;  /* 0x0000004978787223 */ /* 0x180fe2000001081d */
[----:B------:R-:W-:Y:S01]  /*4930*/  FFMA.FTZ R122, R122, R73, -R29 ;  /* 0x000000497a7a7223 */ /* 0x000fe2000001081d */
[----:B------:R1:W-:Y:S01]  /*4940*/  STSM.16.M88.4 [R2+0x24300], R4 ;  /* 0x0243000402007844 */ /* 0x0003e20000000200 */
[----:B------:R-:W3:Y:S01]  /*4950*/  MUFU.EX2 R49, R49 ;  /* 0x0000003100317308 */ /* 0x000ee20000000800 */
[----:B0-----:R-:W-:Y:S01]  /*4960*/  FADD.FTZ R75, R14, R75 ;  /* 0x0000004b0e4b7221 */ /* 0x001fe20000010000 */
[----:B------:R-:W-:Y:S01]  /*4970*/  F2FP.BF16.F32.PACK_AB R28, R66, R9 ;  /* 0x00000009421c723e */ /* 0x000fe200000010ff */
[----:B------:R-:W-:-:S02]  /*4980*/  IMAD.MOV.U32 R68, RZ, RZ, R71 ;  /* 0x000000ffff447224 */ /* 0x000fc400078e0047 */
[--C-:B------:R-:W-:Y:S02]  /*4990*/  IMAD.MOV.U32 R58, RZ, RZ, R71.reuse ;  /* 0x000000ffff3a7224 */ /* 0x100fe400078e0047 */
[----:B------:R-:W-:Y:S01]  /*49a0*/  IMAD.MOV.U32 R56, RZ, RZ, R71 ;  /* 0x000000ffff387224 */ /* 0x000fe200078e0047 */
[----:B------:R-:W0:Y:S01]  /*49b0*/  MUFU.EX2 R20, R20 ;  /* 0x0000001400147308 */ /* 0x000e220000000800 */
[----:B--2---:R-:W-:Y:S01]  /*49c0*/  FADD.FTZ R12, R10, R75 ;  /* 0x0000004b0a0c7221 */ /* 0x004fe20000010000 */
[----:B------:R-:W-:Y:S01]  /*49d0*/  FADD.FTZ R75, R25, R24 ;  /* 0x00000018194b7221 */ /* 0x000fe20000010000 */
[--C-:B------:R-:W-:Y:S02]  /*49e0*/  IMAD.MOV.U32 R54, RZ, RZ, R71.reuse ;  /* 0x000000ffff367224 */ /* 0x100fe400078e0047 */
[----:B------:R-:W-:Y:S02]  /*49f0*/  IMAD.MOV.U32 R52, RZ, RZ, R71 ;  /* 0x000000ffff347224 */ /* 0x000fe400078e0047 */
[C---:B------:R-:W-:Y:S01]  /*4a00*/  FADD.FTZ R24, R74.reuse, R75 ;  /* 0x0000004b4a187221 */ /* 0x040fe20000010000 */
[----:B-1----:R-:W-:Y:S01]  /*4a10*/  F2FP.BF16.F32.PACK_AB R4, R74, R25 ;  /* 0x000000194a04723e */ /* 0x002fe200000010ff */
[----:B------:R-:W1:Y:S01]  /*4a20*/  MUFU.EX2 R51, R51 ;  /* 0x0000003300337308 */ /* 0x000e620000000800 */
[----:B---3--:R-:W-:Y:S01]  /*4a30*/  FADD.FTZ R69, R49, R12 ;  /* 0x0000000c31457221 */ /* 0x008fe20000010000 */
[----:B------:R-:W-:Y:S01]  /*4a40*/  FADD.FTZ R75, R21, R24 ;  /* 0x00000018154b7221 */ /* 0x000fe20000010000 */
[----:B------:R-:W-:-:S02]  /*4a50*/  IMAD.MOV.U32 R50, RZ, RZ, R71 ;  /* 0x000000ffff327224 */ /* 0x000fc400078e0047 */
[----:B------:R-:W-:Y:S02]  /*4a60*/  IMAD.MOV.U32 R48, RZ, RZ, R71 ;  /* 0x000000ffff307224 */ /* 0x000fe400078e0047 */
[----:B------:R-:W-:Y:S01]  /*4a70*/  FADD.FTZ R24, R70, R75 ;  /* 0x0000004b46187221 */ /* 0x000fe20000010000 */
[----:B------:R-:W2:Y:S01]  /*4a80*/  MUFU.EX2 R40, R40 ;  /* 0x0000002800287308 */ /* 0x000ea20000000800 */
[----:B0-----:R-:W-:-:S07]  /*4a90*/  FADD.FTZ R12, R20, R69 ;  /* 0x00000045140c7221 */ /* 0x001fce0000010000 */
[----:B------:R-:W0:Y:S01]  /*4aa0*/  MUFU.EX2 R53, R53 ;  /* 0x0000003500357308 */ /* 0x000e220000000800 */
[C---:B-1----:R-:W-:Y:S01]  /*4ab0*/  FADD.FTZ R69, R51.reuse, R12 ;  /* 0x0000000c33457221 */ /* 0x042fe20000010000 */
[----:B------:R-:W-:Y:S01]  /*4ac0*/  F2FP.BF16.F32.PACK_AB R5, R51, R20 ;  /* 0x000000143305723e */ /* 0x000fe200000010ff */
[----:B------:R-:W-:-:S05]  /*4ad0*/  IMAD.MOV.U32 R51, RZ, RZ, R71 ;  /* 0x000000ffff337224 */ /* 0x000fca00078e0047 */
[----:B------:R-:W1:Y:S01]  /*4ae0*/  MUFU.EX2 R42, R42 ;  /* 0x0000002a002a7308 */ /* 0x000e620000000800 */
[----:B--2---:R-:W-:Y:S01]  /*4af0*/  FADD.FTZ R12, R40, R69 ;  /* 0x00000045280c7221 */ /* 0x004fe20000010000 */
[----:B------:R-:W-:-:S04]  /*4b00*/  FADD.FTZ R69, R11, R24 ;  /* 0x000000180b457221 */ /* 0x000fc80000010000 */
[----:B------:R-:W-:Y:S02]  /*4b10*/  FADD.FTZ R69, R62, R69 ;  /* 0x000000453e457221 */ /* 0x000fe40000010000 */
[----:B------:R-:W2:Y:S02]  /*4b20*/  MUFU.EX2 R55, R55 ;  /* 0x0000003700377308 */ /* 0x000ea40000000800 */
[----:B------:R-:W-:Y:S01]  /*4b30*/  FADD.FTZ R6, R26, R69 ;  /* 0x000000451a067221 */ /* 0x000fe20000010000 */
[C---:B------:R-:W-:Y:S01]  /*4b40*/  F2FP.BF16.F32.PACK_AB R26, R27.reuse, R26 ;  /* 0x0000001a1b1a723e */ /* 0x040fe200000010ff */
[--C-:B------:R-:W-:Y:S02]  /*4b50*/  IMAD.MOV.U32 R69, RZ, RZ, R71.reuse ;  /* 0x000000ffff457224 */ /* 0x100fe400078e0047 */
[----:B------:R-:W-:Y:S02]  /*4b60*/  FADD.FTZ R6, R27, R6 ;  /* 0x000000061b067221 */ /* 0x000fe40000010000 */
[----:B------:R-:W3:Y:S02]  /*4b70*/  MUFU.EX2 R44, R44 ;  /* 0x0000002c002c7308 */ /* 0x000ee40000000800 */
[----:B------:R-:W-:Y:S01]  /*4b80*/  FADD.FTZ R25, R9, R6 ;  /* 0x0000000609197221 */ /* 0x000fe20000010000 */
[----:B------:R-:W-:Y:S01]  /*4b90*/  F2FP.BF16.F32.PACK_AB R6, R70, R21 ;  /* 0x000000154606723e */ /* 0x000fe200000010ff */
[----:B------:R-:W-:-:S02]  /*4ba0*/  IMAD.MOV.U32 R70, RZ, RZ, R71 ;  /* 0x000000ffff467224 */ /* 0x000fc400078e0047 */
[----:B------:R-:W-:Y:S01]  /*4bb0*/  FADD.FTZ R25, R66, R25 ;  /* 0x0000001942197221 */ /* 0x000fe20000010000 */
[----:B------:R-:W-:Y:S01]  /*4bc0*/  IMAD.MOV.U32 R66, RZ, RZ, R71 ;  /* 0x000000ffff427224 */ /* 0x000fe200078e0047 */
[----:B------:R4:W-:Y:S08]  /*4bd0*/  MUFU.EX2 R0, R36 ;  /* 0x0000002400007308 */ /* 0x0009f00000000800 */
[----:B------:R-:W5:Y:S01]  /*4be0*/  MUFU.EX2 R57, R57 ;  /* 0x0000003900397308 */ /* 0x000f620000000800 */
[----:B----4-:R-:W-:Y:S01]  /*4bf0*/  FFMA.FTZ R36, R82, R73, -R29 ;  /* 0x0000004952247223 */ /* 0x010fe2000001081d */
[----:B0-----:R-:W-:Y:S01]  /*4c00*/  FADD.FTZ R29, R53, R12 ;  /* 0x0000000c351d7221 */ /* 0x001fe20000010000 */
[----:B------:R-:W-:-:S02]  /*4c10*/  F2FP.BF16.F32.PACK_AB R12, R116, R13 ;  /* 0x0000000d740c723e */ /* 0x000fc400000010ff */
[----:B------:R-:W-:Y:S01]  /*4c20*/  F2FP.BF16.F32.PACK_AB R13, R14, R3 ;  /* 0x000000030e0d723e */ /* 0x000fe200000010ff */
[----:B-1----:R-:W-:Y:S01]  /*4c30*/  FADD.FTZ R24, R42, R29 ;  /* 0x0000001d2a187221 */ /* 0x002fe20000010000 */
[----:B------:R-:W-:Y:S01]  /*4c40*/  F2FP.BF16.F32.PACK_AB R14, R60, R15 ;  /* 0x0000000f3c0e723e */ /* 0x000fe200000010ff */
[----:B------:R-:W0:Y:S01]  /*4c50*/  MUFU.EX2 R32, R32 ;  /* 0x0000002000207308 */ /* 0x000e220000000800 */
[----:B------:R-:W-:Y:S01]  /*4c60*/  F2FP.BF16.F32.PACK_AB R15, R49, R10 ;  /* 0x0000000a310f723e */ /* 0x000fe200000010ff */
[----:B--2---:R-:W-:Y:S01]  /*4c70*/  FADD.FTZ R29, R55, R24 ;  /* 0x00000018371d7221 */ /* 0x004fe20000010000 */
[----:B------:R-:W-:Y:S01]  /*4c80*/  F2FP.BF16.F32.PACK_AB R24, R62, R11 ;  /* 0x0000000b3e18723e */ /* 0x000fe200000010ff */
[----:B------:R-:W-:Y:S02]  /*4c90*/  IMAD.MOV.U32 R62, RZ, RZ, R71 ;  /* 0x000000ffff3e7224 */ /* 0x000fe400078e0047 */
[----:B---3--:R-:W-:Y:S01]  /*4ca0*/  FADD.FTZ R10, R44, R29 ;  /* 0x0000001d2c0a7221 */ /* 0x008fe20000010000 */
[----:B------:R-:W-:Y:S01]  /*4cb0*/  STSM.16.M88.4 [R2+0x25b00], R12 ;  /* 0x025b000c02007844 */ /* 0x000fe20000000200 */
[----:B------:R-:W1:Y:S01]  /*4cc0*/  MUFU.EX2 R59, R59 ;  /* 0x0000003b003b7308 */ /* 0x000e620000000800 */
[C---:B-----5:R-:W-:Y:S01]  /*4cd0*/  F2FP.BF16.F32.PACK_AB R27, R57.reuse, R44 ;  /* 0x0000002c391b723e */ /* 0x060fe200000010ff */
[----:B------:R-:W-:Y:S01]  /*4ce0*/  FADD.FTZ R7, R57, R10 ;  /* 0x0000000a39077221 */ /* 0x000fe20000010000 */
[--C-:B------:R-:W-:Y:S01]  /*4cf0*/  IMAD.MOV.U32 R60, RZ, RZ, R71.reuse ;  /* 0x000000ffff3c7224 */ /* 0x100fe200078e0047 */
[----:B------:R-:W-:Y:S01]  /*4d00*/  MOV R44, R71 ;  /* 0x00000047002c7202 */ /* 0x000fe20000000f00 */
[----:B------:R-:W-:-:S02]  /*4d10*/  IMAD.MOV.U32 R57, RZ, RZ, R71 ;  /* 0x000000ffff397224 */ /* 0x000fc400078e0047 */
[----:B------:R-:W-:Y:S01]  /*4d20*/  IMAD.MOV.U32 R49, RZ, RZ, R71 ;  /* 0x000000ffff317224 */ /* 0x000fe200078e0047 */
[----:B------:R-:W2:Y:S01]  /*4d30*/  MUFU.EX2 R34, R34 ;  /* 0x0000002200227308 */ /* 0x000ea20000000800 */
[----:B0-----:R-:W-:Y:S01]  /*4d40*/  FADD.FTZ R10, R32, R7 ;  /* 0x00000007200a7221 */ /* 0x001fe20000010000 */
[----:B------:R-:W-:Y:S01]  /*4d50*/  F2FP.BF16.F32.PACK_AB R7, R53, R40 ;  /* 0x000000283507723e */ /* 0x000fe200000010ff */
[--C-:B------:R-:W-:Y:S02]  /*4d60*/  IMAD.MOV.U32 R53, RZ, RZ, R71.reuse ;  /* 0x000000ffff357224 */ /* 0x100fe400078e0047 */
[----:B------:R-:W-:Y:S02]  /*4d70*/  IMAD.MOV.U32 R40, RZ, RZ, R71 ;  /* 0x000000ffff287224 */ /* 0x000fe400078e0047 */
[----:B------:R0:W-:Y:S01]  /*4d80*/  STSM.16.M88.4 [R2+0x27300], R4 ;  /* 0x0273000402007844 */ /* 0x0001e20000000200 */
[----:B------:R-:W3:Y:S01]  /*4d90*/  MUFU.EX2 R61, R61 ;  /* 0x0000003d003d7308 */ /* 0x000ee20000000800 */
[----:B-1----:R-:W-:Y:S01]  /*4da0*/  FADD.FTZ R11, R59, R10 ;  /* 0x0000000a3b0b7221 */ /* 0x002fe20000010000 */
[----:B------:R-:W-:Y:S01]  /*4db0*/  FADD.FTZ R10, R30, R25 ;  /* 0x000000191e0a7221 */ /* 0x000fe20000010000 */
[----:B------:R-:W-:Y:S01]  /*4dc0*/  F2FP.BF16.F32.PACK_AB R25, R55, R42 ;  /* 0x0000002a3719723e */ /* 0x000fe200000010ff */
[----:B------:R-:W-:Y:S01]  /*4dd0*/  IMAD.MOV.U32 R55, RZ, RZ, R71 ;  /* 0x000000ffff377224 */ /* 0x000fe200078e0047 */
[C---:B------:R-:W-:Y:S01]  /*4de0*/  F2FP.BF16.F32.PACK_AB R30, R31.reuse, R30 ;  /* 0x0000001e1f1e723e */ /* 0x040fe200000010ff */
[----:B------:R-:W-:Y:S01]  /*4df0*/  FADD.FTZ R10, R31, R10 ;  /* 0x0000000a1f0a7221 */ /* 0x000fe20000010000 */
[----:B------:R-:W-:Y:S01]  /*4e00*/  F2FP.BF16.F32.PACK_AB R29, R59, R32 ;  /* 0x000000203b1d723e */ /* 0x000fe200000010ff */
[----:B------:R-:W1:Y:S01]  /*4e10*/  MUFU.EX2 R92, R92 ;  /* 0x0000005c005c7308 */ /* 0x000e620000000800 */
[----:B--2---:R-:W-:Y:S01]  /*4e20*/  FADD.FTZ R20, R34, R11 ;  /* 0x0000000b22147221 */ /* 0x004fe20000010000 */
[----:B------:R-:W-:Y:S01]  /*4e30*/  FADD.FTZ R21, R33, R10 ;  /* 0x0000000a21157221 */ /* 0x000fe20000010000 */
[----:B------:R2:W-:Y:S01]  /*4e40*/  STSM.16.M88.4 [R2+0x28b00], R24 ;  /* 0x028b001802007844 */ /* 0x0005e20000000200 */
[----:B------:R-:W-:-:S02]  /*4e50*/  IMAD.MOV.U32 R59, RZ, RZ, R71 ;  /* 0x000000ffff3b7224 */ /* 0x000fc400078e0047 */
[--C-:B------:R-:W-:Y:S02]  /*4e60*/  IMAD.MOV.U32 R42, RZ, RZ, R71.reuse ;  /* 0x000000ffff2a7224 */ /* 0x100fe400078e0047 */
[----:B------:R-:W4:Y:S01]  /*4e70*/  MUFU.EX2 R45, R128 ;  /* 0x00000080002d7308 */ /* 0x000f220000000800 */
[C---:B---3--:R-:W-:Y:S01]  /*4e80*/  FADD.FTZ R11, R61.reuse, R20 ;  /* 0x000000143d0b7221 */ /* 0x048fe20000010000 */
[----:B------:R-:W-:Y:S01]  /*4e90*/  F2FP.BF16.F32.PACK_AB R31, R61, R34 ;  /* 0x000000223d1f723e */ /* 0x000fe200000010ff */
[----:B------:R-:W-:Y:S02]  /*4ea0*/  IMAD.MOV.U32 R61, RZ, RZ, R71 ;  /* 0x000000ffff3d7224 */ /* 0x000fe400078e0047 */
[----:B------:R-:W-:Y:S01]  /*4eb0*/  FADD.FTZ R10, R0, R11 ;  /* 0x0000000b000a7221 */ /* 0x000fe20000010000 */
[----:B------:R-:W-:Y:S01]  /*4ec0*/  IMAD.MOV.U32 R34, RZ, RZ, R71 ;  /* 0x000000ffff227224 */ /* 0x000fe200078e0047 */
[----:B------:R3:W-:Y:S01]  /*4ed0*/  STSM.16.M88.4 [R2+0x2a300], R28 ;  /* 0x02a3001c02007844 */ /* 0x0007e20000000200 */
[----:B------:R-:W5:Y:S01]  /*4ee0*/  MUFU.EX2 R63, R63 ;  /* 0x0000003f003f7308 */ /* 0x000f620000000800 */
[C---:B-1----:R-:W-:Y:S01]  /*4ef0*/  FADD.FTZ R20, R92.reuse, R21 ;  /* 0x000000155c147221 */ /* 0x042fe20000010000 */
[----:B0-----:R-:W-:Y:S01]  /*4f00*/  F2FP.BF16.F32.PACK_AB R4, R92, R33 ;  /* 0x000000215c04723e */ /* 0x001fe200000010ff */
[----:B------:R-:W-:-:S02]  /*4f10*/  IMAD.MOV.U32 R33, RZ, RZ, R71 ;  /* 0x000000ffff217224 */ /* 0x000fc400078e0047 */
[--C-:B------:R-:W-:Y:S02]  /*4f20*/  IMAD.MOV.U32 R32, RZ, RZ, R71.reuse ;  /* 0x000000ffff207224 */ /* 0x100fe400078e0047 */
[--C-:B--2---:R-:W-:Y:S01]  /*4f30*/  IMAD.MOV.U32 R27, RZ, RZ, R71.reuse ;  /* 0x000000ffff1b7224 */ /* 0x104fe200078e0047 */
[----:B------:R-:W0:Y:S01]  /*4f40*/  MUFU.EX2 R90, R90 ;  /* 0x0000005a005a7308 */ /* 0x000e220000000800 */
[----:B----4-:R-:W-:Y:S01]  /*4f50*/  FADD.FTZ R21, R45, R20 ;  /* 0x000000142d157221 */ /* 0x010fe20000010000 */
[--C-:B------:R-:W-:Y:S02]  /*4f60*/  IMAD.MOV.U32 R26, RZ, RZ, R71.reuse ;  /* 0x000000ffff1a7224 */ /* 0x100fe400078e0047 */
[--C-:B------:R-:W-:Y:S02]  /*4f70*/  IMAD.MOV.U32 R25, RZ, RZ, R71.reuse ;  /* 0x000000ffff197224 */ /* 0x100fe400078e0047 */
[--C-:B------:R-:W-:Y:S02]  /*4f80*/  IMAD.MOV.U32 R24, RZ, RZ, R71.reuse ;  /* 0x000000ffff187224 */ /* 0x100fe400078e0047 */
[----:B------:R-:W1:Y:S01]  /*4f90*/  MUFU.EX2 R36, R36 ;  /* 0x0000002400247308 */ /* 0x000e620000000800 */
[----:B-----5:R-:W-:Y:S01]  /*4fa0*/  FADD.FTZ R11, R63, R10 ;  /* 0x0000000a3f0b7221 */ /* 0x020fe20000010000 */
[----:B---3--:R-:W-:-:S02]  /*4fb0*/  IMAD.MOV.U32 R31, RZ, RZ, R71 ;  /* 0x000000ffff1f7224 */ /* 0x008fc400078e0047 */
[--C-:B------:R-:W-:Y:S02]  /*4fc0*/  IMAD.MOV.U32 R30, RZ, RZ, R71.reuse ;  /* 0x000000ffff1e7224 */ /* 0x100fe400078e0047 */
[----:B------:R-:W-:Y:S02]  /*4fd0*/  IMAD.MOV.U32 R29, RZ, RZ, R71 ;  /* 0x000000ffff1d7224 */ /* 0x000fe400078e0047 */
[----:B------:R-:W2:Y:S01]  /*4fe0*/  MUFU.EX2 R43, R43 ;  /* 0x0000002b002b7308 */ /* 0x000ea20000000800 */
[----:B0-----:R-:W-:Y:S01]  /*4ff0*/  FADD.FTZ R12, R90, R21 ;  /* 0x000000155a0c7221 */ /* 0x001fe20000010000 */
[----:B------:R-:W-:-:S06]  /*5000*/  IMAD.MOV.U32 R28, RZ, RZ, R71 ;  /* 0x000000ffff1c7224 */ /* 0x000fcc00078e0047 */
[----:B------:R-:W0:Y:S01]  /*5010*/  MUFU.EX2 R65, R65 ;  /* 0x0000004100417308 */ /* 0x000e220000000800 */
[----:B-1----:R-:W-:-:S07]  /*5020*/  FADD.FTZ R10, R36, R11 ;  /* 0x0000000b240a7221 */ /* 0x002fce0000010000 */
[----:B------:R-:W1:Y:S01]  /*5030*/  MUFU.EX2 R78, R78 ;  /* 0x0000004e004e7308 */ /* 0x000e620000000800 */
[----:B--2---:R-:W-:-:S07]  /*5040*/  FADD.FTZ R7, R43, R12 ;  /* 0x0000000c2b077221 */ /* 0x004fce0000010000 */
        /* <DEDUP_REMOVED lines=8> */
[----:B------:R-:W-:Y:S01]  /*50d0*/  F2FP.BF16.F32.PACK_AB R5, R63, R0 ;  /* 0x000000003f05723e */ /* 0x000fe200000010ff */
[----:B------:R-:W-:-:S05]  /*50e0*/  IMAD.MOV.U32 R63, RZ, RZ, R71 ;  /* 0x000000ffff3f7224 */ /* 0x000fca00078e0047 */
[----:B------:R-:W2:Y:S01]  /*50f0*/  MUFU.EX2 R80, R80 ;  /* 0x0000005000507308 */ /* 0x000ea20000000800 */
[----:B0-----:R-:W-:-:S07]  /*5100*/  FADD.FTZ R9, R41, R10 ;  /* 0x0000000a29097221 */ /* 0x001fce0000010000 */
[----:B------:R-:W0:Y:S01]  /*5110*/  MUFU.EX2 R46, R46 ;  /* 0x0000002e002e7308 */ /* 0x000e220000000800 */
[C---:B-1----:R-:W-:Y:S01]  /*5120*/  FADD.FTZ R7, R67.reuse, R6 ;  /* 0x0000000643077221 */ /* 0x042fe20000010000 */
[----:B------:R-:W-:Y:S01]  /*5130*/  F2FP.BF16.F32.PACK_AB R6, R90, R45 ;  /* 0x0000002d5a06723e */ /* 0x000fe200000010ff */
[--C-:B------:R-:W-:Y:S01]  /*5140*/  IMAD.MOV.U32 R45, RZ, RZ, R71.reuse ;  /* 0x000000ffff2d7224 */ /* 0x100fe200078e0047 */
[----:B------:R-:W-:Y:S01]  /*5150*/  F2FP.BF16.F32.PACK_AB R13, R67, R38 ;  /* 0x00000026430d723e */ /* 0x000fe200000010ff */
[--C-:B------:R-:W-:Y:S02]  /*5160*/  IMAD.MOV.U32 R67, RZ, RZ, R71.reuse ;  /* 0x000000ffff437224 */ /* 0x100fe400078e0047 */
[----:B------:R-:W-:Y:S01]  /*5170*/  IMAD.MOV.U32 R38, RZ, RZ, R71 ;  /* 0x000000ffff267224 */ /* 0x000fe200078e0047 */
[----:B------:R-:W1:Y:S01]  /*5180*/  MUFU.EX2 R39, R39 ;  /* 0x0000002700277308 */ /* 0x000e620000000800 */
[C---:B--2---:R-:W-:Y:S01]  /*5190*/  FADD.FTZ R10, R80.reuse, R9 ;  /* 0x00000009500a7221 */ /* 0x044fe20000010000 */
[----:B------:R-:W-:Y:S01]  /*51a0*/  F2FP.BF16.F32.PACK_AB R14, R80, R41 ;  /* 0x00000029500e723e */ /* 0x000fe200000010ff */
[----:B------:R-:W-:-:S05]  /*51b0*/  IMAD.MOV.U32 R41, RZ, RZ, R71 ;  /* 0x000000ffff297224 */ /* 0x000fca00078e0047 */
[----:B------:R-:W2:Y:S01]  /*51c0*/  MUFU.EX2 R3, R106 ;  /* 0x0000006a00037308 */ /* 0x000ea20000000800 */
[----:B0-----:R-:W-:Y:S01]  /*51d0*/  FADD.FTZ R0, R46, R7 ;  /* 0x000000072e007221 */ /* 0x001fe20000010000 */
[----:B------:R-:W-:Y:S01]  /*51e0*/  F2FP.BF16.F32.PACK_AB R7, R65, R36 ;  /* 0x000000244107723e */ /* 0x000fe200000010ff */
[----:B------:R-:W-:Y:S01]  /*51f0*/  IMAD.MOV.U32 R36, RZ, RZ, R71 ;  /* 0x000000ffff247224 */ /* 0x000fe200078e0047 */
[----:B------:R-:W-:-:S03]  /*5200*/  MOV R65, R71 ;  /* 0x0000004700417202 */ /* 0x000fc60000000f00 */
[----:B------:R0:W-:Y:S01]  /*5210*/  STSM.16.M88.4 [R2+0x2bb00], R4 ;  /* 0x02bb000402007844 */ /* 0x0001e20000000200 */
[----:B------:R-:W3:Y:S01]  /*5220*/  MUFU.EX2 R85, R110 ;  /* 0x0000006e00557308 */ /* 0x000ee20000000800 */
[----:B-1----:R-:W-:-:S07]  /*5230*/  FADD.FTZ R9, R39, R10 ;  /* 0x0000000a27097221 */ /* 0x002fce0000010000 */
[----:B------:R-:W1:Y:S01]  /*5240*/  MUFU.EX2 R84, R84 ;  /* 0x0000005400547308 */ /* 0x000e620000000800 */
[C---:B--2---:R-:W-:Y:S01]  /*5250*/  FADD.FTZ R0, R3.reuse, R0 ;  /* 0x0000000003007221 */ /* 0x044fe20000010000 */
[----:B------:R-:W-:Y:S01]  /*5260*/  F2FP.BF16.F32.PACK_AB R15, R3, R46 ;  /* 0x0000002e030f723e */ /* 0x000fe200000010ff */
[----:B------:R-:W-:-:S04]  /*5270*/  IMAD.MOV.U32 R46, RZ, RZ, R71 ;  /* 0x000000ffff2e7224 */ /* 0x000fc800078e0047 */
[----:B------:R2:W-:Y:S01]  /*5280*/  STSM.16.M88.4 [R2+0x2d300], R12 ;  /* 0x02d3000c02007844 */ /* 0x0005e20000000200 */
[----:B------:R-:W4:Y:S01]  /*5290*/  MUFU.EX2 R112, R112 ;  /* 0x0000007000707308 */ /* 0x000f220000000800 */
[----:B---3--:R-:W-:-:S07]  /*52a0*/  FADD.FTZ R11, R85, R0 ;  /* 0x00000000550b7221 */ /* 0x008fce0000010000 */
[----:B------:R-:W3:Y:S01]  /*52b0*/  MUFU.EX2 R37, R37 ;  /* 0x0000002500257308 */ /* 0x000ee20000000800 */
[C---:B-1----:R-:W-:Y:S01]  /*52c0*/  FADD.FTZ R0, R84.reuse, R9 ;  /* 0x0000000954007221 */ /* 0x042fe20000010000 */
[----:B------:R-:W-:Y:S01]  /*52d0*/  F2FP.BF16.F32.PACK_AB R84, R84, R39 ;  /* 0x000000275454723e */ /* 0x000fe200000010ff */
[----:B------:R-:W-:-:S05]  /*52e0*/  IMAD.MOV.U32 R39, RZ, RZ, R71 ;  /* 0x000000ffff277224 */ /* 0x000fca00078e0047 */
[----:B------:R-:W1:Y:S01]  /*52f0*/  MUFU.EX2 R76, R76 ;  /* 0x0000004c004c7308 */ /* 0x000e620000000800 */
[C---:B----4-:R-:W-:Y:S01]  /*5300*/  FADD.FTZ R10, R112.reuse, R11 ;  /* 0x0000000b700a7221 */ /* 0x050fe20000010000 */
[----:B------:R-:W-:-:S06]  /*5310*/  F2FP.BF16.F32.PACK_AB R85, R112, R85 ;  /* 0x000000557055723e */ /* 0x000fcc00000010ff */
[----:B------:R-:W4:Y:S01]  /*5320*/  MUFU.EX2 R87, R108 ;  /* 0x0000006c00577308 */ /* 0x000f220000000800 */
[----:B---3--:R-:W-:-:S07]  /*5330*/  FADD.FTZ R11, R37, R0 ;  /* 0x00000000250b7221 */ /* 0x008fce0000010000 */
[----:B------:R-:W3:Y:S01]  /*5340*/  MUFU.EX2 R35, R35 ;  /* 0x0000002300237308 */ /* 0x000ee20000000800 */
[C---:B-1----:R-:W-:Y:S01]  /*5350*/  FADD.FTZ R0, R76.reuse, R11 ;  /* 0x0000000b4c007221 */ /* 0x042fe20000010000 */
[----:B------:R-:W-:Y:S01]  /*5360*/  F2FP.BF16.F32.PACK_AB R86, R76, R37 ;  /* 0x000000254c56723e */ /* 0x000fe200000010ff */
[----:B------:R-:W-:-:S05]  /*5370*/  IMAD.MOV.U32 R37, RZ, RZ, R71 ;  /* 0x000000ffff257224 */ /* 0x000fca00078e0047 */
[----:B------:R-:W0:Y:S01]  /*5380*/  MUFU.EX2 R96, R96 ;  /* 0x0000006000607308 */ /* 0x000e220000000800 */
[----:B----4-:R-:W-:-:S07]  /*5390*/  FADD.FTZ R21, R87, R10 ;  /* 0x0000000a57157221 */ /* 0x010fce0000010000 */
[----:B------:R-:W1:Y:S01]  /*53a0*/  MUFU.EX2 R88, R88 ;  /* 0x0000005800587308 */ /* 0x000e620000000800 */
[----:B---3--:R-:W-:-:S07]  /*53b0*/  FADD.FTZ R3, R35, R0 ;  /* 0x0000000023037221 */ /* 0x008fce0000010000 */
[----:B------:R-:W3:Y:S01]  /*53c0*/  MUFU.EX2 R89, R98 ;  /* 0x0000006200597308 */ /* 0x000ee20000000800 */
[C---:B0-----:R-:W-:Y:S01]  /*53d0*/  FADD.FTZ R4, R96.reuse, R21 ;  /* 0x0000001560047221 */ /* 0x041fe20000010000 */
[----:B------:R-:W-:-:S05]  /*53e0*/  F2FP.BF16.F32.PACK_AB R87, R96, R87 ;  /* 0x000000576057723e */ /* 0x000fca00000010ff */
[----:B------:R2:W-:Y:S01]  /*53f0*/  STSM.16.M88.4 [R2+0x2eb00], R84 ;  /* 0x02eb005402007844 */ /* 0x0005e20000000200 */
[----:B------:R-:W-:Y:S01]  /*5400*/  MUFU.EX2 R47, R47 ;  /* 0x0000002f002f7308 */ /* 0x000fe20000000800 */
[C---:B-1----:R-:W-:Y:S01]  /*5410*/  FADD.FTZ R0, R88.reuse, R3 ;  /* 0x0000000358007221 */ /* 0x042fe20000010000 */
[----:B------:R-:W-:Y:S01]  /*5420*/  F2FP.BF16.F32.PACK_AB R88, R88, R35 ;  /* 0x000000235858723e */ /* 0x000fe200000010ff */
[----:B------:R-:W-:-:S05]  /*5430*/  IMAD.MOV.U32 R35, RZ, RZ, R71 ;  /* 0x000000ffff237224 */ /* 0x000fca00078e0047 */
[----:B------:R-:W0:Y:S01]  /*5440*/  MUFU.EX2 R94, R94 ;  /* 0x0000005e005e7308 */ /* 0x000e220000000800 */
[----:B---3--:R-:W-:-:S07]  /*5450*/  FADD.FTZ R5, R89, R4 ;  /* 0x0000000459057221 */ /* 0x008fce0000010000 */
[----:B------:R-:W1:Y:S08]  /*5460*/  MUFU.EX2 R102, R102 ;  /* 0x0000006600667308 */ /* 0x000e700000000800 */
[----:B------:R-:W-:Y:S01]  /*5470*/  MUFU.EX2 R120, R120 ;  /* 0x0000007800787308 */ /* 0x000fe20000000800 */
[----:B0-----:R-:W-:Y:S01]  /*5480*/  F2FP.BF16.F32.PACK_AB R90, R94, R47 ;  /* 0x0000002f5e5a723e */ /* 0x001fe200000010ff */
[----:B------:R-:W-:-:S04]  /*5490*/  FADD.FTZ R47, R47, R0 ;  /* 0x000000002f2f7221 */ /* 0x000fc80000010000 */
[----:B------:R-:W-:Y:S01]  /*54a0*/  FADD.FTZ R6, R94, R47 ;  /* 0x0000002f5e067221 */ /* 0x000fe20000010000 */
[----:B------:R-:W-:Y:S01]  /*54b0*/  IMAD.MOV.U32 R47, RZ, RZ, R71 ;  /* 0x000000ffff2f7224 */ /* 0x000fe200078e0047 */
[----:B------:R-:W0:Y:S01]  /*54c0*/  MUFU.EX2 R9, R122 ;  /* 0x0000007a00097308 */ /* 0x000e220000000800 */
[C---:B-1----:R-:W-:Y:S01]  /*54d0*/  F2FP.BF16.F32.PACK_AB R89, R102.reuse, R89 ;  /* 0x000000596659723e */ /* 0x042fe200000010ff */
[----:B------:R-:W-:Y:S01]  /*54e0*/  FADD.FTZ R5, R102, R5 ;  /* 0x0000000566057221 */ /* 0x000fe20000010000 */
[----:B0-----:R-:W-:-:S03]  /*54f0*/  F2FP.BF16.F32.PACK_AB R91, R9, R120 ;  /* 0x00000078095b723e */ /* 0x001fc600000010ff */
[----:B------:R-:W-:Y:S02]  /*5500*/  FADD.FTZ R120, R120, R5 ;  /* 0x0000000578787221 */ /* 0x000fe40000010000 */
[----:B------:R2:W-:Y:S02]  /*5510*/  STSM.16.M88.4 [R2+0x30300], R88 ;  /* 0x0303005802007844 */ /* 0x0005e40000000200 */
[----:B------:R-:W-:Y:S01]  /*5520*/  FADD.FTZ R3, R9, R120 ;  /* 0x0000007809037221 */ /* 0x000fe20000010000 */
[----:B------:R0:W-:Y:S06]  /*5530*/  MEMBAR.ALL.CTA ;  /* 0x0000000000007992 */ /* 0x0001ec0000008000 */
[----:B0-----:R-:W0:Y:S02]  /*5540*/  FENCE.VIEW.ASYNC.S ;  /* 0x00000000000073c6 */ /* 0x001e240000000000 */
[----:B0-----:R-:W-:Y:S01]  /*5550*/  NOP ;  /* 0x0000000000007918 */ /* 0x001fe20000000000 */
[----:B------:R-:W-:Y:S05]  /*5560*/  @!P2 BRA `(.L_x_182) ;  /* 0x000000400070a947 */ /* 0x000fea0003800000 */
[----:B------:R-:W-:Y:S01]  /*5570*/  IADD3 R0, R104, -0x2, RZ ;  /* 0xfffffffe68007810 */ /* 0x000fe20007ffe0ff */
        /* <DEDUP_REMOVED lines=26> */
[----:B------:R-:W-:Y:S01]  /*5720*/  CS2R R24, SRZ ;  /* 0x0000000000187805 */ /* 0x000fe2000001ff00 */
[----:B------:R-:W-:Y:S01]  /*5730*/  UMOV UR58, UR39 ;  /* 0x00000027003a7c82 */ /* 0x000fe20008000000 */
[----:B------:R-:W-:-:S05]  /*5740*/  ULDC UR57, c[0x0][0x9d8] ;  /* 0x0002760000397ab9 */ /* 0x000fca0000000800 */
.L_x_191:
[----:B------:R-:W-:Y:S01]  /*5750*/  UIADD3 UR39, UR58, 0x1, URZ ;  /* 0x000000013a277890 */ /* 0x000fe2000fffe03f */
[----:B------:R-:W-:-:S03]  /*5760*/  ISETP.NE.AND P3, PT, RZ, UR38, PT ;  /* 0x00000026ff007c0c */ /* 0x000fc6000bf65270 */
[----:B------:R-:W-:-:S04]  /*5770*/  UISETP.NE.AND UP0, UPT, UR39, 0x2, UPT ;  /* 0x000000022700788c */ /* 0x000fc8000bf05270 */
[----:B------:R-:W-:Y:S02]  /*5780*/  USEL UR6, URZ, 0x1, UP0 ;  /* 0x000000013f067887 */ /* 0x000fe40008000000 */
[----:B------:R-:W-:-:S04]  /*5790*/  USEL UR39, UR39, URZ, UP0 ;  /* 0x0000003f27277287 */ /* 0x000fc80008000000 */
[----:B------:R-:W-:Y:S01]  /*57a0*/  LOP3.LUT R16, R7, UR6, RZ, 0x3c, !PT ;  /* 0x0000000607107c12 */ /* 0x000fe2000f8e3cff */
[----:B0-----:R-:W-:Y:S07]  /*57b0*/  @P3 BRA `(.L_x_183) ;  /* 0x0000000000283947 */ /* 0x001fee0003800000 */
[----:B------:R-:W-:Y:S05]  /*57c0*/  @!P0 BRA `(.L_x_184) ;  /* 0x0000000000048947 */ /* 0x000fea0003800000 */
[----:B------:R-:W-:Y:S01]  /*57d0*/  BPT.TRAP 0x1 ;  /* 0x000000040000795c */ /* 0x000fe20000300000 */
.L_x_184:
[----:B------:R-:W-:Y:S01]  /*57e0*/  ULEA UR6, UR39, UR36, 0x3 ;  /* 0x0000002427067291 */ /* 0x000fe2000f8e183f */
[----:B------:R-:W-:-:S08]  /*57f0*/  SHF.L.U32 R8, R16, 0x1f, RZ ;  /* 0x0000001f10087819 */ /* 0x000fd000000006ff */
[----:B------:R0:W1:Y:S01]  /*5800*/  SYNCS.PHASECHK.TRANS64.TRYWAIT P2, [UR6+0x31c30], R8 ;  /* 0x031c3008ff0075a7 */ /* 0x0000620008040146 */
[----:B------:R-:W-:Y:S05]  /*5810*/  @!P0 BRA `(.L_x_185) ;  /* 0x0000000000048947 */ /* 0x000fea0003800000 */
[----:B------:R-:W-:Y:S01]  /*5820*/  BPT.TRAP 0x1 ;  /* 0x000000040000795c */ /* 0x000fe20000300000 */
.L_x_185:
[----:B-1----:R-:W-:Y:S05]  /*5830*/  @P2 BRA `(.L_x_183) ;  /* 0x0000000000082947 */ /* 0x002fea0003800000 */
[----:B------:R-:W1:Y:S02]  /*5840*/  SYNCS.PHASECHK.TRANS64.TRYWAIT P2, [UR6+0x31c30], R8 ;  /* 0x031c3008ff0075a7 */ /* 0x000e640008040146 */
[----:B-1----:R-:W-:Y:S05]  /*5850*/  @!P2 BRA `(.L_x_186) ;  /* 0x000000c000bca947 */ /* 0x002fea0003800000 */
.L_x_183:
        /* <DEDUP_REMOVED lines=81> */
[----:B--2---:R-:W-:-:S06]  /*5d70*/  WARPGROUP.ARRIVE ;  /* 0x00000000000079c5 */ /* 0x004fcc0000000000 */
        /* <DEDUP_REMOVED lines=274> */
.L_x_188:
[----:B------:R-:W-:Y:S01]  /*6ea0*/  ULEA UR6, UR58, UR36, 0x3 ;  /* 0x000000243a067291 */ /* 0x000fe2000f8e183f */
[----:B------:R-:W-:-:S08]  /*6eb0*/  SHF.L.U32 R7, R7, 0x1f, RZ ;  /* 0x0000001f07077819 */ /* 0x000fd000000006ff */
[----:B------:R0:W1:Y:S01]  /*6ec0*/  SYNCS.PHASECHK.TRANS64.TRYWAIT P2, [UR6+0x31c50], R7 ;  /* 0x031c5007ff0075a7 */ /* 0x0000620008040146 */
[----:B------:R-:W-:Y:S05]  /*6ed0*/  @!P0 BRA `(.L_x_189) ;  /* 0x0000000000048947 */ /* 0x000fea0003800000 */
[----:B------:R-:W-:Y:S01]  /*6ee0*/  BPT.TRAP 0x1 ;  /* 0x000000040000795c */ /* 0x000fe20000300000 */
.L_x_189:
[----:B-1----:R-:W-:Y:S05]  /*6ef0*/  @P2 BRA `(.L_x_187) ;  /* 0x0000000000082947 */ /* 0x002fea0003800000 */
[----:B------:R-:W1:Y:S02]  /*6f00*/  SYNCS.PHASECHK.TRANS64.TRYWAIT P2, [UR6+0x31c50], R7 ;  /* 0x031c5007ff0075a7 */ /* 0x000e640008040146 */
[----:B-1----:R-:W-:Y:S05]  /*6f10*/  @!P2 BRA `(.L_x_190) ;  /* 0x000000ac0024a947 */ /* 0x002fea0003800000 */
.L_x_187:
[----:B------:R-:W-:Y:S01]  /*6f20*/  UIADD3 UR6, UR36, 0x200, URZ ;  /* 0x0000020024067890 */ /* 0x000fe2000fffe03f */
[----:B------:R-:W-:Y:S01]  /*6f30*/  WARPGROUP.ARRIVE ;  /* 0x00000000000079c5 */ /* 0x000fe20000000000 */
[----:B------:R-:W-:Y:S01]  /*6f40*/  ULOP3.LUT UR7, UR37, 0x10000, URZ, 0xfc, !UPT ;  /* 0x0001000025077892 */ /* 0x000fe2000f8efc3f */
[----:B01----:R-:W-:Y:S01]  /*6f50*/  FMUL.FTZ R7, R136, UR57 ;  /* 0x0000003988077c20 */ /* 0x003fe20008410000 */
[----:B------:R-:W-:Y:S01]  /*6f60*/  USHF.R.U32.HI UR6, URZ, 0x4, UR6 ;  /* 0x000000043f067899 */ /* 0x000fe20008011606 */
[----:B------:R-:W-:Y:S01]  /*6f70*/  FMUL.FTZ R8, R137, UR57 ;  /* 0x0000003989087c20 */ /* 0x000fe20008410000 */
[----:B------:R-:W-:Y:S01]  /*6f80*/  UMOV UR29, 0xc0000010 ;  /* 0xc0000010001d7882 */ /* 0x000fe20000000000 */
[----:B------:R-:W-:Y:S01]  /*6f90*/  UMOV UR31, 0x80000020 ;  /* 0x80000020001f7882 */ /* 0x000fe20000000000 */
[----:B------:R-:W-:Y:S01]  /*6fa0*/  ULOP3.LUT UR6, UR6, 0x3fff, URZ, 0xc0, !UPT ;  /* 0x00003fff06067892 */ /* 0x000fe2000f8ec03f */
[----:B------:R-:W0:Y:S01]  /*6fb0*/  MUFU.TANH R7, R7 ;  /* 0x0000000700077308 */ /* 0x000e220000002400 */
[----:B------:R-:W-:Y:S01]  /*6fc0*/  UMOV UR28, UR7 ;  /* 0x00000007001c7c82 */ /* 0x000fe20008000000 */
[----:B------:R-:W-:Y:S01]  /*6fd0*/  FMUL.FTZ R11, R140, UR57 ;  /* 0x000000398c0b7c20 */ /* 0x000fe20008410000 */
[----:B------:R-:W-:Y:S01]  /*6fe0*/  ULOP3.LUT UR6, UR6, 0x2400000, URZ, 0xfc, !UPT ;  /* 0x0240000006067892 */ /* 0x000fe2000f8efc3f */
[----:B------:R-:W-:Y:S01]  /*6ff0*/  FMUL.FTZ R12, R141, UR57 ;  /* 0x000000398d0c7c20 */ /* 0x000fe20008410000 */
[----:B------:R-:W-:Y:S01]  /*7000*/  FMUL.FTZ R15, R128, UR57 ;  /* 0x00000039800f7c20 */ /* 0x000fe20008410000 */
[----:B------:R-:W-:Y:S01]  /*7010*/  FMUL.FTZ R128, R131, UR57 ;  /* 0x0000003983807c20 */ /* 0x000fe20008410000 */
[----:B------:R-:W-:Y:S01]  /*7020*/  UIMAD UR6, UR58, 0x6c0, UR6 ;  /* 0x000006c03a0678a4 */ /* 0x000fe2000f8e0206 */
[----:B------:R-:W1:Y:S01]  /*7030*/  MUFU.TANH R8, R8 ;  /* 0x0000000800087308 */ /* 0x000e620000002400 */
[----:B------:R-:W-:Y:S01]  /*7040*/  FMUL.FTZ R131, R134, UR57 ;  /* 0x0000003986837c20 */ /* 0x000fe20008410000 */
[----:B------:R-:W-:Y:S01]  /*7050*/  FMUL.FTZ R134, R109, UR57 ;  /* 0x000000396d867c20 */ /* 0x000fe20008410000 */
[----:B------:R-:W-:Y:S01]  /*7060*/  FMUL.FTZ R109, R111, UR57 ;  /* 0x000000396f6d7c20 */ /* 0x000fe20008410000 */
[----:B------:R-:W-:Y:S01]  /*7070*/  FMUL.FTZ R111, R97, UR57 ;  /* 0x00000039616f7c20 */ /* 0x000fe20008410000 */
[----:B------:R-:W-:Y:S01]  /*7080*/  FMUL.FTZ R97, R99, UR57 ;  /* 0x0000003963617c20 */ /* 0x000fe20008410000 */
[----:B------:R-:W-:Y:S01]  /*7090*/  UMOV UR30, UR6 ;  /* 0x00000006001e7c82 */ /* 0x000fe20008000000 */
[----:B------:R-:W-:Y:S01]  /*70a0*/  FMUL.FTZ R20, R129, UR57 ;  /* 0x0000003981147c20 */ /* 0x000fe20008410000 */
[----:B------:R-:W-:Y:S01]  /*70b0*/  HGMMA.64x96x16.F32.BF16 R24, gdesc[UR28].tnspB, R24, gsb0 ;  /* 0x416000001c1879f0 */ /* 0x000fe20008001818 */
[----:B------:R-:W-:Y:S01]  /*70c0*/  UIADD3 UR28, UR7, 0x180, URZ ;  /* 0x00000180071c7890 */ /* 0x000fe2000fffe03f */
[----:B------:R-:W2:Y:S01]  /*70d0*/  MUFU.TANH R11, R11 ;  /* 0x0000000b000b7308 */ /* 0x000ea20000002400 */
[----:B------:R-:W-:Y:S01]  /*70e0*/  UIADD3 UR30, UR6, 0x40, URZ ;  /* 0x00000040061e7890 */ /* 0x000fe2000fffe03f */
[----:B------:R-:W-:Y:S01]  /*70f0*/  FMUL.FTZ R99, R103, UR57 ;  /* 0x0000003967637c20 */ /* 0x000fe20008410000 */
[----:B------:R-:W-:Y:S01]  /*7100*/  UMOV UR29, 0xc0000010 ;  /* 0xc0000010001d7882 */ /* 0x000fe20000000000 */
[----:B------:R-:W-:Y:S01]  /*7110*/  UMOV UR31, 0x80000020 ;  /* 0x80000020001f7882 */ /* 0x000fe20000000000 */
[----:B------:R-:W-:Y:S01]  /*7120*/  FMUL.FTZ R103, R89, UR57 ;  /* 0x0000003959677c20 */ /* 0x000fe20008410000 */
[----:B------:R-:W-:Y:S01]  /*7130*/  FMUL.FTZ R89, R91, UR57 ;  /* 0x000000395b597c20 */ /* 0x000fe20008410000 */
[----:B0-----:R-:W-:Y:S01]  /*7140*/  FMNMX.FTZ R91, R7, R5, !PT ;  /* 0x00000005075b7209 */ /* 0x001fe20007810000 */
[----:B------:R-:W0:Y:S01]  /*7150*/  MUFU.TANH R12, R12 ;  /* 0x0000000c000c7308 */ /* 0x000e220000002400 */
[----:B------:R-:W-:Y:S01]  /*7160*/  FMUL.FTZ R129, R132, UR57 ;  /* 0x0000003984817c20 */ /* 0x000fe20008410000 */
[----:B------:R-:W-:Y:S01]  /*7170*/  FMUL.FTZ R21, R130, UR57 ;  /* 0x0000003982157c20 */ /* 0x000fe20008410000 */
[----:B------:R-:W-:Y:S01]  /*7180*/  FMUL.FTZ R130, R133, UR57 ;  /* 0x0000003985827c20 */ /* 0x000fe20008410000 */
[----:B------:R-:W-:Y:S01]  /*7190*/  FMUL.FTZ R133, R108, UR57 ;  /* 0x000000396c857c20 */ /* 0x000fe20008410000 */
[----:B-1----:R-:W-:Y:S01]  /*71a0*/  FMNMX.FTZ R136, R8, R91, !PT ;  /* 0x0000005b08887209 */ /* 0x002fe20007810000 */
[----:B------:R-:W-:Y:S01]  /*71b0*/  FMUL.FTZ R108, R110, UR57 ;  /* 0x000000396e6c7c20 */ /* 0x000fe20008410000 */
[----:B------:R-:W-:Y:S01]  /*71c0*/  FMUL.FTZ R9, R138, UR57 ;  /* 0x000000398a097c20 */ /* 0x000fe20008410000 */
[----:B------:R-:W1:Y:S01]  /*71d0*/  MUFU.TANH R15, R15 ;  /* 0x0000000f000f7308 */ /* 0x000e620000002400 */
[----:B------:R-:W-:Y:S01]  /*71e0*/  FMUL.FTZ R110, R96, UR57 ;  /* 0x00000039606e7c20 */ /* 0x000fe20008410000 */
[----:B------:R-:W-:Y:S01]  /*71f0*/  FMUL.FTZ R96, R98, UR57 ;  /* 0x0000003962607c20 */ /* 0x000fe20008410000 */
[----:B------:R-:W-:Y:S01]  /*7200*/  FMUL.FTZ R98, R102, UR57 ;  /* 0x0000003966627c20 */ /* 0x000fe20008410000 */
[----:B--2---:R-:W-:Y:S01]  /*7210*/  FMNMX.FTZ R91, R11, R136, !PT ;  /* 0x000000880b5b7209 */ /* 0x004fe20007810000 */
[----:B------:R-:W-:Y:S01]  /*7220*/  FMUL.FTZ R102, R88, UR57 ;  /* 0x0000003958667c20 */ /* 0x000fe20008410000 */
[----:B------:R-:W-:Y:S01]  /*7230*/  FMUL.FTZ R10, R139, UR57 ;  /* 0x000000398b0a7c20 */ /* 0x000fe20008410000 */
[----:B------:R-:W-:Y:S01]  /*7240*/  FMUL.FTZ R88, R90, UR57 ;  /* 0x000000395a587c20 */ /* 0x000fe20008410000 */
[----:B------:R-:W2:Y:S01]  /*7250*/  MUFU.TANH R20, R20 ;  /* 0x0000001400147308 */ /* 0x000ea20000002400 */
[----:B------:R-:W-:Y:S01]  /*7260*/  FMUL.FTZ R120, R120, UR57 ;  /* 0x0000003978787c20 */ /* 0x000fe20008410000 */
[----:B------:R-:W-:Y:S01]  /*7270*/  FMUL.FTZ R90, R94, UR57 ;  /* 0x000000395e5a7c20 */ /* 0x000fe20008410000 */
[----:B0-----:R-:W-:Y:S01]  /*7280*/  FMNMX.FTZ R94, R12, R91, !PT ;  /* 0x0000005b0c5e7209 */ /* 0x001fe20007810000 */
        /* <DEDUP_REMOVED lines=42> */
[----:B------:R-:W2:Y:S02]  /*7530*/  S2R R141, SR_TID.X ;  /* 0x00000000008d7919 */ /* 0x000ea40000002100 */
[----:B------:R-:W3:Y:S01]  /*7540*/  MUFU.TANH R13, R13 ;  /* 0x0000000d000d7308 */ /* 0x000ee20000002400 */
[----:B0-----:R-:W-:Y:S01]  /*7550*/  FMNMX.FTZ R80, R10, R95, !PT ;  /* 0x0000005f0a507209 */ /* 0x001fe20007810000 */
[----:B------:R-:W-:-:S06]  /*7560*/  FMUL.FTZ R95, R81, UR57 ;  /* 0x00000039515f7c20 */ /* 0x000fcc0008410000 */
[----:B------:R-:W0:Y:S01]  /*7570*/  MUFU.TANH R121, R121 ;  /* 0x0000007900797308 */ /* 0x000e220000002400 */
[----:B-1----:R-:W-:-:S07]  /*7580*/  FMNMX.FTZ R136, R120, R135, !PT ;  /* 0x0000008778887209 */ /* 0x002fce0007810000 */
[----:B------:R-:W1:Y:S01]  /*7590*/  MUFU.TANH R14, R14 ;  /* 0x0000000e000e7308 */ /* 0x000e620000002400 */
[----:B---3--:R-:W-:Y:S01]  /*75a0*/  FMNMX.FTZ R81, R13, R80, !PT ;  /* 0x000000500d517209 */ /* 0x008fe20007810000 */
[----:B------:R-:W-:-:S06]  /*75b0*/  FMUL.FTZ R80, R82, UR57 ;  /* 0x0000003952507c20 */ /* 0x000fcc0008410000 */
[----:B------:R-:W3:Y:S01]  /*75c0*/  MUFU.TANH R124, R124 ;  /* 0x0000007c007c7308 */ /* 0x000ee20000002400 */
[----:B0-----:R-:W-:Y:S01]  /*75d0*/  FMNMX.FTZ R135, R121, R136, !PT ;  /* 0x0000008879877209 */ /* 0x001fe20007810000 */
[----:B------:R-:W-:Y:S02]  /*75e0*/  WARPGROUP.DEPBAR.LE gsb0, 0x0 ;  /* 0x00008000000079c5 */ /* 0x000fe40000010000 */
[----:B------:R-:W-:Y:S01]  /*75f0*/  WARPGROUP.ARRIVE ;  /* 0x00000000000079c5 */ /* 0x000fe20000000000 */
[----:B--2---:R-:W-:-:S03]  /*7600*/  SHF.R.U32.HI R140, RZ, 0x7, R141 ;  /* 0x00000007ff8c7819 */ /* 0x004fc6000001168d */
[----:B------:R-:W0:Y:S01]  /*7610*/  MUFU.TANH R21, R21 ;  /* 0x0000001500157308 */ /* 0x000e220000002400 */
[----:B-1----:R-:W-:Y:S02]  /*7620*/  FMNMX.FTZ R136, R14, R81, !PT ;  /* 0x000000510e887209 */ /* 0x002fe40007810000 */
[----:B------:R-:W-:Y:S01]  /*7630*/  ISETP.GE.U32.AND P2, PT, R141, 0x180, PT ;  /* 0x000001808d00780c */ /* 0x000fe20003f46070 */
[----:B------:R-:W-:Y:S01]  /*7640*/  HGMMA.64x96x16.F32.BF16 R24, gdesc[UR28].tnspB, R24, gsb0 ;  /* 0x416000001c1879f0 */ /* 0x000fe20008001818 */
[----:B------:R-:W-:Y:S02]  /*7650*/  UIADD3 UR28, UR7, 0x300, URZ ;  /* 0x00000300071c7890 */ /* 0x000fe4000fffe03f */
[----:B------:R-:W-:Y:S01]  /*7660*/  UIADD3 UR30, UR6, 0x80, URZ ;  /* 0x00000080061e7890 */ /* 0x000fe2000fffe03f */
[----:B------:R-:W1:Y:S01]  /*7670*/  MUFU.TANH R125, R125 ;  /* 0x0000007d007d7308 */ /* 0x000e620000002400 */
[----:B------:R-:W-:Y:S01]  /*7680*/  UMOV UR29, 0xc0000010 ;  /* 0xc0000010001d7882 */ /* 0x000fe20000000000 */
[----:B------:R-:W-:Y:S01]  /*7690*/  UMOV UR31, 0x80000020 ;  /* 0x80000020001f7882 */ /* 0x000fe20000000000 */
[----:B---3--:R-:W-:-:S05]  /*76a0*/  FMNMX.FTZ R138, R124, R135, !PT ;  /* 0x000000877c8a7209 */ /* 0x008fca0007810000 */
[----:B------:R-:W2:Y:S01]  /*76b0*/  MUFU.TANH R128, R128 ;  /* 0x0000008000807308 */ /* 0x000ea20000002400 */
[----:B0-----:R-:W-:-:S07]  /*76c0*/  FMNMX.FTZ R81, R21, R136, !PT ;  /* 0x0000008815517209 */ /* 0x001fce0007810000 */
[----:B------:R-:W0:Y:S01]  /*76d0*/  MUFU.TANH R112, R112 ;  /* 0x0000007000707308 */ /* 0x000e220000002400 */
[----:B-1----:R-:W-:-:S07]  /*76e0*/  FMNMX.FTZ R135, R125, R138, !PT ;  /* 0x0000008a7d877209 */ /* 0x002fce0007810000 */
[----:B------:R-:W1:Y:S01]  /*76f0*/  MUFU.TANH R131, R131 ;  /* 0x0000008300837308 */ /* 0x000e620000002400 */
[----:B--2---:R-:W-:Y:S01]  /*7700*/  FMNMX.FTZ R82, R128, R81, !PT ;  /* 0x0000005180527209 */ /* 0x004fe20007810000 */
[----:B------:R-:W-:-:S06]  /*7710*/  FMUL.FTZ R81, R83, UR57 ;  /* 0x0000003953517c20 */ /* 0x000fcc0008410000 */
        /* <DEDUP_REMOVED lines=17> */
[----:B--2---:R-:W-:Y:S01]  /*7830*/  FMNMX.FTZ R136, R104, R135, !PT ;  /* 0x0000008768887209 */ /* 0x004fe20007810000 */
[----:B------:R-:W-:Y:S02]  /*7840*/  WARPGROUP.DEPBAR.LE gsb0, 0x0 ;  /* 0x00008000000079c5 */ /* 0x000fe40000010000 */
[----:B------:R-:W-:-:S04]  /*7850*/  WARPGROUP.ARRIVE ;  /* 0x00000000000079c5 */ /* 0x000fc80000000000 */
[----:B------:R-:W2:Y:S01]  /*7860*/  MUFU.TANH R127, R127 ;  /* 0x0000007f007f7308 */ /* 0x000ea20000002400 */
[----:B0-----:R-:W-:Y:S01]  /*7870*/  FMNMX.FTZ R82, R126, R83, !PT ;  /* 0x000000537e527209 */ /* 0x001fe20007810000 */
[----:B------:R-:W-:Y:S01]  /*7880*/  HGMMA.64x96x16.F32.BF16 R24, gdesc[UR28].tnspB, R24, gsb0 ;  /* 0x416000001c1879f0 */ /* 0x000fe20008001818 */
[----:B------:R-:W-:Y:S02]  /*7890*/  UIADD3 UR28, UR7, 0x480, URZ ;  /* 0x00000480071c7890 */ /* 0x000fe4000fffe03f */
[----:B------:R-:W-:Y:S01]  /*78a0*/  UIADD3 UR30, UR6, 0xc0, URZ ;  /* 0x000000c0061e7890 */ /* 0x000fe2000fffe03f */
[----:B------:R-:W-:Y:S01]  /*78b0*/  UMOV UR29, 0xc0000010 ;  /* 0xc0000010001d7882 */ /* 0x000fe20000000000 */
[----:B------:R-:W-:Y:S01]  /*78c0*/  UMOV UR31, 0x80000020 ;  /* 0x80000020001f7882 */ /* 0x000fe20000000000 */
        /* <DEDUP_REMOVED lines=15> */
[----:B------:R-:W-:-:S06]  /*79c0*/  FMUL.FTZ R83, R87, UR57 ;  /* 0x0000003957537c20 */ /* 0x000fcc0008410000 */
        /* <DEDUP_REMOVED lines=10> */
[----:B0-----:R-:W-:Y:S01]  /*7a70*/  FMNMX.FTZ R72, R106, R87, !PT ;  /* 0x000000576a487209 */ /* 0x001fe20007810000 */
[----:B------:R-:W-:Y:S02]  /*7a80*/  WARPGROUP.DEPBAR.LE gsb0, 0x0 ;  /* 0x00008000000079c5 */ /* 0x000fe40000010000 */
[----:B------:R-:W-:-:S04]  /*7a90*/  WARPGROUP.ARRIVE ;  /* 0x00000000000079c5 */ /* 0x000fc80000000000 */
[----:B------:R-:W0:Y:S01]  /*7aa0*/  MUFU.TANH R102, R102 ;  /* 0x0000006600667308 */ /* 0x000e220000002400 */
[----:B-1----:R-:W-:Y:S01]  /*7ab0*/  FMNMX.FTZ R87, R101, R136, !PT ;  /* 0x0000008865577209 */ /* 0x002fe20007810000 */
[----:B------:R-:W-:Y:S01]  /*7ac0*/  HGMMA.64x96x16.F32.BF16 R24, gdesc[UR28].tnspB, R24, gsb0 ;  /* 0x416000001c1879f0 */ /* 0x000fe20008001818 */
[----:B------:R-:W-:Y:S01]  /*7ad0*/  UIADD3 UR28, UR7, 0x600, URZ ;  /* 0x00000600071c7890 */ /* 0x000fe2000fffe03f */
[----:B--2---:R-:W-:Y:S01]  /*7ae0*/  FMNMX.FTZ R135, R107, R72, !PT ;  /* 0x000000486b877209 */ /* 0x004fe20007810000 */
[----:B------:R-:W-:-:S03]  /*7af0*/  UIADD3 UR30, UR6, 0x100, URZ ;  /* 0x00000100061e7890 */ /* 0x000fc6000fffe03f */
[----:B------:R-:W1:Y:S01]  /*7b00*/  MUFU.TANH R108, R108 ;  /* 0x0000006c006c7308 */ /* 0x000e620000002400 */
[----:B------:R-:W-:Y:S01]  /*7b10*/  UMOV UR29, 0xc0000010 ;  /* 0xc0000010001d7882 */ /* 0x000fe20000000000 */
[----:B------:R-:W-:-:S06]  /*7b20*/  UMOV UR31, 0x80000020 ;  /* 0x80000020001f7882 */ /* 0x000fcc0000000000 */
[----:B------:R-:W2:Y:S01]  /*7b30*/  MUFU.TANH R103, R103 ;  /* 0x0000006700677308 */ /* 0x000ea20000002400 */
[----:B0-----:R-:W-:Y:S01]  /*7b40*/  FMNMX.FTZ R136, R102, R87, !PT ;  /* 0x0000005766887209 */ /* 0x001fe20007810000 */
[----:B------:R-:W-:-:S06]  /*7b50*/  FMUL.FTZ R87, R73, UR57 ;  /* 0x0000003949577c20 */ /* 0x000fcc0008410000 */
[----:B------:R-:W0:Y:S01]  /*7b60*/  MUFU.TANH R92, R92 ;  /* 0x0000005c005c7308 */ /* 0x000e220000002400 */
[----:B-1----:R-:W-:-:S07]  /*7b70*/  FMNMX.FTZ R72, R108, R135, !PT ;  /* 0x000000876c487209 */ /* 0x002fce0007810000 */
[----:B------:R-:W1:Y:S01]  /*7b80*/  MUFU.TANH R109, R109 ;  /* 0x0000006d006d7308 */ /* 0x000e620000002400 */
[----:B--2---:R-:W-:-:S07]  /*7b90*/  FMNMX.FTZ R135, R103, R136, !PT ;  /* 0x0000008867877209 */ /* 0x004fce0007810000 */
[----:B------:R-:W2:Y:S01]  /*7ba0*/  MUFU.TANH R93, R93 ;  /* 0x0000005d005d7308 */ /* 0x000ea20000002400 */
[----:B0-----:R-:W-:Y:S01]  /*7bb0*/  FMNMX.FTZ R136, R92, R135, !PT ;  /* 0x000000875c887209 */ /* 0x001fe20007810000 */
[----:B------:R-:W-:-:S06]  /*7bc0*/  FMUL.FTZ R135, R76, UR57 ;  /* 0x000000394c877c20 */ /* 0x000fcc0008410000 */
        /* <DEDUP_REMOVED lines=45> */
[----:B------:R-:W-:-:S06]  /*7ea0*/  FMUL.FTZ R77, R79, UR57 ;  /* 0x000000394f4d7c20 */ /* 0x000fcc0008410000 */
[----:B------:R-:W0:Y:S01]  /*7eb0*/  MUFU.TANH R82, R82 ;  /* 0x0000005200527308 */ /* 0x000e220000002400 */
[----:B-1----:R-:W-:Y:S02]  /*7ec0*/  FMNMX.FTZ R78, R80, R73, !PT ;  /* 0x00000049504e7209 */ /* 0x002fe40007810000 */
[----:B------:R-:W1:Y:S05]  /*7ed0*/  SHFL.BFLY PT, R73, R72, 0x2, 0x1f ;  /* 0x0c401f0048497f89 */ /* 0x000e6a00000e0000 */
[----:B------:R-:W3:Y:S01]  /*7ee0*/  MUFU.TANH R83, R83 ;  /* 0x0000005300537308 */ /* 0x000ee20000002400 */
[----:B--2---:R-:W-:-:S07]  /*7ef0*/  FMNMX.FTZ R137, R81, R78, !PT ;  /* 0x0000004e51897209 */ /* 0x004fce0007810000 */
[----:B------:R-:W2:Y:S01]  /*7f00*/  MUFU.TANH R74, R74 ;  /* 0x0000004a004a7308 */ /* 0x000ea20000002400 */
[----:B0-----:R-:W-:Y:S01]  /*7f10*/  FMNMX.FTZ R78, R82, R137, !PT ;  /* 0x00000089524e7209 */ /* 0x001fe20007810000 */
[----:B------:R-:W-:Y:S02]  /*7f20*/  WARPGROUP.DEPBAR.LE gsb0, 0x0 ;  /* 0x00008000000079c5 */ /* 0x000fe40000010000 */
[----:B------:R-:W-:-:S04]  /*7f30*/  WARPGROUP.ARRIVE ;  /* 0x00000000000079c5 */ /* 0x000fc80000000000 */
[----:B------:R-:W0:Y:S01]  /*7f40*/  MUFU.TANH R75, R75 ;  /* 0x0000004b004b7308 */ /* 0x000e220000002400 */
[----:B---3--:R-:W-:Y:S02]  /*7f50*/  FMNMX.FTZ R79, R83, R78, !PT ;  /* 0x0000004e534f7209 */ /* 0x008fe40007810000 */
[----:B-1----:R-:W-:Y:S01]  /*7f60*/  FMNMX.FTZ R139, R72, R73, !PT ;  /* 0x00000049488b7209 */ /* 0x002fe20007810000 */
[----:B------:R-:W-:Y:S01]  /*7f70*/  HGMMA.64x96x16.F32.BF16 R24, gdesc[UR28].tnspB, R24, gsb0 ;  /* 0x416000001c1879f0 */ /* 0x000fe20008001818 */
[----:B------:R-:W-:Y:S01]  /*7f80*/  UIADD3 UR28, UR7, 0x900, URZ ;  /* 0x00000900071c7890 */ /* 0x000fe2000fffe03f */
[----:B--2---:R-:W-:Y:S01]  /*7f90*/  FMNMX.FTZ R78, R74, R79, !PT ;  /* 0x0000004f4a4e7209 */ /* 0x004fe20007810000 */
[----:B------:R-:W-:Y:S01]  /*7fa0*/  UIADD3 UR30, UR6, 0x180, URZ ;  /* 0x00000180061e7890 */ /* 0x000fe2000fffe03f */
[----:B------:R-:W1:Y:S01]  /*7fb0*/  MUFU.TANH R76, R76 ;  /* 0x0000004c004c7308 */ /* 0x000e620000002400 */
[----:B------:R-:W-:Y:S01]  /*7fc0*/  UMOV UR29, 0xc0000010 ;  /* 0xc0000010001d7882 */ /* 0x000fe20000000000 */
[----:B------:R-:W-:Y:S01]  /*7fd0*/  UMOV UR31, 0x80000020 ;  /* 0x80000020001f7882 */ /* 0x000fe20000000000 */
[----:B------:R-:W2:Y:S01]  /*7fe0*/  SHFL.BFLY PT, R72, R139, 0x1, 0x1f ;  /* 0x0c201f008b487f89 */ /* 0x000ea200000e0000 */
[----:B------:R-:W3:Y:S04]  /*7ff0*/  LDC R73, c[0x0][0x988] ;  /* 0x00026200ff497b82 */ /* 0x000ee80000000800 */
[----:B------:R-:W4:Y:S01]  /*8000*/  MUFU.TANH R77, R77 ;  /* 0x0000004d004d7308 */ /* 0x000f220000002400 */
[----:B0-----:R-:W-:-:S04]  /*8010*/  FMNMX.FTZ R79, R75, R78, !PT ;  /* 0x0000004e4b4f7209 */ /* 0x001fc80007810000 */
[----:B-1----:R-:W-:-:S04]  /*8020*/  FMNMX.FTZ R78, R76, R79, !PT ;  /* 0x0000004f4c4e7209 */ /* 0x002fc80007810000 */
[----:B----4-:R-:W-:Y:S01]  /*8030*/  FMNMX.FTZ R138, R77, R78, !PT ;  /* 0x0000004e4d8a7209 */ /* 0x010fe20007810000 */
[----:B------:R-:W-:Y:S01]  /*8040*/  VIADD R78, R140, 0x9 ;  /* 0x000000098c4e7836 */ /* 0x000fe20000000000 */
[----:B--2---:R-:W-:Y:S01]  /*8050*/  FMNMX.FTZ R72, R139, R72, !PT ;  /* 0x000000488b487209 */ /* 0x004fe20007810000 */
[----:B------:R-:W-:Y:S02]  /*8060*/  IMAD.U32 R139, RZ, RZ, UR39 ;  /* 0x00000027ff8b7e24 */ /* 0x000fe4000f8e00ff */
[----:B------:R-:W0:Y:S01]  /*8070*/  SHFL.BFLY PT, R137, R138, 0x2, 0x1f ;  /* 0x0c401f008a897f89 */ /* 0x000e2200000e0000 */
[----:B------:R-:W-:Y:S01]  /*8080*/  SEL R79, R78, 0x9, !P2 ;  /* 0x000000094e4f7807 */ /* 0x000fe20005000000 */
[----:B------:R-:W-:Y:S01]  /*8090*/  FADD.FTZ R78, -R72, R5 ;  /* 0x00000005484e7221 */ /* 0x000fe20000010100 */
[----:B------:R-:W-:Y:S02]  /*80a0*/  @!P1 LEA R139, R139, UR36, 0x3 ;  /* 0x000000248b8b9c11 */ /* 0x000fe4000f8e18ff */
[----:B------:R-:W-:Y:S01]  /*80b0*/  ISETP.GT.AND P2, PT, R0, RZ, PT ;  /* 0x000000ff0000720c */ /* 0x000fe20003f44270 */
[----:B---3--:R-:W-:Y:S01]  /*80c0*/  FMUL.FTZ R78, R78, R73 ;  /* 0x000000494e4e7220 */ /* 0x008fe20000410000 */
[----:B------:R-:W-:-:S05]  /*80d0*/  VIADD R0, R0, 0xffffffff ;  /* 0xffffffff00007836 */ /* 0x000fca0000000000 */
[----:B------:R-:W1:Y:S01]  /*80e0*/  MUFU.EX2 R78, R78 ;  /* 0x0000004e004e7308 */ /* 0x000e620000000800 */
[----:B0-----:R-:W-:Y:S01]  /*80f0*/  FMNMX.FTZ R137, R138, R137, !PT ;  /* 0x000000898a897209 */ /* 0x001fe20007810000 */
[----:B------:R-:W-:-:S04]  /*8100*/  FMUL.FTZ R138, R72, R73 ;  /* 0x00000049488a7220 */ /* 0x000fc80000410000 */
[----:B------:R-:W0:Y:S01]  /*8110*/  SHFL.BFLY PT, R140, R137, 0x1, 0x1f ;  /* 0x0c201f00898c7f89 */ /* 0x000e2200000e0000 */
[-CC-:B------:R-:W-:Y:S01]  /*8120*/  FFMA.FTZ R5, R7, R73.reuse, -R138.reuse ;  /* 0x0000004907057223 */ /* 0x180fe2000001088a */
[----:B------:R-:W-:Y:S02]  /*8130*/  @!P1 VIADD R7, R139, 0x31c40 ;  /* 0x00031c408b079836 */ /* 0x000fe40000000000 */
[-CC-:B------:R-:W-:Y:S01]  /*8140*/  FFMA.FTZ R11, R11, R73.reuse, -R138.reuse ;  /* 0x000000490b0b7223 */ /* 0x180fe2000001088a */
[-CC-:B------:R-:W-:Y:S01]  /*8150*/  FFMA.FTZ R15, R15, R73.reuse, -R138.reuse ;  /* 0x000000490f0f7223 */ /* 0x180fe2000001088a */
[-CC-:B------:R-:W-:Y:S01]  /*8160*/  FFMA.FTZ R20, R20, R73.reuse, -R138.reuse ;  /* 0x0000004914147223 */ /* 0x180fe2000001088a */
[-CC-:B------:R-:W-:Y:S01]  /*8170*/  FFMA.FTZ R129, R129, R73.reuse, -R138.reuse ;  /* 0x0000004981817223 */ /* 0x180fe2000001088a */
[----:B------:R-:W-:Y:S01]  /*8180*/  @!P1 PRMT R7, RZ, 0x654, R7 ;  /* 0x00000654ff079816 */ /* 0x000fe20000000007 */
[----:B------:R-:W-:Y:S01]  /*8190*/  MUFU.EX2 R5, R5 ;  /* 0x0000000500057308 */ /* 0x000fe20000000800 */
[-CC-:B------:R-:W-:Y:S01]  /*81a0*/  FFMA.FTZ R130, R130, R73.reuse, -R138.reuse ;  /* 0x0000004982827223 */ /* 0x180fe2000001088a */
[-CC-:B------:R-:W-:Y:S01]  /*81b0*/  FFMA.FTZ R120, R120, R73.reuse, -R138.reuse ;  /* 0x0000004978787223 */ /* 0x180fe2000001088a */
[-CC-:B------:R-:W-:Y:S01]  /*81c0*/  FFMA.FTZ R121, R121, R73.reuse, -R138.reuse ;  /* 0x0000004979797223 */ /* 0x180fe2000001088a */
[-CC-:B------:R-:W-:Y:S01]  /*81d0*/  FFMA.FTZ R124, R124, R73.reuse, -R138.reuse ;  /* 0x000000497c7c7223 */ /* 0x180fe2000001088a */
[-CC-:B------:R-:W-:Y:S01]  /*81e0*/  FFMA.FTZ R125, R125, R73.reuse, -R138.reuse ;  /* 0x000000497d7d7223 */ /* 0x180fe2000001088a */
[-CC-:B------:R-:W-:Y:S01]  /*81f0*/  FFMA.FTZ R112, R112, R73.reuse, -R138.reuse ;  /* 0x0000004970707223 */ /* 0x180fe2000001088a */
[-CC-:B------:R-:W-:Y:S01]  /*8200*/  FFMA.FTZ R113, R113, R73.reuse, -R138.reuse ;  /* 0x0000004971717223 */ /* 0x180fe2000001088a */
        /* <DEDUP_REMOVED lines=22> */
[----:B------:R-:W-:Y:S01]  /*8370*/  FFMA.FTZ R87, R87, R73, -R138 ;  /* 0x0000004957577223 */ /* 0x000fe2000001088a */
[----:B------:R-:W-:-:S02]  /*8380*/  WARPGROUP.DEPBAR.LE gsb0, 0x0 ;  /* 0x00008000000079c5 */ /* 0x000fc40000010000 */
[----:B------:R-:W-:Y:S01]  /*8390*/  WARPGROUP.ARRIVE ;  /* 0x00000000000079c5 */ /* 0x000fe20000000000 */
[----:B------:R-:W-:Y:S01]  /*83a0*/  MUFU.EX2 R129, R129 ;  /* 0x0000008100817308 */ /* 0x000fe20000000800 */
[-CC-:B------:R-:W-:Y:S01]  /*83b0*/  FFMA.FTZ R135, R135, R73.reuse, -R138.reuse ;  /* 0x0000004987877223 */ /* 0x180fe2000001088a */
[----:B------:R-:W-:-:S03]  /*83c0*/  FFMA.FTZ R136, R136, R73, -R138 ;  /* 0x0000004988887223 */ /* 0x000fc6000001088a */
[----:B------:R-:W-:Y:S01]  /*83d0*/  HGMMA.64x96x16.F32.BF16 R24, gdesc[UR28].tnspB, R24, gsb0 ;  /* 0x416000001c1879f0 */ /* 0x000fe20008001818 */
[----:B------:R-:W-:Y:S02]  /*83e0*/  UIADD3 UR28, UR7, 0xa80, URZ ;  /* 0x00000a80071c7890 */ /* 0x000fe4000fffe03f */
[----:B------:R-:W-:Y:S01]  /*83f0*/  UIADD3 UR30, UR6, 0x1c0, URZ ;  /* 0x000001c0061e7890 */ /* 0x000fe2000fffe03f */
[----:B------:R-:W-:Y:S01]  /*8400*/  MUFU.EX2 R130, R130 ;  /* 0x0000008200827308 */ /* 0x000fe20000000800 */
[----:B------:R-:W-:Y:S01]  /*8410*/  UMOV UR29, 0xc0000010 ;  /* 0xc0000010001d7882 */ /* 0x000fe20000000000 */
[----:B------:R-:W-:-:S06]  /*8420*/  UMOV UR31, 0x80000020 ;  /* 0x80000020001f7882 */ /* 0x000fcc0000000000 */
        /* <DEDUP_REMOVED lines=13> */
[----:B------:R-:W-:-:S05]  /*8500*/  WARPGROUP.ARRIVE ;  /* 0x00000000000079c5 */ /* 0x000fca0000000000 */
[----:B------:R-:W-:Y:S01]  /*8510*/  MUFU.EX2 R110, R110 ;  /* 0x0000006e006e7308 */ /* 0x000fe20000000800 */
[----:B------:R-:W-:Y:S01]  /*8520*/  HGMMA.64x96x16.F32.BF16 R24, gdesc[UR28].tnspB, R24, gsb0 ;  /* 0x416000001c1879f0 */ /* 0x000fe20008001818 */
[----:B------:R-:W-:Y:S02]  /*8530*/  UIADD3 UR28, UR7, 0xc00, URZ ;  /* 0x00000c00071c7890 */ /* 0x000fe4000fffe03f */
[----:B------:R-:W-:Y:S01]  /*8540*/  UIADD3 UR30, UR6, 0x200, URZ ;  /* 0x00000200061e7890 */ /* 0x000fe2000fffe03f */
[----:B------:R-:W-:Y:S01]  /*8550*/  UMOV UR29, 0xc0000010 ;  /* 0xc0000010001d7882 */ /* 0x000fe20000000000 */
[----:B------:R-:W-:Y:S02]  /*8560*/  UMOV UR31, 0x80000020 ;  /* 0x80000020001f7882 */ /* 0x000fe40000000000 */
        /* <DEDUP_REMOVED lines=15> */
[----:B------:R-:W-:Y:S07]  /*8660*/  HGMMA.64x96x16.F32.BF16 R24, gdesc[UR28].tnspB, R24, gsb0 ;  /* 0x416000001c1879f0 */ /* 0x000fee0008001818 */
[----:B------:R-:W-:Y:S08]  /*8670*/  MUFU.EX2 R135, R135 ;  /* 0x0000008700877308 */ /* 0x000ff00000000800 */
[----:B------:R-:W-:Y:S01]  /*8680*/  MUFU.EX2 R136, R136 ;  /* 0x0000008800887308 */ /* 0x000fe20000000800 */
[----:B------:R-:W-:-:S02]  /*8690*/  WARPGROUP.DEPBAR.LE gsb0, 0x0 ;  /* 0x00008000000079c5 */ /* 0x000fc40000010000 */
[----:B------:R2:W-:Y:S06]  /*86a0*/  BAR.ARV R79, 0x100 ;  /* 0x0004004f0000751d */ /* 0x0005ec0000002000 */
[----:B------:R3:W-:Y:S01]  /*86b0*/  @!P1 SYNCS.ARRIVE.TRANS64.RED.A1T0 RZ, [R7+URZ], RZ ;  /* 0x000000ff07ff99a7 */ /* 0x0007e2000810043f */
[----:B-1----:R-:W-:Y:S01]  /*86c0*/  FMUL.FTZ R24, R24, R78 ;  /* 0x0000004e18187220 */ /* 0x002fe20000410000 */
[-CC-:B--2---:R-:W-:Y:S01]  /*86d0*/  FFMA.FTZ R79, R8, R73.reuse, -R138.reuse ;  /* 0x00000049084f7223 */ /* 0x184fe2000001088a */
[----:B0-----:R-:W-:Y:S01]  /*86e0*/  FMNMX.FTZ R8, R137, R140, !PT ;  /* 0x0000008c89087209 */ /* 0x001fe20007810000 */
[----:B------:R-:W-:Y:S01]  /*86f0*/  FFMA.FTZ R137, R12, R73, -R138 ;  /* 0x000000490c897223 */ /* 0x000fe2000001088a */
[-C--:B------:R-:W-:Y:S01]  /*8700*/  FMUL.FTZ R25, R25, R78.reuse ;  /* 0x0000004e19197220 */ /* 0x080fe20000410000 */
[-C--:B------:R-:W-:Y:S01]  /*8710*/  FMUL.FTZ R28, R28, R78.reuse ;  /* 0x0000004e1c1c7220 */ /* 0x080fe20000410000 */
[----:B------:R-:W-:Y:S01]  /*8720*/  FMUL.FTZ R29, R29, R78 ;  /* 0x0000004e1d1d7220 */ /* 0x000fe20000410000 */
[----:B---3--:R-:W-:-:S02]  /*8730*/  IMAD.U32 R7, RZ, RZ, UR58 ;  /* 0x0000003aff077e24 */ /* 0x008fc4000f8e00ff */
[CC--:B------:R-:W-:Y:S01]  /*8740*/  FMUL.FTZ R140, R8.reuse, R73.reuse ;  /* 0x00000049088c7220 */ /* 0x0c0fe20000410000 */
[----:B------:R-:W-:Y:S01]  /*8750*/  FADD.FTZ R4, -R8, R4 ;  /* 0x0000000408047221 */ /* 0x000fe20000010100 */
[----:B------:R-:W0:Y:S01]  /*8760*/  MUFU.EX2 R79, R79 ;  /* 0x0000004f004f7308 */ /* 0x000e220000000800 */
[----:B------:R-:W-:Y:S01]  /*8770*/  UMOV UR58, UR39 ;  /* 0x00000027003a7c82 */ /* 0x000fe20008000000 */
[----:B------:R-:W-:Y:S01]  /*8780*/  @!P1 LEA R7, R7, UR36, 0x3 ;  /* 0x0000002407079c11 */ /* 0x000fe2000f8e18ff */
[-C--:B------:R-:W-:Y:S01]  /*8790*/  FMUL.FTZ R4, R4, R73.reuse ;  /* 0x0000004904047220 */ /* 0x080fe20000410000 */
[-CC-:B------:R-:W-:Y:S01]  /*87a0*/  FFMA.FTZ R122, R122, R73.reuse, -R140.reuse ;  /* 0x000000497a7a7223 */ /* 0x180fe2000001088c */
[-CC-:B------:R-:W-:Y:S01]  /*87b0*/  FFMA.FTZ R114, R114, R73.reuse, -R140.reuse ;  /* 0x0000004972727223 */ /* 0x180fe2000001088c */
[-CC-:B------:R-:W-:Y:S01]  /*87c0*/  FFMA.FTZ R89, R89, R73.reuse, -R140.reuse ;  /* 0x0000004959597223 */ /* 0x180fe2000001088c */
[----:B------:R-:W-:Y:S01]  /*87d0*/  @!P1 VIADD R7, R7, 0x31c60 ;  /* 0x00031c6007079836 */ /* 0x000fe20000000000 */
[----:B------:R0:W-:Y:S01]  /*87e0*/  MUFU.EX2 R12, R4 ;  /* 0x00000004000c7308 */ /* 0x0001e20000000800 */
[-CC-:B------:R-:W-:Y:S01]  /*87f0*/  FFMA.FTZ R90, R90, R73.reuse, -R140.reuse ;  /* 0x000000495a5a7223 */ /* 0x180fe2000001088c */
[-CC-:B------:R-:W-:Y:S01]  /*8800*/  FFMA.FTZ R98, R98, R73.reuse, -R140.reuse ;  /* 0x0000004962627223 */ /* 0x180fe2000001088c */
[-CC-:B------:R-:W-:Y:S01]  /*8810*/  FFMA.FTZ R91, R91, R73.reuse, -R140.reuse ;  /* 0x000000495b5b7223 */ /* 0x180fe2000001088c */
[----:B------:R-:W-:Y:S01]  /*8820*/  @!P1 PRMT R7, RZ, 0x654, R7 ;  /* 0x00000654ff079816 */ /* 0x000fe20000000007 */
[-CC-:B------:R-:W-:Y:S01]  /*8830*/  FFMA.FTZ R75, R75, R73.reuse, -R140.reuse ;  /* 0x000000494b4b7223 */ /* 0x180fe2000001088c */
[-CC-:B------:R-:W-:Y:S01]  /*8840*/  FFMA.FTZ R77, R77, R73.reuse, -R140.reuse ;  /* 0x000000494d4d7223 */ /* 0x180fe2000001088c */
[--C-:B------:R-:W-:Y:S01]  /*8850*/  FFMA.FTZ R82, R82, R73, -R140.reuse ;  /* 0x0000004952527223 */ /* 0x100fe2000001088c */
[----:B------:R1:W-:Y:S01]  /*8860*/  @!P1 SYNCS.ARRIVE.TRANS64.RED.A1T0 RZ, [R7+URZ], RZ ;  /* 0x000000ff07ff99a7 */ /* 0x0003e2000810043f */
[----:B------:R-:W2:Y:S01]  /*8870*/  MUFU.EX2 R137, R137 ;  /* 0x0000008900897308 */ /* 0x000ea20000000800 */
[----:B0-----:R-:W-:Y:S01]  /*8880*/  F2FP.BF16.F32.PACK_AB R4, R79, R5 ;  /* 0x000000054f04723e */ /* 0x001fe200000010ff */
[-CC-:B------:R-:W-:Y:S01]  /*8890*/  FFMA.FTZ R74, R74, R73.reuse, -R140.reuse ;  /* 0x000000494a4a7223 */ /* 0x180fe2000001088c */
[-CC-:B------:R-:W-:Y:S01]  /*88a0*/  FFMA.FTZ R76, R76, R73.reuse, -R140.reuse ;  /* 0x000000494c4c7223 */ /* 0x180fe2000001088c */
[-C--:B------:R-:W-:Y:S01]  /*88b0*/  FMUL.FTZ R32, R32, R78.reuse ;  /* 0x0000004e20207220 */ /* 0x080fe20000410000 */
[-C--:B------:R-:W-:Y:S01]  /*88c0*/  FMUL.FTZ R33, R33, R78.reuse ;  /* 0x0000004e21217220 */ /* 0x080fe20000410000 */
[----:B------:R-:W-:Y:S01]  /*88d0*/  FMUL.FTZ R36, R36, R78 ;  /* 0x0000004e24247220 */ /* 0x000fe20000410000 */
[-CC-:B-1----:R-:W-:Y:S01]  /*88e0*/  FFMA.FTZ R7, R9, R73.reuse, -R140.reuse ;  /* 0x0000004909077223 */ /* 0x182fe2000001088c */
[-CC-:B------:R-:W-:Y:S01]  /*88f0*/  FFMA.FTZ R9, R10, R73.reuse, -R140.reuse ;  /* 0x000000490a097223 */ /* 0x180fe2000001088c */
[-CC-:B------:R-:W-:Y:S01]  /*8900*/  FFMA.FTZ R10, R13, R73.reuse, -R140.reuse ;  /* 0x000000490d0a7223 */ /* 0x180fe2000001088c */
[-C--:B------:R-:W-:Y:S01]  /*8910*/  FFMA.FTZ R13, R14, R73.reuse, -R140 ;  /* 0x000000490e0d7223 */ /* 0x080fe2000001088c */
[----:B------:R-:W-:Y:S01]  /*8920*/  FFMA.FTZ R14, R78, R6, R5 ;  /* 0x000000064e0e7223 */ /* 0x000fe20000010005 */
[----:B------:R-:W-:Y:S01]  /*8930*/  MUFU.EX2 R122, R122 ;  /* 0x0000007a007a7308 */ /* 0x000fe20000000800 */
[-C--:B------:R-:W-:Y:S01]  /*8940*/  FMUL.FTZ R37, R37, R78.reuse ;  /* 0x0000004e25257220 */ /* 0x080fe20000410000 */
[-C--:B------:R-:W-:Y:S01]  /*8950*/  FMUL.FTZ R40, R40, R78.reuse ;  /* 0x0000004e28287220 */ /* 0x080fe20000410000 */
[----:B------:R-:W-:Y:S01]  /*8960*/  FADD.FTZ R14, R79, R14 ;  /* 0x0000000e4f0e7221 */ /* 0x000fe20000010000 */
[----:B------:R-:W-:Y:S01]  /*8970*/  FFMA.FTZ R79, R83, R73, -R140 ;  /* 0x00000049534f7223 */ /* 0x000fe2000001088c */
[----:B--2---:R-:W-:Y:S01]  /*8980*/  F2FP.BF16.F32.PACK_AB R6, R137, R11 ;  /* 0x0000000b8906723e */ /* 0x004fe200000010ff */
[-C--:B------:R-:W-:Y:S01]  /*8990*/  FMUL.FTZ R41, R41, R78.reuse ;  /* 0x0000004e29297220 */ /* 0x080fe20000410000 */
[----:B------:R-:W-:Y:S01]  /*89a0*/  FADD.FTZ R14, R11, R14 ;  /* 0x0000000e0b0e7221 */ /* 0x000fe20000010000 */
[----:B------:R-:W0:Y:S01]  /*89b0*/  MUFU.EX2 R7, R7 ;  /* 0x0000000700077308 */ /* 0x000e220000000800 */
[-CC-:B------:R-:W-:Y:S01]  /*89c0*/  FFMA.FTZ R11, R88, R73.reuse, -R140.reuse ;  /* 0x00000049580b7223 */ /* 0x180fe2000001088c */
[-C--:B------:R-:W-:Y:S01]  /*89d0*/  FFMA.FTZ R88, R80, R73.reuse, -R140 ;  /* 0x0000004950587223 */ /* 0x080fe2000001088c */
[----:B------:R-:W-:Y:S01]  /*89e0*/  FADD.FTZ R137, R137, R14 ;  /* 0x0000000e89897221 */ /* 0x000fe20000010000 */
[-CC-:B------:R-:W-:Y:S01]  /*89f0*/  FFMA.FTZ R80, R81, R73.reuse, -R140.reuse ;  /* 0x0000004951507223 */ /* 0x180fe2000001088c */
[--C-:B------:R-:W-:Y:S01]  /*8a00*/  FFMA.FTZ R14, R99, R73, -R140.reuse ;  /* 0x00000049630e7223 */ /* 0x100fe2000001088c */
[-C--:B------:R-:W-:Y:S01]  /*8a10*/  FMUL.FTZ R44, R44, R78.reuse ;  /* 0x0000004e2c2c7220 */ /* 0x080fe20000410000 */
[----:B------:R-:W-:Y:S01]  /*8a20*/  FADD.FTZ R137, R15, R137 ;  /* 0x000000890f897221 */ /* 0x000fe20000010000 */
[----:B------:R-:W1:Y:S01]  /*8a30*/  MUFU.EX2 R9, R9 ;  /* 0x0000000900097308 */ /* 0x000e620000000800 */
[-C--:B------:R-:W-:Y:S01]  /*8a40*/  FMUL.FTZ R45, R45, R78.reuse ;  /* 0x0000004e2d2d7220 */ /* 0x080fe20000410000 */
[-C--:B------:R-:W-:Y:S01]  /*8a50*/  FMUL.FTZ R48, R48, R78.reuse ;  /* 0x0000004e30307220 */ /* 0x080fe20000410000 */
[-C--:B------:R-:W-:Y:S01]  /*8a60*/  FMUL.FTZ R49, R49, R78.reuse ;  /* 0x0000004e31317220 */ /* 0x080fe20000410000 */
[-C--:B------:R-:W-:Y:S01]  /*8a70*/  FMUL.FTZ R52, R52, R78.reuse ;  /* 0x0000004e34347220 */ /* 0x080fe20000410000 */
[-C--:B------:R-:W-:Y:S01]  /*8a80*/  FMUL.FTZ R53, R53, R78.reuse ;  /* 0x0000004e35357220 */ /* 0x080fe20000410000 */
[-C--:B------:R-:W-:Y:S01]  /*8a90*/  FMUL.FTZ R56, R56, R78.reuse ;  /* 0x0000004e38387220 */ /* 0x080fe20000410000 */
[-C--:B------:R-:W-:Y:S01]  /*8aa0*/  FMUL.FTZ R57, R57, R78.reuse ;  /* 0x0000004e39397220 */ /* 0x080fe20000410000 */
[----:B------:R-:W-:Y:S01]  /*8ab0*/  MUFU.EX2 R10, R10 ;  /* 0x0000000a000a7308 */ /* 0x000fe20000000800 */
[----:B0-----:R-:W-:Y:S01]  /*8ac0*/  FFMA.FTZ R3, R12, R3, R7 ;  /* 0x000000030c037223 */ /* 0x001fe20000010007 */
[-C--:B------:R-:W-:Y:S01]  /*8ad0*/  FMUL.FTZ R60, R60, R78.reuse ;  /* 0x0000004e3c3c7220 */ /* 0x080fe20000410000 */
[-C--:B------:R-:W-:Y:S01]  /*8ae0*/  FMUL.FTZ R61, R61, R78.reuse ;  /* 0x0000004e3d3d7220 */ /* 0x080fe20000410000 */
[-C--:B------:R-:W-:Y:S01]  /*8af0*/  FMUL.FTZ R64, R64, R78.reuse ;  /* 0x0000004e40407220 */ /* 0x080fe20000410000 */
[-C--:B------:R-:W-:Y:S01]  /*8b00*/  FMUL.FTZ R65, R65, R78.reuse ;  /* 0x0000004e41417220 */ /* 0x080fe20000410000 */
[-C--:B------:R-:W-:Y:S01]  /*8b10*/  FMUL.FTZ R68, R68, R78.reuse ;  /* 0x0000004e44447220 */ /* 0x080fe20000410000 */
[----:B------:R-:W-:Y:S01]  /*8b20*/  FMUL.FTZ R69, R69, R78 ;  /* 0x0000004e45457220 */ /* 0x000fe20000410000 */
[----:B------:R-:W0:Y:S01]  /*8b30*/  MUFU.EX2 R13, R13 ;  /* 0x0000000d000d7308 */ /* 0x000e220000000800 */
[C---:B-1----:R-:W-:Y:S01]  /*8b40*/  F2FP.BF16.F32.PACK_AB R5, R9.reuse, R7 ;  /* 0x000000070905723e */ /* 0x042fe200000010ff */
[----:B------:R-:W-:Y:S01]  /*8b50*/  FADD.FTZ R9, R9, R3 ;  /* 0x0000000309097221 */ /* 0x000fe20000010000 */
[-CC-:B------:R-:W-:Y:S01]  /*8b60*/  FFMA.FTZ R3, R109, R73.reuse, -R140.reuse ;  /* 0x000000496d037223 */ /* 0x180fe2000001088c */
[-C--:B------:R-:W-:Y:S01]  /*8b70*/  FMUL.FTZ R26, R26, R12.reuse ;  /* 0x0000000c1a1a7220 */ /* 0x080fe20000410000 */
[-C--:B------:R-:W-:Y:S01]  /*8b80*/  FMUL.FTZ R27, R27, R12.reuse ;  /* 0x0000000c1b1b7220 */ /* 0x080fe20000410000 */
[-C--:B------:R-:W-:Y:S01]  /*8b90*/  FMUL.FTZ R30, R30, R12.reuse ;  /* 0x0000000c1e1e7220 */ /* 0x080fe20000410000 */
[-C--:B------:R-:W-:Y:S01]  /*8ba0*/  FMUL.FTZ R31, R31, R12.reuse ;  /* 0x0000000c1f1f7220 */ /* 0x080fe20000410000 */
[----:B------:R-:W-:Y:S01]  /*8bb0*/  MUFU.EX2 R114, R114 ;  /* 0x0000007200727308 */ /* 0x000fe20000000800 */
[-C--:B------:R-:W-:Y:S01]  /*8bc0*/  FMUL.FTZ R34, R34, R12.reuse ;  /* 0x0000000c22227220 */ /* 0x080fe20000410000 */
[-C--:B------:R-:W-:Y:S01]  /*8bd0*/  FMUL.FTZ R35, R35, R12.reuse ;  /* 0x0000000c23237220 */ /* 0x080fe20000410000 */
[-C--:B------:R-:W-:Y:S01]  /*8be0*/  FMUL.FTZ R38, R38, R12.reuse ;  /* 0x0000000c26267220 */ /* 0x080fe20000410000 */
[-C--:B------:R-:W-:Y:S01]  /*8bf0*/  FMUL.FTZ R39, R39, R12.reuse ;  /* 0x0000000c27277220 */ /* 0x080fe20000410000 */
[-C--:B------:R-:W-:Y:S01]  /*8c00*/  FMUL.FTZ R42, R42, R12.reuse ;  /* 0x0000000c2a2a7220 */ /* 0x080fe20000410000 */
[-C--:B------:R-:W-:Y:S01]  /*8c10*/  FMUL.FTZ R43, R43, R12.reuse ;  /* 0x0000000c2b2b7220 */ /* 0x080fe20000410000 */
[----:B------:R-:W-:Y:S01]  /*8c20*/  FMUL.FTZ R46, R46, R12 ;  /* 0x0000000c2e2e7220 */ /* 0x000fe20000410000 */
[----:B------:R-:W-:Y:S01]  /*8c30*/  MUFU.EX2 R3, R3 ;  /* 0x0000000300037308 */ /* 0x000fe20000000800 */
[----:B0-----:R-:W-:Y:S01]  /*8c40*/  F2FP.BF16.F32.PACK_AB R7, R13, R10 ;  /* 0x0000000a0d07723e */ /* 0x001fe200000010ff */
[-C--:B------:R-:W-:Y:S01]  /*8c50*/  FMUL.FTZ R47, R47, R12.reuse ;  /* 0x0000000c2f2f7220 */ /* 0x080fe20000410000 */
[-C--:B------:R-:W-:Y:S01]  /*8c60*/  FMUL.FTZ R50, R50, R12.reuse ;  /* 0x0000000c32327220 */ /* 0x080fe20000410000 */
[-C--:B------:R-:W-:Y:S01]  /*8c70*/  FMUL.FTZ R51, R51, R12.reuse ;  /* 0x0000000c33337220 */ /* 0x080fe20000410000 */
[-C--:B------:R-:W-:Y:S01]  /*8c80*/  FMUL.FTZ R54, R54, R12.reuse ;  /* 0x0000000c36367220 */ /* 0x080fe20000410000 */
[----:B------:R0:W-:Y:S01]  /*8c90*/  STSM.16.M88.4 [R2+0x24300], R4 ;  /* 0x0243000402007844 */ /* 0x0001e20000000200 */
        /* <DEDUP_REMOVED lines=10> */
[----:B------:R-:W-:Y:S01]  /*8d40*/  FMUL.FTZ R71, R71, R12 ;  /* 0x0000000c47477220 */ /* 0x000fe20000410000 */
[-CC-:B0-----:R-:W-:Y:S01]  /*8d50*/  FFMA.FTZ R5, R21, R73.reuse, -R140.reuse ;  /* 0x0000004915057223 */ /* 0x181fe2000001088c */
[-CC-:B------:R-:W-:Y:S01]  /*8d60*/  FFMA.FTZ R6, R128, R73.reuse, -R140.reuse ;  /* 0x0000004980067223 */ /* 0x180fe2000001088c */
[-CC-:B------:R-:W-:Y:S01]  /*8d70*/  FFMA.FTZ R7, R131, R73.reuse, -R140.reuse ;  /* 0x0000004983077223 */ /* 0x180fe2000001088c */
[-CC-:B------:R-:W-:Y:S01]  /*8d80*/  FFMA.FTZ R128, R132, R73.reuse, -R140.reuse ;  /* 0x0000004984807223 */ /* 0x180fe2000001088c */
[----:B------:R-:W-:Y:S01]  /*8d90*/  FADD.FTZ R4, R10, R9 ;  /* 0x000000090a047221 */ /* 0x000fe20000010000 */
[-CC-:B------:R-:W-:Y:S01]  /*8da0*/  FFMA.FTZ R131, R123, R73.reuse, -R140.reuse ;  /* 0x000000497b837223 */ /* 0x180fe2000001088c */
[----:B------:R-:W0:Y:S01]  /*8db0*/  MUFU.EX2 R5, R5 ;  /* 0x0000000500057308 */ /* 0x000e220000000800 */
[-C--:B------:R-:W-:Y:S01]  /*8dc0*/  FFMA.FTZ R9, R96, R73.reuse, -R140 ;  /* 0x0000004960097223 */ /* 0x080fe2000001088c */
[----:B------:R-:W-:Y:S01]  /*8dd0*/  FADD.FTZ R4, R13, R4 ;  /* 0x000000040d047221 */ /* 0x000fe20000010000 */
[-CC-:B------:R-:W-:Y:S01]  /*8de0*/  FFMA.FTZ R123, R126, R73.reuse, -R140.reuse ;  /* 0x000000497e7b7223 */ /* 0x180fe2000001088c */
[-CC-:B------:R-:W-:Y:S01]  /*8df0*/  FFMA.FTZ R10, R97, R73.reuse, -R140.reuse ;  /* 0x00000049610a7223 */ /* 0x180fe2000001088c */
[-CC-:B------:R-:W-:Y:S01]  /*8e00*/  FFMA.FTZ R126, R127, R73.reuse, -R140.reuse ;  /* 0x000000497f7e7223 */ /* 0x180fe2000001088c */
[-CC-:B------:R-:W-:Y:S01]  /*8e10*/  FFMA.FTZ R127, R115, R73.reuse, -R140.reuse ;  /* 0x00000049737f7223 */ /* 0x180fe2000001088c */
[-CC-:B------:R-:W-:Y:S01]  /*8e20*/  FFMA.FTZ R115, R118, R73.reuse, -R140.reuse ;  /* 0x0000004976737223 */ /* 0x180fe2000001088c */
[----:B------:R-:W1:Y:S01]  /*8e30*/  MUFU.EX2 R6, R6 ;  /* 0x0000000600067308 */ /* 0x000e620000000800 */
[-CC-:B------:R-:W-:Y:S01]  /*8e40*/  FFMA.FTZ R118, R119, R73.reuse, -R140.reuse ;  /* 0x0000004977767223 */ /* 0x180fe2000001088c */
[-CC-:B------:R-:W-:Y:S01]  /*8e50*/  FFMA.FTZ R21, R106, R73.reuse, -R140.reuse ;  /* 0x000000496a157223 */ /* 0x180fe2000001088c */
[-CC-:B------:R-:W-:Y:S01]  /*8e60*/  FFMA.FTZ R106, R107, R73.reuse, -R140.reuse ;  /* 0x000000496b6a7223 */ /* 0x180fe2000001088c */
[----:B------:R-:W-:-:S04]  /*8e70*/  FFMA.FTZ R107, R108, R73, -R140 ;  /* 0x000000496c6b7223 */ /* 0x000fc8000001088c */
[----:B------:R-:W2:Y:S01]  /*8e80*/  MUFU.EX2 R7, R7 ;  /* 0x0000000700077308 */ /* 0x000ea20000000800 */
[----:B0-----:R-:W-:Y:S01]  /*8e90*/  FADD.FTZ R81, R5, R4 ;  /* 0x0000000405517221 */ /* 0x001fe20000010000 */
[----:B------:R-:W-:-:S06]  /*8ea0*/  FADD.FTZ R4, R20, R137 ;  /* 0x0000008914047221 */ /* 0x000fcc0000010000 */
[----:B------:R-:W0:Y:S01]  /*8eb0*/  MUFU.EX2 R128, R128 ;  /* 0x0000008000807308 */ /* 0x000e220000000800 */
[C---:B-1----:R-:W-:Y:S01]  /*8ec0*/  FADD.FTZ R96, R6.reuse, R81 ;  /* 0x0000005106607221 */ /* 0x042fe20000010000 */
[----:B------:R-:W-:Y:S01]  /*8ed0*/  FADD.FTZ R81, R129, R4 ;  /* 0x0000000481517221 */ /* 0x000fe20000010000 */
[----:B------:R-:W-:Y:S02]  /*8ee0*/  F2FP.BF16.F32.PACK_AB R5, R6, R5 ;  /* 0x000000050605723e */ /* 0x000fe400000010ff */
[C---:B------:R-:W-:Y:S01]  /*8ef0*/  F2FP.BF16.F32.PACK_AB R6, R130.reuse, R129 ;  /* 0x000000818206723e */ /* 0x040fe200000010ff */
[----:B------:R-:W-:Y:S02]  /*8f00*/  FADD.FTZ R97, R130, R81 ;  /* 0x0000005182617221 */ /* 0x000fe40000010000 */
[----:B------:R-:W1:Y:S01]  /*8f10*/  MUFU.EX2 R131, R131 ;  /* 0x0000008300837308 */ /* 0x000e620000000800 */
[----:B--2---:R-:W-:Y:S01]  /*8f20*/  FADD.FTZ R83, R7, R96 ;  /* 0x0000006007537221 */ /* 0x004fe20000010000 */
[----:B------:R-:W-:Y:S01]  /*8f30*/  FADD.FTZ R4, R120, R97 ;  /* 0x0000006178047221 */ /* 0x000fe20000010000 */
[----:B------:R-:W-:-:S05]  /*8f40*/  F2FP.BF16.F32.PACK_AB R120, R121, R120 ;  /* 0x000000787978723e */ /* 0x000fca00000010ff */
[----:B------:R-:W2:Y:S01]  /*8f50*/  MUFU.EX2 R123, R123 ;  /* 0x0000007b007b7308 */ /* 0x000ea20000000800 */
[C---:B0-----:R-:W-:Y:S01]  /*8f60*/  FADD.FTZ R83, R128.reuse, R83 ;  /* 0x0000005380537221 */ /* 0x041fe20000010000 */
[----:B------:R-:W-:-:S03]  /*8f70*/  F2FP.BF16.F32.PACK_AB R7, R128, R7 ;  /* 0x000000078007723e */ /* 0x000fc600000010ff */
[----:B------:R-:W-:Y:S01]  /*8f80*/  FADD.FTZ R96, R122, R83 ;  /* 0x000000537a607221 */ /* 0x000fe20000010000 */
[----:B------:R-:W-:Y:S02]  /*8f90*/  FADD.FTZ R83, R121, R4 ;  /* 0x0000000479537221 */ /* 0x000fe40000010000 */
[----:B------:R-:W0:Y:S01]  /*8fa0*/  MUFU.EX2 R126, R126 ;  /* 0x0000007e007e7308 */ /* 0x000e220000000800 */
[C---:B-1----:R-:W-:Y:S01]  /*8fb0*/  FADD.FTZ R96, R131.reuse, R96 ;  /* 0x0000006083607221 */ /* 0x042fe20000010000 */
[----:B------:R-:W-:Y:S01]  /*8fc0*/  FADD.FTZ R4, R124, R83 ;  /* 0x000000537c047221 */ /* 0x000fe20000010000 */
[----:B------:R-:W-:Y:S02]  /*8fd0*/  F2FP.BF16.F32.PACK_AB R121, R131, R122 ;  /* 0x0000007a8379723e */ /* 0x000fe400000010ff */
[C---:B------:R-:W-:Y:S01]  /*8fe0*/  F2FP.BF16.F32.PACK_AB R122, R125.reuse, R124 ;  /* 0x0000007c7d7a723e */ /* 0x040fe200000010ff */
[----:B------:R-:W-:Y:S01]  /*8ff0*/  FADD.FTZ R97, R125, R4 ;  /* 0x000000047d617221 */ /* 0x000fe20000010000 */
[----:B------:R-:W-:Y:S01]  /*9000*/  F2FP.BF16.F32.PACK_AB R4, R20, R15 ;  /* 0x0000000f1404723e */ /* 0x000fe200000010ff */
[----:B------:R-:W1:Y:S01]  /*9010*/  MUFU.EX2 R127, R127 ;  /* 0x0000007f007f7308 */ /* 0x000e620000000800 */
[----:B--2---:R-:W-:Y:S01]  /*9020*/  FADD.FTZ R83, R123, R96 ;  /* 0x000000607b537221 */ /* 0x004fe20000010000 */
[----:B------:R-:W-:Y:S01]  /*9030*/  FADD.FTZ R96, R112, R97 ;  /* 0x0000006170607221 */ /* 0x000fe20000010000 */
[C---:B------:R-:W-:Y:S01]  /*9040*/  F2FP.BF16.F32.PACK_AB R112, R113.reuse, R112 ;  /* 0x000000707170723e */ /* 0x040fe200000010ff */
[----:B------:R2:W-:Y:S02]  /*9050*/  STSM.16.M88.4 [R2+0x25b00], R4 ;  /* 0x025b000402007844 */ /* 0x0005e40000000200 */
[----:B------:R-:W-:-:S02]  /*9060*/  FADD.FTZ R15, R113, R96 ;  /* 0x00000060710f7221 */ /* 0x000fc40000010000 */
[----:B------:R-:W3:Y:S01]  /*9070*/  MUFU.EX2 R115, R115 ;  /* 0x0000007300737308 */ /* 0x000ee20000000800 */
[----:B0-----:R-:W-:Y:S01]  /*9080*/  FADD.FTZ R99, R126, R83 ;  /* 0x000000537e637221 */ /* 0x001fe20000010000 */
[----:B------:R-:W-:Y:S01]  /*9090*/  FADD.FTZ R96, R116, R15 ;  /* 0x0000000f74607221 */ /* 0x000fe20000010000 */
[----:B------:R-:W-:Y:S02]  /*90a0*/  F2FP.BF16.F32.PACK_AB R123, R126, R123 ;  /* 0x0000007b7e7b723e */ /* 0x000fe400000010ff */
[----:B------:R-:W-:-:S03]  /*90b0*/  FADD.FTZ R20, R114, R99 ;  /* 0x0000006372147221 */ /* 0x000fc60000010000 */
[----:B------:R-:W0:Y:S01]  /*90c0*/  MUFU.EX2 R118, R118 ;  /* 0x0000007600767308 */ /* 0x000e220000000800 */
[C---:B-1----:R-:W-:Y:S01]  /*90d0*/  FADD.FTZ R20, R127.reuse, R20 ;  /* 0x000000147f147221 */ /* 0x042fe20000010000 */
[----:B------:R-:W-:Y:S01]  /*90e0*/  F2FP.BF16.F32.PACK_AB R113, R127, R114 ;  /* 0x000000727f71723e */ /* 0x000fe200000010ff */
[----:B------:R-:W-:Y:S01]  /*90f0*/  STSM.16.M88.4 [R2+0x27300], R120 ;  /* 0x0273007802007844 */ /* 0x000fe20000000200 */
[----:B------:R-:W-:-:S04]  /*9100*/  F2FP.BF16.F32.PACK_AB R114, R117, R116 ;  /* 0x000000747572723e */ /* 0x000fc800000010ff */
[----:B------:R-:W1:Y:S01]  /*9110*/  MUFU.EX2 R21, R21 ;  /* 0x0000001500157308 */ /* 0x000e620000000800 */
[----:B---3--:R-:W-:-:S07]  /*9120*/  FADD.FTZ R15, R115, R20 ;  /* 0x00000014730f7221 */ /* 0x008fce0000010000 */
[----:B------:R-:W3:Y:S01]  /*9130*/  MUFU.EX2 R106, R106 ;  /* 0x0000006a006a7308 */ /* 0x000ee20000000800 */
[C---:B0-----:R-:W-:Y:S01]  /*9140*/  FADD.FTZ R20, R118.reuse, R15 ;  /* 0x0000000f76147221 */ /* 0x041fe20000010000 */
[----:B------:R-:W-:-:S05]  /*9150*/  F2FP.BF16.F32.PACK_AB R115, R118, R115 ;  /* 0x000000737673723e */ /* 0x000fca00000010ff */
[----:B------:R-:W-:Y:S01]  /*9160*/  STSM.16.M88.4 [R2+0x28b00], R112 ;  /* 0x028b007002007844 */ /* 0x000fe20000000200 */
[----:B------:R-:W-:Y:S01]  /*9170*/  MUFU.EX2 R81, R11 ;  /* 0x0000000b00517308 */ /* 0x000fe20000000800 */
[----:B-1----:R-:W-:-:S07]  /*9180*/  FADD.FTZ R15, R21, R20 ;  /* 0x00000014150f7221 */ /* 0x002fce0000010000 */
[----:B------:R0:W-:Y:S01]  /*9190*/  MUFU.EX2 R11, R89 ;  /* 0x00000059000b7308 */ /* 0x0001e20000000800 */
[----:B---3--:R-:W-:-:S07]  /*91a0*/  FADD.FTZ R20, R106, R15 ;  /* 0x0000000f6a147221 */ /* 0x008fce0000010000 */
[----:B------:R-:W1:Y:S01]  /*91b0*/  MUFU.EX2 R107, R107 ;  /* 0x0000006b006b7308 */ /* 0x000e620000000800 */
[----:B0-----:R-:W-:-:S07]  /*91c0*/  FADD.FTZ R89, R117, R96 ;  /* 0x0000006075597221 */ /* 0x001fce0000010000 */
[----:B------:R0:W-:Y:S08]  /*91d0*/  MUFU.EX2 R83, R90 ;  /* 0x0000005a00537308 */ /* 0x0001f00000000800 */
[----:B------:R-:W3:Y:S01]  /*91e0*/  MUFU.EX2 R9, R9 ;  /* 0x0000000900097308 */ /* 0x000ee20000000800 */
[----:B0-----:R-:W-:Y:S01]  /*91f0*/  FADD.FTZ R90, R104, R89 ;  /* 0x00000059685a7221 */ /* 0x001fe20000010000 */
[----:B-1----:R-:W-:Y:S01]  /*9200*/  FADD.FTZ R20, R107, R20 ;  /* 0x000000146b147221 */ /* 0x002fe20000010000 */
[----:B------:R-:W-:-:S02]  /*9210*/  F2FP.BF16.F32.PACK_AB R107, R3, R107 ;  /* 0x0000006b036b723e */ /* 0x000fc400000010ff */
[C---:B------:R-:W-:Y:S01]  /*9220*/  FADD.FTZ R90, R105.reuse, R90 ;  /* 0x0000005a695a7221 */ /* 0x040fe20000010000 */
[----:B------:R-:W-:Y:S02]  /*9230*/  F2FP.BF16.F32.PACK_AB R104, R105, R104 ;  /* 0x000000686968723e */ /* 0x000fe400000010ff */
[----:B------:R-:W0:Y:S01]  /*9240*/  MUFU.EX2 R10, R10 ;  /* 0x0000000a000a7308 */ /* 0x000e220000000800 */
[----:B------:R-:W-:Y:S01]  /*9250*/  FADD.FTZ R89, R133, R90 ;  /* 0x0000005a85597221 */ /* 0x000fe20000010000 */
[----:B------:R-:W-:Y:S01]  /*9260*/  FADD.FTZ R90, R3, R20 ;  /* 0x00000014035a7221 */ /* 0x000fe20000010000 */
[----:B------:R-:W-:Y:S02]  /*9270*/  F2FP.BF16.F32.PACK_AB R105, R106, R21 ;  /* 0x000000156a69723e */ /* 0x000fe400000010ff */
[C---:B------:R-:W-:Y:S01]  /*9280*/  FADD.FTZ R89, R134.reuse, R89 ;  /* 0x0000005986597221 */ /* 0x040fe20000010000 */
[----:B------:R-:W-:Y:S02]  /*9290*/  F2FP.BF16.F32.PACK_AB R106, R134, R133 ;  /* 0x00000085866a723e */ /* 0x000fe400000010ff */
[----:B------:R-:W1:Y:S01]  /*92a0*/  MUFU.EX2 R13, R98 ;  /* 0x00000062000d7308 */ /* 0x000e620000000800 */
[----:B------:R-:W-:Y:S01]  /*92b0*/  FADD.FTZ R96, R110, R89 ;  /* 0x000000596e607221 */ /* 0x000fe20000010000 */
[----:B---3--:R-:W-:Y:S01]  /*92c0*/  FADD.FTZ R89, R9, R90 ;  /* 0x0000005a09597221 */ /* 0x008fe20000010000 */
[----:B------:R-:W-:Y:S02]  /*92d0*/  STSM.16.M88.4 [R2+0x2a300], R104 ;  /* 0x02a3006802007844 */ /* 0x000fe40000000200 */
[----:B------:R-:W-:-:S03]  /*92e0*/  FADD.FTZ R97, R111, R96 ;  /* 0x000000606f617221 */ /* 0x000fc60000010000 */
[----:B------:R0:W-:Y:S01]  /*92f0*/  MUFU.EX2 R15, R80 ;  /* 0x00000050000f7308 */ /* 0x0001e20000000800 */
[----:B------:R-:W-:-:S04]  /*9300*/  FADD.FTZ R90, R100, R97 ;  /* 0x00000061645a7221 */ /* 0x000fc80000010000 */
[----:B--2---:R-:W-:-:S03]  /*9310*/  FADD.FTZ R5, R101, R90 ;  /* 0x0000005a65057221 */ /* 0x004fc60000010000 */
[----:B------:R-:W2:Y:S01]  /*9320*/  MUFU.EX2 R88, R88 ;  /* 0x0000005800587308 */ /* 0x000ea20000000800 */
[----:B------:R-:W-:Y:S01]  /*9330*/  FADD.FTZ R6, R102, R5 ;  /* 0x0000000566067221 */ /* 0x000fe20000010000 */
[C---:B0-----:R-:W-:Y:S01]  /*9340*/  FADD.FTZ R80, R10.reuse, R89 ;  /* 0x000000590a507221 */ /* 0x041fe20000010000 */
[----:B------:R-:W-:Y:S02]  /*9350*/  F2FP.BF16.F32.PACK_AB R5, R10, R9 ;  /* 0x000000090a05723e */ /* 0x000fe400000010ff */
[----:B------:R-:W-:Y:S01]  /*9360*/  FADD.FTZ R3, R103, R6 ;  /* 0x0000000667037221 */ /* 0x000fe20000010000 */
[----:B-1----:R-:W-:Y:S01]  /*9370*/  FADD.FTZ R89, R13, R80 ;  /* 0x000000500d597221 */ /* 0x002fe20000010000 */
[----:B------:R-:W-:Y:S01]  /*9380*/  F2FP.BF16.F32.PACK_AB R7, R14, R13 ;  /* 0x0000000d0e07723e */ /* 0x000fe200000010ff */
[----:B------:R0:W-:Y:S01]  /*9390*/  MUFU.EX2 R20, R82 ;  /* 0x0000005200147308 */ /* 0x0001e20000000800 */
[----:B------:R-:W-:Y:S01]  /*93a0*/  FADD.FTZ R10, R92, R3 ;  /* 0x000000035c0a7221 */ /* 0x000fe20000010000 */
[----:B------:R-:W-:Y:S01]  /*93b0*/  FADD.FTZ R4, R14, R89 ;  /* 0x000000590e047221 */ /* 0x000fe20000010000 */
[----:B------:R-:W-:-:S02]  /*93c0*/  F2FP.BF16.F32.PACK_AB R6, R101, R100 ;  /* 0x000000646506723e */ /* 0x000fc400000010ff */
[----:B------:R-:W-:Y:S01]  /*93d0*/  FADD.FTZ R3, R93, R10 ;  /* 0x0000000a5d037221 */ /* 0x000fe20000010000 */
[----:B------:R-:W-:Y:S01]  /*93e0*/  FADD.FTZ R80, R81, R4 ;  /* 0x0000000451507221 */ /* 0x000fe20000010000 */
[----:B------:R-:W-:Y:S01]  /*93f0*/  F2FP.BF16.F32.PACK_AB R4, R111, R110 ;  /* 0x0000006e6f04723e */ /* 0x000fe200000010ff */
[----:B------:R-:W1:Y:S01]  /*9400*/  MUFU.EX2 R79, R79 ;  /* 0x0000004f004f7308 */ /* 0x000e620000000800 */
[----:B------:R-:W-:Y:S01]  /*9410*/  FADD.FTZ R10, R94, R3 ;  /* 0x000000035e0a7221 */ /* 0x000fe20000010000 */
[C---:B------:R-:W-:Y:S01]  /*9420*/  FADD.FTZ R80, R11.reuse, R80 ;  /* 0x000000500b507221 */ /* 0x040fe20000010000 */
[----:B------:R-:W-:Y:S01]  /*9430*/  F2FP.BF16.F32.PACK_AB R81, R11, R81 ;  /* 0x000000510b51723e */ /* 0x000fe200000010ff */
[----:B------:R3:W-:Y:S01]  /*9440*/  STSM.16.M88.4 [R2+0x2bb00], R4 ;  /* 0x02bb000402007844 */ /* 0x0007e20000000200 */
[----:B------:R-:W-:Y:S01]  /*9450*/  FADD.FTZ R3, R95, R10 ;  /* 0x0000000a5f037221 */ /* 0x000fe20000010000 */
[----:B------:R-:W-:Y:S01]  /*9460*/  FADD.FTZ R80, R83, R80 ;  /* 0x0000005053507221 */ /* 0x000fe20000010000 */
[----:B0-----:R-:W-:Y:S01]  /*9470*/  F2FP.BF16.F32.PACK_AB R82, R93, R92 ;  /* 0x0000005c5d52723e */ /* 0x001fe200000010ff */
[----:B------:R-:W-:Y:S01]  /*9480*/  MUFU.EX2 R21, R74 ;  /* 0x0000004a00157308 */ /* 0x000fe20000000800 */
[----:B------:R-:W-:Y:S01]  /*9490*/  FADD.FTZ R10, R84, R3 ;  /* 0x00000003540a7221 */ /* 0x000fe20000010000 */
[----:B------:R-:W-:Y:S01]  /*94a0*/  FADD.FTZ R9, R91, R80 ;  /* 0x000000505b097221 */ /* 0x000fe20000010000 */
[----:B------:R-:W-:-:S02]  /*94b0*/  F2FP.BF16.F32.PACK_AB R80, R103, R102 ;  /* 0x000000666750723e */ /* 0x000fc400000010ff */
[----:B------:R-:W-:Y:S01]  /*94c0*/  FADD.FTZ R3, R85, R10 ;  /* 0x0000000a55037221 */ /* 0x000fe20000010000 */
[----:B------:R-:W-:Y:S01]  /*94d0*/  F2FP.BF16.F32.PACK_AB R83, R91, R83 ;  /* 0x000000535b53723e */ /* 0x000fe200000010ff */
[----:B--2---:R-:W-:Y:S01]  /*94e0*/  FADD.FTZ R14, R88, R9 ;  /* 0x00000009580e7221 */ /* 0x004fe20000010000 */
[----:B------:R-:W0:Y:S01]  /*94f0*/  MUFU.EX2 R75, R75 ;  /* 0x0000004b004b7308 */ /* 0x000e220000000800 */
[----:B------:R-:W-:Y:S02]  /*9500*/  FADD.FTZ R10, R86, R3 ;  /* 0x00000003560a7221 */ /* 0x000fe40000010000 */
[----:B------:R-:W-:Y:S01]  /*9510*/  STSM.16.M88.4 [R2+0x2d300], R80 ;  /* 0x02d3005002007844 */ /* 0x000fe20000000200 */
[----:B---3--:R-:W-:Y:S01]  /*9520*/  F2FP.BF16.F32.PACK_AB R6, R85, R84 ;  /* 0x000000545506723e */ /* 0x008fe200000010ff */
[----:B------:R-:W-:Y:S01]  /*9530*/  FADD.FTZ R10, R87, R10 ;  /* 0x0000000a570a7221 */ /* 0x000fe20000010000 */
[----:B------:R-:W-:Y:S01]  /*9540*/  F2FP.BF16.F32.PACK_AB R4, R95, R94 ;  /* 0x0000005e5f04723e */ /* 0x000fe200000010ff */
[C---:B------:R-:W-:Y:S01]  /*9550*/  FADD.FTZ R9, R15.reuse, R14 ;  /* 0x0000000e0f097221 */ /* 0x040fe20000010000 */
[----:B------:R-:W2:Y:S01]  /*9560*/  MUFU.EX2 R13, R76 ;  /* 0x0000004c000d7308 */ /* 0x000ea20000000800 */
[----:B------:R-:W-:-:S02]  /*9570*/  F2FP.BF16.F32.PACK_AB R5, R15, R88 ;  /* 0x000000580f05723e */ /* 0x000fc400000010ff */
[----:B-1----:R-:W-:Y:S01]  /*9580*/  F2FP.BF16.F32.PACK_AB R7, R79, R20 ;  /* 0x000000144f07723e */ /* 0x002fe200000010ff */
[----:B------:R-:W-:Y:S01]  /*9590*/  FADD.FTZ R14, R20, R9 ;  /* 0x00000009140e7221 */ /* 0x000fe20000010000 */
[----:B------:R-:W-:Y:S02]  /*95a0*/  F2FP.BF16.F32.PACK_AB R84, R87, R86 ;  /* 0x000000565754723e */ /* 0x000fe400000010ff */
[----:B------:R-:W-:Y:S01]  /*95b0*/  F2FP.BF16.F32.PACK_AB R86, R136, R135 ;  /* 0x000000878856723e */ /* 0x000fe200000010ff */
[----:B------:R-:W1:Y:S01]  /*95c0*/  MUFU.EX2 R77, R77 ;  /* 0x0000004d004d7308 */ /* 0x000e620000000800 */
[----:B0-----:R-:W-:Y:S01]  /*95d0*/  F2FP.BF16.F32.PACK_AB R85, R75, R21 ;  /* 0x000000154b55723e */ /* 0x001fe200000010ff */
[----:B------:R0:W-:Y:S01]  /*95e0*/  STSM.16.M88.4 [R2+0x2eb00], R4 ;  /* 0x02eb000402007844 */ /* 0x0001e20000000200 */
[----:B------:R-:W-:Y:S01]  /*95f0*/  FADD.FTZ R14, R79, R14 ;  /* 0x0000000e4f0e7221 */ /* 0x000fe20000010000 */
[----:B------:R-:W-:-:S03]  /*9600*/  FADD.FTZ R135, R135, R10 ;  /* 0x0000000a87877221 */ /* 0x000fc60000010000 */
[----:B------:R-:W-:-:S04]  /*9610*/  FADD.FTZ R14, R21, R14 ;  /* 0x0000000e150e7221 */ /* 0x000fc80000010000 */
[----:B------:R-:W-:-:S04]  /*9620*/  FADD.FTZ R14, R75, R14 ;  /* 0x0000000e4b0e7221 */ /* 0x000fc80000010000 */
[----:B--2---:R-:W-:Y:S01]  /*9630*/  FADD.FTZ R14, R13, R14 ;  /* 0x0000000e0d0e7221 */ /* 0x004fe20000010000 */
[C---:B-1----:R-:W-:Y:S01]  /*9640*/  F2FP.BF16.F32.PACK_AB R87, R77.reuse, R13 ;  /* 0x0000000d4d57723e */ /* 0x042fe200000010ff */
[----:B0-----:R-:W-:Y:S02]  /*9650*/  FADD.FTZ R6, R136, R135 ;  /* 0x0000008788067221 */ /* 0x001fe40000010000 */
[----:B------:R-:W-:Y:S01]  /*9660*/  FADD.FTZ R3, R77, R14 ;  /* 0x0000000e4d037221 */ /* 0x000fe20000010000 */
[----:B------:R-:W-:Y:S01]  /*9670*/  IMAD.MOV.U32 R7, RZ, RZ, R16 ;  /* 0x000000ffff077224 */ /* 0x000fe200078e0010 */
[----:B------:R0:W-:Y:S01]  /*9680*/  STSM.16.M88.4 [R2+0x30300], R84 ;  /* 0x0303005402007844 */ /* 0x0001e20000000200 */
[----:B------:R-:W-:Y:S02]  /*9690*/  IMAD.MOV.U32 R4, RZ, RZ, R8 ;  /* 0x000000ffff047224 */ /* 0x000fe400078e0008 */
[----:B------:R-:W-:Y:S01]  /*96a0*/  IMAD.MOV.U32 R5, RZ, RZ, R72 ;  /* 0x000000ffff057224 */ /* 0x000fe200078e0048 */
[----:B------:R-:W-:Y:S01]  /*96b0*/  @!PT LDS RZ, [RZ] ;  /* 0x00000000fffff984 */ /* 0x000fe20000000800 */
[----:B------:R-:W-:Y:S01]  /*96c0*/  @!PT LDS RZ, [RZ] ;  /* 0x00000000fffff984 */ /* 0x000fe20000000800 */
[----:B------:R-:W-:Y:S01]  /*96d0*/  @!PT LDS RZ, [RZ] ;  /* 0x00000000fffff984 */ /* 0x000fe20000000800 */
[----:B------:R-:W-:Y:S01]  /*96e0*/  @!PT LDS RZ, [RZ] ;  /* 0x00000000fffff984 */ /* 0x000fe20000000800 */
[----:B------:R1:W-:Y:S06]  /*96f0*/  MEMBAR.ALL.CTA ;  /* 0x0000000000007992 */ /* 0x0003ec0000008000 */
[----:B-1----:R-:W1:Y:S02]  /*9700*/  FENCE.VIEW.ASYNC.S ;  /* 0x00000000000073c6 */ /* 0x002e640000000000 */
[----:B-1----:R-:W-:Y:S01]  /*9710*/  NOP ;  /* 0x0000000000007918 */ /* 0x002fe20000000000 */
[----:B------:R-:W-:Y:S05]  /*9720*/  @P2 BRA `(.L_x_191) ;  /* 0xffffffc000082947 */ /* 0x000fea000383ffff */
.L_x_182:
[----:B------:R-:W-:Y:S06]  /*9730*/  BAR.ARV 0x8, 0x200 ;  /* 0x0208000000007b1d */ /* 0x000fec0000002000 */
[----:B------:R-:W-:Y:S05]  /*9740*/  @!P0 BRA `(.L_x_192) ;  /* 0x0000000000048947 */ /* 0x000fea0003800000 */
[----:B------:R-:W-:Y:S01]  /*9750*/  BPT.TRAP 0x1 ;  /* 0x000000040000795c */ /* 0x000fe20000300000 */
.L_x_192:
[----:B------:R-:W-:Y:S01]  /*9760*/  ULEA UR9, UR39, UR36, 0x3 ;  /* 0x0000002427097291 */ /* 0x000fe2000f8e183f */
[----:B------:R-:W-:-:S08]  /*9770*/  SHF.L.U32 R0, R16, 0x1f, RZ ;  /* 0x0000001f10007819 */ /* 0x000fd000000006ff */
[----:B------:R1:W3:Y:S01]  /*9780*/  SYNCS.PHASECHK.TRANS64.TRYWAIT P2, [UR9+0x31c50], R0 ;  /* 0x031c5000ff0075a7 */ /* 0x0002e20008040149 */
[----:B------:R-:W-:Y:S05]  /*9790*/  @!P0 BRA `(.L_x_193) ;  /* 0x0000000000048947 */ /* 0x000fea0003800000 */
[----:B------:R-:W-:Y:S01]  /*97a0*/  BPT.TRAP 0x1 ;  /* 0x000000040000795c */ /* 0x000fe20000300000 */
.L_x_193:
[----:B---3--:R-:W-:Y:S05]  /*97b0*/  @P2 BRA `(.L_x_194) ;  /* 0x0000000000082947 */ /* 0x008fea0003800000 */
[----:B------:R-:W3:Y:S02]  /*97c0*/  SYNCS.PHASECHK.TRANS64.TRYWAIT P0, [UR9+0x31c50], R0 ;  /* 0x031c5000ff0075a7 */ /* 0x000ee40008000149 */
[----:B---3--:R-:W-:Y:S05]  /*97d0*/  @!P0 BRA `(.L_x_195) ;  /* 0x00000084000c8947 */ /* 0x008fea0003800000 */
.L_x_194:
[----:B------:R-:W-:Y:S01]  /*97e0*/  UIADD3 UR36, UR36, 0x200, URZ ;  /* 0x0000020024247890 */ /* 0x000fe2000fffe03f */
[----:B------:R-:W-:Y:S01]  /*97f0*/  WARPGROUP.ARRIVE ;  /* 0x00000000000079c5 */ /* 0x000fe20000000000 */
[----:B------:R-:W-:Y:S01]  /*9800*/  ULOP3.LUT UR37, UR37, 0x10000, URZ, 0xfc, !UPT ;  /* 0x0001000025257892 */ /* 0x000fe2000f8efc3f */
[----:B---3--:R-:W3:Y:S01]  /*9810*/  SHFL.BFLY PT, R5, R6, 0x2, 0x1f ;  /* 0x0c401f0006057f89 */ /* 0x008ee200000e0000 */
[----:B------:R-:W-:Y:S01]  /*9820*/  USHF.R.U32.HI UR36, URZ, 0x4, UR36 ;  /* 0x000000043f247899 */ /* 0x000fe20008011624 */
[----:B------:R-:W-:Y:S01]  /*9830*/  IMAD.MOV.U32 R9, RZ, RZ, RZ ;  /* 0x000000ffff097224 */ /* 0x000fe200078e00ff */
[----:B------:R-:W-:Y:S01]  /*9840*/  UMOV UR5, 0xc0000010 ;  /* 0xc000001000057882 */ /* 0x000fe20000000000 */
[----:B------:R-:W-:Y:S01]  /*9850*/  UMOV UR7, 0x80000020 ;  /* 0x8000002000077882 */ /* 0x000fe20000000000 */
[----:B------:R-:W-:Y:S01]  /*9860*/  ULOP3.LUT UR36, UR36, 0x3fff, URZ, 0xc0, !UPT ;  /* 0x00003fff24247892 */ /* 0x000fe2000f8ec03f */
[----:B-1----:R-:W1:Y:S01]  /*9870*/  SHFL.BFLY PT, R0, R3, 0x2, 0x1f ;  /* 0x0c401f0003007f89 */ /* 0x002e6200000e0000 */
[----:B------:R-:W-:Y:S01]  /*9880*/  UMOV UR4, UR37 ;  /* 0x0000002500047c82 */ /* 0x000fe20008000000 */
[----:B------:R-:W-:Y:S01]  /*9890*/  IMAD.MOV.U32 R10, RZ, RZ, RZ ;  /* 0x000000ffff0a7224 */ /* 0x000fe200078e00ff */
[----:B------:R-:W-:Y:S01]  /*98a0*/  ULOP3.LUT UR8, UR36, 0x2400000, URZ, 0xfc, !UPT ;  /* 0x0240000024087892 */ /* 0x000fe2000f8efc3f */
[----:B------:R-:W-:-:S03]  /*98b0*/  VIADD R149, R149, 0x1 ;  /* 0x0000000195957836 */ /* 0x000fc60000000000 */
[----:B------:R-:W-:Y:S02]  /*98c0*/  UIMAD UR8, UR39, 0x6c0, UR8 ;  /* 0x000006c0270878a4 */ /* 0x000fe4000f8e0208 */
[----:B------:R-:W-:-:S04]  /*98d0*/  UIADD3 UR39, UR39, 0x1, URZ ;  /* 0x0000000127277890 */ /* 0x000fc8000fffe03f */
[----:B------:R-:W-:Y:S01]  /*98e0*/  UISETP.NE.AND UP0, UPT, UR39, 0x2, UPT ;  /* 0x000000022700788c */ /* 0x000fe2000bf05270 */
[----:B------:R-:W-:Y:S02]  /*98f0*/  UMOV UR6, UR8 ;  /* 0x0000000800067c82 */ /* 0x000fe40008000000 */
[----:B------:R-:W-:Y:S01]  /*9900*/  HGMMA.64x96x16.F32.BF16 R24, gdesc[UR4].tnspB, R24, gsb0 ;  /* 0x41600000041879f0 */ /* 0x000fe20008001818 */
[----:B------:R-:W-:Y:S01]  /*9910*/  UIADD3 UR4, UR37, 0x180, URZ ;  /* 0x0000018025047890 */ /* 0x000fe2000fffe03f */
[----:B---3--:R-:W-:Y:S01]  /*9920*/  FADD.FTZ R5, R5, R6 ;  /* 0x0000000605057221 */ /* 0x008fe20000010000 */
[----:B------:R-:W-:Y:S01]  /*9930*/  UIADD3 UR6, UR8, 0x40, URZ ;  /* 0x0000004008067890 */ /* 0x000fe2000fffe03f */
[----:B------:R-:W-:Y:S01]  /*9940*/  UMOV UR5, 0xc0000010 ;  /* 0xc000001000057882 */ /* 0x000fe20000000000 */
[----:B------:R-:W-:Y:S01]  /*9950*/  UMOV UR7, 0x80000020 ;  /* 0x8000002000077882 */ /* 0x000fe20000000000 */
[----:B-1----:R-:W-:Y:S01]  /*9960*/  FADD.FTZ R4, R0, R3 ;  /* 0x0000000300047221 */ /* 0x002fe20000010000 */
[----:B------:R-:W-:Y:S01]  /*9970*/  IMAD.MOV.U32 R3, RZ, RZ, -0x800000 ;  /* 0xff800000ff037424 */ /* 0x000fe200078e00ff */
[----:B------:R-:W1:Y:S01]  /*9980*/  SHFL.BFLY PT, R0, R5, 0x1, 0x1f ;  /* 0x0c201f0005007f89 */ /* 0x000e6200000e0000 */
[----:B------:R-:W-:-:S03]  /*9990*/  USEL UR39, UR39, URZ, UP0 ;  /* 0x0000003f27277287 */ /* 0x000fc60008000000 */
[----:B------:R-:W2:Y:S01]  /*99a0*/  SHFL.BFLY PT, R7, R4, 0x1, 0x1f ;  /* 0x0c201f0004077f89 */ /* 0x000ea200000e0000 */
[----:B-1----:R-:W-:Y:S01]  /*99b0*/  FADD.FTZ R11, R5, R0 ;  /* 0x00000000050b7221 */ /* 0x002fe20000010000 */
[----:B------:R-:W-:Y:S02]  /*99c0*/  IMAD.MOV.U32 R0, RZ, RZ, -0x800000 ;  /* 0xff800000ff007424 */ /* 0x000fe400078e00ff */
[----:B--2---:R-:W-:Y:S02]  /*99d0*/  FADD.FTZ R12, R4, R7 ;  /* 0x00000007040c7221 */ /* 0x004fe40000010000 */
[----:B------:R-:W-:Y:S01]  /*99e0*/  FSETP.NE.FTZ.AND P0, PT, R11, RZ, PT ;  /* 0x000000ff0b00720b */ /* 0x000fe20003f15000 */
[----:B------:R-:W-:Y:S02]  /*99f0*/  IMAD.U32 R4, RZ, RZ, UR9 ;  /* 0x00000009ff047e24 */ /* 0x000fe4000f8e00ff */
[----:B------:R-:W-:Y:S02]  /*9a00*/  FSETP.NE.FTZ.AND P2, PT, R12, RZ, PT ;  /* 0x000000ff0c00720b */ /* 0x000fe40003f55000 */
[----:B------:R-:W-:-:S05]  /*9a10*/  @!P1 VIADD R4, R4, 0x31c60 ;  /* 0x00031c6004049836 */ /* 0x000fca0000000000 */
[----:B------:R-:W-:-:S03]  /*9a20*/  @!P1 PRMT R4, RZ, 0x654, R4 ;  /* 0x00000654ff049816 */ /* 0x000fc60000000004 */
[----:B------:R-:W1:Y:S01]  /*9a30*/  @P0 MUFU.LG2 R6, R11 ;  /* 0x0000000b00060308 */ /* 0x000e620000000c00 */
[C---:B------:R-:W-:Y:S02]  /*9a40*/  @P0 FMUL.FTZ R5, R73.reuse, 0.69314718246459960938 ;  /* 0x3f31721849050820 */ /* 0x040fe40000410000 */
[----:B------:R-:W-:-:S05]  /*9a50*/  @P2 FMUL.FTZ R14, R73, 0.69314718246459960938 ;  /* 0x3f317218490e2820 */ /* 0x000fca0000410000 */
[----:B------:R-:W2:Y:S08]  /*9a60*/  @P2 MUFU.LG2 R7, R12 ;  /* 0x0000000c00072308 */ /* 0x000eb00000000c00 */
[----:B------:R-:W3:Y:S01]  /*9a70*/  @P0 MUFU.RCP R9, R11 ;  /* 0x0000000b00090308 */ /* 0x000ee20000001000 */
[----:B-1----:R-:W-:-:S04]  /*9a80*/  @P0 FMUL.FTZ R6, R6, 0.69314718246459960938 ;  /* 0x3f31721806060820 */ /* 0x002fc80000410000 */
[----:B------:R-:W-:Y:S01]  /*9a90*/  @P0 FFMA.FTZ R3, R5, R72, R6 ;  /* 0x0000004805030223 */ /* 0x000fe20000010006 */
[----:B------:R-:W-:Y:S02]  /*9aa0*/  PLOP3.LUT P0, PT, PT, PT, PT, 0x8, 0x0 ;  /* 0x000000000000781c */ /* 0x000fe40003f0e170 */
[----:B------:R-:W1:Y:S01]  /*9ab0*/  @P2 MUFU.RCP R10, R12 ;  /* 0x0000000c000a2308 */ /* 0x000e620000001000 */
[----:B--2---:R-:W-:-:S04]  /*9ac0*/  @P2 FMUL.FTZ R7, R7, 0.69314718246459960938 ;  /* 0x3f31721807072820 */ /* 0x004fc80000410000 */
        /* <DEDUP_REMOVED lines=53> */
[----:B------:R-:W-:-:S06]  /*9e20*/  USEL UR4, URZ, 0x1, UP0 ;  /* 0x000000013f047887 */ /* 0x000fcc0008000000 */
[----:B------:R-:W-:Y:S01]  /*9e30*/  LOP3.LUT R16, R16, UR4, RZ, 0x3c, !PT ;  /* 0x0000000410107c12 */ /* 0x000fe2000f8e3cff */
[----:B------:R-:W-:Y:S02]  /*9e40*/  WARPGROUP.DEPBAR.LE gsb0, 0x0 ;  /* 0x00008000000079c5 */ /* 0x000fe40000010000 */
[----:B------:R2:W-:Y:S01]  /*9e50*/  @!P1 SYNCS.ARRIVE.TRANS64.RED.A1T0 RZ, [R4+URZ], RZ ;  /* 0x000000ff04ff99a7 */ /* 0x0005e2000810043f */
[-C--:B---3--:R-:W-:Y:S01]  /*9e60*/  FMUL.FTZ R76, R45, R9.reuse ;  /* 0x000000092d4c7220 */ /* 0x088fe20000410000 */
        /* <DEDUP_REMOVED lines=17> */
[-C--:B-1----:R-:W-:Y:S01]  /*9f80*/  FMUL.FTZ R81, R26, R10.reuse ;  /* 0x0000000a1a517220 */ /* 0x082fe20000410000 */
        /* <DEDUP_REMOVED lines=28> */
[----:B--2---:R-:W-:-:S07]  /*a150*/  FMUL.FTZ R71, R71, R10 ;  /* 0x0000000a47477220 */ /* 0x004fce0000410000 */
.L_x_175:
[----:B------:R-:W1:Y:S08]  /*a160*/  S2UR UR4, SR_CgaCtaId ;  /* 0x00000000000479c3 */ /* 0x000e700000008800 */
[----:B------:R-:W-:Y:S06]  /*a170*/  BAR.SYNC.DEFER_BLOCKING 0x5, 0x200 ;  /* 0x0148000000007b1d */ /* 0x000fec0000010000 */
[----:B------:R-:W-:Y:S01]  /*a180*/  UMOV UR36, 0x400 ;  /* 0x0000040000247882 */ /* 0x000fe20000000000 */
[----:B------:R-:W-:Y:S01]  /*a190*/  BSSY B0, `(.L_x_196) ;  /* 0x00001a1000007945 */ /* 0x000fe20003800000 */
[----:B-1----:R-:W-:-:S09]  /*a1a0*/  ULEA UR36, UR4, UR36, 0x18 ;  /* 0x0000002404247291 */ /* 0x002fd2000f8ec03f */
[----:B------:R-:W1:Y:S01]  /*a1b0*/  LDS.128 R32, [UR36+0x31cd0] ;  /* 0x031cd024ff207984 */ /* 0x000e620008000c00 */
[----:B------:R-:W-:Y:S06]  /*a1c0*/  BAR.ARV 0x4, 0x200 ;  /* 0x0108000000007b1d */ /* 0x000fec0000002000 */
[----:B------:R-:W-:Y:S05]  /*a1d0*/  @P0 BRA `(.L_x_197) ;  /* 0x0000001000200947 */ /* 0x000fea0003800000 */
[----:B------:R-:W2:Y:S08]  /*a1e0*/  S2UR UR6, SR_SWINHI ;  /* 0x00000000000679c3 */ /* 0x000eb00000002f00 */
[----:B------:R-:W-:Y:S01]  /*a1f0*/  BAR.SYNC.DEFER_BLOCKING 0x1, 0x180 ;  /* 0x0046000000007b1d */ /* 0x000fe20000010000 */
[----:B------:R-:W-:Y:S02]  /*a200*/  F2FP.BF16.F32.PACK_AB R6, R7, R6 ;  /* 0x000000060706723e */ /* 0x000fe400000010ff */
[----:B------:R-:W-:-:S03]  /*a210*/  F2FP.BF16.F32.PACK_AB R7, R24, R29 ;  /* 0x0000001d1807723e */ /* 0x000fc600000010ff */
[----:B------:R-:W-:Y:S01]  /*a220*/  UMOV UR4, UR36 ;  /* 0x0000002400047c82 */ /* 0x000fe20008000000 */
[----:B--2---:R-:W-:Y:S01]  /*a230*/  UMOV UR5, UR6 ;  /* 0x0000000600057c82 */ /* 0x004fe20008000000 */
[----:B------:R-:W-:Y:S01]  /*a240*/  MOV R20, UR4 ;  /* 0x0000000400147c02 */ /* 0x000fe20008000f00 */
[----:B------:R-:W-:Y:S01]  /*a250*/  IMAD.U32 R21, RZ, RZ, UR5 ;  /* 0x00000005ff157e24 */ /* 0x000fe2000f8e00ff */
[----:B------:R-:W-:-:S03]  /*a260*/  ULDC.64 UR4, c[0x0][0xc08] ;  /* 0x0003020000047ab9 */ /* 0x000fc60000000a00 */
[----:B------:R-:W-:-:S03]  /*a270*/  IMAD.WIDE R4, R155, 0x2, R20 ;  /* 0x000000029b047825 */ /* 0x000fc600078e0214 */
[C---:B------:R-:W-:Y:S02]  /*a280*/  LOP3.LUT R25, R4.reuse, 0x180, RZ, 0xc0, !PT ;  /* 0x0000018004197812 */ /* 0x040fe400078ec0ff */
[C---:B------:R-:W-:Y:S02]  /*a290*/  IADD3 R55, P4, R4.reuse, 0x20, RZ ;  /* 0x0000002004377810 */ /* 0x040fe40007f9e0ff */
[----:B------:R-:W-:Y:S02]  /*a2a0*/  SHF.R.U64 R25, R25, 0x3, RZ ;  /* 0x0000000319197819 */ /* 0x000fe400000012ff */
[C---:B------:R-:W-:Y:S01]  /*a2b0*/  IADD3 R59, P3, R4.reuse, 0x3000, RZ ;  /* 0x00003000043b7810 */ /* 0x040fe20007f7e0ff */
[--C-:B------:R-:W-:Y:S01]  /*a2c0*/  IMAD.X R11, RZ, RZ, R5.reuse, P4 ;  /* 0x000000ffff0b7224 */ /* 0x100fe200020e0605 */
[C---:B------:R-:W-:Y:S02]  /*a2d0*/  IADD3 R63, P2, R4.reuse, 0x3020, RZ ;  /* 0x00003020043f7810 */ /* 0x040fe40007f5e0ff */
[C---:B------:R-:W-:Y:S01]  /*a2e0*/  IADD3 R67, P1, R4.reuse, 0x6000, RZ ;  /* 0x0000600004437810 */ /* 0x040fe20007f3e0ff */
[--C-:B------:R-:W-:Y:S01]  /*a2f0*/  IMAD.X R13, RZ, RZ, R5.reuse, P3 ;  /* 0x000000ffff0d7224 */ /* 0x100fe200018e0605 */
[----:B0-----:R-:W-:Y:S01]  /*a300*/  IADD3 R85, P0, R4, 0x6020, RZ ;  /* 0x0000602004557810 */ /* 0x001fe20007f1e0ff */
[--C-:B------:R-:W-:Y:S01]  /*a310*/  IMAD.X R9, RZ, RZ, R5.reuse, P2 ;  /* 0x000000ffff097224 */ /* 0x100fe200010e0605 */
[----:B------:R-:W-:Y:S01]  /*a320*/  LOP3.LUT R4, R25, R4, RZ, 0x3c, !PT ;  /* 0x0000000419047212 */ /* 0x000fe200078e3cff */
[--C-:B------:R-:W-:Y:S01]  /*a330*/  IMAD.X R25, RZ, RZ, R5.reuse, P1 ;  /* 0x000000ffff197224 */ /* 0x100fe200008e0605 */
[----:B------:R-:W-:Y:S01]  /*a340*/  LOP3.LUT R28, R85, 0x180, RZ, 0xc0, !PT ;  /* 0x00000180551c7812 */ /* 0x000fe200078ec0ff */
[----:B------:R-:W-:Y:S01]  /*a350*/  IMAD.X R27, RZ, RZ, R5, P0 ;  /* 0x000000ffff1b7224 */ /* 0x000fe200000e0605 */
[----:B------:R-:W-:-:S02]  /*a360*/  MOV R54, R4 ;  /* 0x0000000400367202 */ /* 0x000fc40000000f00 */
[----:B------:R-:W-:Y:S02]  /*a370*/  F2FP.BF16.F32.PACK_AB R5, R26, R81 ;  /* 0x000000511a05723e */ /* 0x000fe400000010ff */
[----:B------:R-:W-:Y:S02]  /*a380*/  LOP3.LUT R26, R67, 0x180, RZ, 0xc0, !PT ;  /* 0x00000180431a7812 */ /* 0x000fe400078ec0ff */
[----:B------:R-:W-:Y:S02]  /*a390*/  F2FP.BF16.F32.PACK_AB R4, R83, R8 ;  /* 0x000000085304723e */ /* 0x000fe400000010ff */
[----:B------:R-:W-:Y:S02]  /*a3a0*/  LOP3.LUT R10, R55, 0x180, RZ, 0xc0, !PT ;  /* 0x00000180370a7812 */ /* 0x000fe400078ec0ff */
[----:B------:R-:W-:Y:S01]  /*a3b0*/  LOP3.LUT R8, R63, 0x180, RZ, 0xc0, !PT ;  /* 0x000001803f087812 */ /* 0x000fe200078ec0ff */
[----:B------:R0:W-:Y:S01]  /*a3c0*/  STSM.16.M88.4 [R54], R4 ;  /* 0x0000000436007844 */ /* 0x0001e20000000200 */
[----:B------:R-:W-:-:S02]  /*a3d0*/  SHF.R.U64 R26, R26, 0x3, RZ ;  /* 0x000000031a1a7819 */ /* 0x000fc400000012ff */
[----:B------:R-:W-:Y:S02]  /*a3e0*/  SHF.R.U64 R28, R28, 0x3, RZ ;  /* 0x000000031c1c7819 */ /* 0x000fe400000012ff */
[----:B------:R-:W-:Y:S02]  /*a3f0*/  LOP3.LUT R12, R59, 0x180, RZ, 0xc0, !PT ;  /* 0x000001803b0c7812 */ /* 0x000fe400078ec0ff */
[----:B------:R-:W-:Y:S02]  /*a400*/  SHF.R.U64 R10, R10, 0x3, RZ ;  /* 0x000000030a0a7819 */ /* 0x000fe400000012ff */
[----:B------:R-:W-:Y:S02]  /*a410*/  SHF.R.U64 R8, R8, 0x3, RZ ;  /* 0x0000000308087819 */ /* 0x000fe400000012ff */
[----:B------:R-:W-:Y:S02]  /*a420*/  LOP3.LUT R24, R26, R67, RZ, 0x3c, !PT ;  /* 0x000000431a187212 */ /* 0x000fe400078e3cff */
[----:B------:R-:W-:-:S02]  /*a430*/  SHF.R.U64 R12, R12, 0x3, RZ ;  /* 0x000000030c0c7819 */ /* 0x000fc400000012ff */
[----:B------:R-:W-:Y:S02]  /*a440*/  LOP3.LUT R26, R28, R85, RZ, 0x3c, !PT ;  /* 0x000000551c1a7212 */ /* 0x000fe400078e3cff */
[----:B------:R-:W-:Y:S01]  /*a450*/  LOP3.LUT R10, R10, R55, RZ, 0x3c, !PT ;  /* 0x000000370a0a7212 */ /* 0x000fe200078e3cff */
[----:B------:R-:W2:Y:S01]  /*a460*/  LDC.64 R28, c[0x0][0xc00] ;  /* 0x00030000ff1c7b82 */ /* 0x000ea20000000a00 */
[----:B------:R-:W-:Y:S02]  /*a470*/  LOP3.LUT R8, R8, R63, RZ, 0x3c, !PT ;  /* 0x0000003f08087212 */ /* 0x000fe400078e3cff */
[----:B------:R-:W-:Y:S02]  /*a480*/  LOP3.LUT R12, R12, R59, RZ, 0x3c, !PT ;  /* 0x0000003b0c0c7212 */ /* 0x000fe400078e3cff */
[----:B------:R-:W-:Y:S02]  /*a490*/  MOV R59, R10 ;  /* 0x0000000a003b7202 */ /* 0x000fe40000000f00 */
[----:B------:R-:W-:-:S02]  /*a4a0*/  MOV R58, R8 ;  /* 0x00000008003a7202 */ /* 0x000fc40000000f00 */
[----:B------:R-:W-:Y:S02]  /*a4b0*/  F2FP.BF16.F32.PACK_AB R8, R77, R14 ;  /* 0x0000000e4d08723e */ /* 0x000fe400000010ff */
[----:B------:R-:W-:Y:S02]  /*a4c0*/  F2FP.BF16.F32.PACK_AB R9, R69, R82 ;  /* 0x000000524509723e */ /* 0x000fe400000010ff */
[----:B------:R-:W-:Y:S02]  /*a4d0*/  F2FP.BF16.F32.PACK_AB R10, R78, R75 ;  /* 0x0000004b4e0a723e */ /* 0x000fe400000010ff */
[----:B------:R-:W-:Y:S02]  /*a4e0*/  F2FP.BF16.F32.PACK_AB R11, R65, R80 ;  /* 0x00000050410b723e */ /* 0x000fe400000010ff */
[----:B-1----:R-:W-:Y:S02]  /*a4f0*/  MOV R32, R12 ;  /* 0x0000000c00207202 */ /* 0x002fe40000000f00 */
[----:B------:R-:W-:Y:S01]  /*a500*/  F2FP.BF16.F32.PACK_AB R14, R76, R15 ;  /* 0x0000000f4c0e723e */ /* 0x000fe200000010ff */
[----:B------:R1:W-:Y:S01]  /*a510*/  STSM.16.M88.4 [R59], R8 ;  /* 0x000000083b007844 */ /* 0x0003e20000000200 */
[----:B------:R-:W-:-:S02]  /*a520*/  F2FP.BF16.F32.PACK_AB R12, R79, R74 ;  /* 0x0000004a4f0c723e */ /* 0x000fc400000010ff */
[----:B------:R-:W-:Y:S02]  /*a530*/  F2FP.BF16.F32.PACK_AB R13, R61, R68 ;  /* 0x000000443d0d723e */ /* 0x000fe400000010ff */
[----:B------:R-:W-:Y:S02]  /*a540*/  F2FP.BF16.F32.PACK_AB R15, R57, R60 ;  /* 0x0000003c390f723e */ /* 0x000fe400000010ff */
[----:B------:R-:W-:Y:S02]  /*a550*/  MOV R55, R24 ;  /* 0x0000001800377202 */ /* 0x000fe40000000f00 */
[----:B0-----:R-:W-:Y:S01]  /*a560*/  MOV R54, R26 ;  /* 0x0000001a00367202 */ /* 0x001fe20000000f00 */
[----:B------:R0:W-:Y:S01]  /*a570*/  STSM.16.M88.4 [R32], R12 ;  /* 0x0000000c20007844 */ /* 0x0001e20000000200 */
[----:B------:R-:W-:Y:S02]  /*a580*/  F2FP.BF16.F32.PACK_AB R4, R73, R48 ;  /* 0x000000304904723e */ /* 0x000fe400000010ff */
[----:B------:R-:W-:-:S02]  /*a590*/  F2FP.BF16.F32.PACK_AB R5, R51, R56 ;  /* 0x000000383305723e */ /* 0x000fc400000010ff */
[----:B------:R-:W-:Y:S02]  /*a5a0*/  F2FP.BF16.F32.PACK_AB R6, R72, R45 ;  /* 0x0000002d4806723e */ /* 0x000fe400000010ff */
[----:B------:R-:W-:Y:S02]  /*a5b0*/  F2FP.BF16.F32.PACK_AB R7, R47, R50 ;  /* 0x000000322f07723e */ /* 0x000fe400000010ff */
[----:B------:R-:W-:Y:S02]  /*a5c0*/  F2FP.BF16.F32.PACK_AB R24, R53, R44 ;  /* 0x0000002c3518723e */ /* 0x000fe400000010ff */
[----:B------:R-:W-:Y:S01]  /*a5d0*/  F2FP.BF16.F32.PACK_AB R25, R43, R46 ;  /* 0x0000002e2b19723e */ /* 0x000fe200000010ff */
[----:B------:R3:W-:Y:S01]  /*a5e0*/  STSM.16.M88.4 [R58], R4 ;  /* 0x000000043a007844 */ /* 0x0007e20000000200 */
[----:B------:R-:W-:Y:S02]  /*a5f0*/  F2FP.BF16.F32.PACK_AB R26, R52, R41 ;  /* 0x00000029341a723e */ /* 0x000fe400000010ff */
[----:B------:R-:W-:Y:S01]  /*a600*/  F2FP.BF16.F32.PACK_AB R27, R39, R42 ;  /* 0x0000002a271b723e */ /* 0x000fe200000010ff */
[----:B------:R-:W-:Y:S01]  /*a610*/  IMAD.SHL.U32 R39, R19, 0x4, RZ ;  /* 0x0000000413277824 */ /* 0x000fe200078e00ff */
[----:B-1----:R-:W-:Y:S01]  /*a620*/  F2FP.BF16.F32.PACK_AB R8, R49, R40 ;  /* 0x000000283108723e */ /* 0x002fe200000010ff */
[----:B------:R-:W-:Y:S01]  /*a630*/  IMAD.MOV.U32 R40, RZ, RZ, RZ ;  /* 0x000000ffff287224 */ /* 0x000fe200078e00ff */
[----:B------:R-:W-:Y:S01]  /*a640*/  F2FP.BF16.F32.PACK_AB R9, R31, R38 ;  /* 0x000000261f09723e */ /* 0x000fe200000010ff */
[----:B------:R1:W-:Y:S01]  /*a650*/  STSM.16.M88.4 [R55], R24 ;  /* 0x0000001837007844 */ /* 0x0003e20000000200 */
[----:B------:R-:W-:Y:S01]  /*a660*/  F2FP.BF16.F32.PACK_AB R10, R37, R36 ;  /* 0x00000024250a723e */ /* 0x000fe200000010ff */
[----:B0-----:R-:W0:Y:S01]  /*a670*/  LDC R32, c[0x0][0xbe8] ;  /* 0x0002fa00ff207b82 */ /* 0x001e220000000800 */
[----:B------:R-:W-:-:S02]  /*a680*/  F2FP.BF16.F32.PACK_AB R11, R71, R30 ;  /* 0x0000001e470b723e */ /* 0x000fc400000010ff */
[----:B------:R-:W-:Y:S02]  /*a690*/  ISETP.NE.U32.AND P2, PT, RZ, UR4, PT ;  /* 0x00000004ff007c0c */ /* 0x000fe4000bf45070 */
[----:B--2---:R-:W-:Y:S01]  /*a6a0*/  ISETP.NE.U32.AND P0, PT, R28, RZ, PT ;  /* 0x000000ff1c00720c */ /* 0x004fe20003f05070 */
[----:B------:R1:W-:Y:S02]  /*a6b0*/  STSM.16.M88.4 [R54], R8 ;  /* 0x0000000836007844 */ /* 0x0003e40000000200 */
[----:B------:R-:W-:Y:S01]  /*a6c0*/  BAR.SYNC.DEFER_BLOCKING 0x1, 0x180 ;  /* 0x0046000000007b1d */ /* 0x000fe20000010000 */
[----:B------:R-:W-:Y:S02]  /*a6d0*/  ISETP.NE.AND.EX P2, PT, RZ, UR5, PT, P2 ;  /* 0x00000005ff007c0c */ /* 0x000fe4000bf45320 */
[----:B------:R-:W-:Y:S02]  /*a6e0*/  ISETP.NE.AND.EX P0, PT, R29, RZ, PT, P0 ;  /* 0x000000ff1d00720c */ /* 0x000fe40003f05300 */
[----:B------:R-:W-:-:S02]  /*a6f0*/  SHF.L.U64.HI R12, R19, 0x2, R146 ;  /* 0x00000002130c7819 */ /* 0x000fc40000010292 */
[----:B------:R-:W-:-:S05]  /*a700*/  IADD3 R28, P1, R39, R28, RZ ;  /* 0x0000001c271c7210 */ /* 0x000fca0007f3e0ff */
[C---:B------:R-:W-:Y:S02]  /*a710*/  IMAD.X R29, R12.reuse, 0x1, R29, P1 ;  /* 0x000000010c1d7824 */ /* 0x040fe400008e061d */
[----:B---3--:R-:W-:Y:S01]  /*a720*/  @P2 IADD3 R4, P3, R39, UR4, RZ ;  /* 0x0000000427042c10 */ /* 0x008fe2000ff7e0ff */
[----:B------:R-:W-:Y:S02]  /*a730*/  ULDC UR4, c[0x0][0xa88] ;  /* 0x0002a20000047ab9 */ /* 0x000fe40000000800 */
[----:B------:R-:W-:Y:S01]  /*a740*/  IMAD.U32 R7, RZ, RZ, UR4 ;  /* 0x00000004ff077e24 */ /* 0x000fe2000f8e00ff */
[----:B------:R-:W-:Y:S01]  /*a750*/  @P2 IADD3.X R5, R12, UR5, RZ, P3, !PT ;  /* 0x000000050c052c10 */ /* 0x000fe20009ffe4ff */
[----:B------:R1:W5:Y:S01]  /*a760*/  @P0 LDG.E R40, desc[UR60][R28.64] ;  /* 0x0000003c1c280981 */ /* 0x000362000c1e1900 */
[----:B0-----:R-:W-:Y:S01]  /*a770*/  ISETP.NE.AND P1, PT, R32, 0x1, PT ;  /* 0x000000012000780c */ /* 0x001fe20003f25270 */
[----:B------:R-:W-:Y:S02]  /*a780*/  IMAD R15, R23, 0xc0, R154 ;  /* 0x000000c0170f7824 */ /* 0x000fe400078e029a */
[----:B------:R1:W5:Y:S10]  /*a790*/  @P2 LDG.E R7, desc[UR60][R4.64] ;  /* 0x0000003c04072981 */ /* 0x000374000c1e1900 */
[----:B------:R-:W0:Y:S08]  /*a7a0*/  @P1 LDC R6, c[0x0][0xbec] ;  /* 0x0002fb00ff061b82 */ /* 0x000e300000000800 */
[----:B------:R-:W2:Y:S01]  /*a7b0*/  @P1 LDC R13, c[0x0][0xbf0] ;  /* 0x0002fc00ff0d1b82 */ /* 0x000ea20000000800 */
[----:B-1----:R-:W-:Y:S05]  /*a7c0*/  @P2 BRA `(.L_x_198) ;  /* 0x0000000000102947 */ /* 0x002fea0003800000 */
[----:B------:R-:W-:Y:S05]  /*a7d0*/  @!P0 BRA `(.L_x_198) ;  /* 0x00000000000c8947 */ /* 0x000fea0003800000 */
[----:B------:R-:W3:Y:S04]  /*a7e0*/  LDG.E R4, desc[UR60][R28.64] ;  /* 0x0000003c1c047981 */ /* 0x000ee8000c1e1900 */
[----:B-----5:R-:W3:Y:S02]  /*a7f0*/  LDG.E R7, desc[UR60][R28.64+0x4] ;  /* 0x0000043c1c077981 */ /* 0x020ee4000c1e1900 */
[----:B---3--:R-:W-:-:S07]  /*a800*/  IMAD.IADD R7, R7, 0x1, -R4 ;  /* 0x0000000107077824 */ /* 0x008fce00078e0a04 */
.L_x_198:
[----:B------:R-:W-:Y:S01]  /*a810*/  SHF.R.S32.HI R46, RZ, 0x1f, R22 ;  /* 0x0000001fff2e7819 */ /* 0x000fe20000011416 */
[----:B0-----:R-:W-:Y:S01]  /*a820*/  @P1 IMAD.HI.U32 R4, R15, R6, RZ ;  /* 0x000000060f041227 */ /* 0x001fe200078e00ff */
[----:B------:R-:W-:Y:S01]  /*a830*/  ULDC.64 UR4, c[0x0][0xb90] ;  /* 0x0002e40000047ab9 */ /* 0x000fe20000000a00 */
[----:B-----5:R-:W-:Y:S01]  /*a840*/  SHF.R.S32.HI R41, RZ, 0x1f, R40 ;  /* 0x0000001fff297819 */ /* 0x020fe20000011428 */
[----:B------:R-:W0:Y:S01]  /*a850*/  @P1 LDC R51, c[0x0][0xbec] ;  /* 0x0002fb00ff331b82 */ /* 0x000e220000000800 */
[----:B------:R-:W-:Y:S01]  /*a860*/  IMAD R5, R46, UR4, RZ ;  /* 0x000000042e057c24 */ /* 0x000fe2000f8e02ff */
[----:B------:R-:W-:Y:S01]  /*a870*/  SEL R146, R146, RZ, !P0 ;  /* 0x000000ff92927207 */ /* 0x000fe20004000000 */
[----:B------:R-:W-:Y:S01]  /*a880*/  IMAD.MOV.U32 R9, RZ, RZ, R15 ;  /* 0x000000ffff097224 */ /* 0x000fe200078e000f */
[----:B--2---:R-:W-:Y:S01]  /*a890*/  @P1 SHF.R.U32.HI R9, RZ, R13, R4 ;  /* 0x0000000dff091219 */ /* 0x004fe20000011604 */
[----:B------:R-:W-:Y:S01]  /*a8a0*/  IMAD R11, R148, 0x20, R18 ;  /* 0x00000020940b7824 */ /* 0x000fe200078e0212 */
[----:B------:R-:W-:Y:S01]  /*a8b0*/  SEL R47, R19, RZ, !P0 ;  /* 0x000000ff132f7207 */ /* 0x000fe20004000000 */
[C---:B------:R-:W-:Y:S01]  /*a8c0*/  IMAD R13, R22.reuse, UR5, R5 ;  /* 0x00000005160d7c24 */ /* 0x040fe2000f8e0205 */
[----:B------:R-:W-:Y:S01]  /*a8d0*/  ULDC.64 UR6, c[0x0][0xa80] ;  /* 0x0002a00000067ab9 */ /* 0x000fe20000000a00 */
[----:B------:R-:W-:Y:S01]  /*a8e0*/  IMAD.WIDE.U32 R4, R22, UR4, R40 ;  /* 0x0000000416047c25 */ /* 0x000fe2000f8e0028 */
[----:B------:R-:W-:-:S03]  /*a8f0*/  ULDC.64 UR4, c[0x0][0xb98] ;  /* 0x0002e60000047ab9 */ /* 0x000fc60000000a00 */
[----:B------:R-:W-:-:S04]  /*a900*/  IMAD.WIDE R20, R11, 0x2, R20 ;  /* 0x000000020b147825 */ /* 0x000fc800078e0214 */
[----:B------:R-:W-:Y:S01]  /*a910*/  IMAD.MOV R11, RZ, RZ, -R9 ;  /* 0x000000ffff0b7224 */ /* 0x000fe200078e0a09 */
[----:B------:R-:W-:Y:S01]  /*a920*/  IADD3 R25, P5, R20, 0x4800, RZ ;  /* 0x0000480014197810 */ /* 0x000fe20007fbe0ff */
[----:B------:R-:W-:Y:S01]  /*a930*/  IMAD.IADD R5, R5, 0x1, R13 ;  /* 0x0000000105057824 */ /* 0x000fe200078e020d */
[----:B------:R-:W-:Y:S01]  /*a940*/  SHF.R.S32.HI R13, RZ, 0x1f, R9 ;  /* 0x0000001fff0d7819 */ /* 0x000fe20000011409 */
[----:B------:R-:W-:Y:S01]  /*a950*/  IMAD R11, R32, R11, R15 ;  /* 0x0000000b200b7224 */ /* 0x000fe200078e020f */
[----:B------:R-:W-:Y:S01]  /*a960*/  IADD3 R15, P2, R20, 0x1800, RZ ;  /* 0x00001800140f7810 */ /* 0x000fe20007f5e0ff */
[----:B------:R-:W-:Y:S01]  /*a970*/  IMAD R6, R146, UR4, RZ ;  /* 0x0000000492067c24 */ /* 0x000fe2000f8e02ff */
[----:B------:R-:W-:Y:S01]  /*a980*/  IADD3 R29, P4, R20, 0x6000, RZ ;  /* 0x00006000141d7810 */ /* 0x000fe20007f9e0ff */
[----:B------:R-:W-:Y:S01]  /*a990*/  IMAD.WIDE.U32 R4, R47, UR4, R4 ;  /* 0x000000042f047c25 */ /* 0x000fe2000f8e0004 */
[----:B------:R-:W-:Y:S02]  /*a9a0*/  LOP3.LUT R24, R25, 0x180, RZ, 0xc0, !PT ;  /* 0x0000018019187812 */ /* 0x000fe400078ec0ff */
[----:B------:R-:W-:Y:S01]  /*a9b0*/  LOP3.LUT R28, R29, 0x180, RZ, 0xc0, !PT ;  /* 0x000001801d1c7812 */ /* 0x000fe200078ec0ff */
[----:B------:R-:W-:Y:S01]  /*a9c0*/  IMAD R10, R47, UR5, R6 ;  /* 0x000000052f0a7c24 */ /* 0x000fe2000f8e0206 */
[----:B------:R-:W-:Y:S01]  /*a9d0*/  SHF.R.S32.HI R6, RZ, 0x1f, R11 ;  /* 0x0000001fff067819 */ /* 0x000fe2000001140b */
[----:B------:R-:W-:Y:S01]  /*a9e0*/  ULDC.64 UR4, c[0x0][0xb88] ;  /* 0x0002e20000047ab9 */ /* 0x000fe20000000a00 */
[----:B------:R-:W-:Y:S01]  /*a9f0*/  IADD3 R4, P0, R9, R4, RZ ;  /* 0x0000000409047210 */ /* 0x000fe20007f1e0ff */
[----:B------:R-:W-:Y:S01]  /*aa00*/  IMAD R14, R23, 0xc0, R152 ;  /* 0x000000c0170e7824 */ /* 0x000fe200078e0298 */
[----:B------:R-:W-:Y:S01]  /*aa10*/  SHF.R.U64 R24, R24, 0x3, RZ ;  /* 0x0000000318187819 */ /* 0x000fe200000012ff */
[----:B------:R-:W-:Y:S01]  /*aa20*/  IMAD R6, R6, UR4, RZ ;  /* 0x0000000406067c24 */ /* 0x000fe2000f8e02ff */
[----:B------:R-:W-:Y:S01]  /*aa30*/  IADD3.X R5, R13, R5, R10, P0, !PT ;  /* 0x000000050d057210 */ /* 0x000fe200007fe40a */
[----:B------:R-:W-:Y:S01]  /*aa40*/  IMAD R49, R7, R32, RZ ;  /* 0x0000002007317224 */ /* 0x000fe200078e02ff */
[C---:B------:R-:W-:Y:S01]  /*aa50*/  IADD3 R13, P6, R20.reuse, 0x3000, RZ ;  /* 0x00003000140d7810 */ /* 0x040fe20007fde0ff */
[C---:B------:R-:W-:Y:S01]  /*aa60*/  IMAD R9, R11.reuse, UR5, R6 ;  /* 0x000000050b097c24 */ /* 0x040fe2000f8e0206 */
[----:B------:R-:W-:Y:S01]  /*aa70*/  LOP3.LUT R7, R20, 0x180, RZ, 0xc0, !PT ;  /* 0x0000018014077812 */ /* 0x000fe200078ec0ff */
[----:B------:R-:W-:Y:S01]  /*aa80*/  IMAD.WIDE.U32 R4, R11, UR4, R4 ;  /* 0x000000040b047c25 */ /* 0x000fe2000f8e0004 */
[----:B------:R-:W-:Y:S01]  /*aa90*/  ULDC.64 UR4, c[0x0][0xb50] ;  /* 0x0002d40000047ab9 */ /* 0x000fe20000000a00 */
[----:B------:R-:W-:-:S02]  /*aaa0*/  LOP3.LUT R12, R13, 0x180, RZ, 0xc0, !PT ;  /* 0x000001800d0c7812 */ /* 0x000fc400078ec0ff */
[----:B------:R-:W-:Y:S01]  /*aab0*/  IMAD.IADD R5, R5, 0x1, R9 ;  /* 0x0000000105057824 */ /* 0x000fe200078e0209 */
[C---:B------:R-:W-:Y:S01]  /*aac0*/  LEA R6, P0, R4.reuse, UR4, 0x2 ;  /* 0x0000000404067c11 */ /* 0x040fe2000f8010ff */
[----:B------:R-:W-:Y:S01]  /*aad0*/  IMAD.X R9, RZ, RZ, R21, P2 ;  /* 0x000000ffff097224 */ /* 0x000fe200010e0615 */
[----:B------:R-:W-:Y:S02]  /*aae0*/  SHF.R.U64 R7, R7, 0x3, RZ ;  /* 0x0000000307077819 */ /* 0x000fe400000012ff */
[----:B------:R-:W-:Y:S01]  /*aaf0*/  LEA.HI.X R10, R4, UR5, R5, 0x2, P0 ;  /* 0x00000005040a7c11 */ /* 0x000fe200080f1405 */
[----:B------:R-:W-:Y:S01]  /*ab00*/  SHFL.IDX PT, R42, R6, RZ, 0x1c1f ;  /* 0x001c1fff062a7589 */ /* 0x000fe200000e0000 */
[----:B------:R-:W-:Y:S01]  /*ab10*/  LOP3.LUT P0, RZ, R150, 0x3, RZ, 0xc0, !PT ;  /* 0x0000000396ff7812 */ /* 0x000fe2000780c0ff */
[----:B------:R-:W-:Y:S01]  /*ab20*/  VIADD R4, R14, 0x8 ;  /* 0x000000080e047836 */ /* 0x000fe20000000000 */
[----:B------:R-:W-:Y:S01]  /*ab30*/  IADD3 R5, P3, R20, 0x7800, RZ ;  /* 0x0000780014057810 */ /* 0x000fe20007f7e0ff */
[----:B------:R-:W1:Y:S01]  /*ab40*/  SHFL.IDX PT, R43, R10, RZ, 0x1c1f ;  /* 0x001c1fff0a2b7589 */ /* 0x000e6200000e0000 */
[-C--:B------:R-:W-:Y:S01]  /*ab50*/  ISETP.GE.OR P2, PT, R14, R49.reuse, P0 ;  /* 0x000000310e00720c */ /* 0x080fe20000746670 */
[----:B------:R-:W-:Y:S01]  /*ab60*/  ULDC.64 UR4, c[0x0][0xaa0] ;  /* 0x0002a80000047ab9 */ /* 0x000fe20000000a00 */
[----:B------:R-:W-:Y:S01]  /*ab70*/  ISETP.GE.OR P0, PT, R4, R49, P0 ;  /* 0x000000310400720c */ /* 0x000fe20000706670 */
[----:B------:R-:W-:Y:S01]  /*ab80*/  SHFL.IDX PT, R44, R6, 0x1, 0x1c1f ;  /* 0x003c1f00062c7f89 */ /* 0x000fe200000e0000 */
[----:B------:R-:W-:-:S02]  /*ab90*/  LOP3.LUT R4, R5, 0x180, RZ, 0xc0, !PT ;  /* 0x0000018005047812 */ /* 0x000fc400078ec0ff */
[----:B------:R-:W-:Y:S01]  /*aba0*/  SHF.R.U64 R12, R12, 0x3, RZ ;  /* 0x000000030c0c7819 */ /* 0x000fe200000012ff */
[----:B------:R-:W2:Y:S01]  /*abb0*/  SHFL.IDX PT, R45, R10, 0x1, 0x1c1f ;  /* 0x003c1f000a2d7f89 */ /* 0x000ea200000e0000 */
[----:B------:R-:W-:Y:S01]  /*abc0*/  IMAD R19, R41, UR4, RZ ;  /* 0x0000000429137c24 */ /* 0x000fe2000f8e02ff */
[----:B------:R-:W-:Y:S01]  /*abd0*/  SHF.R.U64 R4, R4, 0x3, RZ ;  /* 0x0000000304047819 */ /* 0x000fe200000012ff */
[----:B------:R-:W-:Y:S01]  /*abe0*/  IMAD.X R37, RZ, RZ, R21, P3 ;  /* 0x000000ffff257224 */ /* 0x000fe200018e0615 */
[----:B------:R-:W-:Y:S01]  /*abf0*/  SHF.R.U64 R28, R28, 0x3, RZ ;  /* 0x000000031c1c7819 */ /* 0x000fe200000012ff */
[C---:B------:R-:W-:Y:S01]  /*ac00*/  IMAD R19, R40.reuse, UR5, R19 ;  /* 0x0000000528137c24 */ /* 0x040fe2000f8e0213 */
[----:B------:R-:W-:Y:S01]  /*ac10*/  LOP3.LUT R20, R7, R20, RZ, 0x3c, !PT ;  /* 0x0000001407147212 */ /* 0x000fe200078e3cff */
[----:B------:R-:W-:Y:S01]  /*ac20*/  IMAD.WIDE.U32 R40, R40, UR4, RZ ;  /* 0x0000000428287c25 */ /* 0x000fe2000f8e00ff */
[----:B------:R-:W-:Y:S01]  /*ac30*/  LOP3.LUT R12, R12, R13, RZ, 0x3c, !PT ;  /* 0x0000000d0c0c7212 */ /* 0x000fe200078e3cff */
[----:B------:R-:W-:Y:S01]  /*ac40*/  ULDC.64 UR4, c[0x0][0xae8] ;  /* 0x0002ba0000047ab9 */ /* 0x000fe20000000a00 */
[----:B------:R-:W-:Y:S01]  /*ac50*/  LOP3.LUT R24, R24, R25, RZ, 0x3c, !PT ;  /* 0x0000001918187212 */ /* 0x000fe200078e3cff */
[--C-:B------:R-:W-:Y:S01]  /*ac60*/  IMAD.X R13, RZ, RZ, R21.reuse, P6 ;  /* 0x000000ffff0d7224 */ /* 0x100fe200030e0615 */
[----:B------:R-:W-:Y:S01]  /*ac70*/  LOP3.LUT R28, R28, R29, RZ, 0x3c, !PT ;  /* 0x0000001d1c1c7212 */ /* 0x000fe200078e3cff */
[----:B------:R-:W-:Y:S01]  /*ac80*/  IMAD.X R25, RZ, RZ, R21, P5 ;  /* 0x000000ffff197224 */ /* 0x000fe200028e0615 */
[----:B------:R-:W-:Y:S01]  /*ac90*/  LOP3.LUT R36, R4, R5, RZ, 0x3c, !PT ;  /* 0x0000000504247212 */ /* 0x000fe200078e3cff */
[----:B-1----:R1:W-:Y:S01]  /*aca0*/  @!P2 ST.E desc[UR60][R42.64], R3 ;  /* 0x000000032a00a985 */ /* 0x0023e2000c10193c */
[----:B------:R-:W-:-:S02]  /*acb0*/  IADD3.X R29, RZ, R21, RZ, P4, !PT ;  /* 0x00000015ff1d7210 */ /* 0x000fc400027fe4ff */
[----:B------:R-:W-:-:S04]  /*acc0*/  LOP3.LUT R8, R15, 0x180, RZ, 0xc0, !PT ;  /* 0x000001800f087812 */ /* 0x000fc800078ec0ff */
[----:B------:R-:W-:Y:S01]  /*acd0*/  SHF.R.U64 R8, R8, 0x3, RZ ;  /* 0x0000000308087819 */ /* 0x000fe200000012ff */
[----:B--2---:R2:W-:Y:S03]  /*ace0*/  @!P0 ST.E desc[UR60][R44.64], R0 ;  /* 0x000000002c008985 */ /* 0x0045e6000c10193c */
[----:B------:R-:W-:Y:S01]  /*acf0*/  LOP3.LUT R8, R8, R15, RZ, 0x3c, !PT ;  /* 0x0000000f08087212 */ /* 0x000fe200078e3cff */
[----:B-1----:R-:W1:Y:S01]  /*ad00*/  @P1 LDC R43, c[0x0][0xbf0] ;  /* 0x0002fc00ff2b1b82 */ /* 0x002e620000000800 */
[----:B------:R3:W5:Y:S01]  /*ad10*/  LD.E.128 R4, desc[UR60][R20.64] ;  /* 0x0000003c14047980 */ /* 0x000762000c101d00 */
[----:B------:R-:W-:-:S03]  /*ad20*/  IMAD R3, R46, UR4, RZ ;  /* 0x000000042e037c24 */ /* 0x000fc6000f8e02ff */
[----:B------:R-:W5:Y:S01]  /*ad30*/  LD.E.128 R8, desc[UR60][R8.64] ;  /* 0x0000003c08087980 */ /* 0x000f62000c101d00 */
[----:B--2---:R-:W-:-:S03]  /*ad40*/  IMAD R0, R147, 0x60, R148 ;  /* 0x0000006093007824 */ /* 0x004fc600078e0294 */
[----:B------:R-:W5:Y:S01]  /*ad50*/  LD.E.128 R12, desc[UR60][R12.64] ;  /* 0x0000003c0c0c7980 */ /* 0x000f62000c101d00 */
[----:B---3--:R-:W-:Y:S02]  /*ad60*/  IMAD.IADD R21, R41, 0x1, R19 ;  /* 0x0000000129157824 */ /* 0x008fe400078e0213 */
[----:B------:R-:W-:Y:S01]  /*ad70*/  IMAD.MOV.U32 R20, RZ, RZ, R40 ;  /* 0x000000ffff147224 */ /* 0x000fe200078e0028 */
[----:B------:R-:W5:Y:S01]  /*ad80*/  LD.E.128 R24, desc[UR60][R24.64] ;  /* 0x0000003c18187980 */ /* 0x000f62000c101d00 */
[C---:B------:R-:W-:Y:S02]  /*ad90*/  IMAD R3, R22.reuse, UR5, R3 ;  /* 0x0000000516037c24 */ /* 0x040fe4000f8e0203 */
[----:B------:R-:W-:Y:S01]  /*ada0*/  IMAD.WIDE.U32 R20, R22, UR4, R20 ;  /* 0x0000000416147c25 */ /* 0x000fe2000f8e0014 */
[----:B------:R-:W-:Y:S01]  /*adb0*/  ULDC.64 UR4, c[0x0][0xaf0] ;  /* 0x0002bc0000047ab9 */ /* 0x000fe20000000a00 */
[----:B------:R-:W5:Y:S02]  /*adc0*/  LD.E.128 R28, desc[UR60][R28.64] ;  /* 0x0000003c1c1c7980 */ /* 0x000f64000c101d00 */
[----:B------:R-:W-:-:S02]  /*add0*/  IMAD R22, R23, 0xc0, R0 ;  /* 0x000000c017167824 */ /* 0x000fc400078e0200 */
[----:B------:R-:W5:Y:S01]  /*ade0*/  LD.E.128 R36, desc[UR60][R36.64] ;  /* 0x0000003c24247980 */ /* 0x000f62000c101d00 */
[----:B------:R-:W-:Y:S01]  /*adf0*/  IMAD.IADD R21, R21, 0x1, R3 ;  /* 0x0000000115157824 */ /* 0x000fe200078e0203 */
[----:B------:R-:W-:Y:S01]  /*ae00*/  BSSY B1, `(.L_x_199) ;  /* 0x0000032000017945 */ /* 0x000fe20003800000 */
[----:B0-----:R-:W-:Y:S01]  /*ae10*/  @P1 IMAD.HI.U32 R0, R22, R51, RZ ;  /* 0x0000003316001227 */ /* 0x001fe200078e00ff */
[----:B------:R-:W-:Y:S01]  /*ae20*/  @!PT LDS RZ, [RZ] ;  /* 0x00000000fffff984 */ /* 0x000fe20000000800 */
[----:B------:R-:W-:Y:S01]  /*ae30*/  @!PT LDS RZ, [RZ] ;  /* 0x00000000fffff984 */ /* 0x000fe20000000800 */
[----:B------:R-:W-:Y:S01]  /*ae40*/  @!PT LDS RZ, [RZ] ;  /* 0x00000000fffff984 */ /* 0x000fe20000000800 */
[----:B------:R-:W-:Y:S01]  /*ae50*/  @!PT LDS RZ, [RZ] ;  /* 0x00000000fffff984 */ /* 0x000fe20000000800 */
[----:B------:R0:W-:Y:S06]  /*ae60*/  MEMBAR.ALL.CTA ;  /* 0x0000000000007992 */ /* 0x0001ec0000008000 */
[----:B0-----:R-:W0:Y:S01]  /*ae70*/  FENCE.VIEW.ASYNC.S ;  /* 0x00000000000073c6 */ /* 0x001e220000000000 */
[----:B------:R-:W-:Y:S01]  /*ae80*/  IMAD.MOV.U32 R3, RZ, RZ, R22 ;  /* 0x000000ffff037224 */ /* 0x000fe200078e0016 */
[----:B-1----:R-:W-:Y:S01]  /*ae90*/  @P1 SHF.R.U32.HI R3, RZ, R43, R0 ;  /* 0x0000002bff031219 */ /* 0x002fe20000011600 */
[----:B------:R-:W-:-:S02]  /*aea0*/  IMAD R19, R146, UR4, RZ ;  /* 0x0000000492137c24 */ /* 0x000fc4000f8e02ff */
[----:B------:R-:W-:Y:S01]  /*aeb0*/  IMAD.WIDE.U32 R20, R47, UR4, R20 ;  /* 0x000000042f147c25 */ /* 0x000fe2000f8e0014 */
[----:B------:R-:W-:-:S03]  /*aec0*/  SHF.R.S32.HI R0, RZ, 0x1f, R3 ;  /* 0x0000001fff007819 */ /* 0x000fc60000011403 */
[----:B------:R-:W-:Y:S01]  /*aed0*/  IMAD R19, R47, UR5, R19 ;  /* 0x000000052f137c24 */ /* 0x000fe2000f8e0213 */
[----:B------:R-:W-:Y:S01]  /*aee0*/  ULDC.64 UR4, c[0x0][0xae0] ;  /* 0x0002b80000047ab9 */ /* 0x000fe20000000a00 */
[----:B------:R-:W-:Y:S02]  /*aef0*/  IMAD.MOV R41, RZ, RZ, -R3 ;  /* 0x000000ffff297224 */ /* 0x000fe400078e0a03 */
[----:B------:R-:W-:Y:S02]  /*af00*/  IMAD.IADD R21, R21, 0x1, R19 ;  /* 0x0000000115157824 */ /* 0x000fe400078e0213 */
[----:B------:R-:W-:Y:S02]  /*af10*/  IMAD R0, R0, UR4, RZ ;  /* 0x0000000400007c24 */ /* 0x000fe4000f8e02ff */
[----:B------:R-:W-:Y:S02]  /*af20*/  IMAD R19, R32, R41, R22 ;  /* 0x0000002920137224 */ /* 0x000fe400078e0216 */
[----:B------:R-:W-:-:S02]  /*af30*/  IMAD R41, R3, UR5, R0 ;  /* 0x0000000503297c24 */ /* 0x000fc4000f8e0200 */
[----:B------:R-:W-:Y:S01]  /*af40*/  IMAD.WIDE.U32 R20, R3, UR4, R20 ;  /* 0x0000000403147c25 */ /* 0x000fe2000f8e0014 */
[----:B------:R-:W-:Y:S01]  /*af50*/  SHF.R.S32.HI R0, RZ, 0x1f, R19 ;  /* 0x0000001fff007819 */ /* 0x000fe20000011413 */
[----:B------:R-:W-:Y:S02]  /*af60*/  ULDC.64 UR4, c[0x0][0xad8] ;  /* 0x0002b60000047ab9 */ /* 0x000fe40000000a00 */
[----:B------:R-:W-:Y:S02]  /*af70*/  IMAD.IADD R21, R21, 0x1, R41 ;  /* 0x0000000115157824 */ /* 0x000fe400078e0229 */
[----:B------:R-:W-:Y:S02]  /*af80*/  IMAD R0, R0, UR4, RZ ;  /* 0x0000000400007c24 */ /* 0x000fe4000f8e02ff */
[----:B------:R-:W-:Y:S01]  /*af90*/  IMAD.WIDE.U32 R20, R19, UR4, R20 ;  /* 0x0000000413147c25 */ /* 0x000fe2000f8e0014 */
[----:B------:R-:W-:-:S03]  /*afa0*/  UIADD3 UR4, UR36, 0x31c20, URZ ;  /* 0x00031c2024047890 */ /* 0x000fc6000fffe03f */
[----:B------:R-:W-:Y:S01]  /*afb0*/  IMAD R3, R19, UR5, R0 ;  /* 0x0000000513037c24 */ /* 0x000fe2000f8e0200 */
[----:B------:R-:W-:Y:S01]  /*afc0*/  LEA R19, P1, R20, UR6, 0x1 ;  /* 0x0000000614137c11 */ /* 0x000fe2000f8208ff */
[----:B------:R-:W-:Y:S01]  /*afd0*/  IMAD R0, R23, 0xc0, R148 ;  /* 0x000000c017007824 */ /* 0x000fe200078e0294 */
[----:B------:R-:W-:Y:S01]  /*afe0*/  UPRMT UR4, URZ, 0x654, UR4 ;  /* 0x000006543f047896 */ /* 0x000fe20008000004 */
[----:B------:R-:W-:Y:S02]  /*aff0*/  IMAD.IADD R3, R21, 0x1, R3 ;  /* 0x0000000115037824 */ /* 0x000fe400078e0203 */
[----:B0-----:R0:W1:Y:S01]  /*b000*/  SHFL.IDX PT, R22, R19, RZ, 0x1c1f ;  /* 0x001c1fff13167589 */ /* 0x00106200000e0000 */
[----:B------:R-:W-:Y:S02]  /*b010*/  ISETP.GE.AND P0, PT, R0, R49, PT ;  /* 0x000000310000720c */ /* 0x000fe40003f06270 */
[----:B------:R-:W-:-:S03]  /*b020*/  LEA.HI.X R3, R20, UR7, R3, 0x1, P1 ;  /* 0x0000000714037c11 */ /* 0x000fc600088f0c03 */
[----:B------:R-:W-:Y:S02]  /*b030*/  SYNCS.ARRIVE.TRANS64.RED.A1T0 RZ, [UR4], RZ ;  /* 0x000000ffffff79a7 */ /* 0x000fe40008100404 */
[----:B------:R0:W2:Y:S06]  /*b040*/  SHFL.IDX PT, R23, R3, RZ, 0x1c1f ;  /* 0x001c1fff03177589 */ /* 0x0000ac00000e0000 */
[----:B------:R-:W-:Y:S05]  /*b050*/  @P0 BRA `(.L_x_200) ;  /* 0x0000000000300947 */ /* 0x000fea0003800000 */
[----:B------:R-:W-:Y:S02]  /*b060*/  ULDC UR4, c[0x0][0xac8] ;  /* 0x0002b20000047ab9 */ /* 0x000fe40000000800 */
[----:B------:R-:W-:Y:S02]  /*b070*/  ISETP.GE.AND P1, PT, R144, UR4, PT ;  /* 0x0000000490007c0c */ /* 0x000fe4000bf26270 */
[----:B------:R-:W-:Y:S02]  /*b080*/  ISETP.GE.AND P2, PT, R145, UR4, PT ;  /* 0x0000000491007c0c */ /* 0x000fe4000bf46270 */
[----:B------:R-:W-:-:S09]  /*b090*/  ISETP.GE.AND P0, PT, R18, UR4, PT ;  /* 0x0000000412007c0c */ /* 0x000fd2000bf06270 */
[-C--:B-1----:R-:W-:Y:S02]  /*b0a0*/  @!P1 LEA R40, P3, R144, R22.reuse, 0x1 ;  /* 0x0000001690289211 */ /* 0x082fe400078608ff */
[C---:B------:R-:W-:Y:S02]  /*b0b0*/  @!P2 LEA R42, P4, R145.reuse, R22, 0x1 ;  /* 0x00000016912aa211 */ /* 0x040fe400078808ff */
[----:B--2---:R-:W-:Y:S01]  /*b0c0*/  @!P0 IMAD.WIDE R20, R18, 0x2, R22 ;  /* 0x0000000212148825 */ /* 0x004fe200078e0216 */
[-C--:B------:R-:W-:Y:S02]  /*b0d0*/  @!P1 LEA.HI.X R41, R144, R23.reuse, R157, 0x1, P3 ;  /* 0x0000001790299211 */ /* 0x080fe400018f0c9d */
[----:B------:R-:W-:Y:S02]  /*b0e0*/  @!P2 LEA.HI.X R43, R145, R23, R156, 0x1, P4 ;  /* 0x00000017912ba211 */ /* 0x000fe400020f0c9c */
[----:B-----5:R3:W-:Y:S04]  /*b0f0*/  @!P0 ST.E.128 desc[UR60][R20.64], R4 ;  /* 0x0000000414008985 */ /* 0x0207e8000c101d3c */
[----:B------:R3:W-:Y:S04]  /*b100*/  @!P1 ST.E.128 desc[UR60][R40.64], R12 ;  /* 0x0000000c28009985 */ /* 0x0007e8000c101d3c */
[----:B------:R3:W-:Y:S02]  /*b110*/  @!P2 ST.E.128 desc[UR60][R42.64], R28 ;  /* 0x0000001c2a00a985 */ /* 0x0007e4000c101d3c */
.L_x_200:
[----:B------:R-:W-:Y:S05]  /*b120*/  BSYNC B1 ;  /* 0x0000000000017941 */ /* 0x000fea0003800000 */
.L_x_199:
[----:B------:R-:W-:Y:S01]  /*b130*/  VIADD R0, R0, 0x60 ;  /* 0x0000006000007836 */ /* 0x000fe20000000000 */
[----:B---3-5:R3:W4:Y:S04]  /*b140*/  SHFL.IDX PT, R7, R3, 0x1, 0x1c1f ;  /* 0x003c1f0003077f89 */ /* 0x02872800000e0000 */
[----:B------:R-:W-:Y:S01]  /*b150*/  ISETP.GE.AND P0, PT, R0, R49, PT ;  /* 0x000000310000720c */ /* 0x000fe20003f06270 */
[----:B------:R3:W0:-:S12]  /*b160*/  SHFL.IDX PT, R6, R19, 0x1, 0x1c1f ;  /* 0x003c1f0013067f89 */ /* 0x00061800000e0000 */
[----:B---3--:R-:W-:Y:S05]  /*b170*/  @P0 BRA `(.L_x_201) ;  /* 0x0000000800880947 */ /* 0x008fea0003800000 */
[----:B------:R-:W-:Y:S02]  /*b180*/  ULDC UR4, c[0x0][0xac8] ;  /* 0x0002b20000047ab9 */ /* 0x000fe40000000800 */
[----:B------:R-:W-:Y:S02]  /*b190*/  ISETP.GE.AND P2, PT, R144, UR4, PT ;  /* 0x0000000490007c0c */ /* 0x000fe4000bf46270 */
[----:B------:R-:W-:-:S11]  /*b1a0*/  ISETP.GE.AND P1, PT, R18, UR4, PT ;  /* 0x0000000412007c0c */ /* 0x000fd6000bf26270 */
[----:B0-----:R-:W-:Y:S02]  /*b1b0*/  @!P2 LEA R12, P0, R144, R6, 0x1 ;  /* 0x00000006900ca211 */ /* 0x001fe400078008ff */
[----:B----4-:R-:W-:Y:S02]  /*b1c0*/  @!P1 IMAD.WIDE R4, R18, 0x2, R6 ;  /* 0x0000000212049825 */ /* 0x010fe400078e0206 */
[----:B------:R-:W-:Y:S02]  /*b1d0*/  @!P2 LEA.HI.X R13, R144, R7, R157, 0x1, P0 ;  /* 0x00000007900da211 */ /* 0x000fe400000f0c9d */
[----:B------:R-:W-:Y:S01]  /*b1e0*/  ISETP.GE.AND P0, PT, R145, UR4, PT ;  /* 0x0000000491007c0c */ /* 0x000fe2000bf06270 */
[----:B------:R0:W-:Y:S04]  /*b1f0*/  @!P1 ST.E.128 desc[UR60][R4.64], R8 ;  /* 0x0000000804009985 */ /* 0x0001e8000c101d3c */
[----:B------:R0:W-:Y:S08]  /*b200*/  @!P2 ST.E.128 desc[UR60][R12.64], R24 ;  /* 0x000000180c00a985 */ /* 0x0001f0000c101d3c */
[----:B------:R-:W-:Y:S05]  /*b210*/  @P0 BRA `(.L_x_201) ;  /* 0x0000000800600947 */ /* 0x000fea0003800000 */
[----:B0-----:R-:W-:-:S04]  /*b220*/  LEA R4, P0, R145, R6, 0x1 ;  /* 0x0000000691047211 */ /* 0x001fc800078008ff */
[----:B------:R-:W-:-:S05]  /*b230*/  LEA.HI.X R5, R145, R7, R156, 0x1, P0 ;  /* 0x0000000791057211 */ /* 0x000fca00000f0c9c */
[----:B------:R0:W-:Y:S01]  /*b240*/  ST.E.128 desc[UR60][R4.64], R36 ;  /* 0x0000002404007985 */ /* 0x0001e2000c101d3c */
[----:B------:R-:W-:Y:S05]  /*b250*/  BRA `(.L_x_201) ;  /* 0x0000000800507947 */ /* 0x000fea0003800000 */
.L_x_197:
[----:B------:R-:W2:Y:S01]  /*b260*/  LDC.64 R6, c[0x0][0xc00] ;  /* 0x00030000ff067b82 */ /* 0x000ea20000000a00 */
[----:B------:R-:W-:Y:S01]  /*b270*/  ULDC.64 UR4, c[0x0][0xc08] ;  /* 0x0003020000047ab9 */ /* 0x000fe20000000a00 */
[----:B------:R-:W-:-:S06]  /*b280*/  IMAD.MOV.U32 R3, RZ, RZ, RZ ;  /* 0x000000ffff037224 */ /* 0x000fcc00078e00ff */
[----:B------:R-:W3:Y:S01]  /*b290*/  LDC.64 R4, c[0x0][0xc00] ;  /* 0x00030000ff047b82 */ /* 0x000ee20000000a00 */
[----:B------:R-:W-:-:S04]  /*b2a0*/  ISETP.NE.U32.AND P1, PT, RZ, UR4, PT ;  /* 0x00000004ff007c0c */ /* 0x000fc8000bf25070 */
[----:B------:R-:W-:-:S03]  /*b2b0*/  ISETP.NE.AND.EX P1, PT, RZ, UR5, PT, P1 ;  /* 0x00000005ff007c0c */ /* 0x000fc6000bf25310 */
[----:B------:R-:W4:Y:S01]  /*b2c0*/  LDC R21, c[0x0][0xbe8] ;  /* 0x0002fa00ff157b82 */ /* 0x000f220000000800 */
[----:B--2---:R-:W-:-:S04]  /*b2d0*/  ISETP.NE.U32.AND P0, PT, R6, RZ, PT ;  /* 0x000000ff0600720c */ /* 0x004fc80003f05070 */
[----:B------:R-:W-:Y:S01]  /*b2e0*/  ISETP.NE.AND.EX P0, PT, R7, RZ, PT, P0 ;  /* 0x000000ff0700720c */ /* 0x000fe20003f05300 */
[----:B---3--:R-:W-:-:S04]  /*b2f0*/  IMAD.WIDE R6, R19, 0x4, R4 ;  /* 0x0000000413067825 */ /* 0x008fc800078e0204 */
[----:B------:R-:W2:Y:S01]  /*b300*/  @P1 LDC.64 R4, c[0x0][0xc08] ;  /* 0x00030200ff041b82 */ /* 0x000ea20000000a00 */
[----:B------:R-:W-:Y:S02]  /*b310*/  ULDC UR4, c[0x0][0xa88] ;  /* 0x0002a20000047ab9 */ /* 0x000fe40000000800 */
[----:B------:R-:W-:-:S05]  /*b320*/  IMAD.U32 R0, RZ, RZ, UR4 ;  /* 0x00000004ff007e24 */ /* 0x000fca000f8e00ff */
[----:B------:R3:W5:Y:S01]  /*b330*/  @P0 LDG.E R3, desc[UR60][R6.64] ;  /* 0x0000003c06030981 */ /* 0x000762000c1e1900 */
[----:B------:R-:W0:Y:S01]  /*b340*/  S2R R8, SR_TID.X ;  /* 0x0000000000087919 */ /* 0x000e220000002100 */
[----:B--2---:R-:W-:-:S05]  /*b350*/  @P1 IMAD.WIDE R4, R19, 0x4, R4 ;  /* 0x0000000413041825 */ /* 0x004fca00078e0204 */
[----:B------:R3:W5:Y:S01]  /*b360*/  @P1 LDG.E R0, desc[UR60][R4.64] ;  /* 0x0000003c04001981 */ /* 0x000762000c1e1900 */
[----:B----4-:R-:W-:-:S13]  /*b370*/  ISETP.NE.AND P2, PT, R21, 0x1, PT ;  /* 0x000000011500780c */ /* 0x010fda0003f45270 */
[----:B------:R-:W2:Y:S01]  /*b380*/  @P2 LDC R14, c[0x0][0xbec] ;  /* 0x0002fb00ff0e2b82 */ /* 0x000ea20000000800 */
[----:B0-----:R-:W-:-:S05]  /*b390*/  VIADD R8, R8, 0xffffff80 ;  /* 0xffffff8008087836 */ /* 0x001fca0000000000 */
[----:B------:R-:W-:Y:S01]  /*b3a0*/  ISETP.GE.AND P3, PT, R8, 0xc0, PT ;  /* 0x000000c00800780c */ /* 0x000fe20003f66270 */
[----:B---3--:R-:W-:-:S12]  /*b3b0*/  @P1 BRA `(.L_x_202) ;  /* 0x0000000000101947 */ /* 0x008fd80003800000 */
[----:B------:R-:W-:Y:S05]  /*b3c0*/  @!P0 BRA `(.L_x_202) ;  /* 0x00000000000c8947 */ /* 0x000fea0003800000 */
[----:B------:R-:W3:Y:S04]  /*b3d0*/  LDG.E R5, desc[UR60][R6.64] ;  /* 0x0000003c06057981 */ /* 0x000ee8000c1e1900 */
[----:B-----5:R-:W3:Y:S02]  /*b3e0*/  LDG.E R0, desc[UR60][R6.64+0x4] ;  /* 0x0000043c06007981 */ /* 0x020ee4000c1e1900 */
[----:B---3--:R-:W-:-:S07]  /*b3f0*/  IMAD.IADD R0, R0, 0x1, -R5 ;  /* 0x0000000100007824 */ /* 0x008fce00078e0a05 */
.L_x_202:
[----:B------:R-:W-:Y:S01]  /*b400*/  BSSY B1, `(.L_x_203) ;  /* 0x000002e000017945 */ /* 0x000fe20003800000 */
[----:B------:R-:W-:Y:S02]  /*b410*/  SHF.R.S32.HI R12, RZ, 0x1f, R22 ;  /* 0x0000001fff0c7819 */ /* 0x000fe40000011416 */
[----:B------:R-:W-:Y:S02]  /*b420*/  SEL R19, R19, RZ, !P0 ;  /* 0x000000ff13137207 */ /* 0x000fe40004000000 */
[----:B------:R-:W-:Y:S02]  /*b430*/  SEL R146, R146, RZ, !P0 ;  /* 0x000000ff92927207 */ /* 0x000fe40004000000 */
[----:B-----5:R-:W-:Y:S01]  /*b440*/  SHF.R.S32.HI R10, RZ, 0x1f, R3 ;  /* 0x0000001fff0a7819 */ /* 0x020fe20000011403 */
[----:B------:R-:W-:Y:S06]  /*b450*/  @P3 BRA `(.L_x_204) ;  /* 0x0000000000a03947 */ /* 0x000fec0003800000 */
[----:B------:R-:W0:Y:S01]  /*b460*/  S2R R4, SR_TID.X ;  /* 0x0000000000047919 */ /* 0x000e220000002100 */
[----:B------:R-:W3:Y:S02]  /*b470*/  LDC R11, c[0x0][0xbe8] ;  /* 0x0002fa00ff0b7b82 */ /* 0x000ee40000000800 */
[----:B---3--:R-:W-:Y:S02]  /*b480*/  IMAD R5, R0, R11, RZ ;  /* 0x0000000b00057224 */ /* 0x008fe400078e02ff */
[----:B0-----:R-:W-:-:S04]  /*b490*/  IMAD R4, R23, 0xc0, R4 ;  /* 0x000000c017047824 */ /* 0x001fc800078e0204 */
[----:B------:R-:W-:-:S05]  /*b4a0*/  VIADD R8, R4, 0xffffff80 ;  /* 0xffffff8004087836 */ /* 0x000fca0000000000 */
[----:B------:R-:W-:-:S13]  /*b4b0*/  ISETP.GE.AND P0, PT, R8, R5, PT ;  /* 0x000000050800720c */ /* 0x000fda0003f06270 */
[----:B------:R-:W-:Y:S05]  /*b4c0*/  @P0 BRA `(.L_x_204) ;  /* 0x0000000000840947 */ /* 0x000fea0003800000 */
[----:B------:R-:W-:Y:S01]  /*b4d0*/  ISETP.NE.AND P0, PT, R11, 0x1, PT ;  /* 0x000000010b00780c */ /* 0x000fe20003f05270 */
[----:B------:R-:W-:Y:S01]  /*b4e0*/  ULDC.64 UR4, c[0x0][0xb90] ;  /* 0x0002e40000047ab9 */ /* 0x000fe20000000a00 */
[----:B------:R-:W-:Y:S02]  /*b4f0*/  IMAD.MOV.U32 R4, RZ, RZ, R3 ;  /* 0x000000ffff047224 */ /* 0x000fe400078e0003 */
[----:B------:R-:W-:Y:S02]  /*b500*/  IMAD R9, R12, UR4, RZ ;  /* 0x000000040c097c24 */ /* 0x000fe4000f8e02ff */
[----:B------:R-:W-:Y:S02]  /*b510*/  IMAD.MOV.U32 R5, RZ, RZ, R10 ;  /* 0x000000ffff057224 */ /* 0x000fe400078e000a */
[----:B------:R-:W-:Y:S02]  /*b520*/  IMAD.MOV.U32 R7, RZ, RZ, R8 ;  /* 0x000000ffff077224 */ /* 0x000fe400078e0008 */
[----:B------:R-:W-:-:S03]  /*b530*/  IMAD.WIDE.U32 R4, R22, UR4, R4 ;  /* 0x0000000416047c25 */ /* 0x000fc6000f8e0004 */
[----:B------:R-:W0:Y:S01]  /*b540*/  @P0 LDC R13, c[0x0][0xbec] ;  /* 0x0002fb00ff0d0b82 */ /* 0x000e220000000800 */
[----:B------:R-:W-:Y:S01]  /*b550*/  IMAD R9, R22, UR5, R9 ;  /* 0x0000000516097c24 */ /* 0x000fe2000f8e0209 */
[----:B------:R-:W-:-:S03]  /*b560*/  ULDC.64 UR4, c[0x0][0xb98] ;  /* 0x0002e60000047ab9 */ /* 0x000fc60000000a00 */
[----:B------:R-:W-:-:S03]  /*b570*/  IMAD.IADD R5, R5, 0x1, R9 ;  /* 0x0000000105057824 */ /* 0x000fc600078e0209 */
[----:B------:R-:W3:Y:S01]  /*b580*/  @P0 LDC R15, c[0x0][0xbf0] ;  /* 0x0002fc00ff0f0b82 */ /* 0x000ee20000000800 */
[----:B------:R-:W-:-:S04]  /*b590*/  IMAD.WIDE.U32 R4, R19, UR4, R4 ;  /* 0x0000000413047c25 */ /* 0x000fc8000f8e0004 */
[----:B0-----:R-:W-:-:S05]  /*b5a0*/  @P0 IMAD.HI.U32 R6, R8, R13, RZ ;  /* 0x0000000d08060227 */ /* 0x001fca00078e00ff */
[----:B---3--:R-:W-:Y:S01]  /*b5b0*/  @P0 SHF.R.U32.HI R7, RZ, R15, R6 ;  /* 0x0000000fff070219 */ /* 0x008fe20000011606 */
[----:B------:R-:W-:-:S03]  /*b5c0*/  IMAD R6, R146, UR4, RZ ;  /* 0x0000000492067c24 */ /* 0x000fc6000f8e02ff */
[----:B------:R-:W-:Y:S01]  /*b5d0*/  IADD3 R4, P0, R7, R4, RZ ;  /* 0x0000000407047210 */ /* 0x000fe20007f1e0ff */
[----:B------:R-:W-:-:S04]  /*b5e0*/  IMAD.MOV R9, RZ, RZ, -R7 ;  /* 0x000000ffff097224 */ /* 0x000fc800078e0a07 */
[----:B------:R-:W-:Y:S01]  /*b5f0*/  IMAD R9, R11, R9, R8 ;  /* 0x000000090b097224 */ /* 0x000fe200078e0208 */
[----:B------:R-:W-:Y:S01]  /*b600*/  SHF.R.S32.HI R11, RZ, 0x1f, R7 ;  /* 0x0000001fff0b7819 */ /* 0x000fe20000011407 */
[----:B------:R-:W-:Y:S01]  /*b610*/  IMAD R8, R19, UR5, R6 ;  /* 0x0000000513087c24 */ /* 0x000fe2000f8e0206 */
[----:B------:R-:W-:Y:S02]  /*b620*/  ULDC.64 UR4, c[0x0][0xb88] ;  /* 0x0002e20000047ab9 */ /* 0x000fe40000000a00 */
[----:B------:R-:W-:Y:S02]  /*b630*/  SHF.R.S32.HI R6, RZ, 0x1f, R9 ;  /* 0x0000001fff067819 */ /* 0x000fe40000011409 */
[----:B------:R-:W-:-:S03]  /*b640*/  IADD3.X R5, R11, R5, R8, P0, !PT ;  /* 0x000000050b057210 */ /* 0x000fc600007fe408 */
[----:B------:R-:W-:Y:S02]  /*b650*/  IMAD R6, R6, UR4, RZ ;  /* 0x0000000406067c24 */ /* 0x000fe4000f8e02ff */
[----:B------:R-:W-:-:S04]  /*b660*/  IMAD.WIDE.U32 R4, R9, UR4, R4 ;  /* 0x0000000409047c25 */ /* 0x000fc8000f8e0004 */
[----:B------:R-:W-:Y:S01]  /*b670*/  IMAD R7, R9, UR5, R6 ;  /* 0x0000000509077c24 */ /* 0x000fe2000f8e0206 */
[----:B------:R-:W-:Y:S02]  /*b680*/  ULDC.64 UR4, c[0x0][0xb50] ;  /* 0x0002d40000047ab9 */ /* 0x000fe40000000a00 */
[----:B------:R-:W-:Y:S02]  /*b690*/  LEA R6, P0, R4, UR4, 0x2 ;  /* 0x0000000404067c11 */ /* 0x000fe4000f8010ff */
[----:B------:R-:W-:-:S04]  /*b6a0*/  IADD3 R5, R5, R7, RZ ;  /* 0x0000000705057210 */ /* 0x000fc80007ffe0ff */
[----:B------:R-:W-:Y:S01]  /*b6b0*/  LEA.HI.X R7, R4, UR5, R5, 0x2, P0 ;  /* 0x0000000504077c11 */ /* 0x000fe200080f1405 */
[----:B------:R-:W-:-:S05]  /*b6c0*/  IMAD.MOV.U32 R5, RZ, RZ, -0x800000 ;  /* 0xff800000ff057424 */ /* 0x000fca00078e00ff */
[----:B------:R0:W-:Y:S02]  /*b6d0*/  STG.E desc[UR60][R6.64], R5 ;  /* 0x0000000506007986 */ /* 0x0001e4000c10193c */
.L_x_204:
[----:B------:R-:W-:Y:S05]  /*b6e0*/  BSYNC B1 ;  /* 0x0000000000017941 */ /* 0x000fea0003800000 */
.L_x_203:
[----:B------:R-:W3:Y:S01]  /*b6f0*/  @P2 LDC R9, c[0x0][0xbf0] ;  /* 0x0002fc00ff092b82 */ /* 0x000ee20000000800 */
[----:B------:R-:W-:Y:S01]  /*b700*/  ULDC.64 UR4, c[0x0][0xaa0] ;  /* 0x0002a80000047ab9 */ /* 0x000fe20000000a00 */
[----:B0-----:R-:W-:Y:S01]  /*b710*/  IMAD R6, R147, 0x60, R148 ;  /* 0x0000006093067824 */ /* 0x001fe200078e0294 */
[----:B------:R-:W-:Y:S01]  /*b720*/  BSSY B1, `(.L_x_205) ;  /* 0x0000036000017945 */ /* 0x000fe20003800000 */
[----:B------:R-:W-:Y:S02]  /*b730*/  IMAD R4, R10, UR4, RZ ;  /* 0x000000040a047c24 */ /* 0x000fe4000f8e02ff */
[----:B------:R-:W-:Y:S02]  /*b740*/  IMAD R11, R23, 0xc0, R6 ;  /* 0x000000c0170b7824 */ /* 0x000fe400078e0206 */
[C---:B------:R-:W-:Y:S02]  /*b750*/  IMAD R7, R3.reuse, UR5, R4 ;  /* 0x0000000503077c24 */ /* 0x040fe4000f8e0204 */
[----:B------:R-:W-:Y:S01]  /*b760*/  IMAD.WIDE.U32 R4, R3, UR4, RZ ;  /* 0x0000000403047c25 */ /* 0x000fe2000f8e00ff */
[----:B------:R-:W-:-:S03]  /*b770*/  ULDC.64 UR4, c[0x0][0xae8] ;  /* 0x0002ba0000047ab9 */ /* 0x000fc60000000a00 */
[----:B------:R-:W-:Y:S02]  /*b780*/  IMAD.IADD R5, R5, 0x1, R7 ;  /* 0x0000000105057824 */ /* 0x000fe400078e0207 */
[----:B------:R-:W-:Y:S02]  /*b790*/  IMAD R3, R12, UR4, RZ ;  /* 0x000000040c037c24 */ /* 0x000fe4000f8e02ff */
[----:B--2---:R-:W-:-:S04]  /*b7a0*/  @P2 IMAD.HI.U32 R6, R11, R14, RZ ;  /* 0x0000000e0b062227 */ /* 0x004fc800078e00ff */
[C---:B------:R-:W-:Y:S02]  /*b7b0*/  IMAD R7, R22.reuse, UR5, R3 ;  /* 0x0000000516077c24 */ /* 0x040fe4000f8e0203 */
[----:B------:R-:W-:Y:S01]  /*b7c0*/  IMAD.WIDE.U32 R4, R22, UR4, R4 ;  /* 0x0000000416047c25 */ /* 0x000fe2000f8e0004 */
[----:B------:R-:W-:-:S03]  /*b7d0*/  ULDC.64 UR4, c[0x0][0xaf0] ;  /* 0x0002bc0000047ab9 */ /* 0x000fc60000000a00 */
[----:B------:R-:W-:Y:S01]  /*b7e0*/  IMAD.MOV.U32 R3, RZ, RZ, R11 ;  /* 0x000000ffff037224 */ /* 0x000fe200078e000b */
[----:B---3--:R-:W-:Y:S01]  /*b7f0*/  @P2 SHF.R.U32.HI R3, RZ, R9, R6 ;  /* 0x00000009ff032219 */ /* 0x008fe20000011606 */
[----:B------:R-:W-:Y:S02]  /*b800*/  IMAD.IADD R5, R5, 0x1, R7 ;  /* 0x0000000105057824 */ /* 0x000fe400078e0207 */
[----:B------:R-:W-:Y:S01]  /*b810*/  IMAD R7, R146, UR4, RZ ;  /* 0x0000000492077c24 */ /* 0x000fe2000f8e02ff */
[--C-:B------:R-:W-:Y:S01]  /*b820*/  SHF.R.S32.HI R6, RZ, 0x1f, R3.reuse ;  /* 0x0000001fff067819 */ /* 0x100fe20000011403 */
[----:B------:R-:W-:Y:S02]  /*b830*/  IMAD.MOV R8, RZ, RZ, -R3 ;  /* 0x000000ffff087224 */ /* 0x000fe400078e0a03 */
[C---:B------:R-:W-:Y:S02]  /*b840*/  IMAD R9, R19.reuse, UR5, R7 ;  /* 0x0000000513097c24 */ /* 0x040fe4000f8e0207 */
[----:B------:R-:W-:Y:S01]  /*b850*/  IMAD.WIDE.U32 R4, R19, UR4, R4 ;  /* 0x0000000413047c25 */ /* 0x000fe2000f8e0004 */
[----:B------:R-:W-:-:S03]  /*b860*/  ULDC.64 UR4, c[0x0][0xae0] ;  /* 0x0002b80000047ab9 */ /* 0x000fc60000000a00 */
[----:B------:R-:W-:Y:S02]  /*b870*/  IMAD R7, R21, R8, R11 ;  /* 0x0000000815077224 */ /* 0x000fe400078e020b */
[----:B------:R-:W-:Y:S02]  /*b880*/  IMAD R8, R6, UR4, RZ ;  /* 0x0000000406087c24 */ /* 0x000fe4000f8e02ff */
[----:B------:R-:W-:Y:S01]  /*b890*/  IMAD.IADD R5, R5, 0x1, R9 ;  /* 0x0000000105057824 */ /* 0x000fe200078e0209 */
[----:B------:R-:W-:Y:S01]  /*b8a0*/  SHF.R.S32.HI R6, RZ, 0x1f, R7 ;  /* 0x0000001fff067819 */ /* 0x000fe20000011407 */
[C---:B------:R-:W-:Y:S02]  /*b8b0*/  IMAD R9, R3.reuse, UR5, R8 ;  /* 0x0000000503097c24 */ /* 0x040fe4000f8e0208 */
[----:B------:R-:W-:Y:S01]  /*b8c0*/  IMAD.WIDE.U32 R4, R3, UR4, R4 ;  /* 0x0000000403047c25 */ /* 0x000fe2000f8e0004 */
[----:B------:R-:W-:-:S03]  /*b8d0*/  ULDC.64 UR4, c[0x0][0xad8] ;  /* 0x0002b60000047ab9 */ /* 0x000fc60000000a00 */
[----:B------:R-:W-:Y:S02]  /*b8e0*/  IMAD R6, R6, UR4, RZ ;  /* 0x0000000406067c24 */ /* 0x000fe4000f8e02ff */
[----:B------:R-:W-:Y:S02]  /*b8f0*/  IMAD.IADD R5, R5, 0x1, R9 ;  /* 0x0000000105057824 */ /* 0x000fe400078e0209 */
[----:B------:R-:W-:Y:S02]  /*b900*/  IMAD R21, R0, R21, RZ ;  /* 0x0000001500157224 */ /* 0x000fe400078e02ff */
[----:B------:R-:W-:Y:S02]  /*b910*/  IMAD R0, R23, 0xc0, R148 ;  /* 0x000000c017007824 */ /* 0x000fe400078e0294 */
[C---:B------:R-:W-:Y:S02]  /*b920*/  IMAD R3, R7.reuse, UR5, R6 ;  /* 0x0000000507037c24 */ /* 0x040fe4000f8e0206 */
[----:B------:R-:W-:Y:S01]  /*b930*/  IMAD.WIDE.U32 R4, R7, UR4, R4 ;  /* 0x0000000407047c25 */ /* 0x000fe2000f8e0004 */
[----:B------:R-:W-:Y:S01]  /*b940*/  ISETP.GE.AND P0, PT, R0, R21, PT ;  /* 0x000000150000720c */ /* 0x000fe20003f06270 */
[----:B------:R-:W-:-:S02]  /*b950*/  ULDC.64 UR4, c[0x0][0xa80] ;  /* 0x0002a00000047ab9 */ /* 0x000fc40000000a00 */
[----:B------:R-:W-:Y:S01]  /*b960*/  IMAD.IADD R3, R5, 0x1, R3 ;  /* 0x0000000105037824 */ /* 0x000fe200078e0203 */
[----:B------:R-:W-:-:S04]  /*b970*/  LEA R6, P1, R4, UR4, 0x1 ;  /* 0x0000000404067c11 */ /* 0x000fc8000f8208ff */
[----:B------:R-:W-:Y:S02]  /*b980*/  LEA.HI.X R3, R4, UR5, R3, 0x1, P1 ;  /* 0x0000000504037c11 */ /* 0x000fe400088f0c03 */
[----:B------:R0:W2:Y:S04]  /*b990*/  SHFL.IDX PT, R4, R6, RZ, 0x1c1f ;  /* 0x001c1fff06047589 */ /* 0x0000a800000e0000 */
[----:B------:R0:W3:Y:S01]  /*b9a0*/  SHFL.IDX PT, R5, R3, RZ, 0x1c1f ;  /* 0x001c1fff03057589 */ /* 0x0000e200000e0000 */
[----:B------:R-:W-:Y:S05]  /*b9b0*/  @P0 BRA `(.L_x_206) ;  /* 0x0000000000300947 */ /* 0x000fea0003800000 */
[----:B------:R-:W-:Y:S02]  /*b9c0*/  ULDC UR4, c[0x0][0xac8] ;  /* 0x0002b20000047ab9 */ /* 0x000fe40000000800 */
[----:B------:R-:W-:Y:S02]  /*b9d0*/  ISETP.GE.AND P3, PT, R144, UR4, PT ;  /* 0x0000000490007c0c */ /* 0x000fe4000bf66270 */
[----:B------:R-:W-:Y:S02]  /*b9e0*/  ISETP.GE.AND P4, PT, R145, UR4, PT ;  /* 0x0000000491007c0c */ /* 0x000fe4000bf86270 */
[----:B------:R-:W-:-:S09]  /*b9f0*/  ISETP.GE.AND P2, PT, R18, UR4, PT ;  /* 0x0000000412007c0c */ /* 0x000fd2000bf46270 */
[-C--:B--2---:R-:W-:Y:S02]  /*ba00*/  @!P3 LEA R10, P0, R144, R4.reuse, 0x1 ;  /* 0x00000004900ab211 */ /* 0x084fe400078008ff */
[C---:B------:R-:W-:Y:S02]  /*ba10*/  @!P4 LEA R12, P1, R145.reuse, R4, 0x1 ;  /* 0x00000004910cc211 */ /* 0x040fe400078208ff */
[----:B---3--:R-:W-:Y:S01]  /*ba20*/  @!P2 IMAD.WIDE R8, R18, 0x2, R4 ;  /* 0x000000021208a825 */ /* 0x008fe200078e0204 */
[-C--:B------:R-:W-:Y:S02]  /*ba30*/  @!P3 LEA.HI.X R11, R144, R5.reuse, R157, 0x1, P0 ;  /* 0x00000005900bb211 */ /* 0x080fe400000f0c9d */
[----:B------:R-:W-:Y:S02]  /*ba40*/  @!P4 LEA.HI.X R13, R145, R5, R156, 0x1, P1 ;  /* 0x00000005910dc211 */ /* 0x000fe400008f0c9c */
[----:B------:R4:W-:Y:S04]  /*ba50*/  @!P2 ST.E.128 desc[UR60][R8.64], RZ ;  /* 0x000000ff0800a985 */ /* 0x0009e8000c101d3c */
[----:B------:R4:W-:Y:S04]  /*ba60*/  @!P3 ST.E.128 desc[UR60][R10.64], RZ ;  /* 0x000000ff0a00b985 */ /* 0x0009e8000c101d3c */
[----:B------:R4:W-:Y:S02]  /*ba70*/  @!P4 ST.E.128 desc[UR60][R12.64], RZ ;  /* 0x000000ff0c00c985 */ /* 0x0009e4000c101d3c */
.L_x_206:
[----:B------:R-:W-:Y:S05]  /*ba80*/  BSYNC B1 ;  /* 0x0000000000017941 */ /* 0x000fea0003800000 */
.L_x_205:
[----:B------:R-:W-:Y:S01]  /*ba90*/  VIADD R0, R0, 0x60 ;  /* 0x0000006000007836 */ /* 0x000fe20000000000 */
[----:B---3--:R3:W0:Y:S04]  /*baa0*/  SHFL.IDX PT, R5, R3, 0x1, 0x1c1f ;  /* 0x003c1f0003057f89 */ /* 0x00862800000e0000 */
[----:B------:R-:W-:Y:S01]  /*bab0*/  ISETP.GE.AND P0, PT, R0, R21, PT ;  /* 0x000000150000720c */ /* 0x000fe20003f06270 */
[----:B--2---:R3:W2:-:S12]  /*bac0*/  SHFL.IDX PT, R4, R6, 0x1, 0x1c1f ;  /* 0x003c1f0006047f89 */ /* 0x00469800000e0000 */
[----:B---3--:R-:W-:Y:S05]  /*bad0*/  @P0 BRA `(.L_x_201) ;  /* 0x0000000000300947 */ /* 0x008fea0003800000 */
[----:B------:R-:W-:Y:S02]  /*bae0*/  ULDC UR4, c[0x0][0xac8] ;  /* 0x0002b20000047ab9 */ /* 0x000fe40000000800 */
[----:B------:R-:W-:Y:S02]  /*baf0*/  ISETP.GE.AND P3, PT, R144, UR4, PT ;  /* 0x0000000490007c0c */ /* 0x000fe4000bf66270 */
[----:B------:R-:W-:Y:S02]  /*bb00*/  ISETP.GE.AND P4, PT, R145, UR4, PT ;  /* 0x0000000491007c0c */ /* 0x000fe4000bf86270 */
[----:B------:R-:W-:-:S09]  /*bb10*/  ISETP.GE.AND P2, PT, R18, UR4, PT ;  /* 0x0000000412007c0c */ /* 0x000fd2000bf46270 */
[-C--:B--2-4-:R-:W-:Y:S02]  /*bb20*/  @!P3 LEA R8, P0, R144, R4.reuse, 0x1 ;  /* 0x000000049008b211 */ /* 0x094fe400078008ff */
[C---:B------:R-:W-:Y:S02]  /*bb30*/  @!P4 LEA R10, P1, R145.reuse, R4, 0x1 ;  /* 0x00000004910ac211 */ /* 0x040fe400078208ff */
[----:B0-----:R-:W-:Y:S01]  /*bb40*/  @!P2 IMAD.WIDE R6, R18, 0x2, R4 ;  /* 0x000000021206a825 */ /* 0x001fe200078e0204 */
[-C--:B------:R-:W-:Y:S02]  /*bb50*/  @!P3 LEA.HI.X R9, R144, R5.reuse, R157, 0x1, P0 ;  /* 0x000000059009b211 */ /* 0x080fe400000f0c9d */
[----:B------:R-:W-:Y:S02]  /*bb60*/  @!P4 LEA.HI.X R11, R145, R5, R156, 0x1, P1 ;  /* 0x00000005910bc211 */ /* 0x000fe400008f0c9c */
[----:B------:R3:W-:Y:S04]  /*bb70*/  @!P2 ST.E.128 desc[UR60][R6.64], RZ ;  /* 0x000000ff0600a985 */ /* 0x0007e8000c101d3c */
[----:B------:R3:W-:Y:S04]  /*bb80*/  @!P3 ST.E.128 desc[UR60][R8.64], RZ ;  /* 0x000000ff0800b985 */ /* 0x0007e8000c101d3c */
[----:B------:R3:W-:Y:S02]  /*bb90*/  @!P4 ST.E.128 desc[UR60][R10.64], RZ ;  /* 0x000000ff0a00c985 */ /* 0x0007e4000c101d3c */
.L_x_201:
[----:B------:R-:W-:Y:S05]  /*bba0*/  BSYNC B0 ;  /* 0x0000000000007941 */ /* 0x000fea0003800000 */
.L_x_196:
[----:B------:R-:W-:Y:S02]  /*bbb0*/  ULDC UR4, c[0x0][0xc3c] ;  /* 0x00030f0000047ab9 */ /* 0x000fe40000000800 */
[----:B-1----:R-:W-:-:S13]  /*bbc0*/  ISETP.GE.AND P0, PT, R35, UR4, PT ;  /* 0x0000000423007c0c */ /* 0x002fda000bf06270 */
[----:B------:R-:W-:Y:S05]  /*bbd0*/  @!P0 BRA `(.L_x_207) ;  /* 0xffffff5000c48947 */ /* 0x000fea000383ffff */
[----:B------:R-:W-:Y:S05]  /*bbe0*/  EXIT ;  /* 0x000000000000794d */ /* 0x000fea0003800000 */
.L_x_172:
[----:B------:R-:W-:-:S08]  /*bbf0*/  NOP ;  /* 0x0000000000007918 */ /* 0x000fd00000000000 */
[----:B--2---:R-:W0:-:S00]  /*bc00*/  USETMAXREG.DEALLOC.CTAPOOL 0x20 ;  /* 0x00000020000079c8 */ /* 0x004e0000080e0500 */
[----:B0-----:R-:W-:-:S06]  /*bc10*/  LOP3.LUT R0, R0, 0x3, RZ, 0xc0, !PT ;  /* 0x0000000300007812 */ /* 0x001fcc00078ec0ff */
[----:B------:R-:W0:Y:S02]  /*bc20*/  SHFL.IDX PT, R0, R0, RZ, 0x1f ;  /* 0x00001fff00007589 */ /* 0x000e2400000e0000 */
[----:B0-----:R-:W-:Y:S01]  /*bc30*/  ISETP.NE.AND P0, PT, R0, RZ, PT ;  /* 0x000000ff0000720c */ /* 0x001fe20003f05270 */
[----:B------:R-:W-:-:S03]  /*bc40*/  IMAD.MOV.U32 R0, RZ, RZ, RZ ;  /* 0x000000ffff007224 */ /* 0x000fc600078e00ff */
[----:B------:R-:W-:-:S05]  /*bc50*/  P2R R2, PR, RZ, 0x1 ;  /* 0x00000001ff027803 */ /* 0x000fca0000000000 */
[----:B------:R0:W-:Y:S04]  /*bc60*/  STL [R1+0x38], R2 ;  /* 0x0000380201007387 */ /* 0x0001e80000100800 */
[----:B------:R-:W-:Y:S05]  /*bc70*/  @!P0 BRA `(.L_x_208) ;  /* 0x00000000001c8947 */ /* 0x000fea0003800000 */
[----:B------:R-:W1:Y:S08]  /*bc80*/  S2UR UR5, SR_CgaCtaId ;  /* 0x00000000000579c3 */ /* 0x000e700000008800 */
[----:B------:R-:W-:Y:S06]  /*bc90*/  BAR.SYNC.DEFER_BLOCKING 0x5, 0x200 ;  /* 0x0148000000007b1d */ /* 0x000fec0000010000 */
[----:B------:R-:W-:-:S02]  /*bca0*/  UMOV UR4, 0x400 ;  /* 0x0000040000047882 */ /* 0x000fc40000000000 */
[----:B-1----:R-:W-:-:S09]  /*bcb0*/  ULEA UR4, UR5, UR4, 0x18 ;  /* 0x0000000405047291 */ /* 0x002fd2000f8ec03f */
[----:B------:R-:W1:Y:S01]  /*bcc0*/  LDS.128 R16, [UR4+0x31cd0] ;  /* 0x031cd004ff107984 */ /* 0x000e620008000c00 */
[----:B------:R-:W-:Y:S06]  /*bcd0*/  BAR.ARV 0x4, 0x200 ;  /* 0x0108000000007b1d */ /* 0x000fec0000002000 */
[----:B------:R-:W-:Y:S05]  /*bce0*/  BRA `(.L_x_209) ;  /* 0x0000000800007947 */ /* 0x000fea0003800000 */
.L_x_208:
[----:B0-----:R-:W0:Y:S01]  /*bcf0*/  S2R R2, SR_TID.X ;  /* 0x0000000000027919 */ /* 0x001e220000002100 */
[----:B------:R-:W-:Y:S01]  /*bd00*/  ULDC UR4, c[0x0][0xc3c] ;  /* 0x00030f0000047ab9 */ /* 0x000fe20000000800 */
[----:B------:R-:W1:Y:S01]  /*bd10*/  S2UR UR6, SR_CTAID.X ;  /* 0x00000000000679c3 */ /* 0x000e620000002500 */
[----:B------:R-:W-:Y:S01]  /*bd20*/  ULDC UR5, c[0x0][0xc38] ;  /* 0x00030e0000057ab9 */ /* 0x000fe20000000800 */
[----:B0-----:R-:W-:-:S04]  /*bd30*/  LOP3.LUT R5, R2, 0x1f, RZ, 0xc0, !PT ;  /* 0x0000001f02057812 */ /* 0x001fc800078ec0ff */
[----:B------:R-:W-:-:S04]  /*bd40*/  ISETP.NE.AND P0, PT, R5, 0x1f, PT ;  /* 0x0000001f0500780c */ /* 0x000fc80003f05270 */
[----:B------:R-:W-:-:S13]  /*bd50*/  ISETP.GE.OR P1, PT, R5, UR4, !P0 ;  /* 0x0000000405007c0c */ /* 0x000fda000c726670 */
[----:B------:R-:W0:Y:S02]  /*bd60*/  @!P1 LDC.64 R2, c[0x0][0xc80] ;  /* 0x00032000ff029b82 */ /* 0x000e240000000a00 */
[----:B0-----:R-:W-:-:S05]  /*bd70*/  @!P1 IMAD.WIDE.U32 R2, R5, 0x4, R2 ;  /* 0x0000000405029825 */ /* 0x001fca00078e0002 */
[----:B------:R-:W2:Y:S01]  /*bd80*/  @!P1 LDG.E R0, desc[UR60][R2.64] ;  /* 0x0000003c02009981 */ /* 0x000ea2000c1e1900 */
[C---:B------:R-:W-:Y:S01]  /*bd90*/  ISETP.NE.AND P1, PT, R5.reuse, RZ, PT ;  /* 0x000000ff0500720c */ /* 0x040fe20003f25270 */
[----:B------:R-:W-:Y:S01]  /*bda0*/  UMOV UR4, URZ ;  /* 0x0000003f00047c82 */ /* 0x000fe20008000000 */
[C---:B------:R-:W-:Y:S01]  /*bdb0*/  ISETP.GE.U32.AND P2, PT, R5.reuse, 0x2, PT ;  /* 0x000000020500780c */ /* 0x040fe20003f46070 */
[----:B------:R-:W-:Y:S01]  /*bdc0*/  IMAD.MOV.U32 R16, RZ, RZ, RZ ;  /* 0x000000ffff107224 */ /* 0x000fe200078e00ff */
[C---:B------:R-:W-:Y:S02]  /*bdd0*/  ISETP.GE.U32.AND P3, PT, R5.reuse, 0x4, PT ;  /* 0x000000040500780c */ /* 0x040fe40003f66070 */
[C---:B------:R-:W-:Y:S02]  /*bde0*/  ISETP.GE.U32.AND P4, PT, R5.reuse, 0x8, PT ;  /* 0x000000080500780c */ /* 0x040fe40003f86070 */
[----:B------:R-:W-:Y:S01]  /*bdf0*/  ISETP.GE.U32.AND P5, PT, R5, 0x10, PT ;  /* 0x000000100500780c */ /* 0x000fe20003fa6070 */
[----:B--2---:R-:W0:Y:S02]  /*be00*/  SHFL.UP PT, R4, R0, 0x1, RZ ;  /* 0x0420000000047989 */ /* 0x004e2400000e00ff */
[----:B0-----:R-:W-:-:S05]  /*be10*/  SEL R7, R4, RZ, P1 ;  /* 0x000000ff04077207 */ /* 0x001fca0000800000 */
[----:B------:R-:W-:-:S05]  /*be20*/  IMAD.IADD R7, R0, 0x1, R7 ;  /* 0x0000000100077824 */ /* 0x000fca00078e0207 */
[----:B------:R-:W0:Y:S02]  /*be30*/  SHFL.UP PT, R4, R7, 0x2, RZ ;  /* 0x0440000007047989 */ /* 0x000e2400000e00ff */
        /* <DEDUP_REMOVED lines=11> */
[----:B------:R-:W0:Y:S02]  /*bef0*/  SHFL.IDX PT, R4, R7, 0x1f, 0x1f ;  /* 0x03e01f0007047f89 */ /* 0x000e2400000e0000 */
[----:B0-----:R-:W-:-:S04]  /*bf00*/  IMAD R4, R4, UR5, RZ ;  /* 0x0000000504047c24 */ /* 0x001fc8000f8e02ff */
[----:B------:R-:W-:Y:S01]  /*bf10*/  IMAD.MOV.U32 R3, RZ, RZ, R4 ;  /* 0x000000ffff037224 */ /* 0x000fe200078e0004 */
[----:B-1----:R-:W-:-:S13]  /*bf20*/  ISETP.GT.AND P6, PT, R4, UR6, PT ;  /* 0x0000000604007c0c */ /* 0x002fda000bfc4270 */
[----:B------:R-:W-:Y:S05]  /*bf30*/  @P6 BRA `(.L_x_210) ;  /* 0x00000000009c6947 */ /* 0x000fea0003800000 */
[----:B------:R-:W0:Y:S01]  /*bf40*/  LDC R6, c[0x0][0xc3c] ;  /* 0x00030f00ff067b82 */ /* 0x000e220000000800 */
[----:B------:R-:W-:Y:S01]  /*bf50*/  IMAD.MOV.U32 R4, RZ, RZ, R3 ;  /* 0x000000ffff047224 */ /* 0x000fe200078e0003 */
[----:B------:R-:W-:Y:S01]  /*bf60*/  UMOV UR4, URZ ;  /* 0x0000003f00047c82 */ /* 0x000fe20008000000 */
[----:B------:R-:W-:Y:S01]  /*bf70*/  ULDC UR7, c[0x0][0xc3c] ;  /* 0x00030f0000077ab9 */ /* 0x000fe20000000800 */
[----:B------:R-:W-:-:S05]  /*bf80*/  ULDC UR5, c[0x0][0xc38] ;  /* 0x00030e0000057ab9 */ /* 0x000fca0000000800 */
.L_x_214:
[----:B------:R-:W-:Y:S01]  /*bf90*/  UIADD3 UR4, UR4, 0x1f, URZ ;  /* 0x0000001f04047890 */ /* 0x000fe2000fffe03f */
[----:B------:R-:W-:-:S05]  /*bfa0*/  IMAD.U32 R19, RZ, RZ, UR7 ;  /* 0x00000007ff137e24 */ /* 0x000fca000f8e00ff */
[----:B0-----:R-:W-:-:S13]  /*bfb0*/  ISETP.LE.AND P6, PT, R6, UR4, PT ;  /* 0x0000000406007c0c */ /* 0x001fda000bfc3270 */
[----:B------:R-:W-:Y:S05]  /*bfc0*/  @P6 BRA `(.L_x_211) ;  /* 0x0000000400246947 */ /* 0x000fea0003800000 */
[----:B------:R-:W-:Y:S01]  /*bfd0*/  VIADD R7, R5, UR4 ;  /* 0x0000000405077c36 */ /* 0x000fe20008000000 */
[----:B------:R-:W-:Y:S01]  /*bfe0*/  BSSY B0, `(.L_x_212) ;  /* 0x0000007000007945 */ /* 0x000fe20003800000 */
[----:B------:R-:W-:-:S03]  /*bff0*/  MOV R0, RZ ;  /* 0x000000ff00007202 */ /* 0x000fc60000000f00 */
[----:B------:R-:W-:-:S13]  /*c000*/  ISETP.GE.OR P6, PT, R7, R6, !P0 ;  /* 0x000000060700720c */ /* 0x000fda00047c6670 */
[----:B------:R-:W-:Y:S05]  /*c010*/  @P6 BRA `(.L_x_213) ;  /* 0x00000000000c6947 */ /* 0x000fea0003800000 */
[----:B------:R-:W0:Y:S02]  /*c020*/  LDC.64 R2, c[0x0][0xc80] ;  /* 0x00032000ff027b82 */ /* 0x000e240000000a00 */
[----:B0-----:R-:W-:-:S05]  /*c030*/  IMAD.WIDE R2, R7, 0x4, R2 ;  /* 0x0000000407027825 */ /* 0x001fca00078e0202 */
[----:B------:R0:W5:Y:S02]  /*c040*/  LDG.E R0, desc[UR60][R2.64] ;  /* 0x0000003c02007981 */ /* 0x000164000c1e1900 */
.L_x_213:
[----:B------:R-:W-:Y:S05]  /*c050*/  BSYNC B0 ;  /* 0x0000000000007941 */ /* 0x000fea0003800000 */
.L_x_212:
[----:B0----5:R-:W0:Y:S02]  /*c060*/  SHFL.UP PT, R2, R0, 0x1, RZ ;  /* 0x0420000000027989 */ /* 0x021e2400000e00ff */
        /* <DEDUP_REMOVED lines=16> */
[----:B------:R-:W-:-:S05]  /*c170*/  IMAD.IADD R4, R3, 0x1, R4 ;  /* 0x0000000103047824 */ /* 0x000fca00078e0204 */
[----:B------:R-:W-:-:S13]  /*c180*/  ISETP.GT.AND P6, PT, R4, UR6, PT ;  /* 0x0000000604007c0c */ /* 0x000fda000bfc4270 */
[----:B------:R-:W-:Y:S05]  /*c190*/  @!P6 BRA `(.L_x_214) ;  /* 0xfffffffc007ce947 */ /* 0x000fea000383ffff */
[----:B------:R-:W-:-:S07]  /*c1a0*/  IMAD.MOV.U32 R7, RZ, RZ, R9 ;  /* 0x000000ffff077224 */ /* 0x000fce00078e0009 */
.L_x_210:
[----:B------:R-:W-:-:S04]  /*c1b0*/  IMAD.IADD R9, R4, 0x1, -R3 ;  /* 0x0000000104097824 */ /* 0x000fc800078e0a03 */
[----:B------:R-:W-:-:S05]  /*c1c0*/  IMAD R2, R7, UR5, R9 ;  /* 0x0000000507027c24 */ /* 0x000fca000f8e0209 */
[----:B------:R-:W-:-:S13]  /*c1d0*/  ISETP.GT.AND P0, PT, R2, UR6, PT ;  /* 0x0000000602007c0c */ /* 0x000fda000bf04270 */
[----:B------:R-:W-:-:S04]  /*c1e0*/  VOTE.ANY R6, PT, !P0 ;  /* 0x0000000000067806 */ /* 0x000fc800040e0100 */
[----:B------:R-:W0:Y:S01]  /*c1f0*/  POPC R19, R6 ;  /* 0x0000000600137309 */ /* 0x000e220000000000 */
[----:B------:R-:W-:Y:S01]  /*c200*/  ISETP.NE.AND P0, PT, R6, RZ, PT ;  /* 0x000000ff0600720c */ /* 0x000fe20003f05270 */
[----:B0-----:R-:W0:Y:S02]  /*c210*/  SHFL.IDX PT, R0, R0, R19, 0x1f ;  /* 0x00001f1300007589 */ /* 0x001e2400000e0000 */
[----:B0-----:R-:W-:-:S04]  /*c220*/  IABS R4, R0 ;  /* 0x0000000000047213 */ /* 0x001fc80000000000 */
[----:B------:R-:W0:Y:S08]  /*c230*/  I2F.RP R8, R4 ;  /* 0x0000000400087306 */ /* 0x000e300000209400 */
[----:B0-----:R-:W0:Y:S02]  /*c240*/  MUFU.RCP R8, R8 ;  /* 0x0000000800087308 */ /* 0x001e240000001000 */
[----:B0-----:R-:W-:-:S06]  /*c250*/  VIADD R2, R8, 0xffffffe ;  /* 0x0ffffffe08027836 */ /* 0x001fcc0000000000 */
[----:B------:R0:W1:Y:S01]  /*c260*/  F2I.FTZ.U32.TRUNC.NTZ R3, R2 ;  /* 0x0000000200037305 */ /* 0x000062000021f000 */
[----:B------:R-:W-:Y:S05]  /*c270*/  @!P0 BRA `(.L_x_215) ;  /* 0x0000000000088947 */ /* 0x000fea0003800000 */
[----:B------:R-:W-:-:S06]  /*c280*/  VIADD R16, R19, 0xffffffff ;  /* 0xffffffff13107836 */ /* 0x000fcc0000000000 */
[----:B------:R2:W3:Y:S02]  /*c290*/  SHFL.IDX PT, R16, R7, R16, 0x1f ;  /* 0x00001f1007107589 */ /* 0x0004e400000e0000 */
.L_x_215:
[----:B---3--:R-:W-:Y:S01]  /*c2a0*/  IMAD R16, R16, UR5, R9 ;  /* 0x0000000510107c24 */ /* 0x008fe2000f8e0209 */
[----:B0-----:R-:W-:Y:S01]  /*c2b0*/  IABS R2, R0 ;  /* 0x0000000000027213 */ /* 0x001fe20000000000 */
[----:B-12---:R-:W-:Y:S01]  /*c2c0*/  IMAD.MOV R7, RZ, RZ, -R3 ;  /* 0x000000ffff077224 */ /* 0x006fe200078e0a03 */
[----:B------:R-:W-:Y:S02]  /*c2d0*/  IADD3 R19, R19, UR4, RZ ;  /* 0x0000000413137c10 */ /* 0x000fe4000fffe0ff */
[----:B------:R-:W-:Y:S01]  /*c2e0*/  IADD3 R9, -R16, UR6, RZ ;  /* 0x0000000610097c10 */ /* 0x000fe2000fffe1ff */
[----:B------:R-:W-:Y:S02]  /*c2f0*/  IMAD.MOV R8, RZ, RZ, -R2 ;  /* 0x000000ffff087224 */ /* 0x000fe400078e0a02 */
[----:B------:R-:W-:Y:S01]  /*c300*/  IMAD R7, R7, R4, RZ ;  /* 0x0000000407077224 */ /* 0x000fe200078e02ff */
[----:B------:R-:W-:Y:S01]  /*c310*/  IABS R6, R9 ;  /* 0x0000000900067213 */ /* 0x000fe20000000000 */
[----:B------:R-:W-:-:S04]  /*c320*/  IMAD.MOV.U32 R2, RZ, RZ, RZ ;  /* 0x000000ffff027224 */ /* 0x000fc800078e00ff */
[----:B------:R-:W-:-:S04]  /*c330*/  IMAD.HI.U32 R2, R3, R7, R2 ;  /* 0x0000000703027227 */ /* 0x000fc800078e0002 */
[----:B------:R-:W-:Y:S02]  /*c340*/  IMAD.MOV.U32 R3, RZ, RZ, R6 ;  /* 0x000000ffff037224 */ /* 0x000fe400078e0006 */
[----:B------:R-:W-:Y:S02]  /*c350*/  IMAD.MOV.U32 R6, RZ, RZ, R8 ;  /* 0x000000ffff067224 */ /* 0x000fe400078e0008 */
[----:B------:R-:W-:-:S04]  /*c360*/  IMAD.HI.U32 R2, R2, R3, RZ ;  /* 0x0000000302027227 */ /* 0x000fc800078e00ff */
[----:B------:R-:W-:-:S05]  /*c370*/  IMAD R3, R2, R6, R3 ;  /* 0x0000000602037224 */ /* 0x000fca00078e0203 */
[----:B------:R-:W-:-:S13]  /*c380*/  ISETP.GT.U32.AND P1, PT, R4, R3, PT ;  /* 0x000000030400720c */ /* 0x000fda0003f24070 */
[----:B------:R-:W-:Y:S02]  /*c390*/  @!P1 IMAD.IADD R3, R3, 0x1, -R4 ;  /* 0x0000000103039824 */ /* 0x000fe400078e0a04 */
[----:B------:R-:W-:Y:S01]  /*c3a0*/  @!P1 VIADD R2, R2, 0x1 ;  /* 0x0000000102029836 */ /* 0x000fe20000000000 */
[----:B------:R-:W-:Y:S02]  /*c3b0*/  ISETP.NE.AND P1, PT, R0, RZ, PT ;  /* 0x000000ff0000720c */ /* 0x000fe40003f25270 */
[----:B------:R-:W-:Y:S02]  /*c3c0*/  ISETP.GE.U32.AND P0, PT, R3, R4, PT ;  /* 0x000000040300720c */ /* 0x000fe40003f06070 */
[----:B------:R-:W-:-:S04]  /*c3d0*/  LOP3.LUT R3, R9, R0, RZ, 0x3c, !PT ;  /* 0x0000000009037212 */ /* 0x000fc800078e3cff */
[----:B------:R-:W-:-:S07]  /*c3e0*/  ISETP.GE.AND P2, PT, R3, RZ, PT ;  /* 0x000000ff0300720c */ /* 0x000fce0003f46270 */
[----:B------:R-:W-:-:S06]  /*c3f0*/  @P0 VIADD R2, R2, 0x1 ;  /* 0x0000000102020836 */ /* 0x000fcc0000000000 */
[----:B------:R-:W-:Y:S01]  /*c400*/  @!P2 IMAD.MOV R2, RZ, RZ, -R2 ;  /* 0x000000ffff02a224 */ /* 0x000fe200078e0a02 */
[----:B------:R-:W-:-:S05]  /*c410*/  @!P1 LOP3.LUT R2, RZ, R0, RZ, 0x33, !PT ;  /* 0x00000000ff029212 */ /* 0x000fca00078e33ff */
[--C-:B------:R-:W-:Y:S02]  /*c420*/  IMAD.MOV R17, RZ, RZ, -R2.reuse ;  /* 0x000000ffff117224 */ /* 0x100fe400078e0a02 */
[----:B------:R-:W-:Y:S02]  /*c430*/  IMAD.MOV.U32 R18, RZ, RZ, R2 ;  /* 0x000000ffff127224 */ /* 0x000fe400078e0002 */
[----:B------:R-:W-:Y:S01]  /*c440*/  IMAD R17, R0, R17, R9 ;  /* 0x0000001100117224 */ /* 0x000fe200078e0209 */
[----:B------:R-:W-:Y:S06]  /*c450*/  BRA `(.L_x_216) ;  /* 0x00000000000c7947 */ /* 0x000fec0003800000 */
.L_x_211:
[----:B------:R-:W-:Y:S02]  /*c460*/  IMAD.MOV.U32 R17, RZ, RZ, RZ ;  /* 0x000000ffff117224 */ /* 0x000fe400078e00ff */
[----:B------:R-:W-:Y:S02]  /*c470*/  IMAD.U32 R16, RZ, RZ, UR6 ;  /* 0x00000006ff107e24 */ /* 0x000fe4000f8e00ff */
[----:B------:R-:W-:-:S07]  /*c480*/  IMAD.MOV.U32 R18, RZ, RZ, RZ ;  /* 0x000000ffff127224 */ /* 0x000fce00078e00ff */
.L_x_216:
[----:B------:R-:W-:-:S13]  /*c490*/  ISETP.NE.AND P0, PT, R5, RZ, PT ;  /* 0x000000ff0500720c */ /* 0x000fda0003f05270 */
[----:B------:R-:W0:Y:S01]  /*c4a0*/  @!P0 S2R R3, SR_CgaCtaId ;  /* 0x0000000000038919 */ /* 0x000e220000008800 */
[----:B------:R-:W-:-:S04]  /*c4b0*/  @!P0 MOV R0, 0x400 ;  /* 0x0000040000008802 */ /* 0x000fc80000000f00 */
[----:B0-----:R-:W-:-:S05]  /*c4c0*/  @!P0 LEA R0, R3, R0, 0x18 ;  /* 0x0000000003008211 */ /* 0x001fca00078ec0ff */
[----:B------:R2:W-:Y:S01]  /*c4d0*/  @!P0 STS.128 [R0+0x31cd0], R16 ;  /* 0x031cd01000008388 */ /* 0x0005e20000000c00 */
[----:B------:R-:W-:Y:S06]  /*c4e0*/  BAR.ARV 0x5, 0x200 ;  /* 0x0148000000007b1d */ /* 0x000fec0000002000 */
.L_x_209:
[----:B------:R3:W-:Y:S01]  /*c4f0*/  STL [R1+0x30], RZ ;  /* 0x000030ff01007387 */ /* 0x0007e20000100800 */
[----:B------:R-:W-:Y:S01]  /*c500*/  ULDC UR4, c[0x0][0xc3c] ;  /* 0x00030f0000047ab9 */ /* 0x000fe20000000800 */
[----:B------:R-:W-:Y:S01]  /*c510*/  IMAD.MOV.U32 R26, RZ, RZ, 0x1 ;  /* 0x00000001ff1a7424 */ /* 0x000fe200078e00ff */
[----:B-1----:R-:W-:Y:S01]  /*c520*/  ISETP.GE.AND P0, PT, R19, UR4, PT ;  /* 0x0000000413007c0c */ /* 0x002fe2000bf06270 */
[----:B------:R-:W-:-:S12]  /*c530*/  IMAD.MOV.U32 R23, RZ, RZ, RZ ;  /* 0x000000ffff177224 */ /* 0x000fd800078e00ff */
[----:B---3--:R-:W-:Y:S05]  /*c540*/  @P0 BRA `(.L_x_217) ;  /* 0x00000050006c0947 */ /* 0x008fea0003800000 */
[----:B------:R-:W1:Y:S01]  /*c550*/  S2R R6, SR_TID.X ;  /* 0x0000000000067919 */ /* 0x000e620000002100 */
[----:B------:R-:W3:Y:S01]  /*c560*/  S2UR UR5, SR_CgaCtaId ;  /* 0x00000000000579c3 */ /* 0x000ee20000008800 */
[----:B------:R-:W-:Y:S01]  /*c570*/  UMOV UR4, 0x400 ;  /* 0x0000040000047882 */ /* 0x000fe20000000000 */
[----:B------:R-:W-:Y:S01]  /*c580*/  BSSY B8, `(.L_x_217) ;  /* 0x0000517000087945 */ /* 0x000fe20003800000 */
[----:B------:R4:W-:Y:S01]  /*c590*/  STL [R1+0x30], RZ ;  /* 0x000030ff01007387 */ /* 0x0009e20000100800 */
[----:B------:R-:W-:Y:S01]  /*c5a0*/  IMAD.MOV.U32 R26, RZ, RZ, 0x1 ;  /* 0x00000001ff1a7424 */ /* 0x000fe200078e00ff */
[----:B------:R-:W-:Y:S01]  /*c5b0*/  ULDC UR36, c[0x0][0xc] ;  /* 0x0000030000247ab9 */ /* 0x000fe20000000800 */
[----:B------:R-:W-:Y:S01]  /*c5c0*/  IMAD.MOV.U32 R23, RZ, RZ, RZ ;  /* 0x000000ffff177224 */ /* 0x000fe200078e00ff */
[----:B------:R-:W-:Y:S01]  /*c5d0*/  ULDC.64 UR38, c[0x0][0x198] ;  /* 0x0000660000267ab9 */ /* 0x000fe20000000a00 */
[----:B---3--:R-:W-:-:S06]  /*c5e0*/  ULEA UR4, UR5, UR4, 0x18 ;  /* 0x0000000405047291 */ /* 0x008fcc000f8ec03f */
[----:B------:R-:W-:Y:S01]  /*c5f0*/  IMAD.U32 R22, RZ, RZ, UR4 ;  /* 0x00000004ff167e24 */ /* 0x000fe2000f8e00ff */
[C---:B-1----:R-:W-:Y:S01]  /*c600*/  LOP3.LUT R5, R6.reuse, 0x7f, RZ, 0xc0, !PT ;  /* 0x0000007f06057812 */ /* 0x042fe200078ec0ff */
[----:B--2---:R-:W-:-:S04]  /*c610*/  IMAD.SHL.U32 R0, R6, 0x8, RZ ;  /* 0x0000000806007824 */ /* 0x004fc800078e00ff */
[----:B------:R-:W-:Y:S01]  /*c620*/  IMAD.SHL.U32 R4, R5, 0x8, RZ ;  /* 0x0000000805047824 */ /* 0x000fe200078e00ff */
[C---:B------:R-:W-:Y:S02]  /*c630*/  LOP3.LUT R3, R0.reuse, 0x20, RZ, 0xc0, !PT ;  /* 0x0000002000037812 */ /* 0x040fe400078ec0ff */
[----:B0-----:R-:W-:Y:S02]  /*c640*/  LOP3.LUT R2, R0, 0xd8, RZ, 0xc0, !PT ;  /* 0x000000d800027812 */ /* 0x001fe400078ec0ff */
[----:B------:R-:W-:Y:S02]  /*c650*/  LOP3.LUT R3, R3, 0x300, R4, 0xf8, !PT ;  /* 0x0000030003037812 */ /* 0x000fe400078ef804 */
[----:B------:R-:W-:Y:S02]  /*c660*/  LOP3.LUT R2, R2, 0x18, R6, 0x78, !PT ;  /* 0x0000001802027812 */ /* 0x000fe400078e7806 */
[----:B------:R-:W-:Y:S02]  /*c670*/  SHF.R.U32.HI R4, RZ, 0x2, R5 ;  /* 0x00000002ff047819 */ /* 0x000fe40000011605 */
[----:B------:R-:W-:Y:S01]  /*c680*/  LOP3.LUT R3, R3, R2, RZ, 0xfc, !PT ;  /* 0x0000000203037212 */ /* 0x000fe200078efcff */
[----:B------:R-:W-:Y:S01]  /*c690*/  IMAD.SHL.U32 R2, R6, 0x20, RZ ;  /* 0x0000002006027824 */ /* 0x000fe200078e00ff */
[----:B------:R-:W-:-:S03]  /*c6a0*/  LOP3.LUT R0, R0, 0x18, RZ, 0xc0, !PT ;  /* 0x0000001800007812 */ /* 0x000fc600078ec0ff */
[----:B------:R-:W-:Y:S01]  /*c6b0*/  IMAD R3, R3, 0x2, R22 ;  /* 0x0000000203037824 */ /* 0x000fe200078e0216 */
[----:B------:R-:W-:Y:S02]  /*c6c0*/  LOP3.LUT R4, R4, 0x60, R2, 0xf8, !PT ;  /* 0x0000006004047812 */ /* 0x000fe400078ef802 */
[C---:B------:R-:W-:Y:S02]  /*c6d0*/  LOP3.LUT R2, R0.reuse, 0x20, RZ, 0xfc, !PT ;  /* 0x0000002000027812 */ /* 0x040fe400078efcff */
[----:B------:R4:W-:Y:S01]  /*c6e0*/  STL [R1+0x4], R3 ;  /* 0x0000040301007387 */ /* 0x0009e20000100800 */
[----:B------:R-:W-:-:S07]  /*c6f0*/  LOP3.LUT R0, R0, 0x40, RZ, 0xfc, !PT ;  /* 0x0000004000007812 */ /* 0x000fce00078efcff */
.L_x_321:
[----:B0---4-:R-:W0:Y:S02]  /*c700*/  LDC.64 R2, c[0x0][0xc88] ;  /* 0x00032200ff027b82 */ /* 0x011e240000000a00 */
[----:B0-----:R-:W-:-:S05]  /*c710*/  IMAD.WIDE R2, R19, 0x4, R2 ;  /* 0x0000000413027825 */ /* 0x001fca00078e0202 */
[----:B------:R-:W2:Y:S01]  /*c720*/  LDG.E R8, desc[UR60][R2.64] ;  /* 0x0000003c02087981 */ /* 0x000ea2000c1e1900 */
[----:B------:R-:W-:Y:S05]  /*c730*/  YIELD ;  /* 0x0000000000007946 */ /* 0x000fea0003800000 */
[----:B------:R-:W-:Y:S01]  /*c740*/  ULDC.64 UR4, c[0x0][0xa28] ;  /* 0x00028a0000047ab9 */ /* 0x000fe20000000a00 */
[----:B------:R-:W-:Y:S01]  /*c750*/  IMAD.MOV.U32 R0, RZ, RZ, RZ ;  /* 0x000000ffff007224 */ /* 0x000fe200078e00ff */
[----:B------:R-:W-:Y:S01]  /*c760*/  ISETP.NE.U32.AND P0, PT, RZ, UR4, PT ;  /* 0x00000004ff007c0c */ /* 0x000fe2000bf05070 */
[----:B------:R-:W-:Y:S01]  /*c770*/  IMAD.MOV.U32 R6, RZ, RZ, RZ ;  /* 0x000000ffff067224 */ /* 0x000fe200078e00ff */
[----:B------:R-:W-:Y:S01]  /*c780*/  ULDC.64 UR6, c[0x0][0xa18] ;  /* 0x0002860000067ab9 */ /* 0x000fe20000000a00 */
[----:B------:R-:W-:Y:S01]  /*c790*/  ULDC.64 UR8, c[0x0][0xa08] ;  /* 0x0002820000087ab9 */ /* 0x000fe20000000a00 */
[----:B------:R-:W-:-:S02]  /*c7a0*/  ISETP.NE.AND.EX P0, PT, RZ, UR5, PT, P0 ;  /* 0x00000005ff007c0c */ /* 0x000fc4000bf05300 */
[----:B--2---:R-:W-:Y:S01]  /*c7b0*/  SHF.R.S32.HI R4, RZ, 0x1f, R8 ;  /* 0x0000001fff047819 */ /* 0x004fe20000011408 */
[----:B------:R-:W-:-:S10]  /*c7c0*/  IMAD.SHL.U32 R24, R8, 0x4, RZ ;  /* 0x0000000408187824 */ /* 0x000fd400078e00ff */
[C---:B------:R-:W-:Y:S01]  /*c7d0*/  @P0 LEA R2, P1, R8.reuse, UR4, 0x2 ;  /* 0x0000000408020c11 */ /* 0x040fe2000f8210ff */
[----:B------:R-:W-:Y:S03]  /*c7e0*/  STL [R1+0x8], R8 ;  /* 0x0000080801007387 */ /* 0x000fe60000100800 */
[C-C-:B------:R-:W-:Y:S01]  /*c7f0*/  @P0 LEA.HI.X R3, R8.reuse, UR5, R4.reuse, 0x2, P1 ;  /* 0x0000000508030c11 */ /* 0x140fe200088f1404 */
[----:B------:R-:W-:Y:S01]  /*c800*/  ULDC.64 UR4, c[0x0][0xa00] ;  /* 0x0002800000047ab9 */ /* 0x000fe20000000a00 */
[----:B------:R-:W-:Y:S01]  /*c810*/  SHF.L.U64.HI R29, R8, 0x2, R4 ;  /* 0x00000002081d7819 */ /* 0x000fe20000010204 */
[----:B------:R0:W-:Y:S01]  /*c820*/  STL [R1+0x18], R4 ;  /* 0x0000180401007387 */ /* 0x0001e20000100800 */
[----:B------:R-:W-:-:S03]  /*c830*/  ISETP.NE.U32.AND P1, PT, RZ, UR4, PT ;  /* 0x00000004ff007c0c */ /* 0x000fc6000bf25070 */
[----:B-1----:R1:W5:Y:S01]  /*c840*/  @P0 LDG.E R0, desc[UR60][R2.64] ;  /* 0x0000003c02000981 */ /* 0x002362000c1e1900 */
[----:B------:R-:W-:Y:S01]  /*c850*/  ISETP.NE.AND.EX P1, PT, RZ, UR5, PT, P1 ;  /* 0x00000005ff007c0c */ /* 0x000fe2000bf25310 */
[----:B------:R-:W-:Y:S01]  /*c860*/  IMAD.MOV.U32 R28, RZ, RZ, RZ ;  /* 0x000000ffff1c7224 */ /* 0x000fe200078e00ff */
[----:B------:R-:W-:Y:S02]  /*c870*/  ISETP.NE.U32.AND P2, PT, RZ, UR6, PT ;  /* 0x00000006ff007c0c */ /* 0x000fe4000bf45070 */
[----:B------:R-:W-:Y:S02]  /*c880*/  ISETP.NE.U32.AND P0, PT, RZ, UR8, PT ;  /* 0x00000008ff007c0c */ /* 0x000fe4000bf05070 */
[----:B------:R-:W-:Y:S02]  /*c890*/  ISETP.NE.AND.EX P2, PT, RZ, UR7, PT, P2 ;  /* 0x00000007ff007c0c */ /* 0x000fe4000bf45320 */
[----:B------:R-:W-:Y:S02]  /*c8a0*/  ISETP.NE.AND.EX P0, PT, RZ, UR9, PT, P0 ;  /* 0x00000009ff007c0c */ /* 0x000fe4000bf05300 */
[----:B-1----:R-:W-:-:S02]  /*c8b0*/  IADD3 R2, P3, R24, UR4, RZ ;  /* 0x0000000418027c10 */ /* 0x002fc4000ff7e0ff */
[----:B0-----:R-:W-:Y:S02]  /*c8c0*/  IADD3 R4, P4, R24, UR8, RZ ;  /* 0x0000000818047c10 */ /* 0x001fe4000ff9e0ff */
[C---:B------:R-:W-:Y:S01]  /*c8d0*/  IADD3.X R3, R29.reuse, UR5, RZ, P3, !PT ;  /* 0x000000051d037c10 */ /* 0x040fe20009ffe4ff */
[----:B------:R-:W-:Y:S01]  /*c8e0*/  ULDC UR4, c[0x0][0x288] ;  /* 0x0000a20000047ab9 */ /* 0x000fe20000000800 */
[----:B------:R-:W-:-:S03]  /*c8f0*/  IADD3.X R5, R29, UR9, RZ, P4, !PT ;  /* 0x000000091d057c10 */ /* 0x000fc6000a7fe4ff */
[----:B------:R-:W2:Y:S01]  /*c900*/  @P1 LDG.E R6, desc[UR60][R2.64] ;  /* 0x0000003c02061981 */ /* 0x000ea2000c1e1900 */
[----:B------:R-:W-:Y:S01]  /*c910*/  IMAD.U32 R9, RZ, RZ, UR4 ;  /* 0x00000004ff097e24 */ /* 0x000fe2000f8e00ff */
[----:B------:R-:W-:Y:S02]  /*c920*/  ULDC.64 UR4, c[0x0][0x418] ;  /* 0x0001060000047ab9 */ /* 0x000fe40000000a00 */
[----:B------:R-:W5:Y:S04]  /*c930*/  @P0 LDG.E R28, desc[UR60][R4.64] ;  /* 0x0000003c041c0981 */ /* 0x000f68000c1e1900 */
[----:B--2---:R0:W-:Y:S02]  /*c940*/  STL [R1+0x14], R6 ;  /* 0x0000140601007387 */ /* 0x0041e40000100800 */
[----:B0-----:R-:W-:-:S04]  /*c950*/  @P2 IADD3 R6, P3, R24, UR6, RZ ;  /* 0x0000000618062c10 */ /* 0x001fc8000ff7e0ff */
[----:B------:R-:W-:-:S05]  /*c960*/  @P2 IADD3.X R7, R29, UR7, RZ, P3, !PT ;  /* 0x000000071d072c10 */ /* 0x000fca0009ffe4ff */
[----:B------:R0:W2:Y:S01]  /*c970*/  @P2 LDG.E R9, desc[UR60][R6.64] ;  /* 0x0000003c06092981 */ /* 0x0000a2000c1e1900 */
[----:B------:R-:W-:-:S03]  /*c980*/  UISETP.NE.U32.AND UP0, UPT, UR4, URZ, UPT ;  /* 0x0000003f0400728c */ /* 0x000fc6000bf05070 */
[----:B------:R-:W-:Y:S01]  /*c990*/  ULDC UR4, c[0x0][0x424] ;  /* 0x0001090000047ab9 */ /* 0x000fe20000000800 */
[----:B------:R-:W-:-:S03]  /*c9a0*/  UISETP.NE.AND.EX UP0, UPT, UR5, URZ, UPT, UP0 ;  /* 0x0000003f0500728c */ /* 0x000fc6000bf05300 */
[----:B------:R-:W-:Y:S01]  /*c9b0*/  ULDC UR5, c[0x0][0x2f0] ;  /* 0x0000bc0000057ab9 */ /* 0x000fe20000000800 */
[----:B------:R-:W-:-:S04]  /*c9c0*/  USEL UR4, UR4, 0x1, UP0 ;  /* 0x0000000104047887 */ /* 0x000fc80008000000 */
[----:B------:R-:W-:-:S06]  /*c9d0*/  UIMAD UR4, UR4, UR5, URZ ;  /* 0x00000005040472a4 */ /* 0x000fcc000f8e023f */
[----:B0-----:R-:W-:Y:S01]  /*c9e0*/  IMAD.U32 R6, RZ, RZ, UR4 ;  /* 0x00000004ff067e24 */ /* 0x001fe2000f8e00ff */
[----:B--2---:R0:W-:Y:S01]  /*c9f0*/  STL [R1+0x2c], R9 ;  /* 0x00002c0901007387 */ /* 0x0041e20000100800 */
[----:B---3--:R-:W-:Y:S05]  /*ca00*/  @P2 BRA `(.L_x_218) ;  /* 0x0000000000142947 */ /* 0x008fea0003800000 */
[----:B------:R-:W-:Y:S05]  /*ca10*/  @!P1 BRA `(.L_x_218) ;  /* 0x0000000000109947 */ /* 0x000fea0003800000 */
[----:B------:R-:W2:Y:S04]  /*ca20*/  LDG.E R7, desc[UR60][R2.64] ;  /* 0x0000003c02077981 */ /* 0x000ea8000c1e1900 */
[----:B------:R-:W2:Y:S02]  /*ca30*/  LDG.E R2, desc[UR60][R2.64+0x4] ;  /* 0x0000043c02027981 */ /* 0x000ea4000c1e1900 */
[----:B--2---:R-:W-:-:S05]  /*ca40*/  IMAD.IADD R2, R2, 0x1, -R7 ;  /* 0x0000000102027824 */ /* 0x004fca00078e0a07 */
[----:B------:R1:W-:Y:S02]  /*ca50*/  STL [R1+0x2c], R2 ;  /* 0x00002c0201007387 */ /* 0x0003e40000100800 */
.L_x_218:
[----:B------:R-:W-:Y:S01]  /*ca60*/  ULDC.64 UR4, c[0x0][0xa20] ;  /* 0x0002880000047ab9 */ /* 0x000fe20000000a00 */
[----:B-----5:R-:W-:Y:S01]  /*ca70*/  IADD3 R28, R28, R0, RZ ;  /* 0x000000001c1c7210 */ /* 0x020fe20007ffe0ff */
[----:B------:R-:W-:Y:S01]  /*ca80*/  IMAD.MOV.U32 R25, RZ, RZ, R8 ;  /* 0x000000ffff197224 */ /* 0x000fe200078e0008 */
[----:B------:R-:W-:-:S04]  /*ca90*/  ISETP.NE.U32.AND P1, PT, RZ, UR4, PT ;  /* 0x00000004ff007c0c */ /* 0x000fc8000bf25070 */
[----:B------:R-:W-:-:S13]  /*caa0*/  ISETP.NE.AND.EX P1, PT, RZ, UR5, PT, P1 ;  /* 0x00000005ff007c0c */ /* 0x000fda000bf25310 */
[----:B------:R-:W-:Y:S05]  /*cab0*/  @!P1 BRA `(.L_x_219) ;  /* 0x0000000000109947 */ /* 0x000fea0003800000 */
[----:B-1----:R-:W-:-:S04]  /*cac0*/  IADD3 R2, P0, R24, UR4, RZ ;  /* 0x0000000418027c10 */ /* 0x002fc8000ff1e0ff */
[----:B------:R-:W-:-:S05]  /*cad0*/  IADD3.X R3, R29, UR5, RZ, P0, !PT ;  /* 0x000000051d037c10 */ /* 0x000fca00087fe4ff */
[----:B------:R1:W5:Y:S01]  /*cae0*/  LDG.E R6, desc[UR60][R2.64] ;  /* 0x0000003c02067981 */ /* 0x000362000c1e1900 */
[----:B------:R-:W-:Y:S05]  /*caf0*/  BRA `(.L_x_220) ;  /* 0x0000000000107947 */ /* 0x000fea0003800000 */
.L_x_219:
[----:B------:R-:W-:Y:S05]  /*cb00*/  @!P0 BRA `(.L_x_220) ;  /* 0x00000000000c8947 */ /* 0x000fea0003800000 */
[----:B------:R-:W2:Y:S04]  /*cb10*/  LDG.E R6, desc[UR60][R4.64] ;  /* 0x0000003c04067981 */ /* 0x000ea8000c1e1900 */
[----:B------:R-:W2:Y:S02]  /*cb20*/  LDG.E R4, desc[UR60][R4.64+0x4] ;  /* 0x0000043c04047981 */ /* 0x000ea4000c1e1900 */
[----:B--2---:R-:W-:-:S07]  /*cb30*/  IMAD.IADD R6, R4, 0x1, -R6 ;  /* 0x0000000104067824 */ /* 0x004fce00078e0a06 */
.L_x_220:
[----:B-1---5:R-:W-:Y:S01]  /*cb40*/  IMAD.IADD R2, R6, 0x1, -R0 ;  /* 0x0000000106027824 */ /* 0x022fe200078e0a00 */
[----:B------:R-:W-:Y:S03]  /*cb50*/  BSSY B7, `(.L_x_221) ;  /* 0x000041a000077945 */ /* 0x000fe60003800000 */
[C---:B------:R-:W-:Y:S01]  /*cb60*/  VIADD R0, R2.reuse, 0x8f ;  /* 0x0000008f02007836 */ /* 0x040fe20000000000 */
[----:B------:R1:W-:Y:S01]  /*cb70*/  STL [R1+0x28], R2 ;  /* 0x0000280201007387 */ /* 0x0003e20000100800 */
[----:B------:R-:W-:Y:S02]  /*cb80*/  ISETP.GT.AND P0, PT, R2, RZ, PT ;  /* 0x000000ff0200720c */ /* 0x000fe40003f04270 */
[----:B------:R-:W-:-:S05]  /*cb90*/  IMAD.HI R0, R0, 0x38e38e39, RZ ;  /* 0x38e38e3900007827 */ /* 0x000fca00078e02ff */
[----:B-1----:R-:W-:-:S04]  /*cba0*/  SHF.R.U32.HI R2, RZ, 0x1f, R0 ;  /* 0x0000001fff027819 */ /* 0x002fc80000011600 */
[----:B------:R-:W-:-:S05]  /*cbb0*/  LEA.HI.SX32 R0, R0, R2, 0x1b ;  /* 0x0000000200007211 */ /* 0x000fca00078fdaff */
[----:B------:R1:W-:Y:S01]  /*cbc0*/  STL [R1+0x10], R0 ;  /* 0x0000100001007387 */ /* 0x0003e20000100800 */
[----:B------:R-:W-:Y:S05]  /*cbd0*/  @P0 BRA `(.L_x_222) ;  /* 0x0000000000440947 */ /* 0x000fea0003800000 */
[----:B------:R-:W2:Y:S02]  /*cbe0*/  S2R R3, SR_TID.X ;  /* 0x0000000000037919 */ /* 0x000ea40000002100 */
[----:B--2---:R-:W-:-:S04]  /*cbf0*/  LOP3.LUT R3, R3, 0x7f, RZ, 0xc0, !PT ;  /* 0x0000007f03037812 */ /* 0x004fc800078ec0ff */
[----:B------:R-:W-:-:S13]  /*cc00*/  ISETP.NE.AND P0, PT, R3, RZ, PT ;  /* 0x000000ff0300720c */ /* 0x000fda0003f05270 */
[----:B------:R-:W-:Y:S05]  /*cc10*/  @P0 BRA `(.L_x_223) ;  /* 0x0000004000340947 */ /* 0x000fea0003800000 */
[----:B------:R-:W2:Y:S01]  /*cc20*/  S2R R5, SR_LANEID ;  /* 0x0000000000057919 */ /* 0x000ea20000000000 */
[----:B------:R-:W-:Y:S01]  /*cc30*/  VOTEU.ANY UR4, UPT, PT ;  /* 0x0000000000047886 */ /* 0x000fe200038e0100 */
[----:B------:R-:W3:Y:S01]  /*cc40*/  LDC.64 R2, c[0x0][0xc60] ;  /* 0x00031800ff027b82 */ /* 0x000ee20000000a00 */
[----:B-1----:R-:W2:Y:S02]  /*cc50*/  FLO.U32 R0, UR4 ;  /* 0x0000000400007d00 */ /* 0x002ea400080e0000 */
[----:B--2---:R-:W-:-:S06]  /*cc60*/  ISETP.EQ.U32.AND P0, PT, R0, R5, PT ;  /* 0x000000050000720c */ /* 0x004fcc0003f02070 */
[----:B------:R-:W3:Y:S07]  /*cc70*/  POPC R5, UR4 ;  /* 0x0000000400057d09 */ /* 0x000eee0008000000 */
[----:B---3--:R-:W2:Y:S01]  /*cc80*/  @P0 ATOMG.E.ADD.STRONG.GPU PT, R3, desc[UR60][R2.64], R5 ;  /* 0x00000005020309a8 */ /* 0x008ea200081ee1fc */
[----:B------:R-:W1:Y:S02]  /*cc90*/  S2R R4, SR_LTMASK ;  /* 0x0000000000047919 */ /* 0x000e640000003900 */
[----:B-1----:R-:W-:-:S04]  /*cca0*/  LOP3.LUT R4, R4, UR4, RZ, 0xc0, !PT ;  /* 0x0000000404047c12 */ /* 0x002fc8000f8ec0ff */
[----:B------:R-:W1:Y:S01]  /*ccb0*/  POPC R7, R4 ;  /* 0x0000000400077309 */ /* 0x000e620000000000 */
[----:B--2---:R-:W1:Y:S02]  /*ccc0*/  SHFL.IDX PT, R0, R3, R0, 0x1f ;  /* 0x00001f0003007589 */ /* 0x004e6400000e0000 */
[----:B-1----:R-:W-:Y:S01]  /*ccd0*/  IADD3 R16, R0, UR36, R7 ;  /* 0x0000002400107c10 */ /* 0x002fe2000fffe007 */
[----:B------:R-:W-:Y:S06]  /*cce0*/  BRA `(.L_x_223) ;  /* 0x0000004000007947 */ /* 0x000fec0003800000 */
.L_x_222:
[----:B-1----:R-:W-:Y:S01]  /*ccf0*/  VIADD R0, R22, 0x16a00 ;  /* 0x00016a0016007836 */ /* 0x002fe20000000000 */
[----:B------:R-:W-:Y:S04]  /*cd00*/  BSSY B6, `(.L_x_224) ;  /* 0x0000013000067945 */ /* 0x000fe80003800000 */
[----:B------:R-:W-:-:S13]  /*cd10*/  LOP3.LUT P0, RZ, R0, 0x1bf, RZ, 0xc0, !PT ;  /* 0x000001bf00ff7812 */ /* 0x000fda000780c0ff */
[----:B------:R-:W-:Y:S05]  /*cd20*/  @!P0 BRA `(.L_x_225) ;  /* 0x0000000000408947 */ /* 0x000fea0003800000 */
[----:B------:R-:W-:Y:S01]  /*cd30*/  MOV R2, 0x0 ;  /* 0x0000000000027802 */ /* 0x000fe20000000f00 */
[----:B------:R-:W-:Y:S01]  /*cd40*/  ULDC.64 UR6, c[0x4][0xa8] ;  /* 0x01002a0000067ab9 */ /* 0x000fe20000000a00 */
[----:B------:R-:W-:Y:S01]  /*cd50*/  ULDC.64 UR8, c[0x4][0xb0] ;  /* 0x01002c0000087ab9 */ /* 0x000fe20000000a00 */
[----:B------:R-:W-:Y:S01]  /*cd60*/  ULDC.64 UR4, c[0x4][0x8] ;  /* 0x0100020000047ab9 */ /* 0x000fe20000000a00 */
[----:B------:R-:W-:Y:S02]  /*cd70*/  IMAD.U32 R4, RZ, RZ, UR6 ;  /* 0x00000006ff047e24 */ /* 0x000fe4000f8e00ff */
[----:B------:R-:W1:Y:S01]  /*cd80*/  LDC.64 R2, c[0x4][R2] ;  /* 0x0100000002027b82 */ /* 0x000e620000000a00 */
        /* <DEDUP_REMOVED lines=9> */
[----:B01----:R-:W-:Y:S05]  /*ce20*/  CALL.ABS.NOINC R2 ;  /* 0x0000000002007343 */ /* 0x003fea0003c00000 */
.L_x_225:
[----:B------:R-:W-:Y:S05]  /*ce30*/  BSYNC B6 ;  /* 0x0000000000067941 */ /* 0x000fea0003800000 */
.L_x_224:
[----:B------:R-:W-:Y:S01]  /*ce40*/  VIADD R0, R22, 0x200 ;  /* 0x0000020016007836 */ /* 0x000fe20000000000 */
[----:B------:R-:W-:Y:S04]  /*ce50*/  BSSY B6, `(.L_x_226) ;  /* 0x0000023000067945 */ /* 0x000fe80003800000 */
[----:B------:R-:W-:-:S13]  /*ce60*/  LOP3.LUT P0, RZ, R0, 0x1bf, RZ, 0xc0, !PT ;  /* 0x000001bf00ff7812 */ /* 0x000fda000780c0ff */
[----:B------:R-:W-:Y:S05]  /*ce70*/  @!P0 BRA `(.L_x_227) ;  /* 0x0000000000808947 */ /* 0x000fea0003800000 */
[----:B------:R-:W-:Y:S01]  /*ce80*/  MOV R0, 0x0 ;  /* 0x0000000000007802 */ /* 0x000fe20000000f00 */
[----:B------:R-:W-:Y:S01]  /*ce90*/  ULDC.64 UR6, c[0x4][0xa8] ;  /* 0x01002a0000067ab9 */ /* 0x000fe20000000a00 */
[----:B------:R-:W-:Y:S01]  /*cea0*/  ULDC.64 UR8, c[0x4][0xb0] ;  /* 0x01002c0000087ab9 */ /* 0x000fe20000000a00 */
[----:B------:R-:W-:Y:S01]  /*ceb0*/  ULDC.64 UR4, c[0x4][0x10] ;  /* 0x0100040000047ab9 */ /* 0x000fe20000000a00 */
[----:B------:R1:W2:Y:S01]  /*cec0*/  LDC.64 R2, c[0x4][R0] ;  /* 0x0100000000027b82 */ /* 0x0002a20000000a00 */
[----:B------:R-:W-:Y:S01]  /*ced0*/  IMAD.U32 R4, RZ, RZ, UR6 ;  /* 0x00000006ff047e24 */ /* 0x000fe2000f8e00ff */
[----:B------:R-:W-:Y:S01]  /*cee0*/  MOV R11, UR5 ;  /* 0x00000005000b7c02 */ /* 0x000fe20008000f00 */
[----:B------:R-:W-:Y:S02]  /*cef0*/  IMAD.U32 R5, RZ, RZ, UR7 ;  /* 0x00000007ff057e24 */ /* 0x000fe4000f8e00ff */
[----:B------:R-:W-:Y:S02]  /*cf00*/  IMAD.U32 R6, RZ, RZ, UR8 ;  /* 0x00000008ff067e24 */ /* 0x000fe4000f8e00ff */
[----:B------:R-:W-:-:S02]  /*cf10*/  IMAD.U32 R7, RZ, RZ, UR9 ;  /* 0x00000009ff077e24 */ /* 0x000fc4000f8e00ff */
[----:B------:R-:W-:Y:S02]  /*cf20*/  IMAD.U32 R10, RZ, RZ, UR4 ;  /* 0x00000004ff0a7e24 */ /* 0x000fe4000f8e00ff */
[----:B------:R-:W-:Y:S02]  /*cf30*/  IMAD.MOV.U32 R8, RZ, RZ, 0x70 ;  /* 0x00000070ff087424 */ /* 0x000fe400078e00ff */
[----:B------:R-:W-:Y:S02]  /*cf40*/  IMAD.MOV.U32 R12, RZ, RZ, 0x1 ;  /* 0x00000001ff0c7424 */ /* 0x000fe400078e00ff */
[----:B-1----:R-:W-:-:S07]  /*cf50*/  IMAD.MOV.U32 R13, RZ, RZ, RZ ;  /* 0x000000ffff0d7224 */ /* 0x002fce00078e00ff */
[----:B------:R-:W-:-:S07]  /*cf60*/  LEPC R20, `(.L_x_228) ;  /* 0x000000001014794e */ /* 0x000fce0000000000 */
[----:B0-2---:R-:W-:Y:S05]  /*cf70*/  CALL.ABS.NOINC R2 ;  /* 0x0000000002007343 */ /* 0x005fea0003c00000 */
.L_x_228:
[----:B------:R-:W-:Y:S01]  /*cf80*/  MOV R2, 0x0 ;  /* 0x0000000000027802 */ /* 0x000fe20000000f00 */
        /* <DEDUP_REMOVED lines=15> */
.L_x_227:
[----:B------:R-:W-:Y:S05]  /*d080*/  BSYNC B6 ;  /* 0x0000000000067941 */ /* 0x000fea0003800000 */
.L_x_226:
[----:B------:R-:W-:Y:S01]  /*d090*/  ULDC.64 UR4, c[0x0][0x9f8] ;  /* 0x00027e0000047ab9 */ /* 0x000fe20000000a00 */
[----:B------:R-:W2:Y:S01]  /*d0a0*/  LDL R20, [R1+0x10] ;  /* 0x0000100001147983 */ /* 0x000ea20000100800 */
[----:B------:R-:W-:-:S04]  /*d0b0*/  ISETP.NE.U32.AND P0, PT, RZ, UR4, PT ;  /* 0x00000004ff007c0c */ /* 0x000fc8000bf05070 */
[----:B------:R-:W-:-:S13]  /*d0c0*/  ISETP.NE.AND.EX P0, PT, RZ, UR5, PT, P0 ;  /* 0x00000005ff007c0c */ /* 0x000fda000bf05300 */
[----:B------:R-:W-:-:S04]  /*d0d0*/  @P0 IADD3 R2, P1, R24, UR4, RZ ;  /* 0x0000000418020c10 */ /* 0x000fc8000ff3e0ff */
[----:B------:R-:W-:Y:S01]  /*d0e0*/  @P0 IADD3.X R3, R29, UR5, RZ, P1, !PT ;  /* 0x000000051d030c10 */ /* 0x000fe20008ffe4ff */
[----:B------:R-:W-:-:S04]  /*d0f0*/  ULDC.64 UR4, c[0x0][0xa08] ;  /* 0x0002820000047ab9 */ /* 0x000fc80000000a00 */
[----:B------:R1:W3:Y:S02]  /*d100*/  @P0 LDG.E R25, desc[UR60][R2.64] ;  /* 0x0000003c02190981 */ /* 0x0002e4000c1e1900 */
[----:B-1----:R-:W1:Y:S02]  /*d110*/  LDC.64 R2, c[0x0][0x418] ;  /* 0x00010600ff027b82 */ /* 0x002e640000000a00 */
[----:B-1----:R-:W-:Y:S01]  /*d120*/  LOP3.LUT P0, RZ, R2, UR4, RZ, 0xfc, !PT ;  /* 0x0000000402ff7c12 */ /* 0x002fe2000f80fcff */
[----:B------:R-:W-:-:S03]  /*d130*/  UMOV UR4, 0xffffffff ;  /* 0xffffffff00047882 */ /* 0x000fc60000000000 */
[----:B------:R-:W-:Y:S01]  /*d140*/  LOP3.LUT P0, RZ, R3, UR5, RZ, 0xfc, P0 ;  /* 0x0000000503ff7c12 */ /* 0x000fe2000800fcff */
[----:B--2---:R-:W-:-:S05]  /*d150*/  VIADD R7, R20, 0xffffffff ;  /* 0xffffffff14077836 */ /* 0x004fca0000000000 */
[----:B------:R1:W-:Y:S01]  /*d160*/  STL [R1+0xc], R7 ;  /* 0x00000c0701007387 */ /* 0x0003e20000100800 */
[----:B---3--:R-:W-:Y:S02]  /*d170*/  SHF.R.S32.HI R29, RZ, 0x1f, R25 ;  /* 0x0000001fff1d7819 */ /* 0x008fe40000011419 */
[----:B------:R-:W-:Y:S01]  /*d180*/  SEL R24, R25, RZ, !P0 ;  /* 0x000000ff19187207 */ /* 0x000fe20004000000 */
[----:B-1----:R-:W-:Y:S06]  /*d190*/  BRA.DIV UR4, `(.L_x_229) ;  /* 0x0000004a04b47947 */ /* 0x002fec000b800000 */
[----:B------:R-:W1:Y:S02]  /*d1a0*/  S2R R0, SR_TID.X ;  /* 0x0000000000007919 */ /* 0x000e640000002100 */
[----:B-1----:R-:W-:-:S04]  /*d1b0*/  SHF.R.U32.HI R0, RZ, 0x5, R0 ;  /* 0x00000005ff007819 */ /* 0x002fc80000011600 */
[----:B------:R-:W-:-:S05]  /*d1c0*/  LOP3.LUT R0, R0, 0x3, RZ, 0xc0, !PT ;  /* 0x0000000300007812 */ /* 0x000fca00078ec0ff */
[----:B------:R1:W2:Y:S02]  /*d1d0*/  SHFL.IDX PT, R14, R0, RZ, 0x1f ;  /* 0x00001fff000e7589 */ /* 0x0002a400000e0000 */
.L_x_337:
[----:B------:R-:W-:Y:S02]  /*d1e0*/  PLOP3.LUT P1, PT, PT, PT, PT, 0x8, 0x0 ;  /* 0x000000000000781c */ /* 0x000fe40003f2e170 */
[----:B--2---:R-:W-:Y:S02]  /*d1f0*/  ISETP.NE.AND P0, PT, R14, RZ, PT ;  /* 0x000000ff0e00720c */ /* 0x004fe40003f05270 */
[----:B-1----:R-:W-:-:S05]  /*d200*/  P2R R0, PR, RZ, 0x2 ;  /* 0x00000002ff007803 */ /* 0x002fca0000000000 */
[----:B------:R1:W-:Y:S06]  /*d210*/  STL [R1], R0 ;  /* 0x0000000001007387 */ /* 0x0003ec0000100800 */
[----:B------:R-:W-:Y:S05]  /*d220*/  @P0 BRA `(.L_x_230) ;  /* 0x00000004001c0947 */ /* 0x000fea0003800000 */
[----:B------:R-:W-:-:S03]  /*d230*/  UMOV UR4, 0xffffffff ;  /* 0xffffffff00047882 */ /* 0x000fc60000000000 */
[----:B------:R-:W-:Y:S05]  /*d240*/  BRA.DIV UR4, `(.L_x_231) ;  /* 0x0000004a04bc7947 */ /* 0x000fea000b800000 */
[----:B------:R-:W-:-:S13]  /*d250*/  ELECT P6, URZ, PT ;  /* 0x00000000003f782f */ /* 0x000fda00038c0000 */
.L_x_340:
[----:B------:R-:W-:Y:S05]  /*d260*/  @!P6 BRA `(.L_x_230) ;  /* 0x00000004000ce947 */ /* 0x000fea0003800000 */
[----:B------:R-:W-:Y:S01]  /*d270*/  ISETP.NE.U32.AND P0, PT, R2, RZ, PT ;  /* 0x000000ff0200720c */ /* 0x000fe20003f05070 */
[----:B------:R-:W-:-:S03]  /*d280*/  IMAD.MOV.U32 R27, RZ, RZ, R7 ;  /* 0x000000ffff1b7224 */ /* 0x000fc600078e0007 */
[----:B------:R-:W-:-:S13]  /*d290*/  ISETP.NE.AND.EX P0, PT, R3, RZ, PT, P0 ;  /* 0x000000ff0300720c */ /* 0x000fda0003f05300 */
[----:B------:R-:W-:Y:S05]  /*d2a0*/  @!P0 BRA `(.L_x_232) ;  /* 0x0000000000448947 */ /* 0x000fea0003800000 */
[----:B------:R-:W2:Y:S01]  /*d2b0*/  LDC R6, c[0x0][0x43c] ;  /* 0x00010f00ff067b82 */ /* 0x000ea20000000800 */
[----:B------:R-:W-:Y:S01]  /*d2c0*/  ULDC.64 UR4, c[0x0][0x428] ;  /* 0x00010a0000047ab9 */ /* 0x000fe20000000a00 */
[----:B--2---:R-:W-:-:S13]  /*d2d0*/  ISETP.NE.AND P0, PT, R6, 0x1, PT ;  /* 0x000000010600780c */ /* 0x004fda0003f05270 */
[----:B------:R-:W1:Y:S02]  /*d2e0*/  @P0 LDC.64 R4, c[0x0][0x440] ;  /* 0x00011000ff040b82 */ /* 0x000e640000000a00 */
[----:B-1----:R-:W-:-:S04]  /*d2f0*/  @P0 IMAD.HI.U32 R0, R7, R4, RZ ;  /* 0x0000000407000227 */ /* 0x002fc800078e00ff */
[----:B------:R-:W-:Y:S01]  /*d300*/  IMAD.MOV.U32 R4, RZ, RZ, R7 ;  /* 0x000000ffff047224 */ /* 0x000fe200078e0007 */
[----:B------:R-:W-:Y:S01]  /*d310*/  @P0 SHF.R.U32.HI R4, RZ, R5, R0 ;  /* 0x00000005ff040219 */ /* 0x000fe20000011600 */
[----:B------:R-:W-:-:S03]  /*d320*/  IMAD R0, R29, UR4, RZ ;  /* 0x000000041d007c24 */ /* 0x000fc6000f8e02ff */
[--C-:B------:R-:W-:Y:S01]  /*d330*/  SHF.R.S32.HI R5, RZ, 0x1f, R4.reuse ;  /* 0x0000001fff057819 */ /* 0x100fe20000011404 */
[----:B------:R-:W-:Y:S02]  /*d340*/  IMAD.MOV R27, RZ, RZ, -R4 ;  /* 0x000000ffff1b7224 */ /* 0x000fe400078e0a04 */
[C---:B------:R-:W-:Y:S02]  /*d350*/  IMAD R0, R25.reuse, UR5, R0 ;  /* 0x0000000519007c24 */ /* 0x040fe4000f8e0200 */
[----:B------:R-:W-:-:S04]  /*d360*/  IMAD.WIDE.U32 R4, R25, UR4, R4 ;  /* 0x0000000419047c25 */ /* 0x000fc8000f8e0004 */
[----:B------:R-:W-:Y:S01]  /*d370*/  IMAD.IADD R0, R5, 0x1, R0 ;  /* 0x0000000105007824 */ /* 0x000fe200078e0200 */
[----:B------:R-:W-:Y:S01]  /*d380*/  LEA R2, P0, R4, R2, 0x2 ;  /* 0x0000000204027211 */ /* 0x000fe200078010ff */
[----:B------:R-:W-:-:S03]  /*d390*/  IMAD R27, R6, R27, R7 ;  /* 0x0000001b061b7224 */ /* 0x000fc600078e0207 */
[----:B------:R-:W-:-:S05]  /*d3a0*/  LEA.HI.X R3, R4, R3, R0, 0x2, P0 ;  /* 0x0000000304037211 */ /* 0x000fca00000f1400 */
[----:B------:R2:W5:Y:S04]  /*d3b0*/  LDG.E R24, desc[UR60][R2.64] ;  /* 0x0000003c02187981 */ /* 0x000568000c1e1900 */
.L_x_232:
[----:B-1----:R-:W-:Y:S01]  /*d3c0*/  IMAD R0, R23, 0x8, R22 ;  /* 0x0000000817007824 */ /* 0x002fe200078e0216 */
[----:B--2---:R-:W-:-:S04]  /*d3d0*/  SHF.L.U32 R2, R26, 0x1f, RZ ;  /* 0x0000001f1a027819 */ /* 0x004fc800000006ff */
[----:B------:R-:W1:Y:S02]  /*d3e0*/  SYNCS.PHASECHK.TRANS64.TRYWAIT P0, [R0+URZ+0x31c40], R2 ;  /* 0x031c4002000075a7 */ /* 0x000e64000800017f */
[----:B-1----:R-:W-:Y:S05]  /*d3f0*/  @!P0 BRA `(.L_x_233) ;  /* 0x0000004800708947 */ /* 0x002fea0003800000 */
.L_x_341:
[----:B------:R-:W2:Y:S02]  /*d400*/  S2R R3, SR_TID.X ;  /* 0x0000000000037919 */ /* 0x000ea40000002100 */
[----:B--2---:R-:W-:-:S04]  /*d410*/  LOP3.LUT R3, R3, 0x7f, RZ, 0xc0, !PT ;  /* 0x0000007f03037812 */ /* 0x004fc800078ec0ff */
[----:B------:R-:W-:-:S13]  /*d420*/  ISETP.NE.AND P0, PT, R3, RZ, PT ;  /* 0x000000ff0300720c */ /* 0x000fda0003f05270 */
[----:B------:R-:W-:Y:S05]  /*d430*/  @P0 BRA `(.L_x_234) ;  /* 0x00000000001c0947 */ /* 0x000fea0003800000 */
[----:B------:R-:W2:Y:S01]  /*d440*/  S2R R3, SR_TID.X ;  /* 0x0000000000037919 */ /* 0x000ea20000002100 */
[----:B-1----:R-:W-:-:S04]  /*d450*/  IMAD.MOV.U32 R2, RZ, RZ, 0x6c00 ;  /* 0x00006c00ff027424 */ /* 0x002fc800078e00ff */
[----:B------:R3:W-:Y:S01]  /*d460*/  SYNCS.ARRIVE.TRANS64 RZ, [R0+URZ+0x31c30], R2 ;  /* 0x031c300200ff79a7 */ /* 0x0007e2000800003f */
[----:B--2---:R-:W-:-:S04]  /*d470*/  LOP3.LUT R3, R3, 0x1f, RZ, 0xc0, !PT ;  /* 0x0000001f03037812 */ /* 0x004fc800078ec0ff */
[----:B------:R-:W-:-:S13]  /*d480*/  ISETP.NE.AND P0, PT, R3, RZ, PT ;  /* 0x000000ff0300720c */ /* 0x000fda0003f05270 */
[----:B---3--:R-:W-:Y:S05]  /*d490*/  @!P0 BRA `(.L_x_234) ;  /* 0x0000000000048947 */ /* 0x008fea0003800000 */
[----:B------:R-:W-:Y:S01]  /*d4a0*/  BPT.TRAP 0x1 ;  /* 0x000000040000795c */ /* 0x000fe20000300000 */
.L_x_234:
[----:B------:R-:W-:Y:S01]  /*d4b0*/  R2UR UR9, R0 ;  /* 0x00000000000972ca */ /* 0x000fe200000e0000 */
[----:B-1----:R-:W-:Y:S01]  /*d4c0*/  IMAD R0, R23, 0x6c00, R22 ;  /* 0x00006c0017007824 */ /* 0x002fe200078e0216 */
[----:B------:R-:W-:Y:S01]  /*d4d0*/  R2UR UR11, R27 ;  /* 0x000000001b0b72ca */ /* 0x000fe200000e0000 */
[----:B------:R-:W-:Y:S01]  /*d4e0*/  UIADD3 UR4, UP0, UR38, 0x370, URZ ;  /* 0x0000037026047890 */ /* 0x000fe2000ff1e03f */
[----:B------:R-:W-:Y:S01]  /*d4f0*/  R2UR UR5, R28 ;  /* 0x000000001c0572ca */ /* 0x000fe200000e0000 */
[----:B------:R-:W-:Y:S01]  /*d500*/  UMOV UR10, URZ ;  /* 0x0000003f000a7c82 */ /* 0x000fe20008000000 */
[----:B------:R-:W-:Y:S01]  /*d510*/  R2UR UR8, R0 ;  /* 0x00000000000872ca */ /* 0x000fe200000e0000 */
[----:B------:R-:W-:Y:S01]  /*d520*/  UMOV UR6, 0x0 ;  /* 0x0000000000067882 */ /* 0x000fe20000000000 */
[----:B------:R-:W-:Y:S01]  /*d530*/  R2UR UR12, R18 ;  /* 0x00000000120c72ca */ /* 0x000fe200000e0000 */
[----:B------:R-:W-:Y:S01]  /*d540*/  UMOV UR7, 0x14f00000 ;  /* 0x14f0000000077882 */ /* 0x000fe20000000000 */
[----:B-----5:R-:W-:Y:S01]  /*d550*/  R2UR UR13, R24 ;  /* 0x00000000180d72ca */ /* 0x020fe200000e0000 */
[----:B------:R-:W-:Y:S01]  /*d560*/  UMOV UR16, 0x20 ;  /* 0x0000002000107882 */ /* 0x000fe20000000000 */
[----:B------:R-:W-:Y:S01]  /*d570*/  PLOP3.LUT P0, PT, PT, PT, PT, 0x80, 0x0 ;  /* 0x000000000000781c */ /* 0x000fe20003f0f070 */
[----:B------:R-:W-:-:S03]  /*d580*/  UIADD3 UR9, UR9, 0x31c30, URZ ;  /* 0x00031c3009097890 */ /* 0x000fc6000fffe03f */
[----:B------:R-:W-:Y:S01]  /*d590*/  P2R R0, PR, RZ, 0x1 ;  /* 0x00000001ff007803 */ /* 0x000fe20000000000 */
[----:B------:R-:W-:Y:S02]  /*d5a0*/  UIMAD UR11, UR11, 0x90, UR5 ;  /* 0x000000900b0b78a4 */ /* 0x000fe4000f8e0205 */
[----:B------:R-:W-:Y:S02]  /*d5b0*/  UIADD3 UR14, UR8, 0x16a00, URZ ;  /* 0x00016a00080e7890 */ /* 0x000fe4000fffe03f */
[----:B------:R-:W-:Y:S01]  /*d5c0*/  UIADD3.X UR5, URZ, UR39, URZ, UP0, !UPT ;  /* 0x000000273f057290 */ /* 0x000fe200087fe43f */
[----:B------:R2:W-:Y:S01]  /*d5d0*/  STL [R1], R0 ;  /* 0x0000000001007387 */ /* 0x0005e20000100800 */
        /* <DEDUP_REMOVED lines=11> */
[----:B--2---:R-:W-:Y:S01]  /*d690*/  NOP ;  /* 0x0000000000007918 */ /* 0x004fe20000000000 */
.L_x_230:
[----:B------:R-:W2:Y:S04]  /*d6a0*/  LDL.LU R4, [R1+0x14] ;  /* 0x0000140001047983 */ /* 0x000ea80000300800 */
[----:B------:R-:W3:Y:S04]  /*d6b0*/  LDL.LU R6, [R1+0x8] ;  /* 0x0000080001067983 */ /* 0x000ee80000300800 */
[----:B------:R-:W4:Y:S01]  /*d6c0*/  LDL.LU R3, [R1+0x18] ;  /* 0x0000180001037983 */ /* 0x000f220000300800 */
[----:B------:R-:W-:Y:S05]  /*d6d0*/  WARPSYNC.ALL ;  /* 0x0000000000007948 */ /* 0x000fea0003800000 */
[----:B------:R-:W-:Y:S01]  /*d6e0*/  ULDC.64 UR6, c[0x0][0xa00] ;  /* 0x0002800000067ab9 */ /* 0x000fe20000000a00 */
[----:B------:R-:W-:Y:S01]  /*d6f0*/  ULDC.64 UR4, c[0x0][0x298] ;  /* 0x0000a60000047ab9 */ /* 0x000fe20000000a00 */
[----:B------:R-:W-:Y:S01]  /*d700*/  BAR.SYNC.DEFER_BLOCKING 0x8, 0x200 ;  /* 0x0208000000007b1d */ /* 0x000fe20000010000 */
[----:B------:R-:W-:Y:S01]  /*d710*/  ISETP.NE.U32.AND P0, PT, RZ, UR6, PT ;  /* 0x00000006ff007c0c */ /* 0x000fe2000bf05070 */
[----:B-1----:R-:W-:-:S03]  /*d720*/  VIADD R0, R22, 0xda00 ;  /* 0x0000da0016007836 */ /* 0x002fc60000000000 */
[----:B------:R-:W-:Y:S01]  /*d730*/  ISETP.NE.AND.EX P0, PT, RZ, UR7, PT, P0 ;  /* 0x00000007ff007c0c */ /* 0x000fe2000bf05300 */
[----:B------:R-:W-:Y:S01]  /*d740*/  BSSY B6, `(.L_x_235) ;  /* 0x0000020000067945 */ /* 0x000fe20003800000 */
[----:B------:R-:W-:Y:S02]  /*d750*/  LOP3.LUT P1, RZ, R0, 0x1bf, RZ, 0xc0, !PT ;  /* 0x000001bf00ff7812 */ /* 0x000fe4000782c0ff */
[----:B--2---:R-:W-:-:S05]  /*d760*/  SHF.R.S32.HI R2, RZ, 0x1f, R4 ;  /* 0x0000001fff027819 */ /* 0x004fca0000011404 */
[----:B------:R-:W-:Y:S01]  /*d770*/  IMAD R2, R2, UR4, RZ ;  /* 0x0000000402027c24 */ /* 0x000fe2000f8e02ff */
[----:B----4-:R-:W-:-:S03]  /*d780*/  SEL R3, R3, RZ, !P0 ;  /* 0x000000ff03037207 */ /* 0x010fc60004000000 */
[----:B------:R-:W-:Y:S01]  /*d790*/  IMAD R0, R4, UR5, R2 ;  /* 0x0000000504007c24 */ /* 0x000fe2000f8e0202 */
[----:B---3--:R-:W-:Y:S01]  /*d7a0*/  SEL R2, R6, RZ, !P0 ;  /* 0x000000ff06027207 */ /* 0x008fe20004000000 */
[----:B------:R-:W-:-:S05]  /*d7b0*/  IMAD.WIDE.U32 R4, R4, UR4, RZ ;  /* 0x0000000404047c25 */ /* 0x000fca000f8e00ff */
[----:B------:R-:W-:Y:S04]  /*d7c0*/  STL.64 [R1+0x20], R4 ;  /* 0x0000200401007387 */ /* 0x000fe80000100a00 */
[----:B------:R1:W-:Y:S04]  /*d7d0*/  STL [R1+0x8], R2 ;  /* 0x0000080201007387 */ /* 0x0003e80000100800 */
[----:B------:R2:W-:Y:S01]  /*d7e0*/  STL [R1+0x34], R3 ;  /* 0x0000340301007387 */ /* 0x0005e20000100800 */
[----:B-1----:R-:W-:Y:S02]  /*d7f0*/  IADD3 R2, R5, R0, RZ ;  /* 0x0000000005027210 */ /* 0x002fe40007ffe0ff */
[----:B------:R-:W-:-:S05]  /*d800*/  SHF.R.S32.HI R0, RZ, 0x1f, R18 ;  /* 0x0000001fff007819 */ /* 0x000fca0000011412 */
[----:B------:R2:W-:Y:S04]  /*d810*/  STL [R1+0x18], R0 ;  /* 0x0000180001007387 */ /* 0x0005e80000100800 */
[----:B------:R2:W-:Y:S01]  /*d820*/  STL [R1+0x14], R2 ;  /* 0x0000140201007387 */ /* 0x0005e20000100800 */
[----:B------:R-:W-:Y:S05]  /*d830*/  @!P1 BRA `(.L_x_236) ;  /* 0x0000000000409947 */ /* 0x000fea0003800000 */
[----:B--2---:R-:W-:Y:S01]  /*d840*/  MOV R2, 0x0 ;  /* 0x0000000000027802 */ /* 0x004fe20000000f00 */
        /* <DEDUP_REMOVED lines=15> */
.L_x_236:
[----:B------:R-:W-:Y:S05]  /*d940*/  BSYNC B6 ;  /* 0x0000000000067941 */ /* 0x000fea0003800000 */
.L_x_235:
[----:B--2---:R-:W2:Y:S01]  /*d950*/  LDL.LU R0, [R1+0x14] ;  /* 0x0000140001007983 */ /* 0x004ea20000300800 */
[----:B0-----:R-:W0:Y:S01]  /*d960*/  LDC R9, c[0x0][0x448] ;  /* 0x00011200ff097b82 */ /* 0x001e220000000800 */
[----:B------:R-:W-:Y:S01]  /*d970*/  ULDC.64 UR4, c[0x0][0x2d8] ;  /* 0x0000b60000047ab9 */ /* 0x000fe20000000a00 */
[----:B------:R-:W-:Y:S01]  /*d980*/  ULDC.64 UR6, c[0x0][0x2c8] ;  /* 0x0000b20000067ab9 */ /* 0x000fe20000000a00 */
[----:B------:R-:W2:Y:S01]  /*d990*/  LDL.LU.64 R2, [R1+0x20] ;  /* 0x0000200001027983 */ /* 0x000ea20000300a00 */
[----:B------:R-:W-:-:S03]  /*d9a0*/  ULDC.64 UR8, c[0x0][0x280] ;  /* 0x0000a00000087ab9 */ /* 0x000fc60000000a00 */
[----:B------:R-:W3:Y:S04]  /*d9b0*/  LDL.LU R20, [R1+0x18] ;  /* 0x0000180001147983 */ /* 0x000ee80000300800 */
[----:B------:R-:W4:Y:S04]  /*d9c0*/  LDL.LU R21, [R1+0x34] ;  /* 0x0000340001157983 */ /* 0x000f280000300800 */
[----:B------:R-:W4:Y:S01]  /*d9d0*/  LDL.LU R4, [R1+0x8] ;  /* 0x0000080001047983 */ /* 0x000f220000300800 */
[----:B------:R-:W1:Y:S01]  /*d9e0*/  S2R R10, SR_TID.X ;  /* 0x00000000000a7919 */ /* 0x000e620000002100 */
[----:B------:R-:W1:Y:S01]  /*d9f0*/  S2R R11, SR_TID.X ;  /* 0x00000000000b7919 */ /* 0x000e620000002100 */
[----:B0-----:R-:W-:-:S13]  /*da00*/  ISETP.NE.AND P0, PT, R9, 0x1, PT ;  /* 0x000000010900780c */ /* 0x001fda0003f05270 */
[----:B------:R-:W0:Y:S08]  /*da10*/  @P0 LDC R5, c[0x0][0x450] ;  /* 0x00011400ff050b82 */ /* 0x000e300000000800 */
[----:B------:R-:W0:Y:S01]  /*da20*/  @P0 LDC R8, c[0x0][0x44c] ;  /* 0x00011300ff080b82 */ /* 0x000e220000000800 */
[----:B--2---:R-:W-:Y:S02]  /*da30*/  IMAD.MOV.U32 R3, RZ, RZ, R0 ;  /* 0x000000ffff037224 */ /* 0x004fe400078e0000 */
[----:B---3--:R-:W-:-:S02]  /*da40*/  IMAD R0, R20, UR4, RZ ;  /* 0x0000000414007c24 */ /* 0x008fc4000f8e02ff */
[C---:B------:R-:W-:Y:S01]  /*da50*/  IMAD.WIDE.U32 R2, R18.reuse, UR4, R2 ;  /* 0x0000000412027c25 */ /* 0x040fe2000f8e0002 */
[----:B------:R-:W2:Y:S03]  /*da60*/  S2R R20, SR_TID.X ;  /* 0x0000000000147919 */ /* 0x000ea60000002100 */
[----:B------:R-:W-:Y:S01]  /*da70*/  IMAD R0, R18, UR5, R0 ;  /* 0x0000000512007c24 */ /* 0x000fe2000f8e0200 */
[----:B------:R-:W-:-:S03]  /*da80*/  ULDC.64 UR4, c[0x0][0x2e0] ;  /* 0x0000b80000047ab9 */ /* 0x000fc60000000a00 */
[----:B------:R-:W-:Y:S02]  /*da90*/  IMAD.IADD R3, R3, 0x1, R0 ;  /* 0x0000000103037824 */ /* 0x000fe400078e0200 */
[----:B----4-:R-:W-:Y:S02]  /*daa0*/  IMAD R0, R21, UR4, RZ ;  /* 0x0000000415007c24 */ /* 0x010fe4000f8e02ff */
[----:B------:R-:W3:Y:S01]  /*dab0*/  S2R R21, SR_TID.X ;  /* 0x0000000000157919 */ /* 0x000ee20000002100 */
[----:B------:R-:W-:-:S04]  /*dac0*/  IMAD.WIDE.U32 R2, R4, UR4, R2 ;  /* 0x0000000404027c25 */ /* 0x000fc8000f8e0002 */
[----:B------:R-:W-:Y:S01]  /*dad0*/  IMAD R0, R4, UR5, R0 ;  /* 0x0000000504007c24 */ /* 0x000fe2000f8e0200 */
[----:B------:R-:W-:Y:S01]  /*dae0*/  ULDC.64 UR4, c[0x0][0x2d0] ;  /* 0x0000b40000047ab9 */ /* 0x000fe20000000a00 */
[----:B------:R-:W4:Y:S02]  /*daf0*/  @P0 LDC R4, c[0x0][0x44c] ;  /* 0x00011300ff040b82 */ /* 0x000f240000000800 */
[----:B------:R-:W-:Y:S01]  /*db00*/  IMAD.IADD R3, R3, 0x1, R0 ;  /* 0x0000000103037824 */ /* 0x000fe200078e0200 */
[----:B--2---:R-:W-:-:S04]  /*db10*/  LOP3.LUT R20, R20, 0x7f, RZ, 0xc0, !PT ;  /* 0x0000007f14147812 */ /* 0x004fc800078ec0ff */
[----:B------:R-:W-:Y:S01]  /*db20*/  SHF.R.U32.HI R20, RZ, 0x2, R20 ;  /* 0x00000002ff147819 */ /* 0x000fe20000011614 */
[----:B---3--:R-:W-:Y:S02]  /*db30*/  IMAD.SHL.U32 R6, R21, 0x20, RZ ;  /* 0x0000002015067824 */ /* 0x008fe400078e00ff */
[----:B-1----:R-:W-:-:S03]  /*db40*/  IMAD.SHL.U32 R21, R10, 0x8, RZ ;  /* 0x000000080a157824 */ /* 0x002fc600078e00ff */
[----:B------:R-:W-:Y:S01]  /*db50*/  LOP3.LUT R6, R20, 0x60, R6, 0xf8, !PT ;  /* 0x0000006014067812 */ /* 0x000fe200078ef806 */
[----:B------:R-:W-:Y:S01]  /*db60*/  IMAD.SHL.U32 R20, R11, 0x8, RZ ;  /* 0x000000080b147824 */ /* 0x000fe200078e00ff */
[----:B------:R-:W-:-:S03]  /*db70*/  LOP3.LUT R21, R21, 0x18, RZ, 0xc0, !PT ;  /* 0x0000001815157812 */ /* 0x000fc600078ec0ff */
[----:B------:R-:W-:Y:S01]  /*db80*/  IMAD R6, R17, 0xc0, R6 ;  /* 0x000000c011067824 */ /* 0x000fe200078e0206 */
[C---:B------:R-:W-:Y:S02]  /*db90*/  LOP3.LUT R10, R21.reuse, 0x40, RZ, 0xfc, !PT ;  /* 0x00000040150a7812 */ /* 0x040fe400078efcff */
[----:B------:R-:W-:Y:S01]  /*dba0*/  LOP3.LUT R20, R20, 0x18, RZ, 0xc0, !PT ;  /* 0x0000001814147812 */ /* 0x000fe200078ec0ff */
[----:B----4-:R-:W-:Y:S01]  /*dbb0*/  @P0 IMAD.HI.U32 R0, R6, R4, RZ ;  /* 0x0000000406000227 */ /* 0x010fe200078e00ff */
[----:B------:R-:W-:-:S03]  /*dbc0*/  LOP3.LUT R12, R21, 0x20, RZ, 0xfc, !PT ;  /* 0x00000020150c7812 */ /* 0x000fc600078efcff */
[----:B------:R-:W-:Y:S01]  /*dbd0*/  IMAD.MOV.U32 R4, RZ, RZ, R6 ;  /* 0x000000ffff047224 */ /* 0x000fe200078e0006 */
[----:B0-----:R-:W-:-:S04]  /*dbe0*/  @P0 SHF.R.U32.HI R4, RZ, R5, R0 ;  /* 0x00000005ff040219 */ /* 0x001fc80000011600 */
        /* <DEDUP_REMOVED lines=18> */
[----:B0-----:R-:W-:-:S05]  /*dd10*/  @P0 SHF.R.U32.HI R6, RZ, R5, R8 ;  /* 0x00000005ff060219 */ /* 0x001fca0000011608 */
        /* <DEDUP_REMOVED lines=8> */
[----:B------:R0:W5:Y:S01]  /*dda0*/  LDL R10, [R1+0x4] ;  /* 0x00000400010a7983 */ /* 0x0001620000100800 */
[----:B------:R-:W-:Y:S02]  /*ddb0*/  SHF.R.S32.HI R6, RZ, 0x1f, R5 ;  /* 0x0000001fff067819 */ /* 0x000fe40000011405 */
[----:B------:R-:W-:Y:S02]  /*ddc0*/  ISETP.GE.AND P2, PT, R20, UR4, PT ;  /* 0x0000000414007c0c */ /* 0x000fe4000bf46270 */
[----:B------:R-:W-:Y:S01]  /*ddd0*/  IADD3 R3, R3, R7, RZ ;  /* 0x0000000703037210 */ /* 0x000fe20007ffe0ff */
[----:B------:R-:W-:Y:S01]  /*dde0*/  IMAD R6, R6, UR6, RZ ;  /* 0x0000000606067c24 */ /* 0x000fe2000f8e02ff */
[----:B------:R-:W-:Y:S01]  /*ddf0*/  ISETP.GE.AND P1, PT, R12, UR4, PT ;  /* 0x000000040c007c0c */ /* 0x000fe2000bf26270 */
[----:B------:R-:W-:-:S04]  /*de00*/  IMAD.WIDE.U32 R2, R5, UR6, R2 ;  /* 0x0000000605027c25 */ /* 0x000fc8000f8e0002 */
[----:B------:R-:W-:Y:S01]  /*de10*/  IMAD R6, R5, UR7, R6 ;  /* 0x0000000705067c24 */ /* 0x000fe2000f8e0206 */
[----:B------:R-:W-:-:S03]  /*de20*/  LEA R7, P3, R2, UR8, 0x1 ;  /* 0x0000000802077c11 */ /* 0x000fc6000f8608ff */
[----:B------:R-:W-:Y:S01]  /*de30*/  IMAD.IADD R6, R3, 0x1, R6 ;  /* 0x0000000103067824 */ /* 0x000fe200078e0206 */
[----:B------:R-:W-:Y:S01]  /*de40*/  UMOV UR4, 0xffffffff ;  /* 0xffffffff00047882 */ /* 0x000fe20000000000 */
[----:B------:R-:W-:-:S03]  /*de50*/  LOP3.LUT R21, R11, 0x7f, RZ, 0xc0, !PT ;  /* 0x0000007f0b157812 */ /* 0x000fc600078ec0ff */
[----:B------:R-:W-:Y:S02]  /*de60*/  LEA.HI.X R6, R2, UR9, R6, 0x1, P3 ;  /* 0x0000000902067c11 */ /* 0x000fe400098f0c06 */
[----:B------:R-:W-:Y:S01]  /*de70*/  SHF.R.U32.HI R21, RZ, 0x2, R21 ;  /* 0x00000002ff157819 */ /* 0x000fe20000011615 */
[----:B0-----:R-:W-:Y:S06]  /*de80*/  BRA.DIV UR4, `(.L_x_237) ;  /* 0x0000003e04e07947 */ /* 0x001fec000b800000 */
[----:B------:R-:W2:Y:S01]  /*de90*/  LDL.LU R3, [R1+0x2c] ;  /* 0x00002c0001037983 */ /* 0x000ea20000300800 */
[----:B------:R-:W-:-:S03]  /*dea0*/  IMAD R17, R17, 0xc0, R21 ;  /* 0x000000c011117824 */ /* 0x000fc600078e0215 */
[----:B------:R-:W-:Y:S01]  /*deb0*/  SHFL.IDX PT, R2, R4, RZ, 0x1c1f ;  /* 0x001c1fff04027589 */ /* 0x000fe200000e0000 */
[----:B--2---:R-:W-:-:S03]  /*dec0*/  IMAD R5, R3, R9, RZ ;  /* 0x0000000903057224 */ /* 0x004fc600078e02ff */
[----:B------:R-:W0:Y:S02]  /*ded0*/  SHFL.IDX PT, R3, R0, RZ, 0x1c1f ;  /* 0x001c1fff00037589 */ /* 0x000e2400000e0000 */
[----:B------:R-:W-:-:S13]  /*dee0*/  ISETP.GE.AND P4, PT, R17, R5, PT ;  /* 0x000000051100720c */ /* 0x000fda0003f86270 */
[----:B0-----:R-:W-:-:S05]  /*def0*/  @!P4 LEA R3, P3, R20, R3, 0x1 ;  /* 0x000000031403c211 */ /* 0x001fca00078608ff */
[----:B------:R-:W-:-:S05]  /*df00*/  @!P4 IMAD.X R2, RZ, RZ, R2, P3 ;  /* 0x000000ffff02c224 */ /* 0x000fca00018e0602 */
[----:B------:R-:W-:-:S04]  /*df10*/  @!P4 LOP3.LUT R3, R3, R2, RZ, 0x3c, !PT ;  /* 0x000000020303c212 */ /* 0x000fc800078e3cff */
[----:B------:R-:W-:-:S04]  /*df20*/  @!P4 LOP3.LUT R2, R3, R2, RZ, 0x3c, !PT ;  /* 0x000000020302c212 */ /* 0x000fc800078e3cff */
[----:B------:R-:W-:-:S05]  /*df30*/  @!P4 LOP3.LUT R3, R3, R2, RZ, 0x3c, !PT ;  /* 0x000000020303c212 */ /* 0x000fca00078e3cff */
[----:B------:R-:W-:Y:S01]  /*df40*/  @!PT LDS RZ, [RZ] ;  /* 0x00000000fffff984 */ /* 0x000fe20000000800 */
[----:B-----5:R-:W-:Y:S04]  /*df50*/  @!P4 LDGSTS.E.BYPASS.LTC128B.128 [R10+0xda00], desc[UR60][R2.64], !P2 ;  /* 0x0da00000020acfae */ /* 0x020fe8000d101d7c */
        /* <DEDUP_REMOVED lines=44> */
[----:B------:R-:W-:Y:S04]  /*e220*/  @!P3 LDGSTS.E.BYPASS.LTC128B.128 [R10+0xfa00], desc[UR60][R2.64], !P2 ;  /* 0x0fa00000020abfae */ /* 0x000fe8000d101d7c */
[----:B------:R-:W-:Y:S04]  /*e230*/  @!P3 LDGSTS.E.BYPASS.LTC128B.128 [R10+0x12a00], desc[UR60][R2.64+0x40], !P1 ;  /* 0x12a00040020abfae */ /* 0x000fe8000c901d7c */
[----:B------:R0:W-:Y:S04]  /*e240*/  @!P3 LDGSTS.E.BYPASS.LTC128B.128 [R10+0x15a00], desc[UR60][R2.64+0x80], !P0 ;  /* 0x15a00080020abfae */ /* 0x0001e8000c101d7c */
[----:B0-----:R0:W1:Y:S02]  /*e250*/  SHFL.IDX PT, R2, R7, 0x1, 0x1c1f ;  /* 0x003c1f0007027f89 */ /* 0x00106400000e0000 */
.L_x_354:
[----:B------:R-:W-:Y:S02]  /*e260*/  VIADD R17, R17, 0xa0 ;  /* 0x000000a011117836 */ /* 0x000fe40000000000 */
[----:B------:R-:W-:-:S03]  /*e270*/  VIADD R0, R22, 0x31c00 ;  /* 0x00031c0016007836 */ /* 0x000fc60000000000 */
[----:B------:R-:W-:-:S13]  /*e280*/  ISETP.GE.AND P3, PT, R17, R5, PT ;  /* 0x000000051100720c */ /* 0x000fda0003f66270 */
[----:B-1----:R-:W-:-:S05]  /*e290*/  @!P3 LEA R2, P4, R20, R2, 0x1 ;  /* 0x000000021402b211 */ /* 0x002fca00078808ff */
[----:B------:R-:W-:-:S05]  /*e2a0*/  @!P3 IMAD.X R3, RZ, RZ, R6, P4 ;  /* 0x000000ffff03b224 */ /* 0x000fca00020e0606 */
[----:B------:R-:W-:Y:S01]  /*e2b0*/  @!PT LDS RZ, [RZ] ;  /* 0x00000000fffff984 */ /* 0x000fe20000000800 */
[----:B------:R-:W-:Y:S01]  /*e2c0*/  @!PT LDS RZ, [RZ] ;  /* 0x00000000fffff984 */ /* 0x000fe20000000800 */
[----:B------:R-:W-:Y:S01]  /*e2d0*/  @!PT LDS RZ, [RZ] ;  /* 0x00000000fffff984 */ /* 0x000fe20000000800 */
[----:B------:R1:W-:Y:S04]  /*e2e0*/  @!P3 LDGSTS.E.BYPASS.LTC128B.128 [R10+0x10200], desc[UR60][R2.64], !P2 ;  /* 0x10200000020abfae */ /* 0x0003e8000d101d7c */
[----:B------:R1:W-:Y:S04]  /*e2f0*/  @!P3 LDGSTS.E.BYPASS.LTC128B.128 [R10+0x13200], desc[UR60][R2.64+0x40], !P1 ;  /* 0x13200040020abfae */ /* 0x0003e8000c901d7c */
[----:B------:R1:W-:Y:S01]  /*e300*/  @!P3 LDGSTS.E.BYPASS.LTC128B.128 [R10+0x16200], desc[UR60][R2.64+0x80], !P0 ;  /* 0x16200080020abfae */ /* 0x0003e2000c101d7c */
[----:B------:R-:W-:Y:S01]  /*e310*/  PLOP3.LUT P0, PT, PT, PT, PT, 0x80, 0x0 ;  /* 0x000000000000781c */ /* 0x000fe20003f0f070 */
[----:B------:R-:W-:-:S12]  /*e320*/  NOP ;  /* 0x0000000000007918 */ /* 0x000fd80000000000 */
.L_x_238:
[----:B------:R-:W-:Y:S02]  /*e330*/  PLOP3.LUT P1, PT, P1, P0, PT, 0xa2, 0x0 ;  /* 0x000000000000781c */ /* 0x000fe40000f21472 */
[----:B------:R-:W-:-:S08]  /*e340*/  @P0 R2UR P1, UR4, R22 ;  /* 0x00000000160402ca */ /* 0x000fd00000020000 */
[----:B------:R-:W-:-:S05]  /*e350*/  @P0 PLOP3.LUT P0, PT, P1, PT, PT, 0x80, 0x0 ;  /* 0x000000000000081c */ /* 0x000fca0000f0f070 */
[----:B------:R-:W-:Y:S01]  /*e360*/  @!P1 SYNCS.ARRIVE.TRANS64.RED.A0T1 RZ, [UR4+0x31c00], RZ ;  /* 0x031c00ffffff99a7 */ /* 0x000fe20008200404 */
[----:B------:R-:W-:Y:S07]  /*e370*/  @!P1 ARRIVES.LDGSTSBAR.64.TRANSCNT [UR4+0x31c00] ;  /* 0x031c0000ff0099b0 */ /* 0x000fee0008000a84 */
[----:B------:R-:W-:Y:S05]  /*e380*/  @P0 BRA.U.ANY `(.L_x_238) ;  /* 0xfffffffd00e80947 */ /* 0x000fea000393ffff */
[----:B-1----:R-:W2:Y:S02]  /*e390*/  LDL.LU R3, [R1+0x30] ;  /* 0x0000300001037983 */ /* 0x002ea40000300800 */
[----:B--2---:R-:W-:-:S05]  /*e3a0*/  VIADD R3, R3, 0x1 ;  /* 0x0000000103037836 */ /* 0x004fca0000000000 */
[----:B------:R-:W-:Y:S01]  /*e3b0*/  LEA.HI R2, R3, R3, RZ, 0x1 ;  /* 0x0000000303027211 */ /* 0x000fe200078f08ff */
[----:B------:R1:W-:Y:S03]  /*e3c0*/  STL [R1+0x30], R3 ;  /* 0x0000300301007387 */ /* 0x0003e60000100800 */
[----:B------:R-:W-:-:S05]  /*e3d0*/  LOP3.LUT R2, R2, 0xfffffffe, RZ, 0xc0, !PT ;  /* 0xfffffffe02027812 */ /* 0x000fca00078ec0ff */
[----:B------:R-:W-:-:S05]  /*e3e0*/  IMAD.IADD R2, R3, 0x1, -R2 ;  /* 0x0000000103027824 */ /* 0x000fca00078e0a02 */
[----:B-1----:R-:W-:Y:S01]  /*e3f0*/  SHF.L.U32 R3, R2, 0x1f, RZ ;  /* 0x0000001f02037819 */ /* 0x002fe200000006ff */
[----:B------:R-:W-:Y:S01]  /*e400*/  NOP ;  /* 0x0000000000007918 */ /* 0x000fe20000000000 */
[----:B------:R-:W2:Y:S01]  /*e410*/  LDL.LU R4, [R1+0x28] ;  /* 0x0000280001047983 */ /* 0x000ea20000300800 */
[----:B------:R1:W-:Y:S01]  /*e420*/  SYNCS.ARRIVE.TRANS64.A1T0 RZ, [R22+URZ+0x31c00], RZ ;  /* 0x031c00ff16ff79a7 */ /* 0x0003e2000810003f */
[----:B------:R-:W-:Y:S01]  /*e430*/  BSSY B0, `(.L_x_239) ;  /* 0x0000004000007945 */ /* 0x000fe20003800000 */
[----:B------:R-:W3:Y:S01]  /*e440*/  SYNCS.PHASECHK.TRANS64.TRYWAIT P0, [R22+URZ+0x31c20], R3 ;  /* 0x031c2003160075a7 */ /* 0x000ee2000800017f */
[----:B--2---:R-:W-:Y:S02]  /*e450*/  ISETP.GE.AND P1, PT, R4, 0x91, PT ;  /* 0x000000910400780c */ /* 0x004fe40003f26270 */
[----:B-1-3--:R-:W-:Y:S11]  /*e460*/  @!P0 BRA `(.L_x_240) ;  /* 0x0000004000788947 */ /* 0x00aff60003800000 */
.L_x_355:
[----:B------:R-:W-:Y:S05]  /*e470*/  BSYNC B0 ;  /* 0x0000000000007941 */ /* 0x000fea0003800000 */
.L_x_239:
[----:B------:R-:W-:Y:S04]  /*e480*/  BSSY B0, `(.L_x_241) ;  /* 0x0000227000007945 */ /* 0x000fe80003800000 */
[----:B------:R-:W-:Y:S05]  /*e490*/  @!P1 BRA `(.L_x_242) ;  /* 0x0000002000949947 */ /* 0x000fea0003800000 */
[----:B------:R-:W0:Y:S01]  /*e4a0*/  LDL R4, [R1+0x10] ;  /* 0x0000100001047983 */ /* 0x000e220000100800 */
[----:B------:R-:W-:Y:S01]  /*e4b0*/  MOV R2, 0x1 ;  /* 0x0000000100027802 */ /* 0x000fe20000000f00 */
[----:B------:R-:W-:Y:S01]  /*e4c0*/  BSSY B2, `(.L_x_243) ;  /* 0x00000bc000027945 */ /* 0x000fe20003800000 */
[----:B0-----:R-:W-:Y:S02]  /*e4d0*/  IMAD.MOV R7, RZ, RZ, -R4 ;  /* 0x000000ffff077224 */ /* 0x001fe400078e0a04 */
[----:B------:R-:W-:-:S03]  /*e4e0*/  VIADD R6, R4, 0xfffffffe ;  /* 0xfffffffe04067836 */ /* 0x000fc60000000000 */
[----:B------:R-:W-:-:S05]  /*e4f0*/  VIADDMNMX R7, R7, R2, 0xffffffff, !PT ;  /* 0xffffffff07077446 */ /* 0x000fca0007800102 */
[----:B------:R-:W-:-:S05]  /*e500*/  IMAD.IADD R2, R4, 0x1, R7 ;  /* 0x0000000104027824 */ /* 0x000fca00078e0207 */
[----:B------:R-:W-:-:S04]  /*e510*/  LOP3.LUT R2, R2, 0x1, RZ, 0xc0, !PT ;  /* 0x0000000102027812 */ /* 0x000fc800078ec0ff */
[----:B------:R-:W-:-:S13]  /*e520*/  ISETP.NE.U32.AND P0, PT, R2, 0x1, PT ;  /* 0x000000010200780c */ /* 0x000fda0003f05070 */
[----:B------:R-:W-:Y:S05]  /*e530*/  @P0 BRA `(.L_x_244) ;  /* 0x0000000800d00947 */ /* 0x000fea0003800000 */
[----:B------:R-:W2:Y:S01]  /*e540*/  LDL R4, [R1] ;  /* 0x0000000001047983 */ /* 0x000ea20000100800 */
[----:B------:R-:W-:Y:S01]  /*e550*/  VIADD R8, R23, 0x1 ;  /* 0x0000000117087836 */ /* 0x000fe20000000000 */
[----:B------:R-:W-:Y:S04]  /*e560*/  BSSY B1, `(.L_x_245) ;  /* 0x00000ad000017945 */ /* 0x000fe80003800000 */
[----:B------:R-:W-:-:S04]  /*e570*/  ISETP.NE.AND P0, PT, R8, 0x2, PT ;  /* 0x000000020800780c */ /* 0x000fc80003f05270 */
[----:B------:R-:W-:Y:S02]  /*e580*/  SEL R9, RZ, 0x1, P0 ;  /* 0x00000001ff097807 */ /* 0x000fe40000000000 */
[----:B------:R-:W-:Y:S02]  /*e590*/  SEL R8, R8, RZ, P0 ;  /* 0x000000ff08087207 */ /* 0x000fe40000000000 */
[----:B------:R-:W-:Y:S02]  /*e5a0*/  LOP3.LUT R9, R26, R9, RZ, 0x3c, !PT ;  /* 0x000000091a097212 */ /* 0x000fe400078e3cff */
[----:B--2---:R-:W-:-:S13]  /*e5b0*/  ISETP.NE.AND P2, PT, R4, RZ, PT ;  /* 0x000000ff0400720c */ /* 0x004fda0003f45270 */
[----:B------:R-:W-:Y:S05]  /*e5c0*/  @!P2 BRA `(.L_x_246) ;  /* 0x000000080098a947 */ /* 0x000fea0003800000 */
[----:B------:R-:W-:Y:S01]  /*e5d0*/  ULDC.64 UR4, c[0x0][0x418] ;  /* 0x0001060000047ab9 */ /* 0x000fe20000000a00 */
[----:B------:R-:W-:Y:S01]  /*e5e0*/  IMAD.MOV.U32 R5, RZ, RZ, R24 ;  /* 0x000000ffff057224 */ /* 0x000fe200078e0018 */
[----:B------:R-:W-:-:S04]  /*e5f0*/  ISETP.NE.U32.AND P0, PT, RZ, UR4, PT ;  /* 0x00000004ff007c0c */ /* 0x000fc8000bf05070 */
[----:B------:R-:W-:-:S13]  /*e600*/  ISETP.NE.AND.EX P0, PT, RZ, UR5, PT, P0 ;  /* 0x00000005ff007c0c */ /* 0x000fda000bf05300 */
[----:B------:R-:W-:Y:S05]  /*e610*/  @!P0 BRA `(.L_x_247) ;  /* 0x0000000000448947 */ /* 0x000fea0003800000 */
[----:B------:R-:W0:Y:S01]  /*e620*/  LDC R5, c[0x0][0x43c] ;  /* 0x00010f00ff057b82 */ /* 0x000e220000000800 */
[----:B------:R-:W-:Y:S01]  /*e630*/  ULDC.64 UR6, c[0x0][0x428] ;  /* 0x00010a0000067ab9 */ /* 0x000fe20000000a00 */
[----:B0-----:R-:W-:-:S13]  /*e640*/  ISETP.NE.AND P0, PT, R5, 0x1, PT ;  /* 0x000000010500780c */ /* 0x001fda0003f05270 */
[----:B-1----:R-:W0:Y:S02]  /*e650*/  @P0 LDC.64 R2, c[0x0][0x440] ;  /* 0x00011000ff020b82 */ /* 0x002e240000000a00 */
        /* <DEDUP_REMOVED lines=8> */
[----:B------:R-:W-:-:S04]  /*e6e0*/  IMAD.WIDE.U32 R2, R25, UR6, R2 ;  /* 0x0000000619027c25 */ /* 0x000fc8000f8e0002 */
[----:B------:R-:W-:Y:S01]  /*e6f0*/  IMAD.IADD R3, R4, 0x1, R3 ;  /* 0x0000000104037824 */ /* 0x000fe200078e0203 */
[----:B------:R-:W-:-:S04]  /*e700*/  LEA R4, P0, R2, UR4, 0x2 ;  /* 0x0000000402047c11 */ /* 0x000fc8000f8010ff */
[----:B------:R-:W-:-:S06]  /*e710*/  LEA.HI.X R5, R2, UR5, R3, 0x2, P0 ;  /* 0x0000000502057c11 */ /* 0x000fcc00080f1403 */
[----:B------:R0:W5:Y:S03]  /*e720*/  LDG.E R5, desc[UR60][R4.64] ;  /* 0x0000003c04057981 */ /* 0x000166000c1e1900 */
.L_x_247:
[----:B-1----:R-:W-:Y:S01]  /*e730*/  IMAD R3, R8, 0x8, R22 ;  /* 0x0000000808037824 */ /* 0x002fe200078e0216 */
[----:B------:R-:W-:Y:S01]  /*e740*/  SHF.L.U32 R2, R9, 0x1f, RZ ;  /* 0x0000001f09027819 */ /* 0x000fe200000006ff */
[----:B------:R-:W-:Y:S03]  /*e750*/  BSSY B3, `(.L_x_248) ;  /* 0x0000003000037945 */ /* 0x000fe60003800000 */
[----:B------:R-:W1:Y:S02]  /*e760*/  SYNCS.PHASECHK.TRANS64.TRYWAIT P0, [R3+URZ+0x31c40], R2 ;  /* 0x031c4002030075a7 */ /* 0x000e64000800017f */
[----:B-1----:R-:W-:Y:S05]  /*e770*/  @!P0 BRA `(.L_x_249) ;  /* 0x0000003c00c88947 */ /* 0x002fea0003800000 */
.L_x_356:
[----:B------:R-:W-:Y:S05]  /*e780*/  BSYNC B3 ;  /* 0x0000000000037941 */ /* 0x000fea0003800000 */
.L_x_248:
        /* <DEDUP_REMOVED lines=12> */
.L_x_251:
[----:B------:R-:W-:Y:S05]  /*e850*/  BSYNC B3 ;  /* 0x0000000000037941 */ /* 0x000fea0003800000 */
.L_x_250:
[----:B------:R-:W-:Y:S01]  /*e860*/  IMAD.MOV.U32 R11, RZ, RZ, RZ ;  /* 0x000000ffff0b7224 */ /* 0x000fe200078e00ff */
[----:B------:R-:W-:Y:S01]  /*e870*/  UIADD3 UR4, UP0, UR38, 0x370, URZ ;  /* 0x0000037026047890 */ /* 0x000fe2000ff1e03f */
[----:B------:R-:W-:Y:S01]  /*e880*/  IMAD R4, R8, 0x6c00, R22 ;  /* 0x00006c0008047824 */ /* 0x000fe200078e0216 */
[----:B------:R-:W-:Y:S01]  /*e890*/  PLOP3.LUT P0, PT, PT, PT, PT, 0x80, 0x0 ;  /* 0x000000000000781c */ /* 0x000fe20003f0f070 */
[----:B-1----:R-:W-:Y:S01]  /*e8a0*/  VIADD R3, R3, 0x31c30 ;  /* 0x00031c3003037836 */ /* 0x002fe20000000000 */
[----:B------:R-:W-:Y:S01]  /*e8b0*/  R2UR UR10, R11 ;  /* 0x000000000b0a72ca */ /* 0x000fe200000e0000 */
[----:B------:R-:W-:Y:S01]  /*e8c0*/  IMAD R2, R6, 0x90, R28 ;  /* 0x0000009006027824 */ /* 0x000fe200078e021c */
[----:B------:R-:W-:Y:S01]  /*e8d0*/  UIADD3.X UR5, URZ, UR39, URZ, UP0, !UPT ;  /* 0x000000273f057290 */ /* 0x000fe200087fe43f */
[----:B------:R-:W-:Y:S01]  /*e8e0*/  VIADD R10, R4, 0x16a00 ;  /* 0x00016a00040a7836 */ /* 0x000fe20000000000 */
[----:B------:R-:W-:Y:S01]  /*e8f0*/  UMOV UR6, 0x0 ;  /* 0x0000000000067882 */ /* 0x000fe20000000000 */
[----:B------:R-:W-:-:S10]  /*e900*/  UMOV UR7, 0x14f00000 ;  /* 0x14f0000000077882 */ /* 0x000fd40000000000 */
.L_x_252:
        /* <DEDUP_REMOVED lines=16> */
.L_x_253:
        /* <DEDUP_REMOVED lines=16> */
.L_x_254:
        /* <DEDUP_REMOVED lines=15> */
.L_x_357:
[----:B------:R-:W-:Y:S05]  /*ec00*/  BSYNC B3 ;  /* 0x0000000000037941 */ /* 0x000fea0003800000 */
.L_x_255:
[----:B------:R-:W-:Y:S01]  /*ec10*/  BSSY B3, `(.L_x_257) ;  /* 0x000000c000037945 */ /* 0x000fe20003800000 */
[----:B------:R-:W-:Y:S02]  /*ec20*/  IMAD.MOV.U32 R12, RZ, RZ, 0x0 ;  /* 0x00000000ff0c7424 */ /* 0x000fe400078e00ff */
[----:B------:R-:W-:Y:S01]  /*ec30*/  IMAD.MOV.U32 R13, RZ, RZ, 0x14f00000 ;  /* 0x14f00000ff0d7424 */ /* 0x000fe200078e00ff */
[----:B------:R-:W-:Y:S06]  /*ec40*/  @P1 BRA `(.L_x_258) ;  /* 0x0000000000201947 */ /* 0x000fec0003800000 */
[----:B------:R-:W1:Y:S01]  /*ec50*/  S2R R4, SR_TID.X ;  /* 0x0000000000047919 */ /* 0x000e620000002100 */
[----:B0-----:R-:W-:Y:S01]  /*ec60*/  LEA R2, R23, R22, 0x3 ;  /* 0x0000001617027211 */ /* 0x001fe200078e18ff */
[----:B------:R-:W-:-:S04]  /*ec70*/  IMAD.MOV.U32 R3, RZ, RZ, 0x6c00 ;  /* 0x00006c00ff037424 */ /* 0x000fc800078e00ff */
[----:B------:R2:W-:Y:S01]  /*ec80*/  SYNCS.ARRIVE.TRANS64 RZ, [R2+URZ+0x31c50], R3 ;  /* 0x031c500302ff79a7 */ /* 0x0005e2000800003f */
[----:B-1----:R-:W-:-:S04]  /*ec90*/  LOP3.LUT R4, R4, 0x1f, RZ, 0xc0, !PT ;  /* 0x0000001f04047812 */ /* 0x002fc800078ec0ff */
[----:B------:R-:W-:-:S13]  /*eca0*/  ISETP.NE.AND P0, PT, R4, RZ, PT ;  /* 0x000000ff0400720c */ /* 0x000fda0003f05270 */
[----:B--2---:R-:W-:Y:S05]  /*ecb0*/  @!P0 BRA `(.L_x_258) ;  /* 0x0000000000048947 */ /* 0x004fea0003800000 */
[----:B------:R-:W-:Y:S01]  /*ecc0*/  BPT.TRAP 0x1 ;  /* 0x000000040000795c */ /* 0x000fe20000300000 */
.L_x_258:
[----:B------:R-:W-:Y:S05]  /*ecd0*/  BSYNC B3 ;  /* 0x0000000000037941 */ /* 0x000fea0003800000 */
.L_x_257:
[----:B------:R-:W-:Y:S01]  /*ece0*/  R2UR UR10, R11 ;  /* 0x000000000b0a72ca */ /* 0x000fe200000e0000 */
[C-C-:B0-----:R-:W-:Y:S01]  /*ecf0*/  IMAD R2, R23.reuse, 0x8, R22.reuse ;  /* 0x0000000817027824 */ /* 0x141fe200078e0216 */
[----:B------:R-:W-:Y:S01]  /*ed00*/  R2UR UR6, R12 ;  /* 0x000000000c0672ca */ /* 0x000fe200000e0000 */
[----:B------:R-:W-:Y:S01]  /*ed10*/  IMAD R3, R23, 0x6c00, R22 ;  /* 0x00006c0017037824 */ /* 0x000fe200078e0216 */
[----:B------:R-:W-:Y:S01]  /*ed20*/  R2UR UR7, R13 ;  /* 0x000000000d0772ca */ /* 0x000fe200000e0000 */
[----:B------:R-:W-:Y:S01]  /*ed30*/  UIADD3 UR4, UP0, UR38, 0x470, URZ ;  /* 0x0000047026047890 */ /* 0x000fe2000ff1e03f */
[----:B------:R-:W-:Y:S01]  /*ed40*/  PLOP3.LUT P0, PT, PT, PT, PT, 0x80, 0x0 ;  /* 0x000000000000781c */ /* 0x000fe20003f0f070 */
[----:B------:R-:W-:Y:S02]  /*ed50*/  IMAD R4, R27, 0x90, R28 ;  /* 0x000000901b047824 */ /* 0x000fe400078e021c */
[----:B------:R-:W-:Y:S01]  /*ed60*/  VIADD R2, R2, 0x31c50 ;  /* 0x00031c5002027836 */ /* 0x000fe20000000000 */
[----:B------:R-:W-:Y:S01]  /*ed70*/  UIADD3.X UR5, URZ, UR39, URZ, UP0, !UPT ;  /* 0x000000273f057290 */ /* 0x000fe200087fe43f */
[----:B------:R-:W-:-:S11]  /*ed80*/  VIADD R10, R3, 0x200 ;  /* 0x00000200030a7836 */ /* 0x000fd60000000000 */
.L_x_259:
        /* <DEDUP_REMOVED lines=15> */
.L_x_260:
        /* <DEDUP_REMOVED lines=15> */
.L_x_261:
        /* <DEDUP_REMOVED lines=12> */
.L_x_246:
[----:B------:R-:W-:Y:S05]  /*f030*/  BSYNC B1 ;  /* 0x0000000000017941 */ /* 0x000fea0003800000 */
.L_x_245:
[----:B------:R-:W2:Y:S01]  /*f040*/  LDL.LU R2, [R1+0x10] ;  /* 0x0000100001027983 */ /* 0x000ea20000300800 */
[----:B------:R-:W-:Y:S02]  /*f050*/  IMAD.MOV.U32 R23, RZ, RZ, R8 ;  /* 0x000000ffff177224 */ /* 0x000fe400078e0008 */
[----:B------:R-:W-:Y:S02]  /*f060*/  IMAD.MOV.U32 R26, RZ, RZ, R9 ;  /* 0x000000ffff1a7224 */ /* 0x000fe400078e0009 */
[----:B--2---:R-:W-:-:S07]  /*f070*/  VIADD R6, R2, 0xfffffffd ;  /* 0xfffffffd02067836 */ /* 0x004fce0000000000 */
.L_x_244:
[----:B------:R-:W-:Y:S05]  /*f080*/  BSYNC B2 ;  /* 0x0000000000027941 */ /* 0x000fea0003800000 */
.L_x_243:
[----:B------:R-:W2:Y:S01]  /*f090*/  LDL.LU R2, [R1+0xc] ;  /* 0x00000c0001027983 */ /* 0x000ea20000300800 */
[----:B------:R-:W-:-:S05]  /*f0a0*/  IMAD.MOV R7, RZ, RZ, -R7 ;  /* 0x000000ffff077224 */ /* 0x000fca00078e0a07 */
[----:B--2---:R-:W-:-:S13]  /*f0b0*/  ISETP.NE.AND P0, PT, R2, R7, PT ;  /* 0x000000070200720c */ /* 0x004fda0003f05270 */
[----:B------:R-:W-:Y:S05]  /*f0c0*/  @!P0 BRA `(.L_x_242) ;  /* 0x0000001400888947 */ /* 0x000fea0003800000 */
[----:B------:R-:W-:-:S07]  /*f0d0*/  IMAD.MOV.U32 R4, RZ, RZ, R24 ;  /* 0x000000ffff047224 */ /* 0x000fce00078e0018 */
.L_x_296:
[----:B------:R-:W2:Y:S01]  /*f0e0*/  LDL R2, [R1] ;  /* 0x0000000001027983 */ /* 0x000ea20000100800 */
[----:B------:R-:W-:Y:S01]  /*f0f0*/  VIADD R7, R23, 0x1 ;  /* 0x0000000117077836 */ /* 0x000fe20000000000 */
[----:B------:R-:W-:Y:S05]  /*f100*/  YIELD ;  /* 0x0000000000007946 */ /* 0x000fea0003800000 */
[----:B------:R-:W-:Y:S01]  /*f110*/  ISETP.NE.AND P0, PT, R7, 0x2, PT ;  /* 0x000000020700780c */ /* 0x000fe20003f05270 */
[----:B------:R-:W-:Y:S03]  /*f120*/  BSSY B1, `(.L_x_262) ;  /* 0x00000aa000017945 */ /* 0x000fe60003800000 */
[----:B-1----:R-:W-:-:S02]  /*f130*/  SEL R3, RZ, 0x1, P0 ;  /* 0x00000001ff037807 */ /* 0x002fc40000000000 */
        /* <DEDUP_REMOVED lines=24> */
[----:B------:R-:W-:-:S05]  /*f2c0*/  LEA.HI.X R5, R2, UR5, R3, 0x2, P0 ;  /* 0x0000000502057c11 */ /* 0x000fca00080f1403 */
[----:B------:R0:W5:Y:S04]  /*f2d0*/  LDG.E R4, desc[UR60][R4.64] ;  /* 0x0000003c04047981 */ /* 0x000168000c1e1900 */
.L_x_264:
[----:B------:R-:W-:Y:S01]  /*f2e0*/  IMAD R3, R7, 0x8, R22 ;  /* 0x0000000807037824 */ /* 0x000fe200078e0216 */
[----:B------:R-:W-:Y:S01]  /*f2f0*/  SHF.L.U32 R2, R8, 0x1f, RZ ;  /* 0x0000001f08027819 */ /* 0x000fe200000006ff */
[----:B------:R-:W-:Y:S03]  /*f300*/  BSSY B2, `(.L_x_265) ;  /* 0x0000003000027945 */ /* 0x000fe60003800000 */
[----:B------:R-:W1:Y:S02]  /*f310*/  SYNCS.PHASECHK.TRANS64.TRYWAIT P0, [R3+URZ+0x31c40], R2 ;  /* 0x031c4002030075a7 */ /* 0x000e64000800017f */
[----:B-1----:R-:W-:Y:S05]  /*f320*/  @!P0 BRA `(.L_x_266) ;  /* 0x0000003400048947 */ /* 0x002fea0003800000 */
.L_x_358:
[----:B------:R-:W-:Y:S05]  /*f330*/  BSYNC B2 ;  /* 0x0000000000027941 */ /* 0x000fea0003800000 */
.L_x_265:
[----:B0-----:R-:W0:Y:S01]  /*f340*/  S2R R5, SR_TID.X ;  /* 0x0000000000057919 */ /* 0x001e220000002100 */
[----:B------:R-:W-:Y:S01]  /*f350*/  BSSY B2, `(.L_x_267) ;  /* 0x000000b000027945 */ /* 0x000fe20003800000 */
[----:B0-----:R-:W-:-:S04]  /*f360*/  LOP3.LUT R5, R5, 0x7f, RZ, 0xc0, !PT ;  /* 0x0000007f05057812 */ /* 0x001fc800078ec0ff */
[----:B------:R-:W-:-:S13]  /*f370*/  ISETP.NE.AND P1, PT, R5, RZ, PT ;  /* 0x000000ff0500720c */ /* 0x000fda0003f25270 */
[----:B------:R-:W-:Y:S05]  /*f380*/  @P1 BRA `(.L_x_268) ;  /* 0x00000000001c1947 */ /* 0x000fea0003800000 */
[----:B------:R-:W0:Y:S01]  /*f390*/  S2R R5, SR_TID.X ;  /* 0x0000000000057919 */ /* 0x000e220000002100 */
[----:B-1----:R-:W-:-:S04]  /*f3a0*/  MOV R2, 0x6c00 ;  /* 0x00006c0000027802 */ /* 0x002fc80000000f00 */
[----:B------:R2:W-:Y:S01]  /*f3b0*/  SYNCS.ARRIVE.TRANS64 RZ, [R3+URZ+0x31c30], R2 ;  /* 0x031c300203ff79a7 */ /* 0x0005e2000800003f */
[----:B0-----:R-:W-:-:S04]  /*f3c0*/  LOP3.LUT R5, R5, 0x1f, RZ, 0xc0, !PT ;  /* 0x0000001f05057812 */ /* 0x001fc800078ec0ff */
[----:B------:R-:W-:-:S13]  /*f3d0*/  ISETP.NE.AND P0, PT, R5, RZ, PT ;  /* 0x000000ff0500720c */ /* 0x000fda0003f05270 */
[----:B--2---:R-:W-:Y:S05]  /*f3e0*/  @!P0 BRA `(.L_x_268) ;  /* 0x0000000000048947 */ /* 0x004fea0003800000 */
[----:B------:R-:W-:Y:S01]  /*f3f0*/  BPT.TRAP 0x1 ;  /* 0x000000040000795c */ /* 0x000fe20000300000 */
.L_x_268:
[----:B------:R-:W-:Y:S05]  /*f400*/  BSYNC B2 ;  /* 0x0000000000027941 */ /* 0x000fea0003800000 */
.L_x_267:
        /* <DEDUP_REMOVED lines=11> */
.L_x_269:
        /* <DEDUP_REMOVED lines=16> */
.L_x_270:
        /* <DEDUP_REMOVED lines=16> */
.L_x_271:
        /* <DEDUP_REMOVED lines=15> */
.L_x_359:
[----:B------:R-:W-:Y:S05]  /*f7b0*/  BSYNC B2 ;  /* 0x0000000000027941 */ /* 0x000fea0003800000 */
.L_x_272:
        /* <DEDUP_REMOVED lines=11> */
.L_x_275:
[----:B------:R-:W-:Y:S05]  /*f870*/  BSYNC B2 ;  /* 0x0000000000027941 */ /* 0x000fea0003800000 */
.L_x_274:
[----:B------:R-:W-:Y:S01]  /*f880*/  R2UR UR6, R2 ;  /* 0x00000000020672ca */ /* 0x000fe200000e0000 */
[----:B------:R-:W-:Y:S01]  /*f890*/  IMAD R23, R23, 0x6c00, R22 ;  /* 0x00006c0017177824 */ /* 0x000fe200078e0216 */
[----:B------:R-:W-:Y:S01]  /*f8a0*/  R2UR UR7, R3 ;  /* 0x00000000030772ca */ /* 0x000fe200000e0000 */
[----:B------:R-:W-:Y:S01]  /*f8b0*/  UIADD3 UR4, UP0, UR38, 0x470, URZ ;  /* 0x0000047026047890 */ /* 0x000fe2000ff1e03f */
[----:B------:R-:W-:Y:S01]  /*f8c0*/  R2UR UR10, R5 ;  /* 0x00000000050a72ca */ /* 0x000fe200000e0000 */
[----:B------:R-:W-:Y:S01]  /*f8d0*/  IMAD R5, R27, 0x90, R28 ;  /* 0x000000901b057824 */ /* 0x000fe200078e021c */
[----:B------:R-:W-:Y:S01]  /*f8e0*/  PLOP3.LUT P0, PT, PT, PT, PT, 0x80, 0x0 ;  /* 0x000000000000781c */ /* 0x000fe20003f0f070 */
[----:B0-----:R-:W-:Y:S01]  /*f8f0*/  VIADD R12, R12, 0x50 ;  /* 0x000000500c0c7836 */ /* 0x001fe20000000000 */
[----:B------:R-:W-:Y:S01]  /*f900*/  UIADD3.X UR5, URZ, UR39, URZ, UP0, !UPT ;  /* 0x000000273f057290 */ /* 0x000fe200087fe43f */
[----:B------:R-:W-:-:S11]  /*f910*/  VIADD R13, R23, 0x200 ;  /* 0x00000200170d7836 */ /* 0x000fd60000000000 */
.L_x_276:
        /* <DEDUP_REMOVED lines=15> */
.L_x_277:
        /* <DEDUP_REMOVED lines=15> */
.L_x_278:
        /* <DEDUP_REMOVED lines=12> */
.L_x_263:
[----:B------:R-:W-:Y:S05]  /*fbc0*/  BSYNC B1 ;  /* 0x0000000000017941 */ /* 0x000fea0003800000 */
.L_x_262:
        /* <DEDUP_REMOVED lines=10> */
[----:B------:R-:W-:Y:S01]  /*fc70*/  VIADD R9, R6, 0xffffffff ;  /* 0xffffffff06097836 */ /* 0x000fe20000000000 */
[----:B------:R-:W-:-:S04]  /*fc80*/  ISETP.NE.U32.AND P0, PT, RZ, UR4, PT ;  /* 0x00000004ff007c0c */ /* 0x000fc8000bf05070 */
[----:B------:R-:W-:-:S13]  /*fc90*/  ISETP.NE.AND.EX P0, PT, RZ, UR5, PT, P0 ;  /* 0x00000005ff007c0c */ /* 0x000fda000bf05300 */
[----:B------:R-:W-:Y:S05]  /*fca0*/  @!P0 BRA `(.L_x_281) ;  /* 0x0000000000448947 */ /* 0x000fea0003800000 */
[----:B------:R-:W0:Y:S01]  /*fcb0*/  LDC R4, c[0x0][0x43c] ;  /* 0x00010f00ff047b82 */ /* 0x000e220000000800 */
[----:B------:R-:W-:Y:S01]  /*fcc0*/  ULDC.64 UR6, c[0x0][0x428] ;  /* 0x00010a0000067ab9 */ /* 0x000fe20000000a00 */
[----:B0-----:R-:W-:-:S13]  /*fcd0*/  ISETP.NE.AND P0, PT, R4, 0x1, PT ;  /* 0x000000010400780c */ /* 0x001fda0003f05270 */
[----:B------:R-:W0:Y:S02]  /*fce0*/  @P0 LDC.64 R2, c[0x0][0x440] ;  /* 0x00011000ff020b82 */ /* 0x000e240000000a00 */
[----:B0-----:R-:W-:Y:S01]  /*fcf0*/  @P0 IMAD.HI.U32 R5, R9, R2, RZ ;  /* 0x0000000209050227 */ /* 0x001fe200078e00ff */
[----:B------:R-:W-:-:S04]  /*fd00*/  MOV R2, R9 ;  /* 0x0000000900027202 */ /* 0x000fc80000000f00 */
[----:B------:R-:W-:-:S05]  /*fd10*/  @P0 SHF.R.U32.HI R2, RZ, R3, R5 ;  /* 0x00000003ff020219 */ /* 0x000fca0000011605 */
[----:B------:R-:W-:-:S04]  /*fd20*/  IMAD.MOV R3, RZ, RZ, -R2 ;  /* 0x000000ffff037224 */ /* 0x000fc800078e0a02 */
[----:B------:R-:W-:Y:S01]  /*fd30*/  IMAD R9, R4, R3, R9 ;  /* 0x0000000304097224 */ /* 0x000fe200078e0209 */
[----:B------:R-:W-:Y:S01]  /*fd40*/  SHF.R.S32.HI R3, RZ, 0x1f, R2 ;  /* 0x0000001fff037819 */ /* 0x000fe20000011402 */
[----:B------:R-:W-:-:S04]  /*fd50*/  IMAD R4, R29, UR6, RZ ;  /* 0x000000061d047c24 */ /* 0x000fc8000f8e02ff */
[C---:B------:R-:W-:Y:S02]  /*fd60*/  IMAD R4, R25.reuse, UR7, R4 ;  /* 0x0000000719047c24 */ /* 0x040fe4000f8e0204 */
[----:B------:R-:W-:-:S04]  /*fd70*/  IMAD.WIDE.U32 R2, R25, UR6, R2 ;  /* 0x0000000619027c25 */ /* 0x000fc8000f8e0002 */
[----:B------:R-:W-:Y:S01]  /*fd80*/  IMAD.IADD R3, R4, 0x1, R3 ;  /* 0x0000000104037824 */ /* 0x000fe200078e0203 */
[----:B------:R-:W-:-:S04]  /*fd90*/  LEA R4, P0, R2, UR4, 0x2 ;  /* 0x0000000402047c11 */ /* 0x000fc8000f8010ff */
[----:B------:R-:W-:-:S05]  /*fda0*/  LEA.HI.X R5, R2, UR5, R3, 0x2, P0 ;  /* 0x0000000502057c11 */ /* 0x000fca00080f1403 */
[----:B------:R0:W5:Y:S04]  /*fdb0*/  LDG.E R4, desc[UR60][R4.64] ;  /* 0x0000003c04047981 */ /* 0x000168000c1e1900 */
.L_x_281:
[----:B------:R-:W-:Y:S01]  /*fdc0*/  IMAD R2, R23, 0x8, R22 ;  /* 0x0000000817027824 */ /* 0x000fe200078e0216 */
[----:B------:R-:W-:Y:S01]  /*fdd0*/  SHF.L.U32 R3, R26, 0x1f, RZ ;  /* 0x0000001f1a037819 */ /* 0x000fe200000006ff */
[----:B------:R-:W-:Y:S03]  /*fde0*/  BSSY B2, `(.L_x_282) ;  /* 0x0000003000027945 */ /* 0x000fe60003800000 */
[----:B------:R-:W1:Y:S02]  /*fdf0*/  SYNCS.PHASECHK.TRANS64.TRYWAIT P0, [R2+URZ+0x31c40], R3 ;  /* 0x031c4003020075a7 */ /* 0x000e64000800017f */
[----:B-1----:R-:W-:Y:S05]  /*fe00*/  @!P0 BRA `(.L_x_283) ;  /* 0x0000002800748947 */ /* 0x002fea0003800000 */
.L_x_360:
[----:B------:R-:W-:Y:S05]  /*fe10*/  BSYNC B2 ;  /* 0x0000000000027941 */ /* 0x000fea0003800000 */
.L_x_282:
        /* <DEDUP_REMOVED lines=12> */
.L_x_285:
[----:B------:R-:W-:Y:S05]  /*fee0*/  BSYNC B2 ;  /* 0x0000000000027941 */ /* 0x000fea0003800000 */
.L_x_284:
        /* <DEDUP_REMOVED lines=8> */
[----:B------:R-:W-:Y:S01]  /*ff70*/  IMAD R2, R9, 0x90, R28 ;  /* 0x0000009009027824 */ /* 0x000fe200078e021c */
[----:B------:R-:W-:Y:S01]  /*ff80*/  UMOV UR6, 0x0 ;  /* 0x0000000000067882 */ /* 0x000fe20000000000 */
[----:B------:R-:W-:Y:S01]  /*ff90*/  VIADD R10, R12, 0x16a00 ;  /* 0x00016a000c0a7836 */ /* 0x000fe20000000000 */
[----:B------:R-:W-:-:S09]  /*ffa0*/  UMOV UR7, 0x14f00000 ;  /* 0x14f0000000077882 */ /* 0x000fd20000000000 */
.L_x_286:
        /* <DEDUP_REMOVED lines=16> */
.L_x_287:
        /* <DEDUP_REMOVED lines=16> */
.L_x_288:
        /* <DEDUP_REMOVED lines=15> */
.L_x_361:
[----:B------:R-:W-:Y:S05]  /*102a0*/  BSYNC B2 ;  /* 0x0000000000027941 */ /* 0x000fea0003800000 */
.L_x_289:
        /* <DEDUP_REMOVED lines=11> */
.L_x_292:
[----:B------:R-:W-:Y:S05]  /*10360*/  BSYNC B2 ;  /* 0x0000000000027941 */ /* 0x000fea0003800000 */
.L_x_291:
[----:B------:R-:W-:Y:S01]  /*10370*/  R2UR UR6, R2 ;  /* 0x00000000020672ca */ /* 0x000fe200000e0000 */
[----:B------:R-:W-:Y:S01]  /*10380*/  IMAD R7, R7, 0x6c00, R22 ;  /* 0x00006c0007077824 */ /* 0x000fe200078e0216 */
[----:B------:R-:W-:Y:S01]  /*10390*/  R2UR UR7, R3 ;  /* 0x00000000030772ca */ /* 0x000fe200000e0000 */
[----:B------:R-:W-:Y:S01]  /*103a0*/  UIADD3 UR4, UP0, UR38, 0x470, URZ ;  /* 0x0000047026047890 */ /* 0x000fe2000ff1e03f */
[----:B------:R-:W-:Y:S01]  /*103b0*/  R2UR UR10, R5 ;  /* 0x00000000050a72ca */ /* 0x000fe200000e0000 */
[----:B------:R-:W-:Y:S01]  /*103c0*/  IMAD R5, R27, 0x90, R28 ;  /* 0x000000901b057824 */ /* 0x000fe200078e021c */
[----:B------:R-:W-:Y:S01]  /*103d0*/  PLOP3.LUT P0, PT, PT, PT, PT, 0x80, 0x0 ;  /* 0x000000000000781c */ /* 0x000fe20003f0f070 */
[----:B------:R-:W-:Y:S01]  /*103e0*/  VIADD R8, R8, 0x50 ;  /* 0x0000005008087836 */ /* 0x000fe20000000000 */
[----:B------:R-:W-:Y:S01]  /*103f0*/  UIADD3.X UR5, URZ, UR39, URZ, UP0, !UPT ;  /* 0x000000273f057290 */ /* 0x000fe200087fe43f */
[----:B------:R-:W-:-:S11]  /*10400*/  VIADD R12, R7, 0x200 ;  /* 0x00000200070c7836 */ /* 0x000fd60000000000 */
.L_x_293:
        /* <DEDUP_REMOVED lines=15> */
.L_x_294:
        /* <DEDUP_REMOVED lines=12> */
[----:B------:R-:W-:Y:S02]  /*105c0*/  R2UR UR7, R3 ;  /* 0x00000000030772ca */ /* 0x000fe400000e0000 */
[----:B------:R-:W-:Y:S02]  /*105d0*/  PLOP3.LUT P0, PT, PT, PT, PT, 0x80, 0x0 ;  /* 0x000000000000781c */ /* 0x000fe40003f0f070 */
[----:B------:R-:W-:-:S11]  /*105e0*/  IADD3 R7, R7, 0x4a00, RZ ;  /* 0x00004a0007077810 */ /* 0x000fd60007ffe0ff */
.L_x_295:
        /* <DEDUP_REMOVED lines=12> */
.L_x_280:
[----:B------:R-:W-:Y:S05]  /*106b0*/  BSYNC B1 ;  /* 0x0000000000017941 */ /* 0x000fea0003800000 */
.L_x_279:
[C---:B------:R-:W-:Y:S01]  /*106c0*/  ISETP.GT.AND P0, PT, R6.reuse, 0x1, PT ;  /* 0x000000010600780c */ /* 0x040fe20003f04270 */
[----:B------:R-:W-:-:S12]  /*106d0*/  VIADD R6, R6, 0xfffffffe ;  /* 0xfffffffe06067836 */ /* 0x000fd80000000000 */
[----:B------:R-:W-:Y:S05]  /*106e0*/  @P0 BRA `(.L_x_296) ;  /* 0xffffffe8007c0947 */ /* 0x000fea000383ffff */
.L_x_242:
[----:B------:R-:W-:Y:S05]  /*106f0*/  BSYNC B0 ;  /* 0x0000000000007941 */ /* 0x000fea0003800000 */
.L_x_241:
[----:B------:R-:W2:Y:S01]  /*10700*/  S2R R2, SR_TID.X ;  /* 0x0000000000027919 */ /* 0x000ea20000002100 */
[----:B------:R-:W-:Y:S01]  /*10710*/  BSSY B0, `(.L_x_297) ;  /* 0x0000010000007945 */ /* 0x000fe20003800000 */
[----:B--2---:R-:W-:-:S04]  /*10720*/  LOP3.LUT R8, R2, 0x7f, RZ, 0xc0, !PT ;  /* 0x0000007f02087812 */ /* 0x004fc800078ec0ff */
[----:B------:R-:W-:-:S13]  /*10730*/  ISETP.NE.AND P0, PT, R8, RZ, PT ;  /* 0x000000ff0800720c */ /* 0x000fda0003f05270 */
[----:B------:R-:W-:Y:S05]  /*10740*/  @P0 BRA `(.L_x_298) ;  /* 0x0000000000300947 */ /* 0x000fea0003800000 */
[----:B------:R-:W2:Y:S01]  /*10750*/  S2R R5, SR_LANEID ;  /* 0x0000000000057919 */ /* 0x000ea20000000000 */
[----:B------:R-:W-:Y:S01]  /*10760*/  VOTEU.ANY UR4, UPT, PT ;  /* 0x0000000000047886 */ /* 0x000fe200038e0100 */
[----:B-1----:R-:W1:Y:S01]  /*10770*/  LDC.64 R2, c[0x0][0xc60] ;  /* 0x00031800ff027b82 */ /* 0x002e620000000a00 */
[----:B------:R-:W2:Y:S02]  /*10780*/  FLO.U32 R0, UR4 ;  /* 0x0000000400007d00 */ /* 0x000ea400080e0000 */
[----:B--2---:R-:W-:-:S06]  /*10790*/  ISETP.EQ.U32.AND P0, PT, R0, R5, PT ;  /* 0x000000050000720c */ /* 0x004fcc0003f02070 */
[----:B------:R-:W1:Y:S07]  /*107a0*/  POPC R5, UR4 ;  /* 0x0000000400057d09 */ /* 0x000e6e0008000000 */
[----:B-1----:R-:W2:Y:S01]  /*107b0*/  @P0 ATOMG.E.ADD.STRONG.GPU PT, R3, desc[UR60][R2.64], R5 ;  /* 0x00000005020309a8 */ /* 0x002ea200081ee1fc */
[----:B------:R-:W1:Y:S02]  /*107c0*/  S2R R4, SR_LTMASK ;  /* 0x0000000000047919 */ /* 0x000e640000003900 */
[----:B-1----:R-:W-:-:S04]  /*107d0*/  LOP3.LUT R4, R4, UR4, RZ, 0xc0, !PT ;  /* 0x0000000404047c12 */ /* 0x002fc8000f8ec0ff */
[----:B0-----:R-:W0:Y:S01]  /*107e0*/  POPC R7, R4 ;  /* 0x0000000400077309 */ /* 0x001e220000000000 */
[----:B--2---:R-:W0:Y:S02]  /*107f0*/  SHFL.IDX PT, R0, R3, R0, 0x1f ;  /* 0x00001f0003007589 */ /* 0x004e2400000e0000 */
[----:B0-----:R-:W-:-:S07]  /*10800*/  IADD3 R16, R0, UR36, R7 ;  /* 0x0000002400107c10 */ /* 0x001fce000fffe007 */
.L_x_298:
[----:B------:R-:W-:Y:S05]  /*10810*/  BSYNC B0 ;  /* 0x0000000000007941 */ /* 0x000fea0003800000 */
.L_x_297:
[----:B------:R-:W2:Y:S01]  /*10820*/  LDL.LU R0, [R1] ;  /* 0x0000000001007983 */ /* 0x000ea20000300800 */
[----:B------:R-:W-:Y:S01]  /*10830*/  BSSY B0, `(.L_x_299) ;  /* 0x0000046000007945 */ /* 0x000fe20003800000 */
[----:B--2---:R-:W-:-:S13]  /*10840*/  ISETP.NE.AND P0, PT, R0, RZ, PT ;  /* 0x000000ff0000720c */ /* 0x004fda0003f05270 */
[----:B------:R-:W-:Y:S05]  /*10850*/  @!P0 BRA `(.L_x_300) ;  /* 0x00000004000c8947 */ /* 0x000fea0003800000 */
[----:B-1----:R-:W-:Y:S01]  /*10860*/  IMAD R3, R23, 0x8, R22 ;  /* 0x0000000817037824 */ /* 0x002fe200078e0216 */
[----:B------:R-:W-:Y:S01]  /*10870*/  SHF.L.U32 R0, R26, 0x1f, RZ ;  /* 0x0000001f1a007819 */ /* 0x000fe200000006ff */
[----:B------:R-:W-:Y:S01]  /*10880*/  BSSY B1, `(.L_x_301) ;  /* 0x0000004000017945 */ /* 0x000fe20003800000 */
[----:B------:R-:W-:Y:S02]  /*10890*/  ISETP.NE.AND P1, PT, R8, RZ, PT ;  /* 0x000000ff0800720c */ /* 0x000fe40003f25270 */
[----:B------:R-:W1:Y:S02]  /*108a0*/  SYNCS.PHASECHK.TRANS64.TRYWAIT P0, [R3+URZ+0x31c60], R0 ;  /* 0x031c6000030075a7 */ /* 0x000e64000800017f */
[----:B-1----:R-:W-:Y:S09]  /*108b0*/  @!P0 BRA `(.L_x_302) ;  /* 0x0000001c00f08947 */ /* 0x002ff20003800000 */
.L_x_362:
[----:B------:R-:W-:Y:S05]  /*108c0*/  BSYNC B1 ;  /* 0x0000000000017941 */ /* 0x000fea0003800000 */
.L_x_301:
[----:B------:R-:W-:Y:S04]  /*108d0*/  BSSY B1, `(.L_x_303) ;  /* 0x0000009000017945 */ /* 0x000fe80003800000 */
        /* <DEDUP_REMOVED lines=8> */
.L_x_304:
[----:B------:R-:W-:Y:S05]  /*10960*/  BSYNC B1 ;  /* 0x0000000000017941 */ /* 0x000fea0003800000 */
.L_x_303:
[----:B-1----:R-:W-:Y:S01]  /*10970*/  IMAD R0, R23, 0x6c00, R22 ;  /* 0x00006c0017007824 */ /* 0x002fe200078e0216 */
[----:B------:R-:W-:Y:S01]  /*10980*/  UIADD3 UR4, UP0, UR38, 0x470, URZ ;  /* 0x0000047026047890 */ /* 0x000fe2000ff1e03f */
[----:B------:R-:W-:Y:S01]  /*10990*/  VIADD R2, R3, 0x31c50 ;  /* 0x00031c5003027836 */ /* 0x000fe20000000000 */
[----:B------:R-:W-:Y:S01]  /*109a0*/  PLOP3.LUT P0, PT, PT, PT, PT, 0x80, 0x0 ;  /* 0x000000000000781c */ /* 0x000fe20003f0f070 */
[----:B------:R-:W-:Y:S01]  /*109b0*/  IMAD R28, R27, 0x90, R28 ;  /* 0x000000901b1c7824 */ /* 0x000fe200078e021c */
[----:B------:R-:W-:Y:S01]  /*109c0*/  UIADD3.X UR5, URZ, UR39, URZ, UP0, !UPT ;  /* 0x000000273f057290 */ /* 0x000fe200087fe43f */
[----:B------:R-:W-:Y:S01]  /*109d0*/  VIADD R3, R0, 0x200 ;  /* 0x0000020000037836 */ /* 0x000fe20000000000 */
[----:B------:R-:W-:Y:S01]  /*109e0*/  UMOV UR6, 0x0 ;  /* 0x0000000000067882 */ /* 0x000fe20000000000 */
[----:B------:R-:W-:Y:S01]  /*109f0*/  UMOV UR7, 0x14f00000 ;  /* 0x14f0000000077882 */ /* 0x000fe20000000000 */
[----:B------:R-:W-:-:S08]  /*10a00*/  UMOV UR10, URZ ;  /* 0x0000003f000a7c82 */ /* 0x000fd00008000000 */
.L_x_305:
        /* <DEDUP_REMOVED lines=10> */
[----:B------:R-:W-:Y:S01]  /*10ab0*/  PLOP3.LUT P0, PT, PT, PT, PT, 0x80, 0x0 ;  /* 0x000000000000781c */ /* 0x000fe20003f0f070 */
[----:B------:R-:W-:Y:S01]  /*10ac0*/  VIADD R3, R0, 0x2600 ;  /* 0x0000260000037836 */ /* 0x000fe20000000000 */
[----:B------:R-:W-:Y:S01]  /*10ad0*/  UMOV UR6, 0x0 ;  /* 0x0000000000067882 */ /* 0x000fe20000000000 */
[----:B------:R-:W-:Y:S01]  /*10ae0*/  UMOV UR7, 0x14f00000 ;  /* 0x14f0000000077882 */ /* 0x000fe20000000000 */
[----:B------:R-:W-:-:S09]  /*10af0*/  UMOV UR10, 0x20 ;  /* 0x00000020000a7882 */ /* 0x000fd20000000000 */
.L_x_306:
        /* <DEDUP_REMOVED lines=15> */
.L_x_307:
        /* <DEDUP_REMOVED lines=9> */
[----:B--2---:R-:W-:Y:S05]  /*10c80*/  @P0 BRA.U.ANY `(.L_x_307) ;  /* 0xfffffffd00d80947 */ /* 0x004fea000393ffff */
.L_x_300:
[----:B------:R-:W-:Y:S05]  /*10c90*/  BSYNC B0 ;  /* 0x0000000000007941 */ /* 0x000fea0003800000 */
.L_x_299:
[----:B------:R-:W-:-:S05]  /*10ca0*/  VIADD R23, R23, 0x1 ;  /* 0x0000000117177836 */ /* 0x000fca0000000000 */
[----:B------:R-:W-:-:S04]  /*10cb0*/  ISETP.NE.AND P0, PT, R23, 0x2, PT ;  /* 0x000000021700780c */ /* 0x000fc80003f05270 */
[----:B-1----:R-:W-:Y:S02]  /*10cc0*/  SEL R3, RZ, 0x1, P0 ;  /* 0x00000001ff037807 */ /* 0x002fe40000000000 */
[----:B------:R-:W-:Y:S02]  /*10cd0*/  SEL R23, R23, RZ, P0 ;  /* 0x000000ff17177207 */ /* 0x000fe40000000000 */
[----:B------:R-:W-:-:S07]  /*10ce0*/  LOP3.LUT R26, R26, R3, RZ, 0x3c, !PT ;  /* 0x000000031a1a7212 */ /* 0x000fce00078e3cff */
.L_x_223:
[----:B------:R-:W-:Y:S05]  /*10cf0*/  BSYNC B7 ;  /* 0x0000000000077941 */ /* 0x000fea0003800000 */
.L_x_221:
[----:B-1----:R-:W2:Y:S02]  /*10d00*/  LDL R0, [R1+0x38] ;  /* 0x0000380001007983 */ /* 0x002ea40000100800 */
[----:B--2---:R-:W-:-:S13]  /*10d10*/  ISETP.NE.AND P0, PT, R0, RZ, PT ;  /* 0x000000ff0000720c */ /* 0x004fda0003f05270 */
[----:B------:R-:W-:Y:S05]  /*10d20*/  @!P0 BRA `(.L_x_308) ;  /* 0x0000000000248947 */ /* 0x000fea0003800000 */
[----:B------:R-:W-:Y:S05]  /*10d30*/  WARPSYNC.ALL ;  /* 0x0000000000007948 */ /* 0x000fea0003800000 */
[----:B------:R-:W1:Y:S08]  /*10d40*/  S2UR UR5, SR_CgaCtaId ;  /* 0x00000000000579c3 */ /* 0x000e700000008800 */
[----:B------:R-:W-:Y:S06]  /*10d50*/  BAR.SYNC.DEFER_BLOCKING 0x5, 0x200 ;  /* 0x0148000000007b1d */ /* 0x000fec0000010000 */
[----:B------:R-:W-:-:S02]  /*10d60*/  UMOV UR4, 0x400 ;  /* 0x0000040000047882 */ /* 0x000fc40000000000 */
[----:B-1----:R-:W-:-:S06]  /*10d70*/  ULEA UR4, UR5, UR4, 0x18 ;  /* 0x0000000405047291 */ /* 0x002fcc000f8ec03f */
[----:B------:R-:W-:-:S05]  /*10d80*/  IMAD.U32 R22, RZ, RZ, UR4 ;  /* 0x00000004ff167e24 */ /* 0x000fca000f8e00ff */
[----:B------:R1:W2:Y:S01]  /*10d90*/  LDS.128 R16, [R22+0x31cd0] ;  /* 0x031cd00016107984 */ /* 0x0002a20000000c00 */
[----:B------:R-:W-:Y:S06]  /*10da0*/  BAR.ARV 0x4, 0x200 ;  /* 0x0108000000007b1d */ /* 0x000fec0000002000 */
[----:B------:R-:W-:Y:S05]  /*10db0*/  BRA `(.L_x_309) ;  /* 0x0000000800407947 */ /* 0x000fea0003800000 */
.L_x_308:
[----:B------:R-:W1:Y:S01]  /*10dc0*/  S2R R0, SR_TID.X ;  /* 0x0000000000007919 */ /* 0x000e620000002100 */
[----:B------:R-:W-:Y:S01]  /*10dd0*/  UMOV UR4, 0xffffffff ;  /* 0xffffffff00047882 */ /* 0x000fe20000000000 */
[----:B-1----:R-:W-:-:S04]  /*10de0*/  LOP3.LUT R8, R0, 0x1f, RZ, 0xc0, !PT ;  /* 0x0000001f00087812 */ /* 0x002fc800078ec0ff */
[----:B------:R-:W-:Y:S01]  /*10df0*/  ISETP.NE.AND P0, PT, R8, 0x1f, PT ;  /* 0x0000001f0800780c */ /* 0x000fe20003f05270 */
[----:B------:R-:W-:-:S12]  /*10e00*/  BRA.DIV UR4, `(.L_x_310) ;  /* 0x0000001a04b07947 */ /* 0x000fd8000b800000 */
[----:B------:R-:W-:Y:S01]  /*10e10*/  IMAD.IADD R5, R19, 0x1, R8 ;  /* 0x0000000113057824 */ /* 0x000fe200078e0208 */
[----:B------:R-:W-:-:S04]  /*10e20*/  ULDC UR4, c[0x0][0xc3c] ;  /* 0x00030f0000047ab9 */ /* 0x000fc80000000800 */
[----:B------:R-:W-:-:S13]  /*10e30*/  ISETP.GE.OR P1, PT, R5, UR4, !P0 ;  /* 0x0000000405007c0c */ /* 0x000fda000c726670 */
[----:B------:R-:W1:Y:S02]  /*10e40*/  @!P1 LDC.64 R2, c[0x0][0xc80] ;  /* 0x00032000ff029b82 */ /* 0x000e640000000a00 */
[----:B-1----:R-:W-:-:S06]  /*10e50*/  @!P1 IMAD.WIDE R2, R5, 0x4, R2 ;  /* 0x0000000405029825 */ /* 0x002fcc00078e0202 */
[----:B------:R1:W2:Y:S01]  /*10e60*/  @!P1 LDG.E R3, desc[UR60][R2.64] ;  /* 0x0000003c02039981 */ /* 0x0002a2000c1e1900 */
[C---:B------:R-:W-:Y:S02]  /*10e70*/  ISETP.GE.U32.AND P2, PT, R8.reuse, 0x2, PT ;  /* 0x000000020800780c */ /* 0x040fe40003f46070 */
[C---:B------:R-:W-:Y:S01]  /*10e80*/  ISETP.GE.U32.AND P3, PT, R8.reuse, 0x4, PT ;  /* 0x000000040800780c */ /* 0x040fe20003f66070 */
[----:B------:R-:W-:Y:S01]  /*10e90*/  SHFL.IDX PT, R0, R16, RZ, 0x1f ;  /* 0x00001fff10007589 */ /* 0x000fe200000e0000 */
[C---:B------:R-:W-:Y:S02]  /*10ea0*/  ISETP.GE.U32.AND P4, PT, R8.reuse, 0x8, PT ;  /* 0x000000080800780c */ /* 0x040fe40003f86070 */
[C---:B------:R-:W-:Y:S01]  /*10eb0*/  ISETP.GE.U32.AND P5, PT, R8.reuse, 0x10, PT ;  /* 0x000000100800780c */ /* 0x040fe20003fa6070 */
[----:B------:R-:W-:Y:S01]  /*10ec0*/  SHFL.IDX PT, R4, R16, 0x1, 0x1f ;  /* 0x00201f0010047f89 */ /* 0x000fe200000e0000 */
[----:B-1----:R-:W-:Y:S02]  /*10ed0*/  IMAD.MOV.U32 R2, RZ, RZ, RZ ;  /* 0x000000ffff027224 */ /* 0x002fe400078e00ff */
[----:B--2---:R-:W-:Y:S01]  /*10ee0*/  @!P1 IMAD.MOV.U32 R2, RZ, RZ, R3 ;  /* 0x000000ffff029224 */ /* 0x004fe200078e0003 */
[----:B------:R-:W-:-:S04]  /*10ef0*/  ISETP.NE.AND P1, PT, R8, RZ, PT ;  /* 0x000000ff0800720c */ /* 0x000fc80003f25270 */
[----:B------:R-:W1:Y:S02]  /*10f00*/  SHFL.UP PT, R14, R2, 0x1, RZ ;  /* 0x04200000020e7989 */ /* 0x000e6400000e00ff */
[----:B-1----:R-:W-:-:S05]  /*10f10*/  SEL R5, R14, RZ, P1 ;  /* 0x000000ff0e057207 */ /* 0x002fca0000800000 */
[----:B------:R-:W-:-:S05]  /*10f20*/  IMAD.IADD R5, R2, 0x1, R5 ;  /* 0x0000000102057824 */ /* 0x000fca00078e0205 */
[----:B------:R-:W1:Y:S02]  /*10f30*/  SHFL.UP PT, R14, R5, 0x2, RZ ;  /* 0x04400000050e7989 */ /* 0x000e6400000e00ff */
[----:B-1----:R-:W-:-:S05]  /*10f40*/  SEL R6, R14, RZ, P2 ;  /* 0x000000ff0e067207 */ /* 0x002fca0001000000 */
        /* <DEDUP_REMOVED lines=10> */
[----:B------:R0:W1:Y:S02]  /*10ff0*/  SHFL.IDX PT, R14, R3, 0x1f, 0x1f ;  /* 0x03e01f00030e7f89 */ /* 0x00006400000e0000 */
.L_x_372:
[----:B------:R-:W-:Y:S02]  /*11000*/  ULDC UR4, c[0x0][0xc38] ;  /* 0x00030e0000047ab9 */ /* 0x000fe40000000800 */
[----:B------:R-:W-:-:S05]  /*11010*/  MOV R16, UR4 ;  /* 0x0000000400107c02 */ /* 0x000fca0008000f00 */
[----:B-1----:R-:W-:-:S04]  /*11020*/  IMAD R5, R14, R16, RZ ;  /* 0x000000100e057224 */ /* 0x002fc800078e02ff */
[----:B------:R-:W-:-:S05]  /*11030*/  IMAD.IADD R4, R4, 0x1, R5 ;  /* 0x0000000104047824 */ /* 0x000fca00078e0205 */
[----:B------:R-:W-:-:S13]  /*11040*/  ISETP.GT.AND P6, PT, R4, R0, PT ;  /* 0x000000000400720c */ /* 0x000fda0003fc4270 */
[----:B------:R-:W-:Y:S05]  /*11050*/  @P6 BRA `(.L_x_311) ;  /* 0x00000000009c6947 */ /* 0x000fea0003800000 */
.L_x_316:
[----:B------:R-:W1:Y:S01]  /*11060*/  LDC R6, c[0x0][0xc3c] ;  /* 0x00030f00ff067b82 */ /* 0x000e620000000800 */
[----:B------:R-:W-:-:S05]  /*11070*/  VIADD R19, R19, 0x1f ;  /* 0x0000001f13137836 */ /* 0x000fca0000000000 */
[----:B-1----:R-:W-:-:S13]  /*11080*/  ISETP.GE.AND P6, PT, R19, R6, PT ;  /* 0x000000061300720c */ /* 0x002fda0003fc6270 */
[----:B------:R-:W-:Y:S05]  /*11090*/  @P6 BRA `(.L_x_312) ;  /* 0x0000000400446947 */ /* 0x000fea0003800000 */
[----:B------:R-:W1:Y:S01]  /*110a0*/  S2R R2, SR_TID.X ;  /* 0x0000000000027919 */ /* 0x000e620000002100 */
[----:B------:R-:W-:Y:S01]  /*110b0*/  BSSY B0, `(.L_x_313) ;  /* 0x0000009000007945 */ /* 0x000fe20003800000 */
[----:B-1----:R-:W-:-:S05]  /*110c0*/  LOP3.LUT R2, R2, 0x1f, RZ, 0xc0, !PT ;  /* 0x0000001f02027812 */ /* 0x002fca00078ec0ff */
[----:B------:R-:W-:Y:S02]  /*110d0*/  IMAD.IADD R5, R19, 0x1, R2 ;  /* 0x0000000113057824 */ /* 0x000fe400078e0202 */
[----:B------:R-:W-:-:S03]  /*110e0*/  IMAD.MOV.U32 R2, RZ, RZ, RZ ;  /* 0x000000ffff027224 */ /* 0x000fc600078e00ff */
[----:B------:R-:W-:-:S13]  /*110f0*/  ISETP.GE.OR P6, PT, R5, R6, !P0 ;  /* 0x000000060500720c */ /* 0x000fda00047c6670 */
[----:B------:R-:W-:Y:S05]  /*11100*/  @P6 BRA `(.L_x_314) ;  /* 0x00000000000c6947 */ /* 0x000fea0003800000 */
[----:B0-----:R-:W0:Y:S02]  /*11110*/  LDC.64 R2, c[0x0][0xc80] ;  /* 0x00032000ff027b82 */ /* 0x001e240000000a00 */
[----:B0-----:R-:W-:-:S06]  /*11120*/  IMAD.WIDE R2, R5, 0x4, R2 ;  /* 0x0000000405027825 */ /* 0x001fcc00078e0202 */
[----:B------:R1:W5:Y:S02]  /*11130*/  LDG.E R2, desc[UR60][R2.64] ;  /* 0x0000003c02027981 */ /* 0x000364000c1e1900 */
.L_x_314:
[----:B------:R-:W-:Y:S05]  /*11140*/  BSYNC B0 ;  /* 0x0000000000007941 */ /* 0x000fea0003800000 */
.L_x_313:
[----:B------:R-:W-:-:S03]  /*11150*/  UMOV UR4, 0xffffffff ;  /* 0xffffffff00047882 */ /* 0x000fc60000000000 */
[----:B------:R-:W-:Y:S05]  /*11160*/  BRA.DIV UR4, `(.L_x_315) ;  /* 0x0000001a04fc7947 */ /* 0x000fea000b800000 */
[----:B-----5:R-:W2:Y:S02]  /*11170*/  SHFL.UP PT, R14, R2, 0x1, RZ ;  /* 0x04200000020e7989 */ /* 0x020ea400000e00ff */
[----:B--2---:R-:W-:-:S05]  /*11180*/  SEL R13, R14, RZ, P1 ;  /* 0x000000ff0e0d7207 */ /* 0x004fca0000800000 */
[----:B------:R-:W-:-:S05]  /*11190*/  IMAD.IADD R13, R2, 0x1, R13 ;  /* 0x00000001020d7824 */ /* 0x000fca00078e020d */
[----:B------:R-:W2:Y:S02]  /*111a0*/  SHFL.UP PT, R14, R13, 0x2, RZ ;  /* 0x044000000d0e7989 */ /* 0x000ea400000e00ff */
[----:B--2---:R-:W-:-:S05]  /*111b0*/  SEL R14, R14, RZ, P2 ;  /* 0x000000ff0e0e7207 */ /* 0x004fca0001000000 */
[----:B01----:R-:W-:-:S05]  /*111c0*/  IMAD.IADD R3, R13, 0x1, R14 ;  /* 0x000000010d037824 */ /* 0x003fca00078e020e */
        /* <DEDUP_REMOVED lines=10> */
.L_x_380:
[----:B------:R-:W-:Y:S02]  /*11270*/  ULDC UR4, c[0x0][0xc38] ;  /* 0x00030e0000047ab9 */ /* 0x000fe40000000800 */
[----:B------:R-:W-:-:S04]  /*11280*/  IMAD.U32 R16, RZ, RZ, UR4 ;  /* 0x00000004ff107e24 */ /* 0x000fc8000f8e00ff */
[----:B-1----:R-:W-:-:S04]  /*11290*/  IMAD R5, R14, R16, RZ ;  /* 0x000000100e057224 */ /* 0x002fc800078e02ff */
[----:B------:R-:W-:-:S05]  /*112a0*/  IMAD.IADD R4, R5, 0x1, R4 ;  /* 0x0000000105047824 */ /* 0x000fca00078e0204 */
[----:B------:R-:W-:-:S13]  /*112b0*/  ISETP.GT.AND P6, PT, R4, R0, PT ;  /* 0x000000000400720c */ /* 0x000fda0003fc4270 */
[----:B------:R-:W-:Y:S05]  /*112c0*/  @!P6 BRA `(.L_x_316) ;  /* 0xfffffffc0064e947 */ /* 0x000fea000383ffff */
.L_x_311:
[----:B------:R-:W-:Y:S01]  /*112d0*/  IMAD.IADD R5, R4, 0x1, -R5 ;  /* 0x0000000104057824 */ /* 0x000fe200078e0a05 */
[----:B------:R-:W-:-:S03]  /*112e0*/  UMOV UR4, 0xffffffff ;  /* 0xffffffff00047882 */ /* 0x000fc60000000000 */
[----:B------:R-:W-:-:S05]  /*112f0*/  IMAD R7, R3, R16, R5 ;  /* 0x0000001003077224 */ /* 0x000fca00078e0205 */
[----:B------:R-:W-:Y:S01]  /*11300*/  ISETP.GT.AND P6, PT, R7, R0, PT ;  /* 0x000000000700720c */ /* 0x000fe20003fc4270 */
[----:B------:R-:W-:-:S12]  /*11310*/  BRA.DIV UR4, `(.L_x_317) ;  /* 0x0000001e044c7947 */ /* 0x000fd8000b800000 */
[----:B------:R-:W-:-:S04]  /*11320*/  VOTE.ANY R6, PT, !P6 ;  /* 0x0000000000067806 */ /* 0x000fc800070e0100 */
[----:B------:R-:W1:Y:S02]  /*11330*/  POPC R4, R6 ;  /* 0x0000000600047309 */ /* 0x000e640000000000 */
[----:B-1----:R1:W2:Y:S02]  /*11340*/  SHFL.IDX PT, R17, R2, R4, 0x1f ;  /* 0x00001f0402117589 */ /* 0x0022a400000e0000 */
.L_x_384:
[----:B------:R-:W-:Y:S01]  /*11350*/  ISETP.NE.AND P0, PT, R6, RZ, PT ;  /* 0x000000ff0600720c */ /* 0x000fe20003f05270 */
[----:B------:R-:W-:-:S12]  /*11360*/  IMAD.MOV.U32 R14, RZ, RZ, RZ ;  /* 0x000000ffff0e7224 */ /* 0x000fd800078e00ff */
[----:B------:R-:W-:Y:S05]  /*11370*/  @!P0 BRA `(.L_x_318) ;  /* 0x0000000000108947 */ /* 0x000fea0003800000 */
[----:B------:R-:W-:Y:S01]  /*11380*/  UMOV UR4, 0xffffffff ;  /* 0xffffffff00047882 */ /* 0x000fe20000000000 */
[----:B------:R-:W-:Y:S02]  /*11390*/  VIADD R12, R4, 0xffffffff ;  /* 0xffffffff040c7836 */ /* 0x000fe40000000000 */
[----:B------:R-:W-:Y:S05]  /*113a0*/  BRA.DIV UR4, `(.L_x_319) ;  /* 0x0000001e04707947 */ /* 0x000fea000b800000 */
[----:B------:R3:W4:Y:S02]  /*113b0*/  SHFL.IDX PT, R14, R3, R12, 0x1f ;  /* 0x00001f0c030e7589 */ /* 0x00072400000e0000 */
.L_x_318:
[----:B--2---:R-:W-:Y:S01]  /*113c0*/  IABS R6, R17 ;  /* 0x0000001100067213 */ /* 0x004fe20000000000 */
[----:B----4-:R-:W-:Y:S02]  /*113d0*/  IMAD R16, R14, R16, R5 ;  /* 0x000000100e107224 */ /* 0x010fe400078e0205 */
[----:B------:R-:W-:Y:S01]  /*113e0*/  IMAD.IADD R19, R4, 0x1, R19 ;  /* 0x0000000104137824 */ /* 0x000fe200078e0213 */
[----:B------:R-:W2:Y:S01]  /*113f0*/  I2F.RP R7, R6 ;  /* 0x0000000600077306 */ /* 0x000ea20000209400 */
[----:B------:R-:W-:-:S07]  /*11400*/  IMAD.IADD R0, R0, 0x1, -R16 ;  /* 0x0000000100007824 */ /* 0x000fce00078e0a10 */
[----:B--2---:R-:W1:Y:S02]  /*11410*/  MUFU.RCP R7, R7 ;  /* 0x0000000700077308 */ /* 0x004e640000001000 */
[----:B-1----:R-:W-:-:S06]  /*11420*/  VIADD R2, R7, 0xffffffe ;  /* 0x0ffffffe07027836 */ /* 0x002fcc0000000000 */
[----:B0--3--:R0:W1:Y:S02]  /*11430*/  F2I.FTZ.U32.TRUNC.NTZ R3, R2 ;  /* 0x0000000200037305 */ /* 0x009064000021f000 */
[----:B0-----:R-:W-:Y:S02]  /*11440*/  IMAD.MOV.U32 R2, RZ, RZ, RZ ;  /* 0x000000ffff027224 */ /* 0x001fe400078e00ff */
[----:B-1----:R-:W-:-:S04]  /*11450*/  IMAD.MOV R5, RZ, RZ, -R3 ;  /* 0x000000ffff057224 */ /* 0x002fc800078e0a03 */
[----:B------:R-:W-:-:S04]  /*11460*/  IMAD R5, R5, R6, RZ ;  /* 0x0000000605057224 */ /* 0x000fc800078e02ff */
[----:B------:R-:W-:Y:S01]  /*11470*/  IMAD.HI.U32 R3, R3, R5, R2 ;  /* 0x0000000503037227 */ /* 0x000fe200078e0002 */
[----:B------:R-:W-:Y:S02]  /*11480*/  IABS R5, R17 ;  /* 0x0000001100057213 */ /* 0x000fe40000000000 */
[----:B------:R-:W-:-:S03]  /*11490*/  IABS R2, R0 ;  /* 0x0000000000027213 */ /* 0x000fc60000000000 */
[----:B------:R-:W-:Y:S02]  /*114a0*/  IMAD.MOV R5, RZ, RZ, -R5 ;  /* 0x000000ffff057224 */ /* 0x000fe400078e0a05 */
[----:B------:R-:W-:-:S04]  /*114b0*/  IMAD.HI.U32 R3, R3, R2, RZ ;  /* 0x0000000203037227 */ /* 0x000fc800078e00ff */
[----:B------:R-:W-:Y:S01]  /*114c0*/  IMAD R5, R3, R5, R2 ;  /* 0x0000000503057224 */ /* 0x000fe200078e0202 */
[----:B------:R-:W-:-:S04]  /*114d0*/  LOP3.LUT R2, R0, R17, RZ, 0x3c, !PT ;  /* 0x0000001100027212 */ /* 0x000fc800078e3cff */
[----:B------:R-:W-:Y:S02]  /*114e0*/  ISETP.GT.U32.AND P1, PT, R6, R5, PT ;  /* 0x000000050600720c */ /* 0x000fe40003f24070 */
[----:B------:R-:W-:-:S11]  /*114f0*/  ISETP.GE.AND P2, PT, R2, RZ, PT ;  /* 0x000000ff0200720c */ /* 0x000fd60003f46270 */
[-C--:B------:R-:W-:Y:S01]  /*11500*/  @!P1 IADD3 R5, R5, -R6.reuse, RZ ;  /* 0x8000000605059210 */ /* 0x080fe20007ffe0ff */
[----:B------:R-:W-:Y:S01]  /*11510*/  @!P1 VIADD R3, R3, 0x1 ;  /* 0x0000000103039836 */ /* 0x000fe20000000000 */
[----:B------:R-:W-:Y:S02]  /*11520*/  ISETP.NE.AND P1, PT, R17, RZ, PT ;  /* 0x000000ff1100720c */ /* 0x000fe40003f25270 */
[----:B------:R-:W-:-:S13]  /*11530*/  ISETP.GE.U32.AND P0, PT, R5, R6, PT ;  /* 0x000000060500720c */ /* 0x000fda0003f06070 */
[----:B------:R-:W-:-:S04]  /*11540*/  @P0 VIADD R3, R3, 0x1 ;  /* 0x0000000103030836 */ /* 0x000fc80000000000 */
[----:B------:R-:W-:Y:S01]  /*11550*/  @!P2 IMAD.MOV R3, RZ, RZ, -R3 ;  /* 0x000000ffff03a224 */ /* 0x000fe200078e0a03 */
[----:B------:R-:W-:-:S05]  /*11560*/  @!P1 LOP3.LUT R3, RZ, R17, RZ, 0x33, !PT ;  /* 0x00000011ff039212 */ /* 0x000fca00078e33ff */
[--C-:B------:R-:W-:Y:S02]  /*11570*/  IMAD.MOV R2, RZ, RZ, -R3.reuse ;  /* 0x000000ffff027224 */ /* 0x100fe400078e0a03 */
[----:B------:R-:W-:Y:S02]  /*11580*/  IMAD.MOV.U32 R18, RZ, RZ, R3 ;  /* 0x000000ffff127224 */ /* 0x000fe400078e0003 */
[----:B------:R-:W-:Y:S01]  /*11590*/  IMAD R17, R17, R2, R0 ;  /* 0x0000000211117224 */ /* 0x000fe200078e0200 */
[----:B------:R-:W-:Y:S06]  /*115a0*/  BRA `(.L_x_320) ;  /* 0x00000000001c7947 */ /* 0x000fec0003800000 */
.L_x_312:
[----:B------:R-:W-:Y:S01]  /*115b0*/  UMOV UR4, URZ ;  /* 0x0000003f00047c82 */ /* 0x000fe20008000000 */
[----:B------:R-:W-:Y:S01]  /*115c0*/  UMOV UR5, URZ ;  /* 0x0000003f00057c82 */ /* 0x000fe20008000000 */
[----:B------:R-:W-:Y:S01]  /*115d0*/  ULDC UR6, c[0x0][0xc3c] ;  /* 0x00030f0000067ab9 */ /* 0x000fe20000000800 */
[----:B------:R-:W-:Y:S02]  /*115e0*/  IMAD.MOV.U32 R16, RZ, RZ, R0 ;  /* 0x000000ffff107224 */ /* 0x000fe400078e0000 */
[----:B------:R-:W-:Y:S02]  /*115f0*/  IMAD.U32 R17, RZ, RZ, UR4 ;  /* 0x00000004ff117e24 */ /* 0x000fe4000f8e00ff */
[----:B------:R-:W-:Y:S02]  /*11600*/  IMAD.U32 R18, RZ, RZ, UR5 ;  /* 0x00000005ff127e24 */ /* 0x000fe4000f8e00ff */
[----:B------:R-:W-:-:S07]  /*11610*/  IMAD.U32 R19, RZ, RZ, UR6 ;  /* 0x00000006ff137e24 */ /* 0x000fce000f8e00ff */
.L_x_320:
[----:B------:R-:W1:Y:S01]  /*11620*/  S2R R0, SR_TID.X ;  /* 0x0000000000007919 */ /* 0x000e620000002100 */
[----:B------:R-:W-:Y:S05]  /*11630*/  WARPSYNC.ALL ;  /* 0x0000000000007948 */ /* 0x000fea0003800000 */
[----:B------:R-:W-:Y:S01]  /*11640*/  BAR.SYNC.DEFER_BLOCKING 0x4, 0x200 ;  /* 0x0108000000007b1d */ /* 0x000fe20000010000 */
[----:B-1----:R-:W-:-:S04]  /*11650*/  LOP3.LUT R0, R0, 0x1f, RZ, 0xc0, !PT ;  /* 0x0000001f00007812 */ /* 0x002fc800078ec0ff */
[----:B------:R-:W-:-:S13]  /*11660*/  ISETP.NE.AND P0, PT, R0, RZ, PT ;  /* 0x000000ff0000720c */ /* 0x000fda0003f05270 */
[----:B0-----:R-:W0:Y:S01]  /*11670*/  @!P0 S2R R3, SR_CgaCtaId ;  /* 0x0000000000038919 */ /* 0x001e220000008800 */
[----:B------:R-:W-:-:S04]  /*11680*/  @!P0 MOV R0, 0x400 ;  /* 0x0000040000008802 */ /* 0x000fc80000000f00 */
[----:B0-----:R-:W-:-:S05]  /*11690*/  @!P0 LEA R22, R3, R0, 0x18 ;  /* 0x0000000003168211 */ /* 0x001fca00078ec0ff */
[----:B------:R3:W-:Y:S01]  /*116a0*/  @!P0 STS.128 [R22+0x31cd0], R16 ;  /* 0x031cd01016008388 */ /* 0x0007e20000000c00 */
[----:B------:R-:W-:Y:S06]  /*116b0*/  BAR.ARV 0x5, 0x200 ;  /* 0x0148000000007b1d */ /* 0x000fec0000002000 */
.L_x_309:
[----:B------:R-:W-:Y:S02]  /*116c0*/  ULDC UR4, c[0x0][0xc3c] ;  /* 0x00030f0000047ab9 */ /* 0x000fe40000000800 */
[----:B--2---:R-:W-:-:S13]  /*116d0*/  ISETP.GE.AND P0, PT, R19, UR4, PT ;  /* 0x0000000413007c0c */ /* 0x004fda000bf06270 */
[----:B------:R-:W-:Y:S05]  /*116e0*/  @!P0 BRA `(.L_x_321) ;  /* 0xffffffb000048947 */ /* 0x000fea000383ffff */
[----:B------:R-:W-:Y:S05]  /*116f0*/  BSYNC B8 ;  /* 0x0000000000087941 */ /* 0x000fea0003800000 */
.L_x_217:
[----:B--2---:R-:W2:Y:S01]  /*11700*/  LDL.LU R0, [R1+0x30] ;  /* 0x0000300001007983 */ /* 0x004ea20000300800 */
[----:B------:R-:W-:Y:S01]  /*11710*/  BSSY B0, `(.L_x_322) ;  /* 0x000000b000007945 */ /* 0x000fe20003800000 */
[----:B------:R-:W4:Y:S01]  /*11720*/  S2R R5, SR_CgaCtaId ;  /* 0x0000000000057919 */ /* 0x000f220000008800 */
[----:B--2---:R-:W-:-:S05]  /*11730*/  VIADD R0, R0, 0x1 ;  /* 0x0000000100007836 */ /* 0x004fca0000000000 */
[----:B0-----:R-:W-:-:S04]  /*11740*/  LEA.HI R2, R0, R0, RZ, 0x1 ;  /* 0x0000000000027211 */ /* 0x001fc800078f08ff */
[----:B------:R-:W-:Y:S02]  /*11750*/  LOP3.LUT R3, R2, 0xfffffffe, RZ, 0xc0, !PT ;  /* 0xfffffffe02037812 */ /* 0x000fe400078ec0ff */
[----:B------:R-:W-:-:S03]  /*11760*/  MOV R2, 0x400 ;  /* 0x0000040000027802 */ /* 0x000fc60000000f00 */
[----:B------:R-:W-:Y:S01]  /*11770*/  IMAD.IADD R0, R0, 0x1, -R3 ;  /* 0x0000000100007824 */ /* 0x000fe200078e0a03 */
[----:B----4-:R-:W-:-:S04]  /*11780*/  LEA R9, R5, R2, 0x18 ;  /* 0x0000000205097211 */ /* 0x010fc800078ec0ff */
[----:B------:R-:W-:-:S04]  /*11790*/  SHF.L.U32 R0, R0, 0x1f, RZ ;  /* 0x0000001f00007819 */ /* 0x000fc800000006ff */
[----:B------:R-:W0:Y:S02]  /*117a0*/  SYNCS.PHASECHK.TRANS64.TRYWAIT P0, [R9+URZ+0x31c20], R0 ;  /* 0x031c2000090075a7 */ /* 0x000e24000800017f */
[----:B0-----:R-:W-:Y:S05]  /*117b0*/  @!P0 BRA `(.L_x_323) ;  /* 0x0000001800908947 */ /* 0x001fea0003800000 */
.L_x_387:
[----:B------:R-:W-:Y:S05]  /*117c0*/  BSYNC B0 ;  /* 0x0000000000007941 */ /* 0x000fea0003800000 */
.L_x_322:
[----:B------:R-:W-:-:S03]  /*117d0*/  UMOV UR4, 0xffffffff ;  /* 0xffffffff00047882 */ /* 0x000fc60000000000 */
[----:B------:R-:W-:Y:S05]  /*117e0*/  BRA.DIV UR4, `(.L_x_324) ;  /* 0x0000001a04987947 */ /* 0x000fea000b800000 */
[----:B0-----:R-:W0:Y:S02]  /*117f0*/  S2R R0, SR_TID.X ;  /* 0x0000000000007919 */ /* 0x001e240000002100 */
[----:B0-----:R-:W-:-:S04]  /*11800*/  SHF.R.U32.HI R0, RZ, 0x5, R0 ;  /* 0x00000005ff007819 */ /* 0x001fc80000011600 */
[----:B------:R-:W-:-:S05]  /*11810*/  LOP3.LUT R0, R0, 0x3, RZ, 0xc0, !PT ;  /* 0x0000000300007812 */ /* 0x000fca00078ec0ff */
[----:B------:R0:W2:Y:S02]  /*11820*/  SHFL.IDX PT, R14, R0, RZ, 0x1f ;  /* 0x00001fff000e7589 */ /* 0x0000a400000e0000 */
.L_x_390:
[----:B--2---:R-:W-:Y:S01]  /*11830*/  ISETP.NE.AND P0, PT, R14, RZ, PT ;  /* 0x000000ff0e00720c */ /* 0x004fe20003f05270 */
[----:B------:R-:W-:-:S12]  /*11840*/  BSSY B0, `(.L_x_325) ;  /* 0x0000024000007945 */ /* 0x000fd80003800000 */
[----:B------:R-:W-:Y:S05]  /*11850*/  @P0 BRA `(.L_x_326) ;  /* 0x0000000000880947 */ /* 0x000fea0003800000 */
[----:B------:R-:W-:-:S03]  /*11860*/  UMOV UR4, 0xffffffff ;  /* 0xffffffff00047882 */ /* 0x000fc60000000000 */
[----:B------:R-:W-:Y:S05]  /*11870*/  BRA.DIV UR4, `(.L_x_327) ;  /* 0x0000001a04a87947 */ /* 0x000fea000b800000 */
[----:B------:R-:W-:-:S13]  /*11880*/  ELECT P6, URZ, PT ;  /* 0x00000000003f782f */ /* 0x000fda00038c0000 */
.L_x_393:
[----:B------:R-:W-:Y:S05]  /*11890*/  @!P6 BRA `(.L_x_326) ;  /* 0x000000000078e947 */ /* 0x000fea0003800000 */
[----:B0-----:R-:W2:Y:S02]  /*118a0*/  LDL.LU R0, [R1+0x3c] ;  /* 0x00003c0001007983 */ /* 0x001ea40000300800 */
[----:B--2---:R-:W-:-:S04]  /*118b0*/  LOP3.LUT R0, R0, 0x2, RZ, 0xfc, !PT ;  /* 0x0000000200007812 */ /* 0x004fc800078efcff */
[----:B------:R-:W-:-:S13]  /*118c0*/  ISETP.NE.AND P2, PT, R0, 0x3, PT ;  /* 0x000000030000780c */ /* 0x000fda0003f45270 */
[----:B------:R-:W-:Y:S05]  /*118d0*/  @!P2 BRA `(.L_x_328) ;  /* 0x000000000004a947 */ /* 0x000fea0003800000 */
[----:B------:R-:W-:Y:S01]  /*118e0*/  BPT.TRAP 0x1 ;  /* 0x000000040000795c */ /* 0x000fe20000300000 */
.L_x_328:
        /* <DEDUP_REMOVED lines=12> */
.L_x_394:
[----:B------:R-:W2:Y:S02]  /*119b0*/  SYNCS.PHASECHK.TRANS64.TRYWAIT P0, [R3+URZ], R2 ;  /* 0x00000002030075a7 */ /* 0x000ea4000800017f */
[----:B--2---:R-:W-:Y:S05]  /*119c0*/  @!P0 BRA `(.L_x_330) ;  /* 0x0000001800888947 */ /* 0x004fea0003800000 */
.L_x_395:
[----:B------:R-:W-:Y:S05]  /*119d0*/  @!P2 BRA `(.L_x_331) ;  /* 0x000000000004a947 */ /* 0x000fea0003800000 */
[----:B------:R-:W-:Y:S01]  /*119e0*/  BPT.TRAP 0x1 ;  /* 0x000000040000795c */ /* 0x000fe20000300000 */
.L_x_331:
[----:B------:R-:W-:-:S04]  /*119f0*/  VIADD R0, R9, 0x31c60 ;  /* 0x00031c6009007836 */ /* 0x000fc80000000000 */
[----:B------:R-:W-:-:S04]  /*11a00*/  IMAD R23, R23, 0x8, R0 ;  /* 0x0000000817177824 */ /* 0x000fc800078e0200 */
[----:B------:R-:W4:Y:S02]  /*11a10*/  SYNCS.PHASECHK.TRANS64.TRYWAIT P0, [R23+URZ], R4 ;  /* 0x00000004170075a7 */ /* 0x000f24000800017f */
[----:B----4-:R-:W-:Y:S05]  /*11a20*/  @!P0 BRA `(.L_x_332) ;  /* 0x0000001800848947 */ /* 0x010fea0003800000 */
.L_x_396:
[----:B------:R-:W-:-:S07]  /*11a30*/  IMAD R7, R7, 0x8, R0 ;  /* 0x0000000807077824 */ /* 0x000fce00078e0200 */
.L_x_333:
[----:B------:R0:W0:Y:S02]  /*11a40*/  SYNCS.PHASECHK.TRANS64.TRYWAIT P0, [R7+URZ], R2 ;  /* 0x00000002070075a7 */ /* 0x000024000800017f */
[----:B0-----:R-:W-:Y:S05]  /*11a50*/  @!P0 NANOSLEEP.SYNCS 0x989680 ;  /* 0x009896800000895d */ /* 0x001fea0003900000 */
[----:B------:R-:W0:Y:S02]  /*11a60*/  @!P0 SYNCS.PHASECHK.TRANS64 P0, [R7+URZ], R2 ;  /* 0x00000002070085a7 */ /* 0x000e24000800007f */
[----:B0-----:R-:W-:Y:S05]  /*11a70*/  @!P0 BRA `(.L_x_333) ;  /* 0xfffffffc00f08947 */ /* 0x001fea000383ffff */
.L_x_326:
[----:B------:R-:W-:Y:S05]  /*11a80*/  BSYNC B0 ;  /* 0x0000000000007941 */ /* 0x000fea0003800000 */
.L_x_325:
[----:B------:R-:W-:Y:S05]  /*11a90*/  EXIT ;  /* 0x000000000000794d */ /* 0x000fea0003800000 */
.L_x_177:
[----:B0-----:R-:W-:-:S04]  /*11aa0*/  MOV R3, UR36 ;  /* 0x0000002400037c02 */ /* 0x001fc80008000f00 */
[----:B------:R0:W1:Y:S03]  /*11ab0*/  SYNCS.PHASECHK.TRANS64.TRYWAIT P1, [R3+URZ+0x31c00], R0 ;  /* 0x031c0000030075a7 */ /* 0x000066000802017f */
[----:B-1----:R-:W-:Y:S05]  /*11ac0*/  @!P1 NANOSLEEP.SYNCS 0x989680 ;  /* 0x009896800000995d */ /* 0x002fea0003900000 */
[----:B------:R-:W1:Y:S02]  /*11ad0*/  @!P1 SYNCS.PHASECHK.TRANS64 P1, [R3+URZ+0x31c00], R0 ;  /* 0x031c0000030095a7 */ /* 0x000e64000802007f */
[----:B-1----:R-:W-:Y:S05]  /*11ae0*/  @!P1 BRA `(.L_x_177) ;  /* 0xfffffffc00ec9947 */ /* 0x002fea000383ffff */
[----:B------:R-:W-:Y:S05]  /*11af0*/  BRA `(.L_x_334) ;  /* 0xfffffef800b07947 */ /* 0x000fea000383ffff */
.L_x_181:
[----:B-1----:R1:W2:Y:S02]  /*11b00*/  SYNCS.PHASECHK.TRANS64.TRYWAIT P2, [R0+URZ+0x31c30], R3 ;  /* 0x031c3003000075a7 */ /* 0x0022a4000804017f */
[----:B--2---:R-:W-:Y:S05]  /*11b10*/  @!P2 NANOSLEEP.SYNCS 0x989680 ;  /* 0x009896800000a95d */ /* 0x004fea0003900000 */
[----:B------:R-:W2:Y:S02]  /*11b20*/  @!P2 SYNCS.PHASECHK.TRANS64 P2, [R0+URZ+0x31c30], R3 ;  /* 0x031c30030000a5a7 */ /* 0x000ea4000804007f */
[----:B--2---:R-:W-:Y:S05]  /*11b30*/  @!P2 BRA `(.L_x_181) ;  /* 0xfffffffc00f0a947 */ /* 0x004fea000383ffff */
[----:B------:R-:W-:Y:S05]  /*11b40*/  BRA `(.L_x_180) ;  /* 0xfffffef800d47947 */ /* 0x000fea000383ffff */
.L_x_186:
[----:B-1----:R-:W-:-:S04]  /*11b50*/  IMAD.U32 R9, RZ, RZ, UR6 ;  /* 0x00000006ff097e24 */ /* 0x002fc8000f8e00ff */
[----:B------:R1:W3:Y:S03]  /*11b60*/  SYNCS.PHASECHK.TRANS64.TRYWAIT P2, [R9+URZ+0x31c30], R8 ;  /* 0x031c3008090075a7 */ /* 0x0002e6000804017f */
[----:B---3--:R-:W-:Y:S05]  /*11b70*/  @!P2 NANOSLEEP.SYNCS 0x989680 ;  /* 0x009896800000a95d */ /* 0x008fea0003900000 */
[----:B------:R-:W3:Y:S02]  /*11b80*/  @!P2 SYNCS.PHASECHK.TRANS64 P2, [R9+URZ+0x31c30], R8 ;  /* 0x031c30080900a5a7 */ /* 0x000ee4000804007f */
[----:B---3--:R-:W-:Y:S05]  /*11b90*/  @!P2 BRA `(.L_x_186) ;  /* 0xfffffffc00eca947 */ /* 0x008fea000383ffff */
[----:B------:R-:W-:Y:S05]  /*11ba0*/  BRA `(.L_x_183) ;  /* 0xffffff3c002c7947 */ /* 0x000fea000383ffff */
.L_x_190:
[----:B-1----:R-:W-:-:S04]  /*11bb0*/  IMAD.U32 R8, RZ, RZ, UR6 ;  /* 0x00000006ff087e24 */ /* 0x002fc8000f8e00ff */
[----:B------:R1:W2:Y:S03]  /*11bc0*/  SYNCS.PHASECHK.TRANS64.TRYWAIT P2, [R8+URZ+0x31c50], R7 ;  /* 0x031c5007080075a7 */ /* 0x0002a6000804017f */
[----:B--2---:R-:W-:Y:S05]  /*11bd0*/  @!P2 NANOSLEEP.SYNCS 0x989680 ;  /* 0x009896800000a95d */ /* 0x004fea0003900000 */
[----:B------:R-:W2:Y:S02]  /*11be0*/  @!P2 SYNCS.PHASECHK.TRANS64 P2, [R8+URZ+0x31c50], R7 ;  /* 0x031c50070800a5a7 */ /* 0x000ea4000804007f */
[----:B--2---:R-:W-:Y:S05]  /*11bf0*/  @!P2 BRA `(.L_x_190) ;  /* 0xfffffffc00eca947 */ /* 0x004fea000383ffff */
[----:B------:R-:W-:Y:S05]  /*11c00*/  BRA `(.L_x_187) ;  /* 0xffffff5000c47947 */ /* 0x000fea000383ffff */
.L_x_195:
[----:B---3--:R-:W-:-:S04]  /*11c10*/  IMAD.U32 R5, RZ, RZ, UR9 ;  /* 0x00000009ff057e24 */ /* 0x008fc8000f8e00ff */
[----:B------:R3:W4:Y:S03]  /*11c20*/  SYNCS.PHASECHK.TRANS64.TRYWAIT P0, [R5+URZ+0x31c50], R0 ;  /* 0x031c5000050075a7 */ /* 0x000726000800017f */
[----:B----4-:R-:W-:Y:S05]  /*11c30*/  @!P0 NANOSLEEP.SYNCS 0x989680 ;  /* 0x009896800000895d */ /* 0x010fea0003900000 */
[----:B------:R-:W4:Y:S02]  /*11c40*/  @!P0 SYNCS.PHASECHK.TRANS64 P0, [R5+URZ+0x31c50], R0 ;  /* 0x031c5000050085a7 */ /* 0x000f24000800007f */
[----:B----4-:R-:W-:Y:S05]  /*11c50*/  @!P0 BRA `(.L_x_195) ;  /* 0xfffffffc00ec8947 */ /* 0x010fea000383ffff */
[----:B------:R-:W-:Y:S05]  /*11c60*/  BRA `(.L_x_194) ;  /* 0xffffff7800dc7947 */ /* 0x000fea000383ffff */
.L_x_229:
        /* <DEDUP_REMOVED lines=11> */
.L_x_336:
[----:B------:R-:W-:Y:S05]  /*11d20*/  BSYNC B0 ;  /* 0x0000000000007941 */ /* 0x000fea0003800000 */
.L_x_335:
[----:B------:R-:W-:Y:S05]  /*11d30*/  BRA `(.L_x_337) ;  /* 0xffffffb400287947 */ /* 0x000fea000383ffff */
.L_x_231:
[----:B------:R-:W-:Y:S01]  /*11d40*/  BSSY B0, `(.L_x_338) ;  /* 0x0000006000007945 */ /* 0x000fe20003800000 */
[----:B------:R-:W-:-:S07]  /*11d50*/  IMAD.MOV.U32 R15, RZ, RZ, -0x1 ;  /* 0xffffffffff0f7424 */ /* 0x000fce00078e00ff */
[----:B01----:R-:W-:Y:S05]  /*11d60*/  WARPSYNC.COLLECTIVE R15, `(.L_x_339) ;  /* 0x000000000f0c7348 */ /* 0x003fea0003c00000 */
[----:B------:R-:W-:Y:S02]  /*11d70*/  ELECT P6, UR62, PT ;  /* 0x00000000003e782f */ /* 0x000fe400038c0000 */
[----:B------:R-:W-:Y:S01]  /*11d80*/  MOV R14, UR62 ;  /* 0x0000003e000e7c02 */ /* 0x000fe20008000f00 */
[----:B01----:R-:W-:Y:S10]  /*11d90*/  ENDCOLLECTIVE ;  /* 0x000000000000791b */ /* 0x003ff40003800000 */
.L_x_339:
[----:B------:R-:W-:Y:S05]  /*11da0*/  BSYNC B0 ;  /* 0x0000000000007941 */ /* 0x000fea0003800000 */
.L_x_338:
[----:B------:R-:W-:Y:S05]  /*11db0*/  BRA `(.L_x_340) ;  /* 0xffffffb400287947 */ /* 0x000fea000383ffff */
.L_x_233:
[----:B-1----:R1:W2:Y:S02]  /*11dc0*/  SYNCS.PHASECHK.TRANS64.TRYWAIT P0, [R0+URZ+0x31c40], R2 ;  /* 0x031c4002000075a7 */ /* 0x0022a4000800017f */
[----:B--2---:R-:W-:Y:S05]  /*11dd0*/  @!P0 NANOSLEEP.SYNCS 0x989680 ;  /* 0x009896800000895d */ /* 0x004fea0003900000 */
[----:B------:R-:W2:Y:S02]  /*11de0*/  @!P0 SYNCS.PHASECHK.TRANS64 P0, [R0+URZ+0x31c40], R2 ;  /* 0x031c4002000085a7 */ /* 0x000ea4000800007f */
[----:B--2---:R-:W-:Y:S05]  /*11df0*/  @!P0 BRA `(.L_x_233) ;  /* 0xfffffffc00f08947 */ /* 0x004fea000383ffff */
[----:B------:R-:W-:Y:S05]  /*11e00*/  BRA `(.L_x_341) ;  /* 0xffffffb4007c7947 */ /* 0x000fea000383ffff */
.L_x_237:
[----:B------:R-:W2:Y:S01]  /*11e10*/  LDL.LU R11, [R1+0x2c] ;  /* 0x00002c00010b7983 */ /* 0x000ea20000300800 */
[----:B------:R-:W-:Y:S02]  /*11e20*/  IMAD.MOV.U32 R13, RZ, RZ, R4 ;  /* 0x000000ffff0d7224 */ /* 0x000fe400078e0004 */
[----:B------:R-:W-:Y:S02]  /*11e30*/  IMAD.MOV.U32 R12, RZ, RZ, RZ ;  /* 0x000000ffff0c7224 */ /* 0x000fe400078e00ff */
[----:B------:R-:W-:Y:S02]  /*11e40*/  IMAD.MOV.U32 R15, RZ, RZ, -0x1 ;  /* 0xffffffffff0f7424 */ /* 0x000fe400078e00ff */
[----:B------:R-:W-:-:S04]  /*11e50*/  IMAD R17, R17, 0xc0, R21 ;  /* 0x000000c011117824 */ /* 0x000fc800078e0215 */
[----:B------:R-:W-:Y:S02]  /*11e60*/  VIADD R8, R17, 0x20 ;  /* 0x0000002011087836 */ /* 0x000fe40000000000 */
[----:B--2---:R-:W-:Y:S02]  /*11e70*/  IMAD R5, R11, R9, RZ ;  /* 0x000000090b057224 */ /* 0x004fe400078e02ff */
[----:B------:R-:W-:-:S03]  /*11e80*/  IMAD.MOV.U32 R11, RZ, RZ, 0x1c1f ;  /* 0x00001c1fff0b7424 */ /* 0x000fc600078e00ff */
[----:B------:R-:W-:-:S13]  /*11e90*/  ISETP.GE.AND P4, PT, R17, R5, PT ;  /* 0x000000051100720c */ /* 0x000fda0003f86270 */
[----:B-----5:R-:W-:Y:S05]  /*11ea0*/  WARPSYNC.COLLECTIVE R15, `(.L_x_342) ;  /* 0x000000000f087348 */ /* 0x020fea0003c00000 */
[----:B------:R0:W1:Y:S02]  /*11eb0*/  SHFL.IDX P6, R14, R13, R12, R11 ;  /* 0x0000000c0d0e7389 */ /* 0x00006400000c000b */
[----:B01---5:R-:W-:Y:S01]  /*11ec0*/  ENDCOLLECTIVE ;  /* 0x000000000000791b */ /* 0x023fe20003800000 */
.L_x_342:
[----:B------:R-:W-:Y:S02]  /*11ed0*/  IMAD.MOV.U32 R13, RZ, RZ, R0 ;  /* 0x000000ffff0d7224 */ /* 0x000fe400078e0000 */
[----:B------:R-:W-:-:S07]  /*11ee0*/  IMAD.MOV.U32 R2, RZ, RZ, R14 ;  /* 0x000000ffff027224 */ /* 0x000fce00078e000e */
[----:B------:R-:W-:Y:S05]  /*11ef0*/  WARPSYNC.COLLECTIVE R15, `(.L_x_343) ;  /* 0x000000000f087348 */ /* 0x000fea0003c00000 */
[----:B------:R0:W1:Y:S02]  /*11f00*/  SHFL.IDX P6, R14, R13, R12, R11 ;  /* 0x0000000c0d0e7389 */ /* 0x00006400000c000b */
[----:B01----:R-:W-:Y:S01]  /*11f10*/  ENDCOLLECTIVE ;  /* 0x000000000000791b */ /* 0x003fe20003800000 */
.L_x_343:
[----:B------:R-:W-:Y:S02]  /*11f20*/  IMAD.MOV.U32 R13, RZ, RZ, R4 ;  /* 0x000000ffff0d7224 */ /* 0x000fe400078e0004 */
[----:B------:R-:W-:Y:S02]  /*11f30*/  IMAD.MOV.U32 R12, RZ, RZ, 0x1 ;  /* 0x00000001ff0c7424 */ /* 0x000fe400078e00ff */
[----:B------:R-:W-:-:S07]  /*11f40*/  IMAD.MOV.U32 R3, RZ, RZ, R14 ;  /* 0x000000ffff037224 */ /* 0x000fce00078e000e */
[----:B------:R-:W-:Y:S05]  /*11f50*/  WARPSYNC.COLLECTIVE R15, `(.L_x_344) ;  /* 0x000000000f087348 */ /* 0x000fea0003c00000 */
[----:B------:R0:W1:Y:S02]  /*11f60*/  SHFL.IDX P6, R14, R13, R12, R11 ;  /* 0x0000000c0d0e7389 */ /* 0x00006400000c000b */
[----:B01----:R-:W-:Y:S01]  /*11f70*/  ENDCOLLECTIVE ;  /* 0x000000000000791b */ /* 0x003fe20003800000 */
.L_x_344:
        /* <DEDUP_REMOVED lines=13> */
[----:B0-----:R-:W-:-:S07]  /*12050*/  MOV R2, R14 ;  /* 0x0000000e00027202 */ /* 0x001fce0000000f00 */
[----:B------:R-:W-:Y:S05]  /*12060*/  WARPSYNC.COLLECTIVE R15, `(.L_x_345) ;  /* 0x000000000f087348 */ /* 0x000fea0003c00000 */
[----:B------:R0:W1:Y:S02]  /*12070*/  SHFL.IDX P6, R14, R13, R12, R11 ;  /* 0x0000000c0d0e7389 */ /* 0x00006400000c000b */
[----:B01----:R-:W-:Y:S01]  /*12080*/  ENDCOLLECTIVE ;  /* 0x000000000000791b */ /* 0x003fe20003800000 */
.L_x_345:
[----:B------:R-:W-:Y:S02]  /*12090*/  IMAD.MOV.U32 R13, RZ, RZ, R4 ;  /* 0x000000ffff0d7224 */ /* 0x000fe400078e0004 */
[----:B------:R-:W-:Y:S02]  /*120a0*/  IMAD.MOV.U32 R12, RZ, RZ, 0x2 ;  /* 0x00000002ff0c7424 */ /* 0x000fe400078e00ff */
[----:B------:R-:W-:-:S07]  /*120b0*/  IMAD.MOV.U32 R3, RZ, RZ, R14 ;  /* 0x000000ffff037224 */ /* 0x000fce00078e000e */
[----:B------:R-:W-:Y:S05]  /*120c0*/  WARPSYNC.COLLECTIVE R15, `(.L_x_346) ;  /* 0x000000000f087348 */ /* 0x000fea0003c00000 */
[----:B------:R0:W1:Y:S02]  /*120d0*/  SHFL.IDX P6, R14, R13, R12, R11 ;  /* 0x0000000c0d0e7389 */ /* 0x00006400000c000b */
[----:B01----:R-:W-:Y:S01]  /*120e0*/  ENDCOLLECTIVE ;  /* 0x000000000000791b */ /* 0x003fe20003800000 */
.L_x_346:
        /* <DEDUP_REMOVED lines=18> */
.L_x_347:
[----:B------:R-:W-:Y:S02]  /*12210*/  IMAD.MOV.U32 R13, RZ, RZ, R4 ;  /* 0x000000ffff0d7224 */ /* 0x000fe400078e0004 */
[----:B------:R-:W-:Y:S02]  /*12220*/  IMAD.MOV.U32 R12, RZ, RZ, 0x3 ;  /* 0x00000003ff0c7424 */ /* 0x000fe400078e00ff */
[----:B------:R-:W-:-:S07]  /*12230*/  IMAD.MOV.U32 R3, RZ, RZ, R14 ;  /* 0x000000ffff037224 */ /* 0x000fce00078e000e */
[----:B------:R-:W-:Y:S05]  /*12240*/  WARPSYNC.COLLECTIVE R15, `(.L_x_348) ;  /* 0x000000000f087348 */ /* 0x000fea0003c00000 */
[----:B------:R0:W1:Y:S02]  /*12250*/  SHFL.IDX P6, R14, R13, R12, R11 ;  /* 0x0000000c0d0e7389 */ /* 0x00006400000c000b */
[----:B01----:R-:W-:Y:S01]  /*12260*/  ENDCOLLECTIVE ;  /* 0x000000000000791b */ /* 0x003fe20003800000 */
.L_x_348:
        /* <DEDUP_REMOVED lines=11> */
.L_x_349:
        /* <DEDUP_REMOVED lines=13> */
.L_x_350:
        /* <DEDUP_REMOVED lines=9> */
[----:B------:R-:W-:-:S07]  /*12480*/  MOV R0, R14 ;  /* 0x0000000e00007202 */ /* 0x000fce0000000f00 */
[----:B0-----:R-:W-:Y:S05]  /*12490*/  WARPSYNC.COLLECTIVE R15, `(.L_x_351) ;  /* 0x000000000f087348 */ /* 0x001fea0003c00000 */
[----:B------:R1:W2:Y:S02]  /*124a0*/  SHFL.IDX P6, R14, R13, R12, R11 ;  /* 0x0000000c0d0e7389 */ /* 0x0002a400000c000b */
[----:B012---:R-:W-:Y:S01]  /*124b0*/  ENDCOLLECTIVE ;  /* 0x000000000000791b */ /* 0x007fe20003800000 */
.L_x_351:
        /* <DEDUP_REMOVED lines=8> */
.L_x_352:
        /* <DEDUP_REMOVED lines=15> */
.L_x_353:
[----:B------:R-:W-:Y:S01]  /*12630*/  IMAD.MOV.U32 R2, RZ, RZ, R14 ;  /* 0x000000ffff027224 */ /* 0x000fe200078e000e */
[----:B------:R-:W-:Y:S06]  /*12640*/  BRA `(.L_x_354) ;  /* 0xffffffbc00047947 */ /* 0x000fec000383ffff */
.L_x_240:
[----:B-1----:R1:W2:Y:S02]  /*12650*/  SYNCS.PHASECHK.TRANS64.TRYWAIT P0, [R22+URZ+0x31c20], R3 ;  /* 0x031c2003160075a7 */ /* 0x0022a4000800017f */
[----:B--2---:R-:W-:Y:S05]  /*12660*/  @!P0 NANOSLEEP.SYNCS 0x989680 ;  /* 0x009896800000895d */ /* 0x004fea0003900000 */
[----:B------:R-:W2:Y:S02]  /*12670*/  @!P0 SYNCS.PHASECHK.TRANS64 P0, [R22+URZ+0x31c20], R3 ;  /* 0x031c2003160085a7 */ /* 0x000ea4000800007f */
[----:B--2---:R-:W-:Y:S05]  /*12680*/  @!P0 BRA `(.L_x_240) ;  /* 0xfffffffc00f08947 */ /* 0x004fea000383ffff */
[----:B------:R-:W-:Y:S05]  /*12690*/  BRA `(.L_x_355) ;  /* 0xffffffbc00747947 */ /* 0x000fea000383ffff */
.L_x_249:
[----:B-1----:R1:W2:Y:S02]  /*126a0*/  SYNCS.PHASECHK.TRANS64.TRYWAIT P0, [R3+URZ+0x31c40], R2 ;  /* 0x031c4002030075a7 */ /* 0x0022a4000800017f */
[----:B--2---:R-:W-:Y:S05]  /*126b0*/  @!P0 NANOSLEEP.SYNCS 0x989680 ;  /* 0x009896800000895d */ /* 0x004fea0003900000 */
[----:B------:R-:W2:Y:S02]  /*126c0*/  @!P0 SYNCS.PHASECHK.TRANS64 P0, [R3+URZ+0x31c40], R2 ;  /* 0x031c4002030085a7 */ /* 0x000ea4000800007f */
[----:B--2---:R-:W-:Y:S05]  /*126d0*/  @!P0 BRA `(.L_x_249) ;  /* 0xfffffffc00f08947 */ /* 0x004fea000383ffff */
[----:B------:R-:W-:Y:S05]  /*126e0*/  BRA `(.L_x_356) ;  /* 0xffffffc000247947 */ /* 0x000fea000383ffff */
.L_x_256:
[----:B0-----:R0:W1:Y:S02]  /*126f0*/  SYNCS.PHASECHK.TRANS64.TRYWAIT P0, [R3+URZ+0x60], R2 ;  /* 0x00006002030075a7 */ /* 0x001064000800017f */
[----:B-1----:R-:W-:Y:S05]  /*12700*/  @!P0 NANOSLEEP.SYNCS 0x989680 ;  /* 0x009896800000895d */ /* 0x002fea0003900000 */
[----:B------:R-:W1:Y:S02]  /*12710*/  @!P0 SYNCS.PHASECHK.TRANS64 P0, [R3+URZ+0x60], R2 ;  /* 0x00006002030085a7 */ /* 0x000e64000800007f */
[----:B-1----:R-:W-:Y:S05]  /*12720*/  @!P0 BRA `(.L_x_256) ;  /* 0xfffffffc00f08947 */ /* 0x002fea000383ffff */
[----:B------:R-:W-:Y:S05]  /*12730*/  BRA `(.L_x_357) ;  /* 0xffffffc400307947 */ /* 0x000fea000383ffff */
.L_x_266:
[----:B-1----:R1:W2:Y:S02]  /*12740*/  SYNCS.PHASECHK.TRANS64.TRYWAIT P0, [R3+URZ+0x31c40], R2 ;  /* 0x031c4002030075a7 */ /* 0x0022a4000800017f */
[----:B--2---:R-:W-:Y:S05]  /*12750*/  @!P0 NANOSLEEP.SYNCS 0x989680 ;  /* 0x009896800000895d */ /* 0x004fea0003900000 */
[----:B------:R-:W2:Y:S02]  /*12760*/  @!P0 SYNCS.PHASECHK.TRANS64 P0, [R3+URZ+0x31c40], R2 ;  /* 0x031c4002030085a7 */ /* 0x000ea4000800007f */
[----:B--2---:R-:W-:Y:S05]  /*12770*/  @!P0 BRA `(.L_x_266) ;  /* 0xfffffffc00f08947 */ /* 0x004fea000383ffff */
[----:B------:R-:W-:Y:S05]  /*12780*/  BRA `(.L_x_358) ;  /* 0xffffffc800e87947 */ /* 0x000fea000383ffff */
.L_x_273:
[----:B0-----:R0:W1:Y:S02]  /*12790*/  SYNCS.PHASECHK.TRANS64.TRYWAIT P0, [R12+URZ+0x60], R26 ;  /* 0x0000601a0c0075a7 */ /* 0x001064000800017f */
[----:B-1----:R-:W-:Y:S05]  /*127a0*/  @!P0 NANOSLEEP.SYNCS 0x989680 ;  /* 0x009896800000895d */ /* 0x002fea0003900000 */
[----:B------:R-:W1:Y:S02]  /*127b0*/  @!P0 SYNCS.PHASECHK.TRANS64 P0, [R12+URZ+0x60], R26 ;  /* 0x0000601a0c0085a7 */ /* 0x000e64000800007f */
[----:B-1----:R-:W-:Y:S05]  /*127c0*/  @!P0 BRA `(.L_x_273) ;  /* 0xfffffffc00f08947 */ /* 0x002fea000383ffff */
[----:B------:R-:W-:Y:S05]  /*127d0*/  BRA `(.L_x_359) ;  /* 0xffffffcc00f47947 */ /* 0x000fea000383ffff */
.L_x_283:
[----:B-1----:R1:W2:Y:S02]  /*127e0*/  SYNCS.PHASECHK.TRANS64.TRYWAIT P0, [R2+URZ+0x31c40], R3 ;  /* 0x031c4003020075a7 */ /* 0x0022a4000800017f */
[----:B--2---:R-:W-:Y:S05]  /*127f0*/  @!P0 NANOSLEEP.SYNCS 0x989680 ;  /* 0x009896800000895d */ /* 0x004fea0003900000 */
[----:B------:R-:W2:Y:S02]  /*12800*/  @!P0 SYNCS.PHASECHK.TRANS64 P0, [R2+URZ+0x31c40], R3 ;  /* 0x031c4003020085a7 */ /* 0x000ea4000800007f */
[----:B--2---:R-:W-:Y:S05]  /*12810*/  @!P0 BRA `(.L_x_283) ;  /* 0xfffffffc00f08947 */ /* 0x004fea000383ffff */
[----:B------:R-:W-:Y:S05]  /*12820*/  BRA `(.L_x_360) ;  /* 0xffffffd400787947 */ /* 0x000fea000383ffff */
.L_x_290:
[----:B0-----:R0:W1:Y:S02]  /*12830*/  SYNCS.PHASECHK.TRANS64.TRYWAIT P0, [R8+URZ+0x60], R2 ;  /* 0x00006002080075a7 */ /* 0x001064000800017f */
[----:B-1----:R-:W-:Y:S05]  /*12840*/  @!P0 NANOSLEEP.SYNCS 0x989680 ;  /* 0x009896800000895d */ /* 0x002fea0003900000 */
[----:B------:R-:W1:Y:S02]  /*12850*/  @!P0 SYNCS.PHASECHK.TRANS64 P0, [R8+URZ+0x60], R2 ;  /* 0x00006002080085a7 */ /* 0x000e64000800007f */
[----:B-1----:R-:W-:Y:S05]  /*12860*/  @!P0 BRA `(.L_x_290) ;  /* 0xfffffffc00f08947 */ /* 0x002fea000383ffff */
[----:B------:R-:W-:Y:S05]  /*12870*/  BRA `(.L_x_361) ;  /* 0xffffffd800887947 */ /* 0x000fea000383ffff */
.L_x_302:
[----:B-1----:R1:W2:Y:S02]  /*12880*/  SYNCS.PHASECHK.TRANS64.TRYWAIT P0, [R3+URZ+0x31c60], R0 ;  /* 0x031c6000030075a7 */ /* 0x0022a4000800017f */
[----:B--2---:R-:W-:Y:S05]  /*12890*/  @!P0 NANOSLEEP.SYNCS 0x989680 ;  /* 0x009896800000895d */ /* 0x004fea0003900000 */
[----:B------:R-:W2:Y:S02]  /*128a0*/  @!P0 SYNCS.PHASECHK.TRANS64 P0, [R3+URZ+0x31c60], R0 ;  /* 0x031c6000030085a7 */ /* 0x000ea4000800007f */
[----:B--2---:R-:W-:Y:S05]  /*128b0*/  @!P0 BRA `(.L_x_302) ;  /* 0xfffffffc00f08947 */ /* 0x004fea000383ffff */
[----:B------:R-:W-:Y:S05]  /*128c0*/  BRA `(.L_x_362) ;  /* 0xffffffdc00fc7947 */ /* 0x000fea000383ffff */
.L_x_310:
[----:B------:R-:W-:Y:S01]  /*128d0*/  BSSY B0, `(.L_x_363) ;  /* 0x0000008000007945 */ /* 0x000fe20003800000 */
[----:B------:R-:W-:Y:S02]  /*128e0*/  IMAD.MOV.U32 R13, RZ, RZ, R16 ;  /* 0x000000ffff0d7224 */ /* 0x000fe400078e0010 */
[----:B------:R-:W-:Y:S02]  /*128f0*/  IMAD.MOV.U32 R12, RZ, RZ, RZ ;  /* 0x000000ffff0c7224 */ /* 0x000fe400078e00ff */
[----:B------:R-:W-:Y:S02]  /*12900*/  IMAD.MOV.U32 R11, RZ, RZ, 0x1f ;  /* 0x0000001fff0b7424 */ /* 0x000fe400078e00ff */
[----:B------:R-:W-:-:S07]  /*12910*/  IMAD.MOV.U32 R15, RZ, RZ, -0x1 ;  /* 0xffffffffff0f7424 */ /* 0x000fce00078e00ff */
[----:B0-----:R-:W-:Y:S05]  /*12920*/  WARPSYNC.COLLECTIVE R15, `(.L_x_364) ;  /* 0x000000000f087348 */ /* 0x001fea0003c00000 */
[----:B------:R1:W2:Y:S02]  /*12930*/  SHFL.IDX P6, R14, R13, R12, R11 ;  /* 0x0000000c0d0e7389 */ /* 0x0002a400000c000b */
[----:B012---:R-:W-:Y:S01]  /*12940*/  ENDCOLLECTIVE ;  /* 0x000000000000791b */ /* 0x007fe20003800000 */
.L_x_364:
[----:B------:R-:W-:Y:S05]  /*12950*/  BSYNC B0 ;  /* 0x0000000000007941 */ /* 0x000fea0003800000 */
.L_x_363:
[----:B------:R-:W-:Y:S01]  /*12960*/  IMAD.MOV.U32 R13, RZ, RZ, R16 ;  /* 0x000000ffff0d7224 */ /* 0x000fe200078e0010 */
[----:B------:R-:W-:Y:S01]  /*12970*/  MOV R15, 0xffffffff ;  /* 0xffffffff000f7802 */ /* 0x000fe20000000f00 */
[----:B------:R-:W-:Y:S02]  /*12980*/  IMAD.MOV.U32 R12, RZ, RZ, 0x1 ;  /* 0x00000001ff0c7424 */ /* 0x000fe400078e00ff */
[----:B------:R-:W-:Y:S02]  /*12990*/  IMAD.MOV.U32 R11, RZ, RZ, 0x1f ;  /* 0x0000001fff0b7424 */ /* 0x000fe400078e00ff */
[----:B------:R-:W-:Y:S02]  /*129a0*/  IMAD.IADD R5, R19, 0x1, R8 ;  /* 0x0000000113057824 */ /* 0x000fe400078e0208 */
[----:B------:R-:W-:-:S07]  /*129b0*/  IMAD.MOV.U32 R0, RZ, RZ, R14 ;  /* 0x000000ffff007224 */ /* 0x000fce00078e000e */
[----:B------:R-:W-:Y:S05]  /*129c0*/  WARPSYNC.COLLECTIVE R15, `(.L_x_365) ;  /* 0x000000000f087348 */ /* 0x000fea0003c00000 */
[----:B------:R0:W1:Y:S02]  /*129d0*/  SHFL.IDX P6, R14, R13, R12, R11 ;  /* 0x0000000c0d0e7389 */ /* 0x00006400000c000b */
[----:B01----:R-:W-:Y:S01]  /*129e0*/  ENDCOLLECTIVE ;  /* 0x000000000000791b */ /* 0x003fe20003800000 */
.L_x_365:
[----:B------:R-:W-:Y:S02]  /*129f0*/  ULDC UR4, c[0x0][0xc3c] ;  /* 0x00030f0000047ab9 */ /* 0x000fe40000000800 */
[----:B------:R-:W-:-:S13]  /*12a00*/  ISETP.GE.OR P1, PT, R5, UR4, !P0 ;  /* 0x0000000405007c0c */ /* 0x000fda000c726670 */
[----:B------:R-:W0:Y:S01]  /*12a10*/  @!P1 LDC.64 R2, c[0x0][0xc80] ;  /* 0x00032000ff029b82 */ /* 0x000e220000000a00 */
[----:B------:R-:W-:Y:S02]  /*12a20*/  IMAD.MOV.U32 R11, RZ, RZ, RZ ;  /* 0x000000ffff0b7224 */ /* 0x000fe400078e00ff */
[----:B------:R-:W-:Y:S02]  /*12a30*/  IMAD.MOV.U32 R4, RZ, RZ, R14 ;  /* 0x000000ffff047224 */ /* 0x000fe400078e000e */
[----:B0-----:R-:W-:-:S06]  /*12a40*/  @!P1 IMAD.WIDE R2, R5, 0x4, R2 ;  /* 0x0000000405029825 */ /* 0x001fcc00078e0202 */
[----:B------:R0:W2:Y:S01]  /*12a50*/  @!P1 LDG.E R3, desc[UR60][R2.64] ;  /* 0x0000003c02039981 */ /* 0x0000a2000c1e1900 */
[C---:B------:R-:W-:Y:S02]  /*12a60*/  ISETP.GE.U32.AND P2, PT, R8.reuse, 0x2, PT ;  /* 0x000000020800780c */ /* 0x040fe40003f46070 */
[C---:B------:R-:W-:Y:S02]  /*12a70*/  ISETP.GE.U32.AND P3, PT, R8.reuse, 0x4, PT ;  /* 0x000000040800780c */ /* 0x040fe40003f66070 */
[C---:B------:R-:W-:Y:S02]  /*12a80*/  ISETP.GE.U32.AND P4, PT, R8.reuse, 0x8, PT ;  /* 0x000000080800780c */ /* 0x040fe40003f86070 */
[C---:B------:R-:W-:Y:S01]  /*12a90*/  ISETP.GE.U32.AND P5, PT, R8.reuse, 0x10, PT ;  /* 0x000000100800780c */ /* 0x040fe20003fa6070 */
[----:B0-----:R-:W-:Y:S02]  /*12aa0*/  IMAD.MOV.U32 R2, RZ, RZ, RZ ;  /* 0x000000ffff027224 */ /* 0x001fe400078e00ff */
[----:B--2---:R-:W-:Y:S01]  /*12ab0*/  @!P1 IMAD.MOV.U32 R2, RZ, RZ, R3 ;  /* 0x000000ffff029224 */ /* 0x004fe200078e0003 */
[----:B------:R-:W-:-:S03]  /*12ac0*/  ISETP.NE.AND P1, PT, R8, RZ, PT ;  /* 0x000000ff0800720c */ /* 0x000fc60003f25270 */
[----:B------:R-:W-:-:S10]  /*12ad0*/  IMAD.MOV.U32 R13, RZ, RZ, R2 ;  /* 0x000000ffff0d7224 */ /* 0x000fd400078e0002 */
[----:B------:R-:W-:Y:S05]  /*12ae0*/  WARPSYNC.COLLECTIVE R15, `(.L_x_366) ;  /* 0x000000000f087348 */ /* 0x000fea0003c00000 */
[----:B------:R0:W1:Y:S02]  /*12af0*/  SHFL.UP P6, R14, R13, R12, R11 ;  /* 0x0400000c0d0e7389 */ /* 0x00006400000c000b */
[----:B01----:R-:W-:Y:S01]  /*12b00*/  ENDCOLLECTIVE ;  /* 0x000000000000791b */ /* 0x003fe20003800000 */
.L_x_366:
[----:B------:R-:W-:Y:S01]  /*12b10*/  IMAD.MOV.U32 R12, RZ, RZ, 0x2 ;  /* 0x00000002ff0c7424 */ /* 0x000fe200078e00ff */
[----:B------:R-:W-:-:S05]  /*12b20*/  SEL R5, R14, RZ, P1 ;  /* 0x000000ff0e057207 */ /* 0x000fca0000800000 */
[----:B------:R-:W-:-:S04]  /*12b30*/  IMAD.IADD R5, R2, 0x1, R5 ;  /* 0x0000000102057824 */ /* 0x000fc800078e0205 */
[----:B------:R-:W-:-:S07]  /*12b40*/  IMAD.MOV.U32 R13, RZ, RZ, R5 ;  /* 0x000000ffff0d7224 */ /* 0x000fce00078e0005 */
[----:B------:R-:W-:Y:S05]  /*12b50*/  WARPSYNC.COLLECTIVE R15, `(.L_x_367) ;  /* 0x000000000f087348 */ /* 0x000fea0003c00000 */
[----:B------:R0:W1:Y:S02]  /*12b60*/  SHFL.UP P6, R14, R13, R12, R11 ;  /* 0x0400000c0d0e7389 */ /* 0x00006400000c000b */
[----:B01----:R-:W-:Y:S01]  /*12b70*/  ENDCOLLECTIVE ;  /* 0x000000000000791b */ /* 0x003fe20003800000 */
.L_x_367:
[----:B------:R-:W-:Y:S01]  /*12b80*/  IMAD.MOV.U32 R12, RZ, RZ, 0x4 ;  /* 0x00000004ff0c7424 */ /* 0x000fe200078e00ff */
[----:B------:R-:W-:-:S05]  /*12b90*/  SEL R6, R14, RZ, P2 ;  /* 0x000000ff0e067207 */ /* 0x000fca0001000000 */
[----:B------:R-:W-:-:S04]  /*12ba0*/  IMAD.IADD R6, R5, 0x1, R6 ;  /* 0x0000000105067824 */ /* 0x000fc800078e0206 */
[----:B------:R-:W-:-:S07]  /*12bb0*/  IMAD.MOV.U32 R13, RZ, RZ, R6 ;  /* 0x000000ffff0d7224 */ /* 0x000fce00078e0006 */
[----:B------:R-:W-:Y:S05]  /*12bc0*/  WARPSYNC.COLLECTIVE R15, `(.L_x_368) ;  /* 0x000000000f087348 */ /* 0x000fea0003c00000 */
[----:B------:R0:W1:Y:S02]  /*12bd0*/  SHFL.UP P6, R14, R13, R12, R11 ;  /* 0x0400000c0d0e7389 */ /* 0x00006400000c000b */
[----:B01----:R-:W-:Y:S01]  /*12be0*/  ENDCOLLECTIVE ;  /* 0x000000000000791b */ /* 0x003fe20003800000 */
.L_x_368:
[----:B------:R-:W-:Y:S01]  /*12bf0*/  IMAD.MOV.U32 R12, RZ, RZ, 0x8 ;  /* 0x00000008ff0c7424 */ /* 0x000fe200078e00ff */
[----:B------:R-:W-:-:S05]  /*12c00*/  SEL R7, R14, RZ, P3 ;  /* 0x000000ff0e077207 */ /* 0x000fca0001800000 */
[----:B------:R-:W-:-:S04]  /*12c10*/  IMAD.IADD R7, R6, 0x1, R7 ;  /* 0x0000000106077824 */ /* 0x000fc800078e0207 */
[----:B------:R-:W-:-:S07]  /*12c20*/  IMAD.MOV.U32 R13, RZ, RZ, R7 ;  /* 0x000000ffff0d7224 */ /* 0x000fce00078e0007 */
[----:B------:R-:W-:Y:S05]  /*12c30*/  WARPSYNC.COLLECTIVE R15, `(.L_x_369) ;  /* 0x000000000f087348 */ /* 0x000fea0003c00000 */
[----:B------:R0:W1:Y:S02]  /*12c40*/  SHFL.UP P6, R14, R13, R12, R11 ;  /* 0x0400000c0d0e7389 */ /* 0x00006400000c000b */
[----:B01----:R-:W-:Y:S01]  /*12c50*/  ENDCOLLECTIVE ;  /* 0x000000000000791b */ /* 0x003fe20003800000 */
.L_x_369:
[----:B------:R-:W-:Y:S01]  /*12c60*/  IMAD.MOV.U32 R12, RZ, RZ, 0x10 ;  /* 0x00000010ff0c7424 */ /* 0x000fe200078e00ff */
[----:B------:R-:W-:-:S05]  /*12c70*/  SEL R14, R14, RZ, P4 ;  /* 0x000000ff0e0e7207 */ /* 0x000fca0002000000 */
[----:B------:R-:W-:-:S04]  /*12c80*/  IMAD.IADD R5, R7, 0x1, R14 ;  /* 0x0000000107057824 */ /* 0x000fc800078e020e */
[----:B------:R-:W-:-:S07]  /*12c90*/  IMAD.MOV.U32 R13, RZ, RZ, R5 ;  /* 0x000000ffff0d7224 */ /* 0x000fce00078e0005 */
[----:B------:R-:W-:Y:S05]  /*12ca0*/  WARPSYNC.COLLECTIVE R15, `(.L_x_370) ;  /* 0x000000000f087348 */ /* 0x000fea0003c00000 */
[----:B------:R0:W1:Y:S02]  /*12cb0*/  SHFL.UP P6, R14, R13, R12, R11 ;  /* 0x0400000c0d0e7389 */ /* 0x00006400000c000b */
[----:B01----:R-:W-:Y:S01]  /*12cc0*/  ENDCOLLECTIVE ;  /* 0x000000000000791b */ /* 0x003fe20003800000 */
.L_x_370:
[----:B------:R-:W-:Y:S02]  /*12cd0*/  IMAD.MOV.U32 R12, RZ, RZ, 0x1f ;  /* 0x0000001fff0c7424 */ /* 0x000fe400078e00ff */
[----:B------:R-:W-:Y:S01]  /*12ce0*/  IMAD.MOV.U32 R11, RZ, RZ, 0x1f ;  /* 0x0000001fff0b7424 */ /* 0x000fe200078e00ff */
[----:B------:R-:W-:-:S05]  /*12cf0*/  SEL R14, R14, RZ, P5 ;  /* 0x000000ff0e0e7207 */ /* 0x000fca0002800000 */
[----:B------:R-:W-:-:S05]  /*12d00*/  IMAD.IADD R3, R5, 0x1, R14 ;  /* 0x0000000105037824 */ /* 0x000fca00078e020e */
[----:B------:R-:W-:-:S07]  /*12d10*/  MOV R13, R3 ;  /* 0x00000003000d7202 */ /* 0x000fce0000000f00 */
[----:B------:R-:W-:Y:S05]  /*12d20*/  WARPSYNC.COLLECTIVE R15, `(.L_x_371) ;  /* 0x000000000f087348 */ /* 0x000fea0003c00000 */
[----:B------:R0:W1:Y:S02]  /*12d30*/  SHFL.IDX P6, R14, R13, R12, R11 ;  /* 0x0000000c0d0e7389 */ /* 0x00006400000c000b */
[----:B01----:R-:W-:Y:S01]  /*12d40*/  ENDCOLLECTIVE ;  /* 0x000000000000791b */ /* 0x003fe20003800000 */
.L_x_371:
[----:B------:R-:W-:Y:S05]  /*12d50*/  BRA `(.L_x_372) ;  /* 0xffffffe000a87947 */ /* 0x000fea000383ffff */
.L_x_315:
[----:B------:R-:W-:Y:S01]  /*12d60*/  BSSY B0, `(.L_x_373) ;  /* 0x0000008000007945 */ /* 0x000fe20003800000 */
[----:B-----5:R-:W-:Y:S02]  /*12d70*/  IMAD.MOV.U32 R13, RZ, RZ, R2 ;  /* 0x000000ffff0d7224 */ /* 0x020fe400078e0002 */
[----:B------:R-:W-:Y:S02]  /*12d80*/  IMAD.MOV.U32 R12, RZ, RZ, 0x1 ;  /* 0x00000001ff0c7424 */ /* 0x000fe400078e00ff */
[----:B------:R-:W-:Y:S02]  /*12d90*/  IMAD.MOV.U32 R11, RZ, RZ, RZ ;  /* 0x000000ffff0b7224 */ /* 0x000fe400078e00ff */
[----:B------:R-:W-:-:S07]  /*12da0*/  IMAD.MOV.U32 R15, RZ, RZ, -0x1 ;  /* 0xffffffffff0f7424 */ /* 0x000fce00078e00ff */
[----:B01----:R-:W-:Y:S05]  /*12db0*/  WARPSYNC.COLLECTIVE R15, `(.L_x_374) ;  /* 0x000000000f087348 */ /* 0x003fea0003c00000 */
[----:B------:R2:W3:Y:S02]  /*12dc0*/  SHFL.UP P6, R14, R13, R12, R11 ;  /* 0x0400000c0d0e7389 */ /* 0x0004e400000c000b */
[----:B0123--:R-:W-:Y:S01]  /*12dd0*/  ENDCOLLECTIVE ;  /* 0x000000000000791b */ /* 0x00ffe20003800000 */
.L_x_374:
[----:B------:R-:W-:Y:S05]  /*12de0*/  BSYNC B0 ;  /* 0x0000000000007941 */ /* 0x000fea0003800000 */
.L_x_373:
[----:B------:R-:W-:Y:S01]  /*12df0*/  SEL R13, R14, RZ, P1 ;  /* 0x000000ff0e0d7207 */ /* 0x000fe20000800000 */
[----:B------:R-:W-:Y:S02]  /*12e00*/  IMAD.MOV.U32 R12, RZ, RZ, 0x2 ;  /* 0x00000002ff0c7424 */ /* 0x000fe400078e00ff */
[----:B------:R-:W-:Y:S02]  /*12e10*/  IMAD.MOV.U32 R11, RZ, RZ, RZ ;  /* 0x000000ffff0b7224 */ /* 0x000fe400078e00ff */
[----:B------:R-:W-:Y:S02]  /*12e20*/  IMAD.IADD R13, R2, 0x1, R13 ;  /* 0x00000001020d7824 */ /* 0x000fe400078e020d */
[----:B------:R-:W-:-:S07]  /*12e30*/  IMAD.MOV.U32 R15, RZ, RZ, -0x1 ;  /* 0xffffffffff0f7424 */ /* 0x000fce00078e00ff */
[----:B------:R-:W-:Y:S05]  /*12e40*/  WARPSYNC.COLLECTIVE R15, `(.L_x_375) ;  /* 0x000000000f087348 */ /* 0x000fea0003c00000 */
[----:B------:R0:W1:Y:S02]  /*12e50*/  SHFL.UP P6, R14, R13, R12, R11 ;  /* 0x0400000c0d0e7389 */ /* 0x00006400000c000b */
[----:B01----:R-:W-:Y:S01]  /*12e60*/  ENDCOLLECTIVE ;  /* 0x000000000000791b */ /* 0x003fe20003800000 */
.L_x_375:
[----:B------:R-:W-:Y:S01]  /*12e70*/  IMAD.MOV.U32 R12, RZ, RZ, 0x4 ;  /* 0x00000004ff0c7424 */ /* 0x000fe200078e00ff */
[----:B------:R-:W-:-:S05]  /*12e80*/  SEL R14, R14, RZ, P2 ;  /* 0x000000ff0e0e7207 */ /* 0x000fca0001000000 */
[----:B------:R-:W-:-:S04]  /*12e90*/  IMAD.IADD R3, R13, 0x1, R14 ;  /* 0x000000010d037824 */ /* 0x000fc800078e020e */
[----:B------:R-:W-:-:S07]  /*12ea0*/  IMAD.MOV.U32 R13, RZ, RZ, R3 ;  /* 0x000000ffff0d7224 */ /* 0x000fce00078e0003 */
[----:B------:R-:W-:Y:S05]  /*12eb0*/  WARPSYNC.COLLECTIVE R15, `(.L_x_376) ;  /* 0x000000000f087348 */ /* 0x000fea0003c00000 */
[----:B------:R0:W1:Y:S02]  /*12ec0*/  SHFL.UP P6, R14, R13, R12, R11 ;  /* 0x0400000c0d0e7389 */ /* 0x00006400000c000b */
[----:B01----:R-:W-:Y:S01]  /*12ed0*/  ENDCOLLECTIVE ;  /* 0x000000000000791b */ /* 0x003fe20003800000 */
.L_x_376:
[----:B------:R-:W-:Y:S01]  /*12ee0*/  IMAD.MOV.U32 R12, RZ, RZ, 0x8 ;  /* 0x00000008ff0c7424 */ /* 0x000fe200078e00ff */
[----:B------:R-:W-:-:S05]  /*12ef0*/  SEL R14, R14, RZ, P3 ;  /* 0x000000ff0e0e7207 */ /* 0x000fca0001800000 */
[----:B------:R-:W-:-:S04]  /*12f00*/  IMAD.IADD R5, R3, 0x1, R14 ;  /* 0x0000000103057824 */ /* 0x000fc800078e020e */
[----:B------:R-:W-:-:S07]  /*12f10*/  IMAD.MOV.U32 R13, RZ, RZ, R5 ;  /* 0x000000ffff0d7224 */ /* 0x000fce00078e0005 */
[----:B------:R-:W-:Y:S05]  /*12f20*/  WARPSYNC.COLLECTIVE R15, `(.L_x_377) ;  /* 0x000000000f087348 */ /* 0x000fea0003c00000 */
[----:B------:R0:W1:Y:S02]  /*12f30*/  SHFL.UP P6, R14, R13, R12, R11 ;  /* 0x0400000c0d0e7389 */ /* 0x00006400000c000b */
[----:B01----:R-:W-:Y:S01]  /*12f40*/  ENDCOLLECTIVE ;  /* 0x000000000000791b */ /* 0x003fe20003800000 */
.L_x_377:
[----:B------:R-:W-:Y:S01]  /*12f50*/  IMAD.MOV.U32 R12, RZ, RZ, 0x10 ;  /* 0x00000010ff0c7424 */ /* 0x000fe200078e00ff */
[----:B------:R-:W-:-:S05]  /*12f60*/  SEL R6, R14, RZ, P4 ;  /* 0x000000ff0e067207 */ /* 0x000fca0002000000 */
[----:B------:R-:W-:-:S04]  /*12f70*/  IMAD.IADD R6, R5, 0x1, R6 ;  /* 0x0000000105067824 */ /* 0x000fc800078e0206 */
[----:B------:R-:W-:-:S07]  /*12f80*/  IMAD.MOV.U32 R13, RZ, RZ, R6 ;  /* 0x000000ffff0d7224 */ /* 0x000fce00078e0006 */
[----:B------:R-:W-:Y:S05]  /*12f90*/  WARPSYNC.COLLECTIVE R15, `(.L_x_378) ;  /* 0x000000000f087348 */ /* 0x000fea0003c00000 */
[----:B------:R0:W1:Y:S02]  /*12fa0*/  SHFL.UP P6, R14, R13, R12, R11 ;  /* 0x0400000c0d0e7389 */ /* 0x00006400000c000b */
[----:B01----:R-:W-:Y:S01]  /*12fb0*/  ENDCOLLECTIVE ;  /* 0x000000000000791b */ /* 0x003fe20003800000 */
.L_x_378:
[----:B------:R-:W-:Y:S02]  /*12fc0*/  IMAD.MOV.U32 R12, RZ, RZ, 0x1f ;  /* 0x0000001fff0c7424 */ /* 0x000fe400078e00ff */
[----:B------:R-:W-:Y:S01]  /*12fd0*/  IMAD.MOV.U32 R11, RZ, RZ, 0x1f ;  /* 0x0000001fff0b7424 */ /* 0x000fe200078e00ff */
[----:B------:R-:W-:-:S04]  /*12fe0*/  SEL R3, R14, RZ, P5 ;  /* 0x000000ff0e037207 */ /* 0x000fc80002800000 */
[----:B------:R-:W-:-:S05]  /*12ff0*/  IADD3 R3, R6, R3, RZ ;  /* 0x0000000306037210 */ /* 0x000fca0007ffe0ff */
[----:B------:R-:W-:-:S07]  /*13000*/  IMAD.MOV.U32 R13, RZ, RZ, R3 ;  /* 0x000000ffff0d7224 */ /* 0x000fce00078e0003 */
[----:B------:R-:W-:Y:S05]  /*13010*/  WARPSYNC.COLLECTIVE R15, `(.L_x_379) ;  /* 0x000000000f087348 */ /* 0x000fea0003c00000 */
[----:B------:R0:W1:Y:S02]  /*13020*/  SHFL.IDX P6, R14, R13, R12, R11 ;  /* 0x0000000c0d0e7389 */ /* 0x00006400000c000b */
[----:B01----:R-:W-:Y:S01]  /*13030*/  ENDCOLLECTIVE ;  /* 0x000000000000791b */ /* 0x003fe20003800000 */
.L_x_379:
[----:B------:R-:W-:Y:S05]  /*13040*/  BRA `(.L_x_380) ;  /* 0xffffffe000887947 */ /* 0x000fea000383ffff */
.L_x_317:
[----:B------:R-:W-:Y:S01]  /*13050*/  BSSY B0, `(.L_x_381) ;  /* 0x0000006000007945 */ /* 0x000fe20003800000 */
[----:B------:R-:W-:Y:S01]  /*13060*/  PLOP3.LUT P6, PT, P6, PT, PT, 0x8, 0x0 ;  /* 0x000000000000781c */ /* 0x000fe200037ce170 */
[----:B------:R-:W-:-:S12]  /*13070*/  IMAD.MOV.U32 R15, RZ, RZ, -0x1 ;  /* 0xffffffffff0f7424 */ /* 0x000fd800078e00ff */
[----:B0-----:R-:W-:Y:S05]  /*13080*/  WARPSYNC.COLLECTIVE R15, `(.L_x_382) ;  /* 0x000000000f087348 */ /* 0x001fea0003c00000 */
[----:B------:R-:W-:Y:S01]  /*13090*/  VOTE.ANY R14, PT, P6 ;  /* 0x00000000000e7806 */ /* 0x000fe200030e0100 */
[----:B0-----:R-:W-:Y:S06]  /*130a0*/  ENDCOLLECTIVE ;  /* 0x000000000000791b */ /* 0x001fec0003800000 */
.L_x_382:
[----:B------:R-:W-:Y:S05]  /*130b0*/  BSYNC B0 ;  /* 0x0000000000007941 */ /* 0x000fea0003800000 */
.L_x_381:
[----:B------:R-:W-:Y:S02]  /*130c0*/  IMAD.MOV.U32 R6, RZ, RZ, R14 ;  /* 0x000000ffff067224 */ /* 0x000fe400078e000e */
[----:B------:R-:W-:Y:S02]  /*130d0*/  IMAD.MOV.U32 R13, RZ, RZ, R2 ;  /* 0x000000ffff0d7224 */ /* 0x000fe400078e0002 */
[----:B------:R-:W0:Y:S01]  /*130e0*/  POPC R4, R6 ;  /* 0x0000000600047309 */ /* 0x000e220000000000 */
[----:B------:R-:W-:Y:S02]  /*130f0*/  IMAD.MOV.U32 R11, RZ, RZ, 0x1f ;  /* 0x0000001fff0b7424 */ /* 0x000fe400078e00ff */
[----:B------:R-:W-:Y:S02]  /*13100*/  IMAD.MOV.U32 R15, RZ, RZ, -0x1 ;  /* 0xffffffffff0f7424 */ /* 0x000fe400078e00ff */
[----:B0-----:R-:W-:-:S07]  /*13110*/  IMAD.MOV.U32 R12, RZ, RZ, R4 ;  /* 0x000000ffff0c7224 */ /* 0x001fce00078e0004 */
[----:B------:R-:W-:Y:S05]  /*13120*/  WARPSYNC.COLLECTIVE R15, `(.L_x_383) ;  /* 0x000000000f087348 */ /* 0x000fea0003c00000 */
[----:B------:R0:W1:Y:S02]  /*13130*/  SHFL.IDX P6, R14, R13, R12, R11 ;  /* 0x0000000c0d0e7389 */ /* 0x00006400000c000b */
[----:B01----:R-:W-:Y:S01]  /*13140*/  ENDCOLLECTIVE ;  /* 0x000000000000791b */ /* 0x003fe20003800000 */
.L_x_383:
[----:B------:R-:W-:Y:S01]  /*13150*/  IMAD.MOV.U32 R17, RZ, RZ, R14 ;  /* 0x000000ffff117224 */ /* 0x000fe200078e000e */
[----:B------:R-:W-:Y:S06]  /*13160*/  BRA `(.L_x_384) ;  /* 0xffffffe000787947 */ /* 0x000fec000383ffff */
.L_x_319:
[----:B------:R-:W-:Y:S01]  /*13170*/  BSSY B0, `(.L_x_385) ;  /* 0x0000007000007945 */ /* 0x000fe20003800000 */
[----:B------:R-:W-:Y:S02]  /*13180*/  IMAD.MOV.U32 R13, RZ, RZ, R3 ;  /* 0x000000ffff0d7224 */ /* 0x000fe400078e0003 */
[----:B------:R-:W-:Y:S02]  /*13190*/  IMAD.MOV.U32 R11, RZ, RZ, 0x1f ;  /* 0x0000001fff0b7424 */ /* 0x000fe400078e00ff */
[----:B------:R-:W-:-:S07]  /*131a0*/  IMAD.MOV.U32 R15, RZ, RZ, -0x1 ;  /* 0xffffffffff0f7424 */ /* 0x000fce00078e00ff */
[----:B012---:R-:W-:Y:S05]  /*131b0*/  WARPSYNC.COLLECTIVE R15, `(.L_x_386) ;  /* 0x000000000f087348 */ /* 0x007fea0003c00000 */
[----:B------:R3:W4:Y:S02]  /*131c0*/  SHFL.IDX P6, R14, R13, R12, R11 ;  /* 0x0000000c0d0e7389 */ /* 0x00072400000c000b */
[----:B01234-:R-:W-:Y:S01]  /*131d0*/  ENDCOLLECTIVE ;  /* 0x000000000000791b */ /* 0x01ffe20003800000 */
.L_x_386:
[----:B------:R-:W-:Y:S05]  /*131e0*/  BSYNC B0 ;  /* 0x0000000000007941 */ /* 0x000fea0003800000 */
.L_x_385:
[----:B------:R-:W-:Y:S05]  /*131f0*/  BRA `(.L_x_318) ;  /* 0xffffffe000707947 */ /* 0x000fea000383ffff */
.L_x_323:
[----:B0-----:R0:W2:Y:S02]  /*13200*/  SYNCS.PHASECHK.TRANS64.TRYWAIT P0, [R9+URZ+0x31c20], R0 ;  /* 0x031c2000090075a7 */ /* 0x0010a4000800017f */
[----:B--2---:R-:W-:Y:S05]  /*13210*/  @!P0 NANOSLEEP.SYNCS 0x989680 ;  /* 0x009896800000895d */ /* 0x004fea0003900000 */
[----:B------:R-:W2:Y:S02]  /*13220*/  @!P0 SYNCS.PHASECHK.TRANS64 P0, [R9+URZ+0x31c20], R0 ;  /* 0x031c2000090085a7 */ /* 0x000ea4000800007f */
[----:B--2---:R-:W-:Y:S05]  /*13230*/  @!P0 BRA `(.L_x_323) ;  /* 0xfffffffc00f08947 */ /* 0x004fea000383ffff */
[----:B------:R-:W-:Y:S05]  /*13240*/  BRA `(.L_x_387) ;  /* 0xffffffe4005c7947 */ /* 0x000fea000383ffff */
.L_x_324:
[----:B------:R-:W2:Y:S01]  /*13250*/  S2R R2, SR_TID.X ;  /* 0x0000000000027919 */ /* 0x000ea20000002100 */
[----:B------:R-:W-:Y:S01]  /*13260*/  BSSY B0, `(.L_x_388) ;  /* 0x000000a000007945 */ /* 0x000fe20003800000 */
[----:B------:R-:W-:Y:S02]  /*13270*/  IMAD.MOV.U32 R12, RZ, RZ, RZ ;  /* 0x000000ffff0c7224 */ /* 0x000fe400078e00ff */
[----:B------:R-:W-:Y:S02]  /*13280*/  IMAD.MOV.U32 R11, RZ, RZ, 0x1f ;  /* 0x0000001fff0b7424 */ /* 0x000fe400078e00ff */
[----:B------:R-:W-:Y:S01]  /*13290*/  IMAD.MOV.U32 R15, RZ, RZ, -0x1 ;  /* 0xffffffffff0f7424 */ /* 0x000fe200078e00ff */
[----:B--2---:R-:W-:-:S04]  /*132a0*/  SHF.R.U32.HI R2, RZ, 0x5, R2 ;  /* 0x00000005ff027819 */ /* 0x004fc80000011602 */
[----:B------:R-:W-:-:S05]  /*132b0*/  LOP3.LUT R2, R2, 0x3, RZ, 0xc0, !PT ;  /* 0x0000000302027812 */ /* 0x000fca00078ec0ff */
[----:B------:R-:W-:-:S07]  /*132c0*/  IMAD.MOV.U32 R13, RZ, RZ, R2 ;  /* 0x000000ffff0d7224 */ /* 0x000fce00078e0002 */
[----:B01-3--:R-:W-:Y:S05]  /*132d0*/  WARPSYNC.COLLECTIVE R15, `(.L_x_389) ;  /* 0x000000000f087348 */ /* 0x00bfea0003c00000 */
[----:B------:R2:W4:Y:S02]  /*132e0*/  SHFL.IDX P6, R14, R13, R12, R11 ;  /* 0x0000000c0d0e7389 */ /* 0x00052400000c000b */
[----:B01234-:R-:W-:Y:S01]  /*132f0*/  ENDCOLLECTIVE ;  /* 0x000000000000791b */ /* 0x01ffe20003800000 */
.L_x_389:
[----:B------:R-:W-:Y:S05]  /*13300*/  BSYNC B0 ;  /* 0x0000000000007941 */ /* 0x000fea0003800000 */
.L_x_388:
[----:B------:R-:W-:Y:S05]  /*13310*/  BRA `(.L_x_390) ;  /* 0xffffffe400447947 */ /* 0x000fea000383ffff */
.L_x_327:
[----:B------:R-:W-:Y:S01]  /*13320*/  BSSY B1, `(.L_x_391) ;  /* 0x0000006000017945 */ /* 0x000fe20003800000 */
[----:B------:R-:W-:-:S07]  /*13330*/  IMAD.MOV.U32 R15, RZ, RZ, -0x1 ;  /* 0xffffffffff0f7424 */ /* 0x000fce00078e00ff */
[----:B01-3--:R-:W-:Y:S05]  /*13340*/  WARPSYNC.COLLECTIVE R15, `(.L_x_392) ;  /* 0x000000000f0c7348 */ /* 0x00bfea0003c00000 */
[----:B------:R-:W-:Y:S02]  /*13350*/  ELECT P6, UR62, PT ;  /* 0x00000000003e782f */ /* 0x000fe400038c0000 */
[----:B------:R-:W-:Y:S01]  /*13360*/  MOV R14, UR62 ;  /* 0x0000003e000e7c02 */ /* 0x000fe20008000f00 */
[----:B01-3--:R-:W-:Y:S10]  /*13370*/  ENDCOLLECTIVE ;  /* 0x000000000000791b */ /* 0x00bff40003800000 */
.L_x_392:
[----:B------:R-:W-:Y:S05]  /*13380*/  BSYNC B1 ;  /* 0x0000000000017941 */ /* 0x000fea0003800000 */
.L_x_391:
[----:B------:R-:W-:Y:S05]  /*13390*/  BRA `(.L_x_393) ;  /* 0xffffffe4003c7947 */ /* 0x000fea000383ffff */
.L_x_329:
[----:B0-----:R0:W2:Y:S02]  /*133a0*/  SYNCS.PHASECHK.TRANS64.TRYWAIT P0, [R5+URZ], R4 ;  /* 0x00000004050075a7 */ /* 0x0010a4000800017f */
[----:B--2---:R-:W-:Y:S05]  /*133b0*/  @!P0 NANOSLEEP.SYNCS 0x989680 ;  /* 0x009896800000895d */ /* 0x004fea0003900000 */
[----:B------:R-:W2:Y:S02]  /*133c0*/  @!P0 SYNCS.PHASECHK.TRANS64 P0, [R5+URZ], R4 ;  /* 0x00000004050085a7 */ /* 0x000ea4000800007f */
[----:B--2---:R-:W-:Y:S05]  /*133d0*/  @!P0 BRA `(.L_x_329) ;  /* 0xfffffffc00f08947 */ /* 0x004fea000383ffff */
[----:B------:R-:W-:Y:S05]  /*133e0*/  BRA `(.L_x_394) ;  /* 0xffffffe400707947 */ /* 0x000fea000383ffff */
.L_x_330:
[----:B--2---:R2:W4:Y:S02]  /*133f0*/  SYNCS.PHASECHK.TRANS64.TRYWAIT P0, [R3+URZ], R2 ;  /* 0x00000002030075a7 */ /* 0x004524000800017f */
[----:B----4-:R-:W-:Y:S05]  /*13400*/  @!P0 NANOSLEEP.SYNCS 0x989680 ;  /* 0x009896800000895d */ /* 0x010fea0003900000 */
[----:B------:R-:W4:Y:S02]  /*13410*/  @!P0 SYNCS.PHASECHK.TRANS64 P0, [R3+URZ], R2 ;  /* 0x00000002030085a7 */ /* 0x000f24000800007f */
[----:B----4-:R-:W-:Y:S05]  /*13420*/  @!P0 BRA `(.L_x_330) ;  /* 0xfffffffc00f08947 */ /* 0x010fea000383ffff */
[----:B------:R-:W-:Y:S05]  /*13430*/  BRA `(.L_x_395) ;  /* 0xffffffe400647947 */ /* 0x000fea000383ffff */
.L_x_332:
[----:B----4-:R4:W0:Y:S02]  /*13440*/  SYNCS.PHASECHK.TRANS64.TRYWAIT P0, [R23+URZ], R4 ;  /* 0x00000004170075a7 */ /* 0x010824000800017f */
[----:B0-----:R-:W-:Y:S05]  /*13450*/  @!P0 NANOSLEEP.SYNCS 0x989680 ;  /* 0x009896800000895d */ /* 0x001fea0003900000 */
[----:B------:R-:W0:Y:S02]  /*13460*/  @!P0 SYNCS.PHASECHK.TRANS64 P0, [R23+URZ], R4 ;  /* 0x00000004170085a7 */ /* 0x000e24000800007f */
[----:B0-----:R-:W-:Y:S05]  /*13470*/  @!P0 BRA `(.L_x_332) ;  /* 0xfffffffc00f08947 */ /* 0x001fea000383ffff */
[----:B------:R-:W-:Y:S05]  /*13480*/  BRA `(.L_x_396) ;  /* 0xffffffe400687947 */ /* 0x000fea000383ffff */
.L_x_397:
        /* <DEDUP_REMOVED lines=15> */
.L_x_2725:


//--------------------- .text._ZN7cutlass13device_kernelIN5flash11enable_sm90INS1_16FlashAttnFwdSm90INS1_25CollectiveMainloopFwdSm90ILi2EN4cute5tupleIJNS5_1CILi1EEES8_S8_EEENS6_IJNS7_ILi192EEENS7_ILi144EEENS7_ILi96EEEEEELi96ENS_10bfloat16_tEfNS_4arch4Sm90ELb0ELb0ELb1ELb1ELb0ELb1ELb0ELb0ELb1ELb1ELb0ELb0EEENS1_21CollectiveEpilogueFwdINS6_IJSA_SC_SB_EEES9_SE_SG_Li384ELb1ELb1ELb0ELb0EEENS1_36VarlenDynamicPersistentTileSchedulerILi192ELi144ELi384ELi128ELb0ELb1ELb1ELb0ELb1ELb1EEEEEEEEEvNT_6ParamsE --------------------------
	.section	.text._ZN7cutlass13device_kernelIN5flash11enable_sm90INS1_16FlashAttnFwdSm90INS1_25CollectiveMainloopFwdSm90ILi2EN4cute5tupleIJNS5_1CILi1EEES8_S8_EEENS6_IJNS7_ILi192EEENS7_ILi144EEENS7_ILi96EEEEEELi96ENS_10bfloat16_tEfNS_4arch4Sm90ELb0ELb0ELb1ELb1ELb0ELb1ELb0ELb0ELb1ELb1ELb0ELb0EEENS1_21CollectiveEpilogueFwdINS6_IJSA_SC_SB_EEES9_SE_SG_Li384ELb1ELb1ELb0ELb0EEENS1_36VarlenDynamicPersistentTileSchedulerILi192ELi144ELi384ELi128ELb0ELb1ELb1ELb0ELb1ELb1EEEEEEEEEvNT_6ParamsE,"ax",@progbits
	.align	128
.text._ZN7cutlass13device_kernelIN5flash11enable_sm90INS1_16FlashAttnFwdSm90INS1_25CollectiveMainloopFwdSm90ILi2EN4cute5tupleIJNS5_1CILi1EEES8_S8_EEENS6_IJNS7_ILi192EEENS7_ILi144EEENS7_ILi96EEEEEELi96ENS_10bfloat16_tEfNS_4arch4Sm90ELb0ELb0ELb1ELb1ELb0ELb1ELb0ELb0ELb1ELb1ELb0ELb0EEENS1_21CollectiveEpilogueFwdINS6_IJSA_SC_SB_EEES9_SE_SG_Li384ELb1ELb1ELb0ELb0EEENS1_36VarlenDynamicPersistentTileSchedulerILi192ELi144ELi384ELi128ELb0ELb1ELb1ELb0ELb1ELb1EEEEEEEEEvNT_6ParamsE:
        .type           _ZN7cutlass13device_kernelIN5flash11enable_sm90INS1_16FlashAttnFwdSm90INS1_25CollectiveMainloopFwdSm90ILi2EN4cute5tupleIJNS5_1CILi1EEES8_S8_EEENS6_IJNS7_ILi192EEENS7_ILi144EEENS7_ILi96EEEEEELi96ENS_10bfloat16_tEfNS_4arch4Sm90ELb0ELb0ELb1ELb1ELb0ELb1ELb0ELb0ELb1ELb1ELb0ELb0EEENS1_21CollectiveEpilogueFwdINS6_IJSA_SC_SB_EEES9_SE_SG_Li384ELb1ELb1ELb0ELb0EEENS1_36VarlenDynamicPersistentTileSchedulerILi192ELi144ELi384ELi128ELb0ELb1ELb1ELb0ELb1ELb1EEEEEEEEEvNT_6ParamsE,@function
        .size           _ZN7cutlass13device_kernelIN5flash11enable_sm90INS1_16FlashAttnFwdSm90INS1_25CollectiveMainloopFwdSm90ILi2EN4cute5tupleIJNS5_1CILi1EEES8_S8_EEENS6_IJNS7_ILi192EEENS7_ILi144EEENS7_ILi96EEEEEELi96ENS_10bfloat16_tEfNS_4arch4Sm90ELb0ELb0ELb1ELb1ELb0ELb1ELb0ELb0ELb1ELb1ELb0ELb0EEENS1_21CollectiveEpilogueFwdINS6_IJSA_SC_SB_EEES9_SE_SG_Li384ELb1ELb1ELb0ELb0EEENS1_36VarlenDynamicPersistentTileSchedulerILi192ELi144ELi384ELi128ELb0ELb1ELb1ELb0ELb1ELb1EEEEEEEEEvNT_6ParamsE,(.L_x_2726 - _ZN7cutlass13device_kernelIN5flash11enable_sm90INS1_16FlashAttnFwdSm90INS1_25CollectiveMainloopFwdSm90ILi2EN4cute5tupleIJNS5_1CILi1EEES8_S8_EEENS6_IJNS7_ILi192EEENS7_ILi144EEENS7_ILi96EEEEEELi96ENS_10bfloat16_tEfNS_4arch4Sm90ELb0ELb0ELb1ELb1ELb0ELb1ELb0ELb0ELb1ELb1ELb0ELb0EEENS1_21CollectiveEpilogueFwdINS6_IJSA_SC_SB_EEES9_SE_SG_Li384ELb1ELb1ELb0ELb0EEENS1_36VarlenDynamicPersistentTileSchedulerILi192ELi144ELi384ELi128ELb0ELb1ELb1ELb0ELb1ELb1EEEEEEEEEvNT_6ParamsE)
        .other          _ZN7cutlass13device_kernelIN5flash11enable_sm90INS1_16FlashAttnFwdSm90INS1_25CollectiveMainloopFwdSm90ILi2EN4cute5tupleIJNS5_1CILi1EEES8_S8_EEENS6_IJNS7_ILi192EEENS7_ILi144EEENS7_ILi96EEEEEELi96ENS_10bfloat16_tEfNS_4arch4Sm90ELb0ELb0ELb1ELb1ELb0ELb1ELb0ELb0ELb1ELb1ELb0ELb0EEENS1_21CollectiveEpilogueFwdINS6_IJSA_SC_SB_EEES9_SE_SG_Li384ELb1ELb1ELb0ELb0EEENS1_36VarlenDynamicPersistentTileSchedulerILi192ELi144ELi384ELi128ELb0ELb1ELb1ELb0ELb1ELb1EEEEEEEEEvNT_6ParamsE,@"STO_CUDA_ENTRY STV_DEFAULT"
_ZN7cutlass13device_kernelIN5flash11enable_sm90INS1_16FlashAttnFwdSm90INS1_25CollectiveMainloopFwdSm90ILi2EN4cute5tupleIJNS5_1CILi1EEES8_S8_EEENS6_IJNS7_ILi192EEENS7_ILi144EEENS7_ILi96EEEEEELi96ENS_10bfloat16_tEfNS_4arch4Sm90ELb0ELb0ELb1ELb1ELb0ELb1ELb0ELb0ELb1ELb1ELb0ELb0EEENS1_21CollectiveEpilogueFwdINS6_IJSA_SC_SB_EEES9_SE_SG_Li384ELb1ELb1ELb0ELb0EEENS1_36VarlenDynamicPersistentTileSchedulerILi192ELi144ELi384ELi128ELb0ELb1ELb1ELb0ELb1ELb1EEEEEEEEEvNT_6ParamsE:
        /* <DEDUP_REMOVED lines=12> */
[----:B------:R-:W-:Y:S02]  /*00c0*/  UIADD3 UR10, UP2, UR4, 0x570, URZ ;  /* 0x00000570040a7890 */ /* 0x000fe4000ff5e03f */
[----:B------:R-:W-:Y:S02]  /*00d0*/  UIADD3 UR4, UP3, UR4, 0x670, URZ ;  /* 0x0000067004047890 */ /* 0x000fe4000ff7e03f */
[----:B------:R-:W-:-:S02]  /*00e0*/  UIADD3.X UR7, URZ, UR5, URZ, UP0, !UPT ;  /* 0x000000053f077290 */ /* 0x000fc400087fe43f */
[----:B------:R-:W-:Y:S02]  /*00f0*/  UIADD3.X UR9, URZ, UR5, URZ, UP1, !UPT ;  /* 0x000000053f097290 */ /* 0x000fe40008ffe43f */
[----:B------:R-:W-:Y:S02]  /*0100*/  UIADD3.X UR11, URZ, UR5, URZ, UP2, !UPT ;  /* 0x000000053f0b7290 */ /* 0x000fe400097fe43f */
[----:B------:R-:W-:-:S03]  /*0110*/  UIADD3.X UR5, URZ, UR5, URZ, UP3, !UPT ;  /* 0x000000053f057290 */ /* 0x000fc60009ffe43f */
[----:B------:R0:W-:Y:S02]  /*0120*/  UTMACCTL.PF [UR6] ;  /* 0x00000000060079b9 */ /* 0x0001e40008040000 */
[----:B------:R0:W-:Y:S02]  /*0130*/  UTMACCTL.PF [UR8] ;  /* 0x00000000080079b9 */ /* 0x0001e40008040000 */
[----:B------:R0:W-:Y:S02]  /*0140*/  UTMACCTL.PF [UR10] ;  /* 0x000000000a0079b9 */ /* 0x0001e40008040000 */
[----:B------:R0:W-:Y:S02]  /*0150*/  UTMACCTL.PF [UR4] ;  /* 0x00000000040079b9 */ /* 0x0001e40008040000 */
[----:B0-----:R-:W-:Y:S01]  /*0160*/  NOP ;  /* 0x0000000000007918 */ /* 0x001fe20000000000 */
.L_x_399:
[----:B------:R-:W-:Y:S05]  /*0170*/  BSYNC B0 ;  /* 0x0000000000007941 */ /* 0x000fea0003800000 */
.L_x_398:
        /* <DEDUP_REMOVED lines=40> */
.L_x_400:
        /* <DEDUP_REMOVED lines=22> */
.L_x_401:
        /* <DEDUP_REMOVED lines=18> */
.L_x_402:
        /* <DEDUP_REMOVED lines=22> */
.L_x_403:
        /* <DEDUP_REMOVED lines=22> */
.L_x_404:
[----:B--2---:R-:W-:Y:S01]  /*0940*/  ISETP.NE.AND P0, PT, R2, RZ, PT ;  /* 0x000000ff0200720c */ /* 0x004fe20003f05270 */
[----:B------:R-:W-:Y:S01]  /*0950*/  IMAD.MOV.U32 R2, RZ, RZ, 0x1 ;  /* 0x00000001ff027424 */ /* 0x000fe200078e00ff */
[----:B------:R-:W-:Y:S01]  /*0960*/  NOP ;  /* 0x0000000000007918 */ /* 0x000fe20000000000 */
[----:B------:R-:W-:Y:S01]  /*0970*/  ULDC.64 UR60, c[0x0][0x208] ;  /* 0x00008200003c7ab9 */ /* 0x000fe20000000a00 */
[----:B------:R-:W-:Y:S02]  /*0980*/  BSSY B9, `(.L_x_405) ;  /* 0x0001e61000097945 */ /* 0x000fe40003800000 */
[----:B------:R-:W-:-:S05]  /*0990*/  SEL R2, R2, 0x2, !P0 ;  /* 0x0000000202027807 */ /* 0x000fca0004000000 */
[----:B------:R2:W-:Y:S01]  /*09a0*/  STL [R1+0x60], R2 ;  /* 0x0000600201007387 */ /* 0x0005e20000100800 */
[----:B01-34-:R-:W-:Y:S06]  /*09b0*/  BAR.SYNC.DEFER_BLOCKING 0x0 ;  /* 0x0000000000007b1d */ /* 0x01bfec0000010000 */
[----:B------:R-:W-:Y:S05]  /*09c0*/  @!P0 BRA `(.L_x_406) ;  /* 0x0000016c00f88947 */ /* 0x000fea0003800000 */
.L_x_407:
[----:B------:R-:W-:-:S08]  /*09d0*/  NOP ;  /* 0x0000000000007918 */ /* 0x000fd00000000000 */
[----:B------:R-:W0:Y:S02]  /*09e0*/  USETMAXREG.TRY_ALLOC.CTAPOOL UP0, 0xa0 ;  /* 0x000000a0000079c8 */ /* 0x000e240008000600 */
[----:B0-----:R-:W-:-:S13]  /*09f0*/  PLOP3.LUT P0, PT, PT, PT, UP0, 0x80, 0x0 ;  /* 0x000000000000781c */ /* 0x001fda0003f0f008 */
[----:B------:R-:W-:Y:S05]  /*0a00*/  @!P0 BRA `(.L_x_407) ;  /* 0xfffffffc00f08947 */ /* 0x000fea000383ffff */
[----:B------:R-:W3:Y:S01]  /*0a10*/  LDL.LU R0, [R1+0x50] ;  /* 0x0000500001007983 */ /* 0x000ee20000300800 */
[----:B--2---:R-:W0:Y:S01]  /*0a20*/  S2R R2, SR_TID.X ;  /* 0x0000000000027919 */ /* 0x004e220000002100 */
[----:B------:R-:W1:Y:S01]  /*0a30*/  S2UR UR5, SR_CgaCtaId ;  /* 0x00000000000579c3 */ /* 0x000e620000008800 */
[----:B------:R-:W-:Y:S01]  /*0a40*/  UMOV UR4, 0x400 ;  /* 0x0000040000047882 */ /* 0x000fe20000000000 */
[----:B0-----:R-:W-:-:S06]  /*0a50*/  SHF.R.U32.HI R2, RZ, 0x7, R2 ;  /* 0x00000007ff027819 */ /* 0x001fcc0000011602 */
[----:B------:R-:W-:Y:S06]  /*0a60*/  BAR.ARV 0x8, 0x200 ;  /* 0x0208000000007b1d */ /* 0x000fec0000002000 */
[----:B------:R-:W-:-:S13]  /*0a70*/  ISETP.NE.AND P0, PT, R2, 0x1, PT ;  /* 0x000000010200780c */ /* 0x000fda0003f05270 */
[----:B------:R-:W-:Y:S08]  /*0a80*/  @!P0 BAR.ARV 0x9, 0x100 ;  /* 0x0244000000008b1d */ /* 0x000ff00000002000 */
[----:B------:R-:W-:Y:S01]  /*0a90*/  BAR.SYNC.DEFER_BLOCKING 0x5, 0x200 ;  /* 0x0148000000007b1d */ /* 0x000fe20000010000 */
[----:B-1----:R-:W-:-:S06]  /*0aa0*/  ULEA UR4, UR5, UR4, 0x18 ;  /* 0x0000000405047291 */ /* 0x002fcc000f8ec03f */
[----:B------:R-:W-:Y:S01]  /*0ab0*/  IMAD.U32 R16, RZ, RZ, UR4 ;  /* 0x00000004ff107e24 */ /* 0x000fe2000f8e00ff */
[----:B------:R-:W-:-:S04]  /*0ac0*/  ULDC UR4, c[0x0][0xc3c] ;  /* 0x00030f0000047ab9 */ /* 0x000fc80000000800 */
[----:B------:R-:W0:Y:S01]  /*0ad0*/  LDS.128 R108, [R16+0x31cd0] ;  /* 0x031cd000106c7984 */ /* 0x000e220000000c00 */
[----:B------:R-:W-:Y:S06]  /*0ae0*/  BAR.ARV 0x4, 0x200 ;  /* 0x0108000000007b1d */ /* 0x000fec0000002000 */
[----:B---3--:R-:W-:-:S04]  /*0af0*/  LOP3.LUT R0, R0, 0xfffffffb, RZ, 0xc0, !PT ;  /* 0xfffffffb00007812 */ /* 0x008fc800078ec0ff */
[----:B------:R-:W-:-:S05]  /*0b00*/  @P0 LOP3.LUT R0, R0, 0x4, RZ, 0xfc, !PT ;  /* 0x0000000400000812 */ /* 0x000fca00078efcff */
[----:B------:R4:W-:Y:S01]  /*0b10*/  STL [R1+0x50], R0 ;  /* 0x0000500001007387 */ /* 0x0009e20000100800 */
[----:B0-----:R-:W-:-:S13]  /*0b20*/  ISETP.GE.AND P0, PT, R111, UR4, PT ;  /* 0x000000046f007c0c */ /* 0x001fda000bf06270 */
[----:B----4-:R-:W-:Y:S05]  /*0b30*/  @P0 BRA `(.L_x_408) ;  /* 0x000001e400140947 */ /* 0x010fea0003800000 */
[----:B------:R-:W0:Y:S01]  /*0b40*/  S2R R0, SR_TID.X ;  /* 0x0000000000007919 */ /* 0x000e220000002100 */
[----:B------:R-:W-:Y:S02]  /*0b50*/  IMAD.MOV.U32 R20, RZ, RZ, -0x2 ;  /* 0xfffffffeff147424 */ /* 0x000fe400078e00ff */
[----:B0-----:R-:W-:-:S05]  /*0b60*/  VIADD R22, R0, 0xffffff80 ;  /* 0xffffff8000167836 */ /* 0x001fca0000000000 */
[-C--:B------:R-:W-:Y:S02]  /*0b70*/  LEA.HI R4, R22, R22.reuse, RZ, 0x1 ;  /* 0x0000001616047211 */ /* 0x080fe400078f08ff */
[----:B------:R-:W-:Y:S02]  /*0b80*/  SHF.R.S32.HI R0, RZ, 0x1f, R22 ;  /* 0x0000001fff007819 */ /* 0x000fe40000011416 */
[----:B------:R-:W-:Y:S02]  /*0b90*/  LOP3.LUT R2, R4, 0xfffffffe, RZ, 0xc0, !PT ;  /* 0xfffffffe04027812 */ /* 0x000fe400078ec0ff */
[----:B------:R-:W-:Y:S02]  /*0ba0*/  LEA.HI R3, R0, R22, RZ, 0x4 ;  /* 0x0000001600037211 */ /* 0x000fe400078f20ff */
[----:B------:R-:W-:Y:S01]  /*0bb0*/  SHF.R.S32.HI R19, RZ, 0x1, R4 ;  /* 0x00000001ff137819 */ /* 0x000fe20000011404 */
[----:B------:R-:W-:Y:S01]  /*0bc0*/  IMAD.IADD R21, R22, 0x1, -R2 ;  /* 0x0000000116157824 */ /* 0x000fe200078e0a02 */
[----:B------:R-:W-:-:S02]  /*0bd0*/  SHF.R.S32.HI R2, RZ, 0x4, R3 ;  /* 0x00000004ff027819 */ /* 0x000fc40000011403 */
[----:B------:R-:W-:Y:S01]  /*0be0*/  LEA.HI R5, R4, R19, RZ, 0x1 ;  /* 0x0000001304057211 */ /* 0x000fe200078f08ff */
[----:B------:R-:W-:Y:S01]  /*0bf0*/  IMAD.SHL.U32 R24, R21, 0x4, RZ ;  /* 0x0000000415187824 */ /* 0x000fe200078e00ff */
[----:B------:R-:W-:Y:S02]  /*0c00*/  LEA.HI R4, R3, R2, RZ, 0x1 ;  /* 0x0000000203047211 */ /* 0x000fe400078f08ff */
[----:B------:R-:W-:Y:S01]  /*0c10*/  LOP3.LUT R6, R5, 0x7fffffe, RZ, 0xc0, !PT ;  /* 0x07fffffe05067812 */ /* 0x000fe200078ec0ff */
[----:B------:R-:W-:Y:S01]  /*0c20*/  VIADD R7, R24, 0x10 ;  /* 0x0000001018077836 */ /* 0x000fe20000000000 */
[----:B------:R-:W-:Y:S01]  /*0c30*/  STL [R1+0x40], R24 ;  /* 0x0000401801007387 */ /* 0x000fe20000100800 */
[----:B------:R-:W-:Y:S01]  /*0c40*/  LOP3.LUT R5, R4, 0x1ffffffe, RZ, 0xc0, !PT ;  /* 0x1ffffffe04057812 */ /* 0x000fe200078ec0ff */
[C---:B------:R-:W-:Y:S01]  /*0c50*/  VIADD R8, R24.reuse, 0x20 ;  /* 0x0000002018087836 */ /* 0x040fe20000000000 */
[----:B------:R-:W-:Y:S01]  /*0c60*/  LOP3.LUT R3, R3, 0xfffffff0, RZ, 0xc0, !PT ;  /* 0xfffffff003037812 */ /* 0x000fe200078ec0ff */
[----:B------:R0:W-:Y:S01]  /*0c70*/  STL [R1+0x6c], R7 ;  /* 0x00006c0701007387 */ /* 0x0001e20000100800 */
[----:B------:R-:W-:-:S02]  /*0c80*/  IMAD.IADD R4, R24, 0x1, R7 ;  /* 0x0000000118047824 */ /* 0x000fc400078e0207 */
[----:B------:R-:W-:Y:S01]  /*0c90*/  IMAD.IADD R5, R2, 0x1, -R5 ;  /* 0x0000000102057824 */ /* 0x000fe200078e0a05 */
[----:B------:R1:W-:Y:S01]  /*0ca0*/  STL [R1+0x68], R8 ;  /* 0x0000680801007387 */ /* 0x0003e20000100800 */
[----:B------:R-:W-:Y:S01]  /*0cb0*/  IMAD.IADD R3, R22, 0x1, -R3 ;  /* 0x0000000116037824 */ /* 0x000fe200078e0a03 */
[----:B------:R-:W-:Y:S01]  /*0cc0*/  SHF.R.S32.HI R9, RZ, 0x1f, R4 ;  /* 0x0000001fff097819 */ /* 0x000fe20000011404 */
[----:B------:R-:W-:Y:S02]  /*0cd0*/  IMAD.SHL.U32 R5, R5, 0x8, RZ ;  /* 0x0000000805057824 */ /* 0x000fe400078e00ff */
[----:B0-----:R-:W-:Y:S01]  /*0ce0*/  IMAD.IADD R7, R19, 0x1, -R6 ;  /* 0x0000000113077824 */ /* 0x001fe200078e0a06 */
[CC--:B------:R-:W-:Y:S01]  /*0cf0*/  LEA.HI R12, R9.reuse, R4.reuse, RZ, 0x3 ;  /* 0x00000004090c7211 */ /* 0x0c0fe200078f18ff */
[----:B------:R-:W-:Y:S01]  /*0d00*/  IMAD.IADD R6, R24, 0x1, R8 ;  /* 0x0000000118067824 */ /* 0x000fe200078e0208 */
[----:B------:R-:W-:Y:S01]  /*0d10*/  LEA.HI R14, R9, R4, RZ, 0x5 ;  /* 0x00000004090e7211 */ /* 0x000fe200078f28ff */
[----:B------:R-:W-:Y:S01]  /*0d20*/  IMAD R17, R2, 0x8, R7 ;  /* 0x0000000802117824 */ /* 0x000fe200078e0207 */
[----:B------:R-:W-:-:S02]  /*0d30*/  LEA.HI R2, R0, R22, RZ, 0x7 ;  /* 0x0000001600027211 */ /* 0x000fc400078f38ff */
[----:B------:R-:W-:Y:S02]  /*0d40*/  SHF.R.S32.HI R7, RZ, 0x1f, R6 ;  /* 0x0000001fff077819 */ /* 0x000fe40000011406 */
[----:B------:R-:W-:Y:S02]  /*0d50*/  LOP3.LUT R4, R2, 0xffffff80, RZ, 0xc0, !PT ;  /* 0xffffff8002047812 */ /* 0x000fe400078ec0ff */
[CC--:B------:R-:W-:Y:S02]  /*0d60*/  LEA.HI R13, R7.reuse, R6.reuse, RZ, 0x3 ;  /* 0x00000006070d7211 */ /* 0x0c0fe400078f18ff */
[----:B------:R-:W-:Y:S01]  /*0d70*/  LEA.HI R15, R7, R6, RZ, 0x5 ;  /* 0x00000006070f7211 */ /* 0x000fe200078f28ff */
[----:B------:R-:W-:Y:S01]  /*0d80*/  IMAD.IADD R28, R22, 0x1, -R4 ;  /* 0x00000001161c7824 */ /* 0x000fe200078e0a04 */
[----:B------:R-:W-:Y:S02]  /*0d90*/  SHF.R.S32.HI R4, RZ, 0x1f, R3 ;  /* 0x0000001fff047819 */ /* 0x000fe40000011403 */
[----:B------:R-:W-:-:S02]  /*0da0*/  LEA.HI R6, R0, R22, RZ, 0x5 ;  /* 0x0000001600067211 */ /* 0x000fc400078f28ff */
[----:B-1----:R-:W-:Y:S02]  /*0db0*/  SHF.R.S32.HI R8, RZ, 0x1f, R28 ;  /* 0x0000001fff087819 */ /* 0x002fe4000001141c */
[----:B------:R-:W-:Y:S02]  /*0dc0*/  LEA.HI R7, R0, R22, RZ, 0x2 ;  /* 0x0000001600077211 */ /* 0x000fe400078f10ff */
[----:B------:R-:W-:Y:S02]  /*0dd0*/  LEA.HI R9, R8, R28, RZ, 0x2 ;  /* 0x0000001c08097211 */ /* 0x000fe400078f10ff */
[-C--:B------:R-:W-:Y:S02]  /*0de0*/  LEA.HI R0, R4, R3.reuse, RZ, 0x3 ;  /* 0x0000000304007211 */ /* 0x080fe400078f18ff */
[----:B------:R-:W-:Y:S02]  /*0df0*/  LOP3.LUT R10, R9, 0x7ffffffc, RZ, 0xc0, !PT ;  /* 0x7ffffffc090a7812 */ /* 0x000fe400078ec0ff */
[----:B------:R-:W-:Y:S01]  /*0e00*/  SHF.R.S32.HI R27, RZ, 0x7, R2 ;  /* 0x00000007ff1b7819 */ /* 0x000fe20000011402 */
[----:B------:R-:W-:Y:S01]  /*0e10*/  IMAD.SHL.U32 R2, R0, 0x10, RZ ;  /* 0x0000001000027824 */ /* 0x000fe200078e00ff */
[----:B------:R-:W-:Y:S01]  /*0e20*/  LEA.HI R4, R4, R3, RZ, 0x2 ;  /* 0x0000000304047211 */ /* 0x000fe200078f10ff */
[----:B------:R-:W-:Y:S01]  /*0e30*/  IMAD.IADD R11, R28, 0x1, -R10 ;  /* 0x000000011c0b7824 */ /* 0x000fe200078e0a0a */
[----:B------:R-:W-:-:S02]  /*0e40*/  SHF.R.S32.HI R26, RZ, 0x2, R7 ;  /* 0x00000002ff1a7819 */ /* 0x000fc40000011407 */
[----:B------:R-:W-:Y:S02]  /*0e50*/  SHF.R.S32.HI R10, RZ, 0x1f, R7 ;  /* 0x0000001fff0a7819 */ /* 0x000fe40000011407 */
[----:B------:R-:W-:Y:S02]  /*0e60*/  SHF.R.S32.HI R6, RZ, 0x5, R6 ;  /* 0x00000005ff067819 */ /* 0x000fe40000011406 */
[----:B------:R-:W-:Y:S02]  /*0e70*/  LOP3.LUT R0, R4, 0x7fffffc, RZ, 0xc0, !PT ;  /* 0x07fffffc04007812 */ /* 0x000fe400078ec0ff */
[----:B------:R-:W-:Y:S01]  /*0e80*/  LOP3.LUT R2, R2, 0x7fffff80, RZ, 0xc0, !PT ;  /* 0x7fffff8002027812 */ /* 0x000fe200078ec0ff */
[----:B------:R-:W-:Y:S01]  /*0e90*/  IMAD R18, R6, 0x10, R3 ;  /* 0x0000001006127824 */ /* 0x000fe200078e0203 */
[----:B------:R-:W-:Y:S01]  /*0ea0*/  LEA.HI R10, R10, R26, RZ, 0x2 ;  /* 0x0000001a0a0a7211 */ /* 0x000fe200078f10ff */
[----:B------:R-:W-:Y:S01]  /*0eb0*/  IMAD.IADD R0, R3, 0x1, -R0 ;  /* 0x0000000103007824 */ /* 0x000fe200078e0a00 */
[----:B------:R-:W-:Y:S01]  /*0ec0*/  SHF.R.S32.HI R4, RZ, 0x2, R4 ;  /* 0x00000002ff047819 */ /* 0x000fe20000011404 */
[----:B------:R-:W-:Y:S01]  /*0ed0*/  IMAD R3, R6, 0x100, R2 ;  /* 0x0000010006037824 */ /* 0x000fe200078e0202 */
[----:B------:R-:W-:Y:S01]  /*0ee0*/  LOP3.LUT R10, R10, 0xfffffffc, RZ, 0xc0, !PT ;  /* 0xfffffffc0a0a7812 */ /* 0x000fe200078ec0ff */
[----:B------:R-:W-:Y:S01]  /*0ef0*/  IMAD R2, R11, R20, 0x90 ;  /* 0x000000900b027424 */ /* 0x000fe200078e0214 */
[--C-:B------:R-:W-:Y:S01]  /*0f00*/  SHF.R.S32.HI R6, RZ, 0x2, R9.reuse ;  /* 0x00000002ff067819 */ /* 0x100fe20000011409 */
[----:B------:R-:W-:Y:S01]  /*0f10*/  IMAD.SHL.U32 R4, R4, 0x40, RZ ;  /* 0x0000004004047824 */ /* 0x000fe200078e00ff */
[----:B------:R-:W-:Y:S01]  /*0f20*/  SHF.R.S32.HI R9, RZ, 0x1f, R9 ;  /* 0x0000001fff097819 */ /* 0x000fe20000011409 */
[----:B------:R-:W-:Y:S01]  /*0f30*/  IMAD.IADD R11, R26, 0x1, -R10 ;  /* 0x000000011a0b7824 */ /* 0x000fe200078e0a0a */
[----:B------:R0:W-:Y:S01]  /*0f40*/  STL [R1+0xb8], R2 ;  /* 0x0000b80201007387 */ /* 0x0001e20000100800 */
[----:B------:R-:W-:Y:S01]  /*0f50*/  IMAD R3, R0, 0x10, R3 ;  /* 0x0000001000037824 */ /* 0x000fe200078e0203 */
[----:B------:R-:W-:Y:S01]  /*0f60*/  LEA.HI R9, R9, R6, RZ, 0x3 ;  /* 0x0000000609097211 */ /* 0x000fe200078f18ff */
[----:B------:R-:W-:Y:S01]  /*0f70*/  IMAD.U32 R10, R18, 0x20, R5 ;  /* 0x00000020120a7824 */ /* 0x000fe200078e0005 */
[----:B------:R-:W2:Y:S01]  /*0f80*/  LDL.LU R26, [R1+0x60] ;  /* 0x00006000011a7983 */ /* 0x000ea20000300800 */
[----:B------:R-:W-:Y:S01]  /*0f90*/  IMAD.SHL.U32 R0, R11, 0x40, RZ ;  /* 0x000000400b007824 */ /* 0x000fe200078e00ff */
[----:B------:R-:W-:-:S02]  /*0fa0*/  LOP3.LUT R9, R9, 0xfffffff8, RZ, 0xc0, !PT ;  /* 0xfffffff809097812 */ /* 0x000fc400078ec0ff */
[----:B------:R-:W-:Y:S01]  /*0fb0*/  LEA.HI R8, R8, R28, RZ, 0x5 ;  /* 0x0000001c08087211 */ /* 0x000fe200078f28ff */
[----:B0-----:R-:W-:Y:S01]  /*0fc0*/  IMAD.HI R2, R27, 0x55555556, RZ ;  /* 0x555555561b027827 */ /* 0x001fe200078e02ff */
[----:B------:R-:W-:Y:S02]  /*0fd0*/  LOP3.LUT R4, R4, 0x40, RZ, 0xc0, !PT ;  /* 0x0000004004047812 */ /* 0x000fe400078ec0ff */
[----:B------:R-:W-:Y:S01]  /*0fe0*/  SHF.R.S32.HI R8, RZ, 0x5, R8 ;  /* 0x00000005ff087819 */ /* 0x000fe20000011408 */
[----:B------:R-:W-:Y:S01]  /*0ff0*/  IMAD.IADD R9, R6, 0x1, -R9 ;  /* 0x0000000106097824 */ /* 0x000fe200078e0a09 */
[----:B------:R-:W-:Y:S02]  /*1000*/  LEA.HI R2, R2, R2, RZ, 0x1 ;  /* 0x0000000202027211 */ /* 0x000fe400078f08ff */
[----:B------:R-:W-:Y:S02]  /*1010*/  LOP3.LUT R20, R0, 0xc0, RZ, 0xc0, !PT ;  /* 0x000000c000147812 */ /* 0x000fe400078ec0ff */
[----:B------:R-:W-:Y:S01]  /*1020*/  LOP3.LUT R5, R4, 0x8, R5, 0xf8, !PT ;  /* 0x0000000804057812 */ /* 0x000fe200078ef805 */
[----:B------:R0:W-:Y:S01]  /*1030*/  STL [R1+0xc0], R10 ;  /* 0x0000c00a01007387 */ /* 0x0001e20000100800 */
[----:B------:R-:W-:Y:S01]  /*1040*/  SHF.R.U32.HI R4, RZ, 0x3, R4 ;  /* 0x00000003ff047819 */ /* 0x000fe20000011604 */
[----:B------:R-:W-:Y:S01]  /*1050*/  IMAD R2, R2, -0x3, R27 ;  /* 0xfffffffd02027824 */ /* 0x000fe200078e021b */
[----:B------:R-:W-:Y:S01]  /*1060*/  LOP3.LUT R0, R20, 0x18, R12, 0xf8, !PT ;  /* 0x0000001814007812 */ /* 0x000fe200078ef80c */
[----:B------:R-:W-:Y:S01]  /*1070*/  IMAD R9, R8, 0x10, R9 ;  /* 0x0000001008097824 */ /* 0x000fe200078e0209 */
[----:B------:R-:W-:Y:S01]  /*1080*/  SHF.R.U32.HI R18, RZ, 0x3, R20 ;  /* 0x00000003ff127819 */ /* 0x000fe20000011614 */
[----:B------:R1:W-:Y:S01]  /*1090*/  STL [R1+0x88], R11 ;  /* 0x0000880b01007387 */ /* 0x0003e20000100800 */
[----:B------:R-:W-:-:S02]  /*10a0*/  LOP3.LUT R7, R7, 0xfffffffc, RZ, 0xc0, !PT ;  /* 0xfffffffc07077812 */ /* 0x000fc400078ec0ff */
[----:B------:R-:W-:Y:S01]  /*10b0*/  LOP3.LUT R4, R5, R4, RZ, 0x3c, !PT ;  /* 0x0000000405047212 */ /* 0x000fe200078e3cff */
[----:B0-----:R-:W-:Y:S01]  /*10c0*/  IMAD R10, R2, 0x40, R9 ;  /* 0x00000040020a7824 */ /* 0x001fe200078e0209 */
[----:B------:R-:W-:Y:S01]  /*10d0*/  LOP3.LUT R5, R0, R18, RZ, 0x3c, !PT ;  /* 0x0000001200057212 */ /* 0x000fe200078e3cff */
[----:B------:R-:W-:Y:S01]  /*10e0*/  STL [R1+0x54], R20 ;  /* 0x0000541401007387 */ /* 0x000fe20000100800 */
[----:B-1----:R-:W-:Y:S01]  /*10f0*/  IMAD.SHL.U32 R11, R17, 0x20, RZ ;  /* 0x00000020110b7824 */ /* 0x002fe200078e00ff */
[----:B------:R-:W-:Y:S01]  /*1100*/  SHF.R.S32.HI R2, RZ, 0x1f, R19 ;  /* 0x0000001fff027819 */ /* 0x000fe20000011413 */
[----:B------:R-:W-:Y:S02]  /*1110*/  VIADD R8, R16, 0xda00 ;  /* 0x0000da0010087836 */ /* 0x000fe40000000000 */
[----:B------:R-:W-:Y:S01]  /*1120*/  IMAD.IADD R7, R22, 0x1, -R7 ;  /* 0x0000000116077824 */ /* 0x000fe200078e0a07 */
[----:B------:R-:W-:Y:S01]  /*1130*/  STL [R1+0x5c], R11 ;  /* 0x00005c0b01007387 */ /* 0x000fe20000100800 */
[----:B------:R-:W-:-:S03]  /*1140*/  VIADD R2, R24, 0x8 ;  /* 0x0000000818027836 */ /* 0x000fc60000000000 */
[----:B------:R-:W-:Y:S01]  /*1150*/  STL [R1+0x58], R18 ;  /* 0x0000581201007387 */ /* 0x000fe20000100800 */
[----:B------:R-:W-:-:S03]  /*1160*/  IMAD.SHL.U32 R22, R21, 0x8, RZ ;  /* 0x0000000815167824 */ /* 0x000fc600078e00ff */
[----:B------:R-:W-:Y:S01]  /*1170*/  STL [R1+0xb4], R10 ;  /* 0x0000b40a01007387 */ /* 0x000fe20000100800 */
[----:B------:R-:W-:Y:S02]  /*1180*/  VIADD R9, R24, 0x18 ;  /* 0x0000001818097836 */ /* 0x000fe40000000000 */
[----:B------:R-:W-:Y:S01]  /*1190*/  IMAD.IADD R3, R4, 0x1, R3 ;  /* 0x0000000104037824 */ /* 0x000fe200078e0203 */
[C---:B------:R-:W-:Y:S02]  /*11a0*/  LOP3.LUT R4, R20.reuse, 0x18, R22, 0xf8, !PT ;  /* 0x0000001814047812 */ /* 0x040fe400078ef816 */
[----:B------:R-:W-:Y:S02]  /*11b0*/  SHF.R.S32.HI R14, RZ, 0x5, R14 ;  /* 0x00000005ff0e7819 */ /* 0x000fe4000001140e */
[----:B------:R-:W-:Y:S02]  /*11c0*/  SHF.R.S32.HI R15, RZ, 0x5, R15 ;  /* 0x00000005ff0f7819 */ /* 0x000fe4000001140f */
[----:B------:R-:W-:-:S02]  /*11d0*/  LOP3.LUT R6, R20, 0x18, R13, 0xf8, !PT ;  /* 0x0000001814067812 */ /* 0x000fc400078ef80d */
[-C--:B------:R-:W-:Y:S01]  /*11e0*/  LOP3.LUT R4, R4, R18.reuse, RZ, 0x3c, !PT ;  /* 0x0000001204047212 */ /* 0x080fe200078e3cff */
[--C-:B------:R-:W-:Y:S01]  /*11f0*/  IMAD R14, R14, 0x1800, R11.reuse ;  /* 0x000018000e0e7824 */ /* 0x100fe200078e020b */
[----:B------:R-:W-:Y:S01]  /*1200*/  LOP3.LUT R6, R6, R18, RZ, 0x3c, !PT ;  /* 0x0000001206067212 */ /* 0x000fe200078e3cff */
[----:B------:R-:W-:Y:S02]  /*1210*/  IMAD R15, R15, 0x1800, R11 ;  /* 0x000018000f0f7824 */ /* 0x000fe400078e020b */
[----:B------:R-:W-:Y:S02]  /*1220*/  IMAD.IADD R4, R11, 0x1, R4 ;  /* 0x000000010b047824 */ /* 0x000fe400078e0204 */
[----:B------:R-:W-:Y:S02]  /*1230*/  IMAD.IADD R5, R14, 0x1, R5 ;  /* 0x000000010e057824 */ /* 0x000fe400078e0205 */
[----:B------:R-:W-:Y:S01]  /*1240*/  IMAD.IADD R6, R15, 0x1, R6 ;  /* 0x000000010f067824 */ /* 0x000fe200078e0206 */
[----:B------:R-:W-:Y:S01]  /*1250*/  CS2R R144, SRZ ;  /* 0x0000000000907805 */ /* 0x000fe2000001ff00 */
[----:B------:R-:W-:Y:S01]  /*1260*/  IMAD.MOV.U32 R17, RZ, RZ, RZ ;  /* 0x000000ffff117224 */ /* 0x000fe200078e00ff */
[----:B--2---:R-:W-:-:S05]  /*1270*/  LOP3.LUT R0, R26, 0x1, RZ, 0xfc, !PT ;  /* 0x000000011a007812 */ /* 0x004fca00078efcff */
[----:B------:R0:W-:Y:S04]  /*1280*/  STL [R1+0x48], R0 ;  /* 0x0000480001007387 */ /* 0x0001e80000100800 */
[----:B------:R-:W-:Y:S04]  /*1290*/  STL [R1+0x98], RZ ;  /* 0x000098ff01007387 */ /* 0x000fe80000100800 */
[----:B------:R-:W-:Y:S01]  /*12a0*/  STL [R1+0xb0], R8 ;  /* 0x0000b00801007387 */ /* 0x000fe20000100800 */
[----:B0-----:R-:W-:-:S03]  /*12b0*/  LEA.HI R0, R7, R7, RZ, 0x1 ;  /* 0x0000000707007211 */ /* 0x001fc600078f08ff */
[----:B------:R-:W-:Y:S01]  /*12c0*/  STL [R1+0x60], RZ ;  /* 0x000060ff01007387 */ /* 0x000fe20000100800 */
[----:B------:R-:W-:-:S03]  /*12d0*/  LOP3.LUT R0, R0, 0x1ffffffe, RZ, 0xc0, !PT ;  /* 0x1ffffffe00007812 */ /* 0x000fc600078ec0ff */
[----:B------:R0:W-:Y:S04]  /*12e0*/  STL [R1+0x64], R2 ;  /* 0x0000640201007387 */ /* 0x0001e80000100800 */
[----:B------:R1:W-:Y:S01]  /*12f0*/  STL [R1+0x70], R9 ;  /* 0x0000700901007387 */ /* 0x0003e20000100800 */
[----:B0-----:R-:W-:Y:S01]  /*1300*/  LOP3.LUT R2, R20, 0x8, R22, 0xf8, !PT ;  /* 0x0000000814027812 */ /* 0x001fe200078ef816 */
[----:B-1----:R-:W-:-:S03]  /*1310*/  VIADD R9, R24, 0x28 ;  /* 0x0000002818097836 */ /* 0x002fc60000000000 */
[----:B------:R-:W-:Y:S01]  /*1320*/  LOP3.LUT R2, R2, R18, RZ, 0x3c, !PT ;  /* 0x0000001202027212 */ /* 0x000fe200078e3cff */
[----:B------:R-:W-:Y:S01]  /*1330*/  IMAD.IADD R0, R7, 0x1, -R0 ;  /* 0x0000000107007824 */ /* 0x000fe200078e0a00 */
[----:B------:R-:W-:Y:S01]  /*1340*/  SHF.R.S32.HI R7, RZ, 0x3, R12 ;  /* 0x00000003ff077819 */ /* 0x000fe2000001140c */
[----:B------:R0:W-:Y:S02]  /*1350*/  STL [R1+0x74], R9 ;  /* 0x0000740901007387 */ /* 0x0001e40000100800 */
[----:B------:R-:W-:Y:S02]  /*1360*/  IMAD.IADD R2, R11, 0x1, R2 ;  /* 0x000000010b027824 */ /* 0x000fe400078e0202 */
[----:B------:R1:W-:Y:S01]  /*1370*/  STL [R1+0x9c], R7 ;  /* 0x00009c0701007387 */ /* 0x0003e20000100800 */
[----:B0-----:R-:W-:Y:S01]  /*1380*/  SHF.R.S32.HI R9, RZ, 0x3, R13 ;  /* 0x00000003ff097819 */ /* 0x001fe2000001140d */
[----:B------:R-:W-:Y:S02]  /*1390*/  IMAD R0, R0, 0x8, R10 ;  /* 0x0000000800007824 */ /* 0x000fe400078e020a */
[----:B-1----:R-:W-:-:S02]  /*13a0*/  IMAD R7, R4, 0x2, R8 ;  /* 0x0000000204077824 */ /* 0x002fc400078e0208 */
[----:B------:R-:W-:Y:S01]  /*13b0*/  STL [R1+0xa0], R9 ;  /* 0x0000a00901007387 */ /* 0x000fe20000100800 */
[----:B------:R-:W-:-:S03]  /*13c0*/  IMAD R4, R5, 0x2, R8 ;  /* 0x0000000205047824 */ /* 0x000fc600078e0208 */
[----:B------:R0:W-:Y:S04]  /*13d0*/  STL [R1+0x84], R2 ;  /* 0x0000840201007387 */ /* 0x0001e80000100800 */
[----:B------:R1:W-:Y:S01]  /*13e0*/  STL [R1+0xac], R7 ;  /* 0x0000ac0701007387 */ /* 0x0003e20000100800 */
[----:B0-----:R-:W-:-:S03]  /*13f0*/  IMAD R2, R6, 0x2, R8 ;  /* 0x0000000206027824 */ /* 0x001fc600078e0208 */
[----:B------:R1:W-:Y:S04]  /*1400*/  STL [R1+0xa8], R4 ;  /* 0x0000a80401007387 */ /* 0x0003e80000100800 */
[----:B------:R1:W-:Y:S04]  /*1410*/  STL [R1+0xa4], R2 ;  /* 0x0000a40201007387 */ /* 0x0003e80000100800 */
[----:B------:R1:W-:Y:S01]  /*1420*/  STL [R1+0xbc], R0 ;  /* 0x0000bc0001007387 */ /* 0x0003e20000100800 */
[----:B------:R-:W-:-:S07]  /*1430*/  IMAD R18, R3, 0x2, R16 ;  /* 0x0000000203127824 */ /* 0x000fce00078e0210 */
.L_x_543:
[----:B01----:R-:W0:Y:S02]  /*1440*/  LDC.64 R2, c[0x0][0xc88] ;  /* 0x00032200ff027b82 */ /* 0x003e240000000a00 */
[----:B0-----:R-:W-:-:S05]  /*1450*/  IMAD.WIDE R2, R111, 0x4, R2 ;  /* 0x000000046f027825 */ /* 0x001fca00078e0202 */
[----:B--2-4-:R0:W2:Y:S01]  /*1460*/  LDG.E R10, desc[UR60][R2.64] ;  /* 0x0000003c020a7981 */ /* 0x0140a2000c1e1900 */
[----:B------:R-:W-:Y:S05]  /*1470*/  YIELD ;  /* 0x0000000000007946 */ /* 0x000fea0003800000 */
[----:B------:R-:W-:Y:S01]  /*1480*/  ULDC.64 UR4, c[0x0][0xa28] ;  /* 0x00028a0000047ab9 */ /* 0x000fe20000000a00 */
[----:B------:R-:W-:Y:S01]  /*1490*/  ULDC.64 UR8, c[0x0][0xa18] ;  /* 0x0002860000087ab9 */ /* 0x000fe20000000a00 */
[----:B------:R-:W-:Y:S01]  /*14a0*/  ISETP.NE.U32.AND P1, PT, RZ, UR4, PT ;  /* 0x00000004ff007c0c */ /* 0x000fe2000bf25070 */
[----:B------:R-:W-:Y:S01]  /*14b0*/  ULDC.64 UR6, c[0x0][0xa08] ;  /* 0x0002820000067ab9 */ /* 0x000fe20000000a00 */
[----:B0-----:R-:W-:Y:S01]  /*14c0*/  IMAD.MOV.U32 R3, RZ, RZ, RZ ;  /* 0x000000ffff037224 */ /* 0x001fe200078e00ff */
[----:B------:R-:W-:Y:S01]  /*14d0*/  ISETP.NE.U32.AND P0, PT, RZ, UR6, PT ;  /* 0x00000006ff007c0c */ /* 0x000fe2000bf05070 */
[----:B------:R-:W-:Y:S01]  /*14e0*/  IMAD.MOV.U32 R29, RZ, RZ, RZ ;  /* 0x000000ffff1d7224 */ /* 0x000fe200078e00ff */
[----:B------:R-:W-:-:S02]  /*14f0*/  ISETP.NE.AND.EX P1, PT, RZ, UR5, PT, P1 ;  /* 0x00000005ff007c0c */ /* 0x000fc4000bf25310 */
[----:B------:R-:W-:Y:S02]  /*1500*/  ISETP.NE.AND.EX P0, PT, RZ, UR7, PT, P0 ;  /* 0x00000007ff007c0c */ /* 0x000fe4000bf05300 */
[----:B--2---:R-:W-:Y:S01]  /*1510*/  SHF.R.S32.HI R0, RZ, 0x1f, R10 ;  /* 0x0000001fff007819 */ /* 0x004fe2000001140a */
[----:B------:R-:W-:-:S08]  /*1520*/  IMAD.SHL.U32 R28, R10, 0x4, RZ ;  /* 0x000000040a1c7824 */ /* 0x000fd000078e00ff */
[C---:B------:R-:W-:Y:S01]  /*1530*/  @P1 LEA R4, P2, R10.reuse, UR4, 0x2 ;  /* 0x000000040a041c11 */ /* 0x040fe2000f8410ff */
[----:B------:R0:W-:Y:S01]  /*1540*/  STL [R1+0x8c], R10 ;  /* 0x00008c0a01007387 */ /* 0x0001e20000100800 */
[C-C-:B------:R-:W-:Y:S02]  /*1550*/  SHF.L.U64.HI R30, R10.reuse, 0x2, R0.reuse ;  /* 0x000000020a1e7819 */ /* 0x140fe40000010200 */
[----:B------:R-:W-:Y:S02]  /*1560*/  @P1 LEA.HI.X R5, R10, UR5, R0, 0x2, P2 ;  /* 0x000000050a051c11 */ /* 0x000fe400090f1400 */
[----:B------:R-:W-:Y:S01]  /*1570*/  ISETP.NE.U32.AND P2, PT, RZ, UR8, PT ;  /* 0x00000008ff007c0c */ /* 0x000fe2000bf45070 */
[----:B------:R-:W-:Y:S01]  /*1580*/  ULDC UR4, c[0x0][0x288] ;  /* 0x0000a20000047ab9 */ /* 0x000fe20000000800 */
[----:B------:R-:W-:Y:S01]  /*1590*/  IADD3 R8, P3, R28, UR6, RZ ;  /* 0x000000061c087c10 */ /* 0x000fe2000ff7e0ff */
[----:B------:R0:W5:Y:S01]  /*15a0*/  @P1 LDG.E R3, desc[UR60][R4.64] ;  /* 0x0000003c04031981 */ /* 0x000162000c1e1900 */
[----:B------:R-:W-:Y:S01]  /*15b0*/  ISETP.NE.AND.EX P2, PT, RZ, UR9, PT, P2 ;  /* 0x00000009ff007c0c */ /* 0x000fe2000bf45320 */
[----:B------:R-:W-:Y:S01]  /*15c0*/  IMAD.U32 R111, RZ, RZ, UR4 ;  /* 0x00000004ff6f7e24 */ /* 0x000fe2000f8e00ff */
[----:B------:R-:W-:Y:S01]  /*15d0*/  IADD3.X R9, R30, UR7, RZ, P3, !PT ;  /* 0x000000071e097c10 */ /* 0x000fe20009ffe4ff */
[----:B------:R-:W-:-:S04]  /*15e0*/  ULDC.64 UR4, c[0x0][0x418] ;  /* 0x0001060000047ab9 */ /* 0x000fc80000000a00 */
[----:B------:R0:W5:Y:S06]  /*15f0*/  @P0 LDG.E R29, desc[UR60][R8.64] ;  /* 0x0000003c081d0981 */ /* 0x00016c000c1e1900 */
[----:B------:R-:W-:-:S04]  /*1600*/  @P2 IADD3 R6, P1, R28, UR8, RZ ;  /* 0x000000081c062c10 */ /* 0x000fc8000ff3e0ff */
[----:B------:R-:W-:-:S05]  /*1610*/  @P2 IADD3.X R7, R30, UR9, RZ, P1, !PT ;  /* 0x000000091e072c10 */ /* 0x000fca0008ffe4ff */
[----:B------:R0:W5:Y:S01]  /*1620*/  @P2 LDG.E R111, desc[UR60][R6.64] ;  /* 0x0000003c066f2981 */ /* 0x000162000c1e1900 */
[----:B------:R-:W-:-:S03]  /*1630*/  UISETP.NE.U32.AND UP0, UPT, UR4, URZ, UPT ;  /* 0x0000003f0400728c */ /* 0x000fc6000bf05070 */
[----:B------:R-:W-:Y:S01]  /*1640*/  ULDC UR4, c[0x0][0x424] ;  /* 0x0001090000047ab9 */ /* 0x000fe20000000800 */
[----:B------:R-:W-:-:S03]  /*1650*/  UISETP.NE.AND.EX UP0, UPT, UR5, URZ, UPT, UP0 ;  /* 0x0000003f0500728c */ /* 0x000fc6000bf05300 */
[----:B------:R-:W-:Y:S01]  /*1660*/  ULDC UR5, c[0x0][0x2f0] ;  /* 0x0000bc0000057ab9 */ /* 0x000fe20000000800 */
[----:B------:R-:W-:-:S04]  /*1670*/  USEL UR4, UR4, 0x1, UP0 ;  /* 0x0000000104047887 */ /* 0x000fc80008000000 */
[----:B------:R-:W-:-:S03]  /*1680*/  UIMAD UR4, UR4, UR5, URZ ;  /* 0x00000005040472a4 */ /* 0x000fc6000f8e023f */
[----:B------:R-:W-:Y:S02]  /*1690*/  ULDC UR5, c[0x0][0x348] ;  /* 0x0000d20000057ab9 */ /* 0x000fe40000000800 */
[----:B------:R-:W-:Y:S02]  /*16a0*/  IMAD.U32 R2, RZ, RZ, UR5 ;  /* 0x00000005ff027e24 */ /* 0x000fe4000f8e00ff */
[----:B------:R-:W-:Y:S02]  /*16b0*/  IMAD.U32 R26, RZ, RZ, UR4 ;  /* 0x00000004ff1a7e24 */ /* 0x000fe4000f8e00ff */
[----:B------:R-:W-:Y:S01]  /*16c0*/  IMAD.MOV.U32 R27, RZ, RZ, R10 ;  /* 0x000000ffff1b7224 */ /* 0x000fe200078e000a */
[----:B0--3--:R-:W-:Y:S06]  /*16d0*/  @P2 BRA `(.L_x_409) ;  /* 0x0000000000242947 */ /* 0x009fec0003800000 */
[----:B------:R-:W-:Y:S02]  /*16e0*/  ULDC.64 UR4, c[0x0][0xa00] ;  /* 0x0002800000047ab9 */ /* 0x000fe40000000a00 */
[----:B------:R-:W-:-:S04]  /*16f0*/  ISETP.NE.U32.AND P1, PT, RZ, UR4, PT ;  /* 0x00000004ff007c0c */ /* 0x000fc8000bf25070 */
[----:B------:R-:W-:-:S13]  /*1700*/  ISETP.NE.AND.EX P1, PT, RZ, UR5, PT, P1 ;  /* 0x00000005ff007c0c */ /* 0x000fda000bf25310 */
[----:B------:R-:W-:Y:S05]  /*1710*/  @!P1 BRA `(.L_x_409) ;  /* 0x0000000000149947 */ /* 0x000fea0003800000 */
[----:B------:R-:W0:Y:S02]  /*1720*/  LDC.64 R4, c[0x0][0xa00] ;  /* 0x00028000ff047b82 */ /* 0x000e240000000a00 */
[----:B0-----:R-:W-:-:S05]  /*1730*/  IMAD.WIDE R4, R27, 0x4, R4 ;  /* 0x000000041b047825 */ /* 0x001fca00078e0204 */
[----:B-----5:R-:W2:Y:S04]  /*1740*/  LDG.E R111, desc[UR60][R4.64] ;  /* 0x0000003c046f7981 */ /* 0x020ea8000c1e1900 */
[----:B------:R-:W2:Y:S02]  /*1750*/  LDG.E R0, desc[UR60][R4.64+0x4] ;  /* 0x0000043c04007981 */ /* 0x000ea4000c1e1900 */
[----:B--2---:R-:W-:-:S07]  /*1760*/  IMAD.IADD R111, R0, 0x1, -R111 ;  /* 0x00000001006f7824 */ /* 0x004fce00078e0a6f */
.L_x_409:
[----:B------:R-:W-:Y:S01]  /*1770*/  ULDC.64 UR4, c[0x0][0xa20] ;  /* 0x0002880000047ab9 */ /* 0x000fe20000000a00 */
[----:B------:R0:W-:Y:S01]  /*1780*/  STL [R1+0x94], R109 ;  /* 0x0000946d01007387 */ /* 0x0001e20000100800 */
[----:B------:R-:W-:-:S03]  /*1790*/  ISETP.NE.U32.AND P1, PT, RZ, UR4, PT ;  /* 0x00000004ff007c0c */ /* 0x000fc6000bf25070 */
[----:B------:R0:W-:Y:S01]  /*17a0*/  STL [R1+0x90], R110 ;  /* 0x0000906e01007387 */ /* 0x0001e20000100800 */
[----:B------:R-:W-:-:S13]  /*17b0*/  ISETP.NE.AND.EX P1, PT, RZ, UR5, PT, P1 ;  /* 0x00000005ff007c0c */ /* 0x000fda000bf25310 */
[----:B0-----:R-:W-:Y:S05]  /*17c0*/  @!P1 BRA `(.L_x_410) ;  /* 0x0000000000109947 */ /* 0x001fea0003800000 */
[----:B------:R-:W-:-:S04]  /*17d0*/  IADD3 R4, P0, R28, UR4, RZ ;  /* 0x000000041c047c10 */ /* 0x000fc8000ff1e0ff */
[----:B------:R-:W-:-:S05]  /*17e0*/  IADD3.X R5, R30, UR5, RZ, P0, !PT ;  /* 0x000000051e057c10 */ /* 0x000fca00087fe4ff */
[----:B------:R0:W5:Y:S01]  /*17f0*/  LDG.E R26, desc[UR60][R4.64] ;  /* 0x0000003c041a7981 */ /* 0x000162000c1e1900 */
[----:B------:R-:W-:Y:S05]  /*1800*/  BRA `(.L_x_411) ;  /* 0x0000000000107947 */ /* 0x000fea0003800000 */
.L_x_410:
[----:B------:R-:W-:Y:S05]  /*1810*/  @!P0 BRA `(.L_x_411) ;  /* 0x00000000000c8947 */ /* 0x000fea0003800000 */
[----:B------:R-:W2:Y:S04]  /*1820*/  LDG.E R5, desc[UR60][R8.64] ;  /* 0x0000003c08057981 */ /* 0x000ea8000c1e1900 */
[----:B------:R-:W2:Y:S02]  /*1830*/  LDG.E R26, desc[UR60][R8.64+0x4] ;  /* 0x0000043c081a7981 */ /* 0x000ea4000c1e1900 */
[----:B--2---:R-:W-:-:S07]  /*1840*/  IMAD.IADD R26, R26, 0x1, -R5 ;  /* 0x000000011a1a7824 */ /* 0x004fce00078e0a05 */
.L_x_411:
[----:B------:R-:W-:Y:S02]  /*1850*/  ULDC.64 UR4, c[0x0][0xa10] ;  /* 0x0002840000047ab9 */ /* 0x000fe40000000a00 */
[----:B------:R-:W-:-:S04]  /*1860*/  ISETP.NE.U32.AND P0, PT, RZ, UR4, PT ;  /* 0x00000004ff007c0c */ /* 0x000fc8000bf05070 */
[----:B------:R-:W-:Y:S01]  /*1870*/  ISETP.NE.AND.EX P0, PT, RZ, UR5, PT, P0 ;  /* 0x00000005ff007c0c */ /* 0x000fe2000bf05300 */
[----:B-----5:R-:W-:Y:S01]  /*1880*/  IMAD.IADD R3, R26, 0x1, -R3 ;  /* 0x000000011a037824 */ /* 0x020fe200078e0a03 */
[----:B------:R-:W-:-:S11]  /*1890*/  ULDC.64 UR4, c[0x0][0xa30] ;  /* 0x00028c0000047ab9 */ /* 0x000fd60000000a00 */
[----:B0-----:R-:W0:Y:S02]  /*18a0*/  @P0 LDC.64 R4, c[0x0][0xa10] ;  /* 0x00028400ff040b82 */ /* 0x001e240000000a00 */
[----:B0-----:R-:W-:-:S05]  /*18b0*/  @P0 IMAD.WIDE R4, R27, 0x4, R4 ;  /* 0x000000041b040825 */ /* 0x001fca00078e0204 */
[----:B------:R-:W2:Y:S04]  /*18c0*/  @P0 LDG.E R0, desc[UR60][R4.64] ;  /* 0x0000003c04000981 */ /* 0x000ea8000c1e1900 */
[----:B------:R-:W2:Y:S01]  /*18d0*/  @P0 LDG.E R9, desc[UR60][R4.64+0x4] ;  /* 0x0000043c04090981 */ /* 0x000ea2000c1e1900 */
[----:B------:R-:W-:Y:S01]  /*18e0*/  IMAD.MOV R82, RZ, RZ, -R3 ;  /* 0x000000ffff527224 */ /* 0x000fe200078e0a03 */
[----:B------:R-:W-:Y:S01]  /*18f0*/  ISETP.NE.U32.AND P1, PT, RZ, UR4, PT ;  /* 0x00000004ff007c0c */ /* 0x000fe2000bf25070 */
[----:B------:R-:W-:-:S03]  /*1900*/  IMAD.MOV.U32 R106, RZ, RZ, R26 ;  /* 0x000000ffff6a7224 */ /* 0x000fc600078e001a */
[----:B------:R-:W-:Y:S02]  /*1910*/  VIMNMX R82, RZ, R82, !PT ;  /* 0x00000052ff527248 */ /* 0x000fe40007fe0100 */
[----:B------:R-:W-:-:S13]  /*1920*/  ISETP.NE.AND.EX P1, PT, RZ, UR5, PT, P1 ;  /* 0x00000005ff007c0c */ /* 0x000fda000bf25310 */
[----:B------:R-:W-:-:S04]  /*1930*/  @P1 IADD3 R6, P2, R28, UR4, RZ ;  /* 0x000000041c061c10 */ /* 0x000fc8000ff5e0ff */
[----:B------:R-:W-:-:S05]  /*1940*/  @P1 IADD3.X R7, R30, UR5, RZ, P2, !PT ;  /* 0x000000051e071c10 */ /* 0x000fca00097fe4ff */
[----:B------:R0:W5:Y:S01]  /*1950*/  @P1 LDG.E R106, desc[UR60][R6.64] ;  /* 0x0000003c066a1981 */ /* 0x000162000c1e1900 */
[----:B--2---:R-:W-:-:S04]  /*1960*/  @P0 IMAD.IADD R2, R9, 0x1, -R0 ;  /* 0x0000000109020824 */ /* 0x004fc800078e0a00 */
[----:B------:R-:W-:-:S04]  /*1970*/  IMAD.IADD R112, R3, 0x1, R2 ;  /* 0x0000000103707824 */ /* 0x000fc800078e0202 */
[----:B------:R-:W-:-:S04]  /*1980*/  VIADD R0, R112, 0x8f ;  /* 0x0000008f70007836 */ /* 0x000fc80000000000 */
[----:B------:R-:W-:-:S05]  /*1990*/  IMAD.HI R0, R0, 0x38e38e39, RZ ;  /* 0x38e38e3900007827 */ /* 0x000fca00078e02ff */
[----:B------:R-:W-:-:S04]  /*19a0*/  SHF.R.U32.HI R115, RZ, 0x1f, R0 ;  /* 0x0000001fff737819 */ /* 0x000fc80000011600 */
[----:B------:R-:W-:-:S05]  /*19b0*/  LEA.HI.SX32 R115, R0, R115, 0x1b ;  /* 0x0000007300737211 */ /* 0x000fca00078fdaff */
[----:B------:R-:W-:-:S05]  /*19c0*/  IMAD R3, R115, 0x90, -R3 ;  /* 0x0000009073037824 */ /* 0x000fca00078e0a03 */
[----:B------:R-:W-:-:S04]  /*19d0*/  VIMNMX R3, R3, R2, PT ;  /* 0x0000000203037248 */ /* 0x000fc80003fe0100 */
[----:B------:R-:W-:Y:S01]  /*19e0*/  ISETP.GT.AND P0, PT, R3, R82, PT ;  /* 0x000000520300720c */ /* 0x000fe20003f04270 */
[----:B------:R-:W-:-:S05]  /*19f0*/  IMAD.WIDE.U32 R82, R82, 0x38e38e39, RZ ;  /* 0x38e38e3952527825 */ /* 0x000fca00078e00ff */
[----:B------:R-:W-:-:S05]  /*1a00*/  SHF.R.U32.HI R82, RZ, 0x5, R83 ;  /* 0x00000005ff527819 */ /* 0x000fca0000011653 */
[----:B------:R-:W-:Y:S02]  /*1a10*/  IMAD.MOV.U32 R24, RZ, RZ, R82 ;  /* 0x000000ffff187224 */ /* 0x000fe400078e0052 */
[----:B------:R-:W-:-:S04]  /*1a20*/  @P0 VIADD R0, R3, 0x8f ;  /* 0x0000008f03000836 */ /* 0x000fc80000000000 */
[----:B------:R-:W-:-:S05]  /*1a30*/  @P0 IMAD.HI R0, R0, 0x38e38e39, RZ ;  /* 0x38e38e3900000827 */ /* 0x000fca00078e02ff */
[----:B------:R-:W-:-:S04]  /*1a40*/  @P0 SHF.R.U32.HI R3, RZ, 0x1f, R0 ;  /* 0x0000001fff030819 */ /* 0x000fc80000011600 */
[----:B------:R-:W-:Y:S02]  /*1a50*/  @P0 LEA.HI.SX32 R24, R0, R3, 0x1b ;  /* 0x0000000300180211 */ /* 0x000fe400078fdaff */
[----:B------:R-:W-:Y:S02]  /*1a60*/  PLOP3.LUT P0, PT, PT, PT, PT, 0x80, 0x0 ;  /* 0x000000000000781c */ /* 0x000fe40003f0f070 */
[----:B------:R-:W-:-:S13]  /*1a70*/  ISETP.GT.AND P1, PT, R24, R82, PT ;  /* 0x000000521800720c */ /* 0x000fda0003f24270 */
[----:B0-----:R-:W-:Y:S05]  /*1a80*/  @!P1 BRA `(.L_x_412) ;  /* 0x0000005000dc9947 */ /* 0x001fea0003800000 */
[----:B------:R-:W-:Y:S01]  /*1a90*/  VIADD R0, R16, 0x16a00 ;  /* 0x00016a0010007836 */ /* 0x000fe20000000000 */
[----:B------:R-:W-:Y:S04]  /*1aa0*/  BSSY B6, `(.L_x_413) ;  /* 0x0000013000067945 */ /* 0x000fe80003800000 */
[----:B------:R-:W-:-:S13]  /*1ab0*/  LOP3.LUT P0, RZ, R0, 0x1bf, RZ, 0xc0, !PT ;  /* 0x000001bf00ff7812 */ /* 0x000fda000780c0ff */
[----:B------:R-:W-:Y:S05]  /*1ac0*/  @!P0 BRA `(.L_x_414) ;  /* 0x0000000000408947 */ /* 0x000fea0003800000 */
        /* <DEDUP_REMOVED lines=15> */
[----:B-1---5:R-:W-:Y:S05]  /*1bc0*/  CALL.ABS.NOINC R14 ;  /* 0x000000000e007343 */ /* 0x022fea0003c00000 */
.L_x_414:
[----:B------:R-:W-:Y:S05]  /*1bd0*/  BSYNC B6 ;  /* 0x0000000000067941 */ /* 0x000fea0003800000 */
.L_x_413:
        /* <DEDUP_REMOVED lines=20> */
.L_x_416:
[----:B------:R-:W-:Y:S05]  /*1d20*/  BSYNC B6 ;  /* 0x0000000000067941 */ /* 0x000fea0003800000 */
.L_x_415:
[----:B------:R-:W2:Y:S01]  /*1d30*/  LDL.64 R14, [R1+0x40] ;  /* 0x00004000010e7983 */ /* 0x000ea20000100a00 */
[----:B------:R-:W-:Y:S01]  /*1d40*/  ULDC.64 UR4, c[0x0][0x9f8] ;  /* 0x00027e0000047ab9 */ /* 0x000fe20000000a00 */
[----:B------:R-:W0:Y:S01]  /*1d50*/  LDC.64 R70, c[0x0][0x408] ;  /* 0x00010200ff467b82 */ /* 0x000e220000000a00 */
[----:B------:R-:W-:Y:S01]  /*1d60*/  ISETP.NE.U32.AND P0, PT, RZ, UR4, PT ;  /* 0x00000004ff007c0c */ /* 0x000fe2000bf05070 */
[----:B------:R-:W3:Y:S01]  /*1d70*/  LDL.64 R40, [R1+0x40] ;  /* 0x0000400001287983 */ /* 0x000ee20000100a00 */
[----:B------:R-:W-:Y:S01]  /*1d80*/  IMAD.IADD R78, R29, 0x1, R26 ;  /* 0x000000011d4e7824 */ /* 0x000fe200078e021a */
[----:B------:R-:W-:Y:S01]  /*1d90*/  ULDC.64 UR6, c[0x0][0xa08] ;  /* 0x0002820000067ab9 */ /* 0x000fe20000000a00 */
[----:B------:R-:W-:Y:S01]  /*1da0*/  ISETP.NE.AND.EX P0, PT, RZ, UR5, PT, P0 ;  /* 0x00000005ff007c0c */ /* 0x000fe2000bf05300 */
[----:B------:R-:W4:Y:S02]  /*1db0*/  LDL R26, [R1+0x54] ;  /* 0x00005400011a7983 */ /* 0x000f240000100800 */
[----:B------:R-:W1:Y:S02]  /*1dc0*/  LDC.64 R76, c[0x0][0x3f8] ;  /* 0x0000fe00ff4c7b82 */ /* 0x000e640000000a00 */
[----:B------:R-:W4:Y:S06]  /*1dd0*/  LDL.LU R39, [R1+0x50] ;  /* 0x0000500001277983 */ /* 0x000f2c0000300800 */
[----:B------:R-:W0:Y:S02]  /*1de0*/  LDC.64 R32, c[0x0][0x300] ;  /* 0x0000c000ff207b82 */ /* 0x000e240000000a00 */
[----:B------:R-:W-:-:S04]  /*1df0*/  @P0 IADD3 R4, P1, R28, UR4, RZ ;  /* 0x000000041c040c10 */ /* 0x000fc8000ff3e0ff */
[----:B------:R-:W-:Y:S01]  /*1e00*/  @P0 IADD3.X R5, R30, UR5, RZ, P1, !PT ;  /* 0x000000051e050c10 */ /* 0x000fe20008ffe4ff */
[----:B------:R-:W1:Y:S01]  /*1e10*/  S2R R20, SR_TID.X ;  /* 0x0000000000147919 */ /* 0x000e620000002100 */
[----:B------:R-:W-:Y:S01]  /*1e20*/  SHF.R.S32.HI R11, RZ, 0x1f, R78 ;  /* 0x0000001fff0b7819 */ /* 0x000fe2000001144e */
[----:B------:R-:W-:Y:S02]  /*1e30*/  ULDC.64 UR4, c[0x0][0x308] ;  /* 0x0000c20000047ab9 */ /* 0x000fe40000000a00 */
[----:B------:R0:W4:Y:S01]  /*1e40*/  @P0 LDG.E R27, desc[UR60][R4.64] ;  /* 0x0000003c041b0981 */ /* 0x000122000c1e1900 */
[----:B------:R-:W-:Y:S02]  /*1e50*/  ISETP.NE.U32.AND P0, PT, RZ, UR6, PT ;  /* 0x00000006ff007c0c */ /* 0x000fe4000bf05070 */
[----:B------:R-:W-:Y:S02]  /*1e60*/  SHF.R.S32.HI R8, RZ, 0x1f, R110 ;  /* 0x0000001fff087819 */ /* 0x000fe4000001146e */
[----:B------:R-:W-:Y:S01]  /*1e70*/  ISETP.NE.AND.EX P0, PT, RZ, UR7, PT, P0 ;  /* 0x00000007ff007c0c */ /* 0x000fe2000bf05300 */
[----:B0-----:R-:W-:-:S02]  /*1e80*/  IMAD R0, R11, R32, RZ ;  /* 0x000000200b007224 */ /* 0x001fc400078e02ff */
[----:B------:R-:W-:-:S04]  /*1e90*/  IMAD.WIDE.U32 R6, R78, R32, RZ ;  /* 0x000000204e067225 */ /* 0x000fc800078e00ff */
[----:B------:R-:W-:-:S04]  /*1ea0*/  IMAD R3, R78, R33, R0 ;  /* 0x000000214e037224 */ /* 0x000fc800078e0200 */
[----:B------:R-:W-:Y:S02]  /*1eb0*/  IMAD.IADD R7, R7, 0x1, R3 ;  /* 0x0000000107077824 */ /* 0x000fe400078e0203 */
[----:B------:R-:W-:Y:S02]  /*1ec0*/  IMAD R3, R8, UR4, RZ ;  /* 0x0000000408037c24 */ /* 0x000fe4000f8e02ff */
[----:B------:R-:W-:Y:S01]  /*1ed0*/  IMAD.WIDE.U32 R4, R110, UR4, R6 ;  /* 0x000000046e047c25 */ /* 0x000fe2000f8e0006 */
[----:B-1----:R-:W-:-:S03]  /*1ee0*/  SHF.R.U32.HI R38, RZ, 0x7, R20 ;  /* 0x00000007ff267819 */ /* 0x002fc60000011614 */
[----:B------:R-:W-:Y:S01]  /*1ef0*/  IMAD R3, R110, UR5, R3 ;  /* 0x000000056e037c24 */ /* 0x000fe2000f8e0203 */
[----:B------:R-:W-:Y:S01]  /*1f00*/  SHF.R.S32.HI R36, RZ, 0x1f, R19 ;  /* 0x0000001fff247819 */ /* 0x000fe20000011413 */
[----:B------:R-:W-:Y:S01]  /*1f10*/  ULDC.64 UR4, c[0x0][0x310] ;  /* 0x0000c40000047ab9 */ /* 0x000fe20000000a00 */
[----:B------:R-:W-:Y:S01]  /*1f20*/  SHF.R.S32.HI R23, RZ, 0x1f, R22 ;  /* 0x0000001fff177819 */ /* 0x000fe20000011416 */
[----:B------:R-:W-:Y:S02]  /*1f30*/  IMAD.IADD R5, R5, 0x1, R3 ;  /* 0x0000000105057824 */ /* 0x000fe400078e0203 */
[----:B------:R-:W-:Y:S01]  /*1f40*/  VIADD R81, R22, 0x50 ;  /* 0x0000005016517836 */ /* 0x000fe20000000000 */
[----:B-----5:R-:W-:Y:S01]  /*1f50*/  SHF.R.S32.HI R37, RZ, 0x1f, R106 ;  /* 0x0000001fff257819 */ /* 0x020fe2000001146a */
[----:B--2---:R-:W0:Y:S01]  /*1f60*/  LDC R15, c[0x0][0x3f4] ;  /* 0x0000fd00ff0f7b82 */ /* 0x004e220000000800 */
[----:B---3--:R-:W-:-:S05]  /*1f70*/  IMAD.MOV.U32 R40, RZ, RZ, R14 ;  /* 0x000000ffff287224 */ /* 0x008fca00078e000e */
[----:B------:R-:W-:-:S05]  /*1f80*/  SHF.R.S32.HI R41, RZ, 0x1f, R40 ;  /* 0x0000001fff297819 */ /* 0x000fca0000011428 */
[----:B------:R1:W-:Y:S01]  /*1f90*/  STL [R1+0x44], R41 ;  /* 0x0000442901007387 */ /* 0x0003e20000100800 */
[----:B------:R-:W-:-:S03]  /*1fa0*/  IMAD.WIDE.U32 R68, R19, R70, R40 ;  /* 0x0000004613447225 */ /* 0x000fc600078e0028 */
[----:B------:R-:W2:Y:S01]  /*1fb0*/  LDL R42, [R1+0x5c] ;  /* 0x00005c00012a7983 */ /* 0x000ea20000100800 */
[----:B------:R-:W-:-:S03]  /*1fc0*/  IMAD.WIDE.U32 R74, R19, R76, R40 ;  /* 0x0000004c134a7225 */ /* 0x000fc600078e0028 */
[----:B------:R-:W3:Y:S04]  /*1fd0*/  LDL R40, [R1+0x88] ;  /* 0x0000880001287983 */ /* 0x000ee80000100800 */
[----:B-1----:R-:W2:Y:S01]  /*1fe0*/  LDL R41, [R1+0x58] ;  /* 0x0000580001297983 */ /* 0x002ea20000100800 */
[----:B----4-:R-:W-:Y:S02]  /*1ff0*/  SHF.R.S32.HI R0, RZ, 0x1f, R27 ;  /* 0x0000001fff007819 */ /* 0x010fe4000001141b */
[----:B------:R-:W-:Y:S02]  /*2000*/  ISETP.NE.AND P6, PT, R38, 0x1, PT ;  /* 0x000000012600780c */ /* 0x000fe40003fc5270 */
[----:B------:R-:W-:Y:S02]  /*2010*/  SEL R13, R0, RZ, !P0 ;  /* 0x000000ff000d7207 */ /* 0x000fe40004000000 */
[----:B------:R-:W-:-:S03]  /*2020*/  SEL R27, R27, RZ, !P0 ;  /* 0x000000ff1b1b7207 */ /* 0x000fc60004000000 */
[----:B------:R-:W-:Y:S02]  /*2030*/  IMAD R0, R13, UR4, RZ ;  /* 0x000000040d007c24 */ /* 0x000fe4000f8e02ff */
[----:B------:R-:W-:-:S04]  /*2040*/  IMAD.WIDE.U32 R28, R27, UR4, R4 ;  /* 0x000000041b1c7c25 */ /* 0x000fc8000f8e0004 */
[----:B------:R-:W-:Y:S02]  /*2050*/  IMAD R3, R27, UR5, R0 ;  /* 0x000000051b037c24 */ /* 0x000fe4000f8e0200 */
[----:B------:R-:W-:Y:S01]  /*2060*/  VIADD R0, R22, 0x10 ;  /* 0x0000001016007836 */ /* 0x000fe20000000000 */
[----:B------:R-:W-:Y:S05]  /*2070*/  @!P6 WARPSYNC.ALL ;  /* 0x000000000000e948 */ /* 0x000fea0003800000 */
[----:B------:R-:W-:Y:S01]  /*2080*/  ULDC.64 UR6, c[0x0][0x330] ;  /* 0x0000cc0000067ab9 */ /* 0x000fe20000000a00 */
[----:B------:R-:W-:Y:S01]  /*2090*/  ULDC UR4, c[0x0][0x2f4] ;  /* 0x0000bd0000047ab9 */ /* 0x000fe20000000800 */
[----:B------:R-:W-:Y:S01]  /*20a0*/  IMAD R6, R36, R32, RZ ;  /* 0x0000002024067224 */ /* 0x000fe200078e02ff */
[----:B------:R-:W-:Y:S01]  /*20b0*/  ISETP.GE.AND P1, PT, R0, UR4, PT ;  /* 0x0000000400007c0c */ /* 0x000fe2000bf26270 */
[----:B------:R-:W-:-:S02]  /*20c0*/  IMAD R7, R8, UR6, RZ ;  /* 0x0000000608077c24 */ /* 0x000fc4000f8e02ff */
[C---:B------:R-:W-:Y:S01]  /*20d0*/  IMAD R89, R19.reuse, R33, R6 ;  /* 0x0000002113597224 */ /* 0x040fe200078e0206 */
[----:B------:R-:W-:Y:S01]  /*20e0*/  SEL R6, RZ, 0xffffffff, P1 ;  /* 0xffffffffff067807 */ /* 0x000fe20000800000 */
[----:B------:R-:W-:Y:S01]  /*20f0*/  IMAD.WIDE.U32 R4, R19, R32, R22 ;  /* 0x0000002013047225 */ /* 0x000fe200078e0016 */
[----:B------:R-:W-:-:S03]  /*2100*/  ISETP.GE.AND P0, PT, R22, UR4, PT ;  /* 0x0000000416007c0c */ /* 0x000fc6000bf06270 */
[C---:B------:R-:W-:Y:S02]  /*2110*/  IMAD R7, R110.reuse, UR7, R7 ;  /* 0x000000076e077c24 */ /* 0x040fe4000f8e0207 */
[----:B------:R-:W-:Y:S01]  /*2120*/  IMAD.WIDE.U32 R30, R110, UR6, R22 ;  /* 0x000000066e1e7c25 */ /* 0x000fe2000f8e0016 */
[----:B------:R-:W-:Y:S01]  /*2130*/  IADD3 R92, P2, R28, R4, RZ ;  /* 0x000000041c5c7210 */ /* 0x000fe20007f5e0ff */
[----:B------:R-:W-:Y:S02]  /*2140*/  ULDC.64 UR6, c[0x0][0x338] ;  /* 0x0000ce0000067ab9 */ /* 0x000fe40000000a00 */
[----:B------:R-:W-:Y:S01]  /*2150*/  IMAD.IADD R31, R31, 0x1, R7 ;  /* 0x000000011f1f7824 */ /* 0x000fe200078e0207 */
[----:B------:R-:W-:Y:S01]  /*2160*/  SEL R4, RZ, 0x1, P0 ;  /* 0x00000001ff047807 */ /* 0x000fe20000000000 */
[----:B------:R-:W-:Y:S02]  /*2170*/  IMAD.SHL.U32 R7, R6, 0x2, RZ ;  /* 0x0000000206077824 */ /* 0x000fe400078e00ff */
[----:B------:R-:W-:-:S03]  /*2180*/  IMAD.IADD R3, R29, 0x1, R3 ;  /* 0x000000011d037824 */ /* 0x000fc600078e0203 */
[----:B------:R-:W-:Y:S01]  /*2190*/  LOP3.LUT R7, R7, 0x2, R4, 0xe2, !PT ;  /* 0x0000000207077812 */ /* 0x000fe200078ee204 */
[C---:B------:R-:W-:Y:S01]  /*21a0*/  VIADD R4, R22.reuse, 0x20 ;  /* 0x0000002016047836 */ /* 0x040fe20000000000 */
[----:B------:R-:W-:Y:S01]  /*21b0*/  IADD3.X R89, R3, R5, R89, P2, !PT ;  /* 0x0000000503597210 */ /* 0x000fe200017fe459 */
[----:B------:R-:W-:Y:S02]  /*21c0*/  VIADD R5, R22, 0x30 ;  /* 0x0000003016057836 */ /* 0x000fe40000000000 */
[-C--:B------:R-:W-:Y:S01]  /*21d0*/  IMAD R8, R36, R70.reuse, RZ ;  /* 0x0000004624087224 */ /* 0x080fe200078e02ff */
[----:B0-----:R-:W-:Y:S01]  /*21e0*/  ISETP.GE.AND P3, PT, R4, R15, PT ;  /* 0x0000000f0400720c */ /* 0x001fe20003f66270 */
[----:B------:R-:W-:Y:S01]  /*21f0*/  VIADD R6, R22, 0x40 ;  /* 0x0000004016067836 */ /* 0x000fe20000000000 */
[----:B------:R-:W-:Y:S02]  /*2200*/  ISETP.GE.AND P0, PT, R4, UR4, PT ;  /* 0x0000000404007c0c */ /* 0x000fe4000bf06270 */
[----:B------:R-:W-:Y:S01]  /*2210*/  ISETP.GE.AND P1, PT, R5, UR4, PT ;  /* 0x0000000405007c0c */ /* 0x000fe2000bf26270 */
[C---:B------:R-:W-:Y:S01]  /*2220*/  IMAD R21, R19.reuse, R71, R8 ;  /* 0x0000004713157224 */ /* 0x040fe200078e0208 */
[----:B------:R-:W-:Y:S01]  /*2230*/  SEL R8, RZ, 0x4, P0 ;  /* 0x00000004ff087807 */ /* 0x000fe20000000000 */
[----:B------:R-:W-:Y:S01]  /*2240*/  IMAD.WIDE.U32 R34, R19, R70, R22 ;  /* 0x0000004613227225 */ /* 0x000fe200078e0016 */
[----:B------:R-:W-:-:S02]  /*2250*/  SEL R9, RZ, 0x8, P1 ;  /* 0x00000008ff097807 */ /* 0x000fc40000800000 */
[----:B------:R-:W-:Y:S02]  /*2260*/  ISETP.GE.AND P0, PT, R6, UR4, PT ;  /* 0x0000000406007c0c */ /* 0x000fe4000bf06270 */
[----:B------:R-:W-:Y:S01]  /*2270*/  LOP3.LUT R39, R39, 0xfffffffe, RZ, 0xc0, !PT ;  /* 0xfffffffe27277812 */ /* 0x000fe200078ec0ff */
[----:B------:R-:W-:Y:S01]  /*2280*/  IMAD.IADD R35, R35, 0x1, R21 ;  /* 0x0000000123237824 */ /* 0x000fe200078e0215 */
[----:B------:R-:W-:Y:S01]  /*2290*/  LOP3.LUT R7, R9, R7, R8, 0xfe, !PT ;  /* 0x0000000709077212 */ /* 0x000fe200078efe08 */
[----:B------:R-:W-:Y:S01]  /*22a0*/  IMAD.IADD R69, R21, 0x1, R69 ;  /* 0x0000000115457824 */ /* 0x000fe200078e0245 */
[----:B------:R-:W-:Y:S02]  /*22b0*/  SEL R12, RZ, 0x10, P0 ;  /* 0x00000010ff0c7807 */ /* 0x000fe40000000000 */
[----:B------:R-:W-:Y:S02]  /*22c0*/  ISETP.GE.AND P0, PT, R22, R15, PT ;  /* 0x0000000f1600720c */ /* 0x000fe40003f06270 */
[----:B------:R-:W-:-:S02]  /*22d0*/  @P3 LOP3.LUT R39, R39, 0x1, RZ, 0xfc, !PT ;  /* 0x0000000127273812 */ /* 0x000fc400078efcff */
[----:B------:R-:W-:Y:S01]  /*22e0*/  SEL R21, R15, RZ, P3 ;  /* 0x000000ff0f157207 */ /* 0x000fe20001800000 */
[----:B------:R-:W-:Y:S01]  /*22f0*/  IMAD R13, R13, UR6, RZ ;  /* 0x000000060d0d7c24 */ /* 0x000fe2000f8e02ff */
[----:B------:R-:W-:Y:S01]  /*2300*/  ISETP.GE.AND P1, PT, R0, R15, PT ;  /* 0x0000000f0000720c */ /* 0x000fe20003f26270 */
[----:B------:R-:W-:Y:S01]  /*2310*/  IMAD R8, R36, R76, RZ ;  /* 0x0000004c24087224 */ /* 0x000fe200078e02ff */
[----:B------:R-:W-:Y:S02]  /*2320*/  LOP3.LUT R12, R7, R12, RZ, 0xfc, !PT ;  /* 0x0000000c070c7212 */ /* 0x000fe400078efcff */
[----:B------:R-:W-:Y:S01]  /*2330*/  SEL R7, R15, RZ, P0 ;  /* 0x000000ff0f077207 */ /* 0x000fe20000000000 */
[----:B------:R-:W-:Y:S01]  /*2340*/  IMAD R13, R27, UR7, R13 ;  /* 0x000000071b0d7c24 */ /* 0x000fe2000f8e020d */
[----:B------:R-:W-:Y:S01]  /*2350*/  SEL R9, R15, RZ, P1 ;  /* 0x000000ff0f097207 */ /* 0x000fe20000800000 */
[----:B------:R-:W-:Y:S01]  /*2360*/  IMAD.WIDE.U32 R30, R27, UR6, R30 ;  /* 0x000000061b1e7c25 */ /* 0x000fe2000f8e001e */
[----:B------:R-:W-:-:S03]  /*2370*/  LOP3.LUT R39, R39, 0xfffffffd, RZ, 0xc0, !PT ;  /* 0xfffffffd27277812 */ /* 0x000fc600078ec0ff */
[C---:B------:R-:W-:Y:S02]  /*2380*/  IMAD R27, R19.reuse, R77, R8 ;  /* 0x0000004d131b7224 */ /* 0x040fe400078e0208 */
[----:B------:R-:W-:Y:S02]  /*2390*/  IMAD.IADD R8, R22, 0x1, R7 ;  /* 0x0000000116087824 */ /* 0x000fe400078e0207 */
[----:B------:R-:W-:-:S04]  /*23a0*/  IMAD.WIDE.U32 R72, R19, R76, R22 ;  /* 0x0000004c13487225 */ /* 0x000fc800078e0016 */
[----:B------:R-:W-:Y:S02]  /*23b0*/  IMAD.IADD R20, R4, 0x1, R21 ;  /* 0x0000000104147824 */ /* 0x000fe400078e0215 */
[----:B------:R-:W-:Y:S01]  /*23c0*/  IMAD.IADD R14, R0, 0x1, R9 ;  /* 0x00000001000e7824 */ /* 0x000fe200078e0209 */
[----:B------:R-:W-:Y:S01]  /*23d0*/  SHF.R.S32.HI R9, RZ, 0x1f, R8 ;  /* 0x0000001fff097819 */ /* 0x000fe20000011408 */
[----:B------:R-:W-:Y:S02]  /*23e0*/  IMAD.IADD R73, R73, 0x1, R27 ;  /* 0x0000000149497824 */ /* 0x000fe400078e021b */
[----:B------:R-:W-:Y:S01]  /*23f0*/  IMAD.IADD R75, R27, 0x1, R75 ;  /* 0x000000011b4b7824 */ /* 0x000fe200078e024b */
[----:B------:R-:W-:Y:S02]  /*2400*/  SHF.R.S32.HI R27, RZ, 0x1f, R20 ;  /* 0x0000001fff1b7819 */ /* 0x000fe40000011414 */
[----:B------:R-:W-:Y:S02]  /*2410*/  SHF.R.S32.HI R21, RZ, 0x1f, R14 ;  /* 0x0000001fff157819 */ /* 0x000fe4000001140e */
[----:B------:R-:W-:-:S02]  /*2420*/  LEA.HI R7, R9, R8, RZ, 0x3 ;  /* 0x0000000809077211 */ /* 0x000fc400078f18ff */
[----:B------:R-:W-:Y:S02]  /*2430*/  LEA.HI R10, R9, R8, RZ, 0x5 ;  /* 0x00000008090a7211 */ /* 0x000fe400078f28ff */
[----:B------:R-:W-:Y:S02]  /*2440*/  LEA.HI R9, R27, R20, RZ, 0x3 ;  /* 0x000000141b097211 */ /* 0x000fe400078f18ff */
[----:B------:R-:W-:Y:S02]  /*2450*/  LEA.HI R8, R21, R14, RZ, 0x3 ;  /* 0x0000000e15087211 */ /* 0x000fe400078f18ff */
[----:B------:R-:W-:Y:S02]  /*2460*/  LEA.HI R20, R27, R20, RZ, 0x5 ;  /* 0x000000141b147211 */ /* 0x000fe400078f28ff */
[----:B------:R-:W-:Y:S02]  /*2470*/  LEA.HI R21, R21, R14, RZ, 0x5 ;  /* 0x0000000e15157211 */ /* 0x000fe400078f28ff */
[----:B------:R-:W-:-:S02]  /*2480*/  IADD3 R78, P2, R19, R78, RZ ;  /* 0x0000004e134e7210 */ /* 0x000fc40007f5e0ff */
[----:B------:R-:W-:Y:S02]  /*2490*/  SHF.R.S32.HI R14, RZ, 0x5, R10 ;  /* 0x00000005ff0e7819 */ /* 0x000fe4000001140a */
[----:B------:R-:W-:Y:S01]  /*24a0*/  SHF.R.S32.HI R27, RZ, 0x5, R20 ;  /* 0x00000005ff1b7819 */ /* 0x000fe20000011414 */
[----:B------:R-:W-:Y:S01]  /*24b0*/  IMAD.X R79, R36, 0x1, R11, P2 ;  /* 0x00000001244f7824 */ /* 0x000fe200010e060b */
[----:B------:R-:W-:Y:S02]  /*24c0*/  SHF.R.S32.HI R21, RZ, 0x5, R21 ;  /* 0x00000005ff157819 */ /* 0x000fe40000011415 */
[C---:B------:R-:W-:Y:S02]  /*24d0*/  LOP3.LUT R10, R26.reuse, 0x18, R7, 0xf8, !PT ;  /* 0x000000181a0a7812 */ /* 0x040fe400078ef807 */
[C---:B------:R-:W-:Y:S02]  /*24e0*/  LOP3.LUT R20, R26.reuse, 0x18, R8, 0xf8, !PT ;  /* 0x000000181a147812 */ /* 0x040fe400078ef808 */
[----:B------:R-:W-:-:S02]  /*24f0*/  LOP3.LUT R26, R26, 0x18, R9, 0xf8, !PT ;  /* 0x000000181a1a7812 */ /* 0x000fc400078ef809 */
[----:B------:R-:W-:-:S04]  /*2500*/  ISETP.GE.AND P2, PT, R81, UR4, PT ;  /* 0x0000000451007c0c */ /* 0x000fc8000bf46270 */
[----:B------:R-:W-:Y:S01]  /*2510*/  SEL R11, RZ, 0x20, P2 ;  /* 0x00000020ff0b7807 */ /* 0x000fe20001000000 */
[----:B------:R-:W-:Y:S01]  /*2520*/  IMAD R93, R33, 0x90, RZ ;  /* 0x00000090215d7824 */ /* 0x000fe200078e02ff */
[----:B------:R-:W-:Y:S01]  /*2530*/  LOP3.LUT R80, R7, 0xfffffff8, RZ, 0xc0, !PT ;  /* 0xfffffff807507812 */ /* 0x000fe200078ec0ff */
[----:B------:R-:W-:-:S04]  /*2540*/  IMAD.WIDE.U32 R34, R106, R70, R34 ;  /* 0x000000466a227225 */ /* 0x000fc800078e0022 */
[----:B------:R-:W-:-:S04]  /*2550*/  IMAD.WIDE.U32 R68, R106, R70, R68 ;  /* 0x000000466a447225 */ /* 0x000fc800078e0044 */
[----:B------:R-:W-:Y:S02]  /*2560*/  IMAD R99, R77, 0x90, RZ ;  /* 0x000000904d637824 */ /* 0x000fe400078e02ff */
[----:B------:R-:W-:-:S04]  /*2570*/  IMAD.WIDE.U32 R72, R106, R76, R72 ;  /* 0x0000004c6a487225 */ /* 0x000fc800078e0048 */
[----:B------:R-:W-:-:S04]  /*2580*/  IMAD.WIDE.U32 R74, R106, R76, R74 ;  /* 0x0000004c6a4a7225 */ /* 0x000fc800078e004a */
[----:B------:R-:W-:Y:S01]  /*2590*/  IMAD.WIDE.U32 R32, R32, 0x90, RZ ;  /* 0x0000009020207825 */ /* 0x000fe200078e00ff */
[----:B------:R-:W-:-:S03]  /*25a0*/  SHF.R.S32.HI R102, RZ, 0x1f, R80 ;  /* 0x0000001fff667819 */ /* 0x000fc60000011450 */
[----:B------:R-:W-:Y:S02]  /*25b0*/  IMAD.SHL.U32 R108, R15, 0x2, RZ ;  /* 0x000000020f6c7824 */ /* 0x000fe400078e00ff */
[----:B------:R-:W-:Y:S02]  /*25c0*/  IMAD.IADD R88, R31, 0x1, R13 ;  /* 0x000000011f587824 */ /* 0x000fe400078e020d */
[----:B------:R-:W-:Y:S02]  /*25d0*/  VIADD R113, R38, 0x8 ;  /* 0x0000000826717836 */ /* 0x000fe40000000000 */
[----:B------:R-:W-:Y:S01]  /*25e0*/  IMAD.IADD R93, R33, 0x1, R93 ;  /* 0x00000001215d7824 */ /* 0x000fe200078e025d */
[----:B------:R-:W-:Y:S01]  /*25f0*/  @!P6 BAR.SYNC.DEFER_BLOCKING 0x9, 0x100 ;  /* 0x024400000000eb1d */ /* 0x000fe20000010000 */
[----:B---3--:R-:W-:-:S13]  /*2600*/  LOP3.LUT P3, RZ, R40, 0x2, RZ, 0xc0, !PT ;  /* 0x0000000228ff7812 */ /* 0x008fda000786c0ff */
[----:B------:R-:W-:-:S05]  /*2610*/  @P3 LOP3.LUT R39, R39, 0x2, RZ, 0xfc, !PT ;  /* 0x0000000227273812 */ /* 0x000fca00078efcff */
[----:B------:R0:W-:Y:S01]  /*2620*/  STL [R1+0x50], R39 ;  /* 0x0000502701007387 */ /* 0x0001e20000100800 */
[-C--:B--2---:R-:W-:Y:S01]  /*2630*/  LOP3.LUT R105, R10, R41.reuse, RZ, 0x3c, !PT ;  /* 0x000000290a697212 */ /* 0x084fe200078e3cff */
[--C-:B------:R-:W-:Y:S01]  /*2640*/  IMAD R21, R21, 0x1200, R42.reuse ;  /* 0x0000120015157824 */ /* 0x100fe200078e022a */
[-C--:B------:R-:W-:Y:S01]  /*2650*/  LOP3.LUT R20, R20, R41.reuse, RZ, 0x3c, !PT ;  /* 0x0000002914147212 */ /* 0x080fe200078e3cff */
[----:B------:R-:W-:Y:S01]  /*2660*/  IMAD R10, R37, R70, RZ ;  /* 0x00000046250a7224 */ /* 0x000fe200078e02ff */
[----:B------:R-:W-:Y:S01]  /*2670*/  LOP3.LUT R26, R26, R41, RZ, 0x3c, !PT ;  /* 0x000000291a1a7212 */ /* 0x000fe200078e3cff */
[--C-:B------:R-:W-:Y:S02]  /*2680*/  IMAD R27, R27, 0x1200, R42.reuse ;  /* 0x000012001b1b7824 */ /* 0x100fe400078e022a */
[----:B------:R-:W-:Y:S02]  /*2690*/  IMAD R37, R37, R76, RZ ;  /* 0x0000004c25257224 */ /* 0x000fe400078e02ff */
[----:B------:R-:W-:-:S02]  /*26a0*/  IMAD R14, R14, 0x1200, R42 ;  /* 0x000012000e0e7824 */ /* 0x000fc400078e022a */
[----:B------:R-:W-:Y:S01]  /*26b0*/  IMAD.IADD R104, R21, 0x1, R20 ;  /* 0x0000000115687824 */ /* 0x000fe200078e0214 */
[----:B------:R-:W-:Y:S01]  /*26c0*/  LOP3.LUT R20, R12, R11, RZ, 0xfc, !PT ;  /* 0x0000000b0c147212 */ /* 0x000fe200078efcff */
[----:B------:R-:W-:Y:S01]  /*26d0*/  IMAD.IADD R103, R27, 0x1, R26 ;  /* 0x000000011b677824 */ /* 0x000fe200078e021a */
[----:B------:R-:W-:Y:S01]  /*26e0*/  LOP3.LUT R27, R8, 0xfffffff8, RZ, 0xc0, !PT ;  /* 0xfffffff8081b7812 */ /* 0x000fe200078ec0ff */
[C---:B------:R-:W-:Y:S01]  /*26f0*/  IMAD R85, R106.reuse, R71, R10 ;  /* 0x000000476a557224 */ /* 0x040fe200078e020a */
[----:B------:R-:W-:Y:S01]  /*2700*/  LOP3.LUT R10, R9, 0xfffffff8, RZ, 0xc0, !PT ;  /* 0xfffffff8090a7812 */ /* 0x000fe200078ec0ff */
[----:B------:R-:W-:Y:S02]  /*2710*/  IMAD R21, R71, 0x90, RZ ;  /* 0x0000009047157824 */ /* 0x000fe400078e02ff */
[----:B------:R-:W-:Y:S02]  /*2720*/  IMAD R37, R106, R77, R37 ;  /* 0x0000004d6a257224 */ /* 0x000fe400078e0225 */
[----:B------:R-:W-:Y:S01]  /*2730*/  IMAD.WIDE.U32 R70, R70, 0x90, RZ ;  /* 0x0000009046467825 */ /* 0x000fe200078e00ff */
[----:B------:R-:W-:-:S03]  /*2740*/  LOP3.LUT R11, R12, 0x1, RZ, 0xc0, !PT ;  /* 0x000000010c0b7812 */ /* 0x000fc600078ec0ff */
[----:B------:R-:W-:Y:S01]  /*2750*/  IMAD.WIDE.U32 R76, R76, 0x90, RZ ;  /* 0x000000904c4c7825 */ /* 0x000fe200078e00ff */
[C---:B------:R-:W-:Y:S02]  /*2760*/  LOP3.LUT R12, R20.reuse, 0x2, RZ, 0xc0, !PT ;  /* 0x00000002140c7812 */ /* 0x040fe400078ec0ff */
[----:B------:R-:W-:Y:S01]  /*2770*/  LOP3.LUT R13, R20, 0x4, RZ, 0xc0, !PT ;  /* 0x00000004140d7812 */ /* 0x000fe200078ec0ff */
[----:B------:R-:W-:Y:S01]  /*2780*/  IMAD.IADD R105, R14, 0x1, R105 ;  /* 0x000000010e697824 */ /* 0x000fe200078e0269 */
[C---:B------:R-:W-:Y:S01]  /*2790*/  LOP3.LUT R14, R20.reuse, 0x8, RZ, 0xc0, !PT ;  /* 0x00000008140e7812 */ /* 0x040fe200078ec0ff */
[----:B------:R-:W-:Y:S01]  /*27a0*/  IMAD.IADD R87, R35, 0x1, R85 ;  /* 0x0000000123577824 */ /* 0x000fe200078e0255 */
[C---:B------:R-:W-:Y:S01]  /*27b0*/  LOP3.LUT R15, R20.reuse, 0x10, RZ, 0xc0, !PT ;  /* 0x00000010140f7812 */ /* 0x040fe200078ec0ff */
[----:B------:R-:W-:Y:S01]  /*27c0*/  IMAD.IADD R98, R71, 0x1, R21 ;  /* 0x0000000147627824 */ /* 0x000fe200078e0215 */
[----:B------:R-:W-:Y:S01]  /*27d0*/  SHF.R.S32.HI R101, RZ, 0x1f, R27 ;  /* 0x0000001fff657819 */ /* 0x000fe2000001141b */
[----:B------:R-:W-:Y:S01]  /*27e0*/  IMAD.IADD R99, R77, 0x1, R99 ;  /* 0x000000014d637824 */ /* 0x000fe200078e0263 */
[----:B------:R-:W-:Y:S01]  /*27f0*/  SHF.R.S32.HI R100, RZ, 0x1f, R10 ;  /* 0x0000001fff647819 */ /* 0x000fe2000001140a */
[----:B------:R-:W-:Y:S01]  /*2800*/  IMAD.IADD R85, R85, 0x1, R69 ;  /* 0x0000000155557824 */ /* 0x000fe200078e0245 */
[----:B------:R-:W-:Y:S01]  /*2810*/  LOP3.LUT R20, R20, 0x20, RZ, 0xc0, !PT ;  /* 0x0000002014147812 */ /* 0x000fe200078ec0ff */
[----:B------:R-:W-:-:S02]  /*2820*/  IMAD.IADD R86, R73, 0x1, R37 ;  /* 0x0000000149567824 */ /* 0x000fc400078e0225 */
[----:B0-----:R-:W-:-:S07]  /*2830*/  IMAD.IADD R84, R37, 0x1, R75 ;  /* 0x0000000125547824 */ /* 0x001fce00078e024b */
.L_x_472:
[----:B-1-3--:R-:W2:Y:S01]  /*2840*/  LDL R36, [R1+0x84] ;  /* 0x0000840001247983 */ /* 0x00aea20000100800 */
[----:B0-----:R-:W0:Y:S03]  /*2850*/  LDC.64 R94, c[0x0][0x2e8] ;  /* 0x0000ba00ff5e7b82 */ /* 0x001e260000000a00 */
[----:B------:R-:W3:Y:S01]  /*2860*/  LDL R26, [R1+0x88] ;  /* 0x00008800011a7983 */ /* 0x000ee20000100800 */
[----:B------:R-:W-:Y:S01]  /*2870*/  VIADD R39, R24, 0xffffffff ;  /* 0xffffffff18277836 */ /* 0x000fe20000000000 */
[----:B------:R-:W-:Y:S05]  /*2880*/  YIELD ;  /* 0x0000000000007946 */ /* 0x000fea0003800000 */
[----:B------:R-:W1:Y:S01]  /*2890*/  LDC R107, c[0x0][0x3f4] ;  /* 0x0000fd00ff6b7b82 */ /* 0x000e620000000800 */
[----:B------:R-:W-:Y:S01]  /*28a0*/  SHF.R.S32.HI R38, RZ, 0x1f, R39 ;  /* 0x0000001fff267819 */ /* 0x000fe20000011427 */
[-C--:B------:R-:W-:Y:S01]  /*28b0*/  IMAD R21, R93, R39.reuse, RZ ;  /* 0x000000275d157224 */ /* 0x080fe200078e02ff */
[----:B------:R-:W-:Y:S01]  /*28c0*/  BSSY B0, `(.L_x_417) ;  /* 0x0000406000007945 */ /* 0x000fe20003800000 */
[----:B------:R-:W-:-:S04]  /*28d0*/  IMAD.WIDE.U32 R64, R32, R39, RZ ;  /* 0x0000002720407225 */ /* 0x000fc800078e00ff */
[----:B------:R-:W-:Y:S01]  /*28e0*/  IMAD R37, R38, R32, R21 ;  /* 0x0000002026257224 */ /* 0x000fe200078e0215 */
[----:B------:R-:W-:-:S03]  /*28f0*/  IADD3 R21, P2, R92, R64, RZ ;  /* 0x000000405c157210 */ /* 0x000fc60007f5e0ff */
[----:B------:R-:W-:Y:S01]  /*2900*/  IMAD.IADD R96, R65, 0x1, R37 ;  /* 0x0000000141607824 */ /* 0x000fe200078e0225 */
[----:B0-----:R-:W-:Y:S01]  /*2910*/  LEA R40, P3, R21, R94, 0x1 ;  /* 0x0000005e15287211 */ /* 0x001fe200078608ff */
[----:B--2---:R-:W-:Y:S02]  /*2920*/  IMAD R24, R17, 0x3600, R36 ;  /* 0x0000360011187824 */ /* 0x004fe400078e0224 */
[----:B------:R-:W-:Y:S01]  /*2930*/  IMAD.X R36, R96, 0x1, R89, P2 ;  /* 0x0000000160247824 */ /* 0x000fe200010e0659 */
[----:B------:R-:W-:Y:S01]  /*2940*/  ISETP.GT.AND P2, PT, R39, R82, PT ;  /* 0x000000522700720c */ /* 0x000fe20003f44270 */
[----:B------:R-:W-:Y:S01]  /*2950*/  IMAD R83, R24, 0x2, R25 ;  /* 0x0000000218537824 */ /* 0x000fe200078e0219 */
[----:B---3--:R-:W-:Y:S01]  /*2960*/  LOP3.LUT P4, RZ, R26, 0x2, RZ, 0xc0, !PT ;  /* 0x000000021aff7812 */ /* 0x008fe2000788c0ff */
[----:B------:R-:W-:Y:S01]  /*2970*/  VIADD R26, R24, 0x10 ;  /* 0x00000010181a7836 */ /* 0x000fe20000000000 */
[----:B------:R-:W-:Y:S02]  /*2980*/  LEA.HI.X R41, R21, R95, R36, 0x1, P3 ;  /* 0x0000005f15297211 */ /* 0x000fe400018f0c24 */
[----:B-1----:R-:W-:-:S09]  /*2990*/  ISETP.GE.AND P3, PT, R107, 0x1, PT ;  /* 0x000000016b00780c */ /* 0x002fd20003f66270 */
[----:B------:R-:W-:Y:S02]  /*29a0*/  @P4 VIADD R26, R24, 0xfffffff0 ;  /* 0xfffffff0181a4836 */ /* 0x000fe40000000000 */
[----:B------:R-:W-:Y:S02]  /*29b0*/  IMAD.MOV.U32 R24, RZ, RZ, R39 ;  /* 0x000000ffff187224 */ /* 0x000fe400078e0027 */
[----:B------:R-:W-:Y:S01]  /*29c0*/  IMAD R26, R26, 0x2, R25 ;  /* 0x000000021a1a7824 */ /* 0x000fe200078e0219 */
[----:B------:R-:W-:Y:S06]  /*29d0*/  @!P3 BRA `(.L_x_418) ;  /* 0x0000003c0050b947 */ /* 0x000fec0003800000 */
[----:B------:R-:W-:Y:S01]  /*29e0*/  ULDC.U8 UR4, c[0x0][0x410] ;  /* 0x0001040000047ab9 */ /* 0x000fe20000000000 */
[-C--:B------:R-:W-:Y:S01]  /*29f0*/  IMAD R21, R99, R39.reuse, RZ ;  /* 0x0000002763157224 */ /* 0x080fe200078e02ff */
[----:B------:R-:W-:Y:S01]  /*2a00*/  ISETP.NE.AND P3, PT, RZ, UR4, PT ;  /* 0x00000004ff007c0c */ /* 0x000fe2000bf65270 */
[-C--:B------:R-:W-:Y:S02]  /*2a10*/  IMAD R37, R98, R39.reuse, RZ ;  /* 0x0000002762257224 */ /* 0x080fe400078e02ff */
[----:B------:R-:W-:Y:S02]  /*2a20*/  IMAD R90, R24, -0x90, R2 ;  /* 0xffffff70185a7824 */ /* 0x000fe400078e0202 */
[C---:B------:R-:W-:Y:S02]  /*2a30*/  IMAD R21, R38.reuse, R76, R21 ;  /* 0x0000004c26157224 */ /* 0x040fe400078e0215 */
[----:B------:R-:W-:Y:S01]  /*2a40*/  IMAD R37, R38, R70, R37 ;  /* 0x0000004626257224 */ /* 0x000fe200078e0225 */
[----:B------:R-:W-:Y:S01]  /*2a50*/  VIMNMX R90, R90, 0x90, PT ;  /* 0x000000905a5a7848 */ /* 0x000fe20003fe0100 */
[----:B------:R-:W-:-:S04]  /*2a60*/  IMAD.WIDE.U32 R62, R76, R39, RZ ;  /* 0x000000274c3e7225 */ /* 0x000fc800078e00ff */
[----:B------:R-:W-:-:S04]  /*2a70*/  IMAD.WIDE.U32 R60, R70, R39, RZ ;  /* 0x00000027463c7225 */ /* 0x000fc800078e00ff */
[----:B------:R-:W-:Y:S02]  /*2a80*/  IMAD.IADD R21, R63, 0x1, R21 ;  /* 0x000000013f157824 */ /* 0x000fe400078e0215 */
[----:B------:R-:W-:Y:S01]  /*2a90*/  IMAD.IADD R91, R61, 0x1, R37 ;  /* 0x000000013d5b7824 */ /* 0x000fe200078e0225 */
[----:B------:R-:W-:Y:S06]  /*2aa0*/  @!P3 BRA `(.L_x_419) ;  /* 0x0000001c000cb947 */ /* 0x000fec0003800000 */
[----:B------:R-:W-:Y:S01]  /*2ab0*/  ISETP.GE.AND P4, PT, R19, R90, PT ;  /* 0x0000005a1300720c */ /* 0x000fe20003f86270 */
[----:B------:R-:W-:Y:S01]  /*2ac0*/  BSSY B1, `(.L_x_420) ;  /* 0x000003c000017945 */ /* 0x000fe20003800000 */
        /* <DEDUP_REMOVED lines=12> */
[----:B------:R-:W-:Y:S06]  /*2b90*/  @P4 BRA `(.L_x_421) ;  /* 0x0000000000b84947 */ /* 0x000fec0003800000 */
[----:B------:R-:W2:Y:S04]  /*2ba0*/  LDL.64 R118, [R1+0x40] ;  /* 0x0000400001767983 */ /* 0x000ea80000100a00 */
[----:B------:R-:W3:Y:S04]  /*2bb0*/  LDL R117, [R1+0x64] ;  /* 0x0000640001757983 */ /* 0x000ee80000100800 */
[----:B------:R-:W4:Y:S04]  /*2bc0*/  LDL R116, [R1+0x6c] ;  /* 0x00006c0001747983 */ /* 0x000f280000100800 */
[----:B------:R-:W4:Y:S04]  /*2bd0*/  LDL R114, [R1+0x70] ;  /* 0x0000700001727983 */ /* 0x000f280000100800 */
[----:B------:R-:W4:Y:S04]  /*2be0*/  LDL R110, [R1+0x68] ;  /* 0x00006800016e7983 */ /* 0x000f280000100800 */
[----:B------:R-:W4:Y:S01]  /*2bf0*/  LDL R97, [R1+0x74] ;  /* 0x0000740001617983 */ /* 0x000f220000100800 */
[----:B------:R-:W-:Y:S01]  /*2c00*/  IADD3 R62, P3, R74, R62, RZ ;  /* 0x0000003e4a3e7210 */ /* 0x000fe20007f7e0ff */
[----:B------:R-:W-:Y:S01]  /*2c10*/  ULDC.64 UR4, c[0x0][0x3e8] ;  /* 0x0000fa0000047ab9 */ /* 0x000fe20000000a00 */
[----:B------:R-:W-:-:S02]  /*2c20*/  CS2R R66, SRZ ;  /* 0x0000000000427805 */ /* 0x000fc4000001ff00 */
[----:B------:R-:W-:Y:S01]  /*2c30*/  CS2R R94, SRZ ;  /* 0x00000000005e7805 */ /* 0x000fe2000001ff00 */
[----:B------:R-:W-:Y:S01]  /*2c40*/  IMAD.X R21, R21, 0x1, R84, P3 ;  /* 0x0000000115157824 */ /* 0x000fe200018e0654 */
[----:B------:R-:W-:-:S05]  /*2c50*/  IADD3 R60, P3, R68, R60, RZ ;  /* 0x0000003c443c7210 */ /* 0x000fca0007f7e0ff */
[----:B------:R-:W-:Y:S01]  /*2c60*/  IMAD.X R91, R91, 0x1, R85, P3 ;  /* 0x000000015b5b7824 */ /* 0x000fe200018e0655 */
[----:B------:R-:W-:-:S04]  /*2c70*/  LEA R36, P3, R62, UR4, 0x1 ;  /* 0x000000043e247c11 */ /* 0x000fc8000f8608ff */
[----:B------:R-:W-:Y:S01]  /*2c80*/  LEA.HI.X R37, R62, UR5, R21, 0x1, P3 ;  /* 0x000000053e257c11 */ /* 0x000fe200098f0c15 */
[----:B------:R-:W-:Y:S02]  /*2c90*/  ULDC.64 UR4, c[0x0][0x400] ;  /* 0x0001000000047ab9 */ /* 0x000fe40000000a00 */
[----:B------:R-:W-:-:S04]  /*2ca0*/  LEA R38, P3, R60, UR4, 0x1 ;  /* 0x000000043c267c11 */ /* 0x000fc8000f8608ff */
[----:B------:R-:W-:Y:S02]  /*2cb0*/  LEA.HI.X R39, R60, UR5, R91, 0x1, P3 ;  /* 0x000000053c277c11 */ /* 0x000fe400098f0c5b */
        /* <DEDUP_REMOVED lines=10> */
[----:B--2---:R-:W-:-:S13]  /*2d60*/  ISETP.GE.AND P3, PT, R118, R107, PT ;  /* 0x0000006b7600720c */ /* 0x004fda0003f66270 */
[----:B------:R0:W5:Y:S04]  /*2d70*/  @!P3 LDG.E.64 R66, desc[UR60][R36.64] ;  /* 0x0000003c2442b981 */ /* 0x000168000c1e1b00 */
[----:B------:R0:W5:Y:S01]  /*2d80*/  @!P3 LDG.E.64 R94, desc[UR60][R38.64] ;  /* 0x0000003c265eb981 */ /* 0x000162000c1e1b00 */
[----:B---3--:R-:W-:-:S13]  /*2d90*/  ISETP.GE.AND P3, PT, R117, R107, PT ;  /* 0x0000006b7500720c */ /* 0x008fda0003f66270 */
[----:B------:R0:W5:Y:S04]  /*2da0*/  @!P3 LDG.E.64 R58, desc[UR60][R36.64+0x10] ;  /* 0x0000103c243ab981 */ /* 0x000168000c1e1b00 */
[----:B------:R0:W5:Y:S01]  /*2db0*/  @!P3 LDG.E.64 R64, desc[UR60][R38.64+0x10] ;  /* 0x0000103c2640b981 */ /* 0x000162000c1e1b00 */
[----:B----4-:R-:W-:-:S13]  /*2dc0*/  ISETP.GE.AND P3, PT, R116, R107, PT ;  /* 0x0000006b7400720c */ /* 0x010fda0003f66270 */
[----:B------:R0:W5:Y:S04]  /*2dd0*/  @!P3 LDG.E.64 R54, desc[UR60][R36.64+0x20] ;  /* 0x0000203c2436b981 */ /* 0x000168000c1e1b00 */
[----:B------:R0:W5:Y:S01]  /*2de0*/  @!P3 LDG.E.64 R56, desc[UR60][R38.64+0x20] ;  /* 0x0000203c2638b981 */ /* 0x000162000c1e1b00 */
[----:B------:R-:W-:-:S13]  /*2df0*/  ISETP.GE.AND P3, PT, R114, R107, PT ;  /* 0x0000006b7200720c */ /* 0x000fda0003f66270 */
[----:B------:R0:W5:Y:S04]  /*2e00*/  @!P3 LDG.E.64 R50, desc[UR60][R36.64+0x30] ;  /* 0x0000303c2432b981 */ /* 0x000168000c1e1b00 */
[----:B------:R0:W5:Y:S01]  /*2e10*/  @!P3 LDG.E.64 R52, desc[UR60][R38.64+0x30] ;  /* 0x0000303c2634b981 */ /* 0x000162000c1e1b00 */
[----:B------:R-:W-:-:S13]  /*2e20*/  ISETP.GE.AND P3, PT, R110, R107, PT ;  /* 0x0000006b6e00720c */ /* 0x000fda0003f66270 */
[----:B------:R0:W5:Y:S04]  /*2e30*/  @!P3 LDG.E.64 R46, desc[UR60][R36.64+0x40] ;  /* 0x0000403c242eb981 */ /* 0x000168000c1e1b00 */
[----:B------:R0:W5:Y:S01]  /*2e40*/  @!P3 LDG.E.64 R48, desc[UR60][R38.64+0x40] ;  /* 0x0000403c2630b981 */ /* 0x000162000c1e1b00 */
[----:B------:R-:W-:-:S13]  /*2e50*/  ISETP.GE.AND P3, PT, R97, R107, PT ;  /* 0x0000006b6100720c */ /* 0x000fda0003f66270 */
[----:B------:R0:W5:Y:S04]  /*2e60*/  @!P3 LDG.E.64 R42, desc[UR60][R36.64+0x50] ;  /* 0x0000503c242ab981 */ /* 0x000168000c1e1b00 */
[----:B------:R0:W5:Y:S02]  /*2e70*/  @!P3 LDG.E.64 R44, desc[UR60][R38.64+0x50] ;  /* 0x0000503c262cb981 */ /* 0x000164000c1e1b00 */
.L_x_421:
[----:B------:R-:W-:Y:S05]  /*2e80*/  BSYNC B1 ;  /* 0x0000000000017941 */ /* 0x000fea0003800000 */
.L_x_420:
[----:B0-----:R-:W2:Y:S01]  /*2e90*/  LDL R39, [R1+0x48] ;  /* 0x0000480001277983 */ /* 0x001ea20000100800 */
[----:B-----5:R-:W-:Y:S02]  /*2ea0*/  IMAD.MOV.U32 R21, RZ, RZ, R42 ;  /* 0x000000ffff157224 */ /* 0x020fe400078e002a */
[----:B------:R-:W-:Y:S02]  /*2eb0*/  IMAD.MOV.U32 R36, RZ, RZ, R43 ;  /* 0x000000ffff247224 */ /* 0x000fe400078e002b */
[----:B------:R-:W-:Y:S01]  /*2ec0*/  IMAD.MOV.U32 R37, RZ, RZ, R46 ;  /* 0x000000ffff257224 */ /* 0x000fe200078e002e */
[----:B------:R-:W-:Y:S01]  /*2ed0*/  PRMT R110, R21, 0x7610, R110 ;  /* 0x00007610156e7816 */ /* 0x000fe2000000006e */
        /* <DEDUP_REMOVED lines=16> */
[----:B------:R-:W-:-:S03]  /*2fe0*/  IMAD.MOV.U32 R38, RZ, RZ, R55 ;  /* 0x000000ffff267224 */ /* 0x000fc600078e0037 */
        /* <DEDUP_REMOVED lines=23> */
[----:B------:R-:W-:-:S05]  /*3160*/  IMAD.MOV.U32 R36, RZ, RZ, R95 ;  /* 0x000000ffff247224 */ /* 0x000fca00078e005f */
[----:B------:R-:W-:Y:S02]  /*3170*/  PRMT R96, R21, 0x5410, R36 ;  /* 0x0000541015607816 */ /* 0x000fe40000000024 */
[----:B--2---:R-:W-:-:S13]  /*3180*/  ISETP.NE.AND P3, PT, R39, 0x3, PT ;  /* 0x000000032700780c */ /* 0x004fda0003f65270 */
[----:B------:R-:W-:Y:S05]  /*3190*/  @!P3 BRA `(.L_x_422) ;  /* 0x000000000004b947 */ /* 0x000fea0003800000 */
[----:B------:R-:W-:Y:S01]  /*31a0*/  BPT.TRAP 0x1 ;  /* 0x000000040000795c */ /* 0x000fe20000300000 */
.L_x_422:
[----:B------:R-:W-:Y:S01]  /*31b0*/  IMAD R21, R17, 0x8, R16 ;  /* 0x0000000811157824 */ /* 0x000fe200078e0210 */
[----:B------:R-:W-:Y:S01]  /*31c0*/  SHF.L.U32 R91, R145, 0x1f, RZ ;  /* 0x0000001f915b7819 */ /* 0x000fe200000006ff */
[----:B------:R-:W-:Y:S03]  /*31d0*/  BSSY B1, `(.L_x_423) ;  /* 0x0000003000017945 */ /* 0x000fe60003800000 */
[----:B------:R-:W0:Y:S02]  /*31e0*/  SYNCS.PHASECHK.TRANS64.TRYWAIT P5, [R21+URZ+0x31c90], R91 ;  /* 0x031c905b150075a7 */ /* 0x000e2400080a017f */
[----:B0-----:R-:W-:Y:S05]  /*31f0*/  @!P5 BRA `(.L_x_424) ;  /* 0x000001bc006cd947 */ /* 0x001fea0003800000 */
.L_x_708:
[----:B------:R-:W-:Y:S05]  /*3200*/  BSYNC B1 ;  /* 0x0000000000017941 */ /* 0x000fea0003800000 */
.L_x_423:
[----:B------:R-:W-:Y:S05]  /*3210*/  @P4 BRA `(.L_x_425) ;  /* 0x0000003400c04947 */ /* 0x000fea0003800000 */
[----:B------:R-:W-:Y:S01]  /*3220*/  ISETP.NE.AND P4, PT, R11, RZ, PT ;  /* 0x000000ff0b00720c */ /* 0x000fe20003f85270 */
[----:B------:R-:W-:-:S12]  /*3230*/  BSSY B1, `(.L_x_426) ;  /* 0x0000035000017945 */ /* 0x000fd80003800000 */
[----:B------:R-:W-:Y:S05]  /*3240*/  @!P4 BRA `(.L_x_427) ;  /* 0x0000000000ccc947 */ /* 0x000fea0003800000 */
[----:B------:R-:W2:Y:S01]  /*3250*/  LDL.64 R60, [R1+0x40] ;  /* 0x00004000013c7983 */ /* 0x000ea20000100a00 */
[----:B------:R-:W-:Y:S03]  /*3260*/  BSSY B2, `(.L_x_428) ;  /* 0x0000030000027945 */ /* 0x000fe60003800000 */
[----:B------:R1:W3:Y:S01]  /*3270*/  LDS.128 R36, [R83+0x16800] ;  /* 0x0168000053247984 */ /* 0x0002e20000000c00 */
[----:B--2---:R-:W-:-:S13]  /*3280*/  ISETP.GE.AND P4, PT, R60, R107, PT ;  /* 0x0000006b3c00720c */ /* 0x004fda0003f86270 */
[----:B-1-3--:R-:W-:Y:S05]  /*3290*/  @P4 BRA `(.L_x_429) ;  /* 0x0000000000b04947 */ /* 0x00afea0003800000 */
[----:B------:R-:W-:Y:S01]  /*32a0*/  SHF.R.U64 R61, R94, 0x10, R95 ;  /* 0x000000105e3d7819 */ /* 0x000fe2000000125f */
[----:B------:R-:W-:Y:S01]  /*32b0*/  IMAD.U32 R94, R37, 0x10000, RZ ;  /* 0x00010000255e7824 */ /* 0x000fe200078e00ff */
[----:B------:R-:W-:Y:S02]  /*32c0*/  SHF.R.U64 R60, R66, 0x10, R67 ;  /* 0x00000010423c7819 */ /* 0x000fe40000001243 */
[----:B------:R-:W-:Y:S02]  /*32d0*/  SHF.R.U32.HI R66, RZ, 0x10, R95 ;  /* 0x00000010ff427819 */ /* 0x000fe4000001165f */
[----:B------:R-:W-:Y:S02]  /*32e0*/  PRMT R61, R96, 0x5410, R61 ;  /* 0x00005410603d7816 */ /* 0x000fe4000000003d */
[----:B------:R-:W-:Y:S02]  /*32f0*/  PRMT R60, R62, 0x5432, R60 ;  /* 0x000054323e3c7816 */ /* 0x000fe4000000003c */
[----:B------:R-:W-:-:S02]  /*3300*/  SHF.R.U32.HI R63, RZ, 0x10, R67 ;  /* 0x00000010ff3f7819 */ /* 0x000fc40000011643 */
[----:B------:R-:W-:Y:S02]  /*3310*/  PRMT R66, R96, 0x5432, R66 ;  /* 0x0000543260427816 */ /* 0x000fe40000000042 */
[----:B------:R-:W-:Y:S02]  /*3320*/  LOP3.LUT R96, R37, 0xffff0000, RZ, 0xc0, !PT ;  /* 0xffff000025607812 */ /* 0x000fe400078ec0ff */
[----:B------:R-:W-:Y:S02]  /*3330*/  LOP3.LUT R67, R61, 0xffff0000, RZ, 0xc0, !PT ;  /* 0xffff00003d437812 */ /* 0x000fe400078ec0ff */
[C---:B------:R-:W-:Y:S01]  /*3340*/  LOP3.LUT R37, R60.reuse, 0xffff0000, RZ, 0xc0, !PT ;  /* 0xffff00003c257812 */ /* 0x040fe200078ec0ff */
[----:B------:R-:W-:Y:S01]  /*3350*/  IMAD.U32 R60, R60, 0x10000, RZ ;  /* 0x000100003c3c7824 */ /* 0x000fe200078e00ff */
[----:B------:R-:W-:Y:S01]  /*3360*/  PRMT R63, R62, 0x5410, R63 ;  /* 0x000054103e3f7816 */ /* 0x000fe2000000003f */
[C---:B------:R-:W-:Y:S02]  /*3370*/  FMUL.FTZ R95, R96.reuse, R67 ;  /* 0x00000043605f7220 */ /* 0x040fe40000410000 */
[----:B------:R-:W-:-:S02]  /*3380*/  FMUL.FTZ R96, R96, R37 ;  /* 0x0000002560607220 */ /* 0x000fc40000410000 */
[C---:B------:R-:W-:Y:S01]  /*3390*/  FFMA.FTZ R62, R94.reuse, R37, -R95 ;  /* 0x000000255e3e7223 */ /* 0x040fe2000001085f */
[----:B------:R-:W-:Y:S02]  /*33a0*/  IMAD.U32 R95, R63, 0x10000, RZ ;  /* 0x000100003f5f7824 */ /* 0x000fe400078e00ff */
[----:B------:R-:W-:Y:S01]  /*33b0*/  FFMA.FTZ R37, R94, R67, R96 ;  /* 0x000000435e257223 */ /* 0x000fe20000010060 */
[----:B------:R-:W-:Y:S01]  /*33c0*/  LOP3.LUT R96, R38, 0xffff0000, RZ, 0xc0, !PT ;  /* 0xffff000026607812 */ /* 0x000fe200078ec0ff */
[C---:B------:R-:W-:Y:S01]  /*33d0*/  IMAD.U32 R67, R66.reuse, 0x10000, RZ ;  /* 0x0001000042437824 */ /* 0x040fe200078e00ff */
[----:B------:R-:W-:Y:S01]  /*33e0*/  LOP3.LUT R66, R66, 0xffff0000, RZ, 0xc0, !PT ;  /* 0xffff000042427812 */ /* 0x000fe200078ec0ff */
[----:B------:R-:W-:Y:S01]  /*33f0*/  IMAD.U32 R94, R38, 0x10000, RZ ;  /* 0x00010000265e7824 */ /* 0x000fe200078e00ff */
[----:B------:R-:W-:Y:S01]  /*3400*/  F2FP.BF16.F32.PACK_AB R37, R37, R62 ;  /* 0x0000003e2525723e */ /* 0x000fe200000010ff */
[C---:B------:R-:W-:Y:S01]  /*3410*/  FMUL.FTZ R97, R96.reuse, R67 ;  /* 0x0000004360617220 */ /* 0x040fe20000410000 */
[----:B------:R-:W-:-:S03]  /*3420*/  FMUL.FTZ R96, R96, R95 ;  /* 0x0000005f60607220 */ /* 0x000fc60000410000 */
[C---:B------:R-:W-:Y:S01]  /*3430*/  FFMA.FTZ R38, R94.reuse, R95, -R97 ;  /* 0x0000005f5e267223 */ /* 0x040fe20000010861 */
[----:B------:R-:W-:Y:S01]  /*3440*/  LOP3.LUT R95, R39, 0xffff0000, RZ, 0xc0, !PT ;  /* 0xffff0000275f7812 */ /* 0x000fe200078ec0ff */
[----:B------:R-:W-:Y:S01]  /*3450*/  FFMA.FTZ R67, R94, R67, R96 ;  /* 0x000000435e437223 */ /* 0x000fe20000010060 */
[----:B------:R-:W-:Y:S01]  /*3460*/  LOP3.LUT R94, R63, 0xffff0000, RZ, 0xc0, !PT ;  /* 0xffff00003f5e7812 */ /* 0x000fe200078ec0ff */
[----:B------:R-:W-:Y:S02]  /*3470*/  IMAD.U32 R97, R39, 0x10000, RZ ;  /* 0x0001000027617824 */ /* 0x000fe400078e00ff */
[C---:B------:R-:W-:Y:S01]  /*3480*/  FMUL.FTZ R96, R95.reuse, R66 ;  /* 0x000000425f607220 */ /* 0x040fe20000410000 */
[C---:B------:R-:W-:Y:S02]  /*3490*/  IMAD.U32 R63, R36.reuse, 0x10000, RZ ;  /* 0x00010000243f7824 */ /* 0x040fe400078e00ff */
[----:B------:R-:W-:Y:S01]  /*34a0*/  FMUL.FTZ R95, R95, R94 ;  /* 0x0000005e5f5f7220 */ /* 0x000fe20000410000 */
[----:B------:R-:W-:Y:S01]  /*34b0*/  F2FP.BF16.F32.PACK_AB R38, R67, R38 ;  /* 0x000000264326723e */ /* 0x000fe200000010ff */
[----:B------:R-:W-:Y:S01]  /*34c0*/  FFMA.FTZ R39, R97, R94, -R96 ;  /* 0x0000005e61277223 */ /* 0x000fe20000010860 */
[----:B------:R-:W-:Y:S01]  /*34d0*/  IMAD.U32 R94, R61, 0x10000, RZ ;  /* 0x000100003d5e7824 */ /* 0x000fe200078e00ff */
[----:B------:R-:W-:Y:S01]  /*34e0*/  LOP3.LUT R61, R36, 0xffff0000, RZ, 0xc0, !PT ;  /* 0xffff0000243d7812 */ /* 0x000fe200078ec0ff */
[----:B------:R-:W-:-:S04]  /*34f0*/  FFMA.FTZ R66, R97, R66, R95 ;  /* 0x0000004261427223 */ /* 0x000fc8000001005f */
[C---:B------:R-:W-:Y:S01]  /*3500*/  FMUL.FTZ R36, R61.reuse, R94 ;  /* 0x0000005e3d247220 */ /* 0x040fe20000410000 */
[-C--:B------:R-:W-:Y:S01]  /*3510*/  FMUL.FTZ R61, R61, R60.reuse ;  /* 0x0000003c3d3d7220 */ /* 0x080fe20000410000 */
[----:B------:R-:W-:Y:S02]  /*3520*/  F2FP.BF16.F32.PACK_AB R39, R66, R39 ;  /* 0x000000274227723e */ /* 0x000fe400000010ff */
[C---:B------:R-:W-:Y:S01]  /*3530*/  FFMA.FTZ R36, R63.reuse, R60, -R36 ;  /* 0x0000003c3f247223 */ /* 0x040fe20000010824 */
[----:B------:R-:W-:-:S05]  /*3540*/  FFMA.FTZ R61, R63, R94, R61 ;  /* 0x0000005e3f3d7223 */ /* 0x000fca000001003d */
[----:B------:R-:W-:-:S07]  /*3550*/  F2FP.BF16.F32.PACK_AB R36, R61, R36 ;  /* 0x000000243d24723e */ /* 0x000fce00000010ff */
.L_x_429:
[----:B------:R-:W-:Y:S05]  /*3560*/  BSYNC B2 ;  /* 0x0000000000027941 */ /* 0x000fea0003800000 */
.L_x_428:
[----:B------:R1:W-:Y:S02]  /*3570*/  STG.E.128 desc[UR60][R40.64], R36 ;  /* 0x0000002428007986 */ /* 0x0003e4000c101d3c */
.L_x_427:
[----:B------:R-:W-:Y:S05]  /*3580*/  BSYNC B1 ;  /* 0x0000000000017941 */ /* 0x000fea0003800000 */
.L_x_426:
[----:B------:R-:W-:Y:S01]  /*3590*/  ISETP.NE.AND P4, PT, R12, RZ, PT ;  /* 0x000000ff0c00720c */ /* 0x000fe20003f85270 */
[----:B------:R-:W-:-:S12]  /*35a0*/  BSSY B1, `(.L_x_430) ;  /* 0x0000035000017945 */ /* 0x000fd80003800000 */
[----:B------:R-:W-:Y:S05]  /*35b0*/  @!P4 BRA `(.L_x_431) ;  /* 0x0000000000ccc947 */ /* 0x000fea0003800000 */
[----:B------:R-:W2:Y:S01]  /*35c0*/  LDL R60, [R1+0x64] ;  /* 0x00006400013c7983 */ /* 0x000ea20000100800 */
[----:B------:R-:W-:Y:S03]  /*35d0*/  BSSY B2, `(.L_x_432) ;  /* 0x0000030000027945 */ /* 0x000fe60003800000 */
[----:B-1----:R1:W3:Y:S01]  /*35e0*/  LDS.128 R36, [R26+0x16800] ;  /* 0x016800001a247984 */ /* 0x0022e20000000c00 */
[----:B--2---:R-:W-:-:S13]  /*35f0*/  ISETP.GE.AND P4, PT, R60, R107, PT ;  /* 0x0000006b3c00720c */ /* 0x004fda0003f86270 */
[----:B-1-3--:R-:W-:Y:S05]  /*3600*/  @P4 BRA `(.L_x_433) ;  /* 0x0000000000b04947 */ /* 0x00afea0003800000 */
[----:B------:R-:W-:Y:S02]  /*3610*/  SHF.R.U64 R61, R64, 0x10, R65 ;  /* 0x00000010403d7819 */ /* 0x000fe40000001241 */
[----:B------:R-:W-:Y:S02]  /*3620*/  SHF.R.U64 R58, R58, 0x10, R59 ;  /* 0x000000103a3a7819 */ /* 0x000fe4000000123b */
[----:B------:R-:W-:Y:S02]  /*3630*/  PRMT R61, R129, 0x5410, R61 ;  /* 0x00005410813d7816 */ /* 0x000fe4000000003d */
[----:B------:R-:W-:Y:S02]  /*3640*/  PRMT R58, R116, 0x5432, R58 ;  /* 0x00005432743a7816 */ /* 0x000fe4000000003a */
[C---:B------:R-:W-:Y:S01]  /*3650*/  LOP3.LUT R63, R37.reuse, 0xffff0000, RZ, 0xc0, !PT ;  /* 0xffff0000253f7812 */ /* 0x040fe200078ec0ff */
[----:B------:R-:W-:Y:S01]  /*3660*/  IMAD.U32 R37, R37, 0x10000, RZ ;  /* 0x0001000025257824 */ /* 0x000fe200078e00ff */
[----:B------:R-:W-:-:S02]  /*3670*/  LOP3.LUT R64, R61, 0xffff0000, RZ, 0xc0, !PT ;  /* 0xffff00003d407812 */ /* 0x000fc400078ec0ff */
[C---:B------:R-:W-:Y:S01]  /*3680*/  LOP3.LUT R60, R58.reuse, 0xffff0000, RZ, 0xc0, !PT ;  /* 0xffff00003a3c7812 */ /* 0x040fe200078ec0ff */
[----:B------:R-:W-:Y:S01]  /*3690*/  IMAD.U32 R58, R58, 0x10000, RZ ;  /* 0x000100003a3a7824 */ /* 0x000fe200078e00ff */
[----:B------:R-:W-:Y:S01]  /*36a0*/  SHF.R.U32.HI R62, RZ, 0x10, R65 ;  /* 0x00000010ff3e7819 */ /* 0x000fe20000011641 */
[C---:B------:R-:W-:Y:S01]  /*36b0*/  FMUL.FTZ R66, R63.reuse, R64 ;  /* 0x000000403f427220 */ /* 0x040fe20000410000 */
[----:B------:R-:W-:Y:S01]  /*36c0*/  SHF.R.U32.HI R59, RZ, 0x10, R59 ;  /* 0x00000010ff3b7819 */ /* 0x000fe2000001163b */
[-C--:B------:R-:W-:Y:S01]  /*36d0*/  FMUL.FTZ R63, R63, R60.reuse ;  /* 0x0000003c3f3f7220 */ /* 0x080fe20000410000 */
[----:B------:R-:W-:Y:S01]  /*36e0*/  PRMT R62, R117, 0x5432, R62 ;  /* 0x00005432753e7816 */ /* 0x000fe2000000003e */
[C---:B------:R-:W-:Y:S01]  /*36f0*/  FFMA.FTZ R60, R37.reuse, R60, -R66 ;  /* 0x0000003c253c7223 */ /* 0x040fe20000010842 */
[----:B------:R-:W-:Y:S01]  /*3700*/  PRMT R59, R126, 0x5410, R59 ;  /* 0x000054107e3b7816 */ /* 0x000fe2000000003b */
[----:B------:R-:W-:Y:S01]  /*3710*/  FFMA.FTZ R37, R37, R64, R63 ;  /* 0x0000004025257223 */ /* 0x000fe2000001003f */
[----:B------:R-:W-:Y:S01]  /*3720*/  LOP3.LUT R64, R38, 0xffff0000, RZ, 0xc0, !PT ;  /* 0xffff000026407812 */ /* 0x000fe200078ec0ff */
[----:B------:R-:W-:-:S02]  /*3730*/  IMAD.U32 R63, R62, 0x10000, RZ ;  /* 0x000100003e3f7824 */ /* 0x000fc400078e00ff */
[C---:B------:R-:W-:Y:S01]  /*3740*/  IMAD.U32 R65, R59.reuse, 0x10000, RZ ;  /* 0x000100003b417824 */ /* 0x040fe200078e00ff */
[----:B------:R-:W-:Y:S01]  /*3750*/  LOP3.LUT R59, R59, 0xffff0000, RZ, 0xc0, !PT ;  /* 0xffff00003b3b7812 */ /* 0x000fe200078ec0ff */
[----:B------:R-:W-:Y:S01]  /*3760*/  FMUL.FTZ R67, R64, R63 ;  /* 0x0000003f40437220 */ /* 0x000fe20000410000 */
[----:B------:R-:W-:Y:S02]  /*3770*/  IMAD.U32 R38, R38, 0x10000, RZ ;  /* 0x0001000026267824 */ /* 0x000fe400078e00ff */
[-C--:B------:R-:W-:Y:S01]  /*3780*/  FMUL.FTZ R64, R64, R65.reuse ;  /* 0x0000004140407220 */ /* 0x080fe20000410000 */
[----:B------:R-:W-:Y:S01]  /*3790*/  F2FP.BF16.F32.PACK_AB R37, R37, R60 ;  /* 0x0000003c2525723e */ /* 0x000fe200000010ff */
[C---:B------:R-:W-:Y:S02]  /*37a0*/  FFMA.FTZ R67, R38.reuse, R65, -R67 ;  /* 0x0000004126437223 */ /* 0x040fe40000010843 */
[----:B------:R-:W-:Y:S01]  /*37b0*/  FFMA.FTZ R64, R38, R63, R64 ;  /* 0x0000003f26407223 */ /* 0x000fe20000010040 */
[----:B------:R-:W-:Y:S01]  /*37c0*/  LOP3.LUT R63, R62, 0xffff0000, RZ, 0xc0, !PT ;  /* 0xffff00003e3f7812 */ /* 0x000fe200078ec0ff */
[C---:B------:R-:W-:Y:S01]  /*37d0*/  IMAD.U32 R62, R39.reuse, 0x10000, RZ ;  /* 0x00010000273e7824 */ /* 0x040fe200078e00ff */
[----:B------:R-:W-:-:S05]  /*37e0*/  LOP3.LUT R38, R39, 0xffff0000, RZ, 0xc0, !PT ;  /* 0xffff000027267812 */ /* 0x000fca00078ec0ff */
[C---:B------:R-:W-:Y:S01]  /*37f0*/  FMUL.FTZ R39, R38.reuse, R63 ;  /* 0x0000003f26277220 */ /* 0x040fe20000410000 */
[----:B------:R-:W-:-:S03]  /*3800*/  FMUL.FTZ R38, R38, R59 ;  /* 0x0000003b26267220 */ /* 0x000fc60000410000 */
[C---:B------:R-:W-:Y:S01]  /*3810*/  FFMA.FTZ R39, R62.reuse, R59, -R39 ;  /* 0x0000003b3e277223 */ /* 0x040fe20000010827 */
[----:B------:R-:W-:Y:S01]  /*3820*/  FFMA.FTZ R38, R62, R63, R38 ;  /* 0x0000003f3e267223 */ /* 0x000fe20000010026 */
[C---:B------:R-:W-:Y:S01]  /*3830*/  LOP3.LUT R59, R36.reuse, 0xffff0000, RZ, 0xc0, !PT ;  /* 0xffff0000243b7812 */ /* 0x040fe200078ec0ff */
[----:B------:R-:W-:Y:S02]  /*3840*/  IMAD.U32 R62, R61, 0x10000, RZ ;  /* 0x000100003d3e7824 */ /* 0x000fe400078e00ff */
[----:B------:R-:W-:Y:S01]  /*3850*/  IMAD.U32 R61, R36, 0x10000, RZ ;  /* 0x00010000243d7824 */ /* 0x000fe200078e00ff */
[----:B------:R-:W-:Y:S01]  /*3860*/  F2FP.BF16.F32.PACK_AB R39, R38, R39 ;  /* 0x000000272627723e */ /* 0x000fe200000010ff */
[C---:B------:R-:W-:Y:S01]  /*3870*/  FMUL.FTZ R36, R59.reuse, R62 ;  /* 0x0000003e3b247220 */ /* 0x040fe20000410000 */
[-C--:B------:R-:W-:Y:S01]  /*3880*/  FMUL.FTZ R59, R59, R58.reuse ;  /* 0x0000003a3b3b7220 */ /* 0x080fe20000410000 */
[----:B------:R-:W-:Y:S02]  /*3890*/  F2FP.BF16.F32.PACK_AB R38, R64, R67 ;  /* 0x000000434026723e */ /* 0x000fe400000010ff */
[C---:B------:R-:W-:Y:S01]  /*38a0*/  FFMA.FTZ R36, R61.reuse, R58, -R36 ;  /* 0x0000003a3d247223 */ /* 0x040fe20000010824 */
[----:B------:R-:W-:-:S05]  /*38b0*/  FFMA.FTZ R59, R61, R62, R59 ;  /* 0x0000003e3d3b7223 */ /* 0x000fca000001003b */
[----:B------:R-:W-:-:S07]  /*38c0*/  F2FP.BF16.F32.PACK_AB R36, R59, R36 ;  /* 0x000000243b24723e */ /* 0x000fce00000010ff */
.L_x_433:
[----:B------:R-:W-:Y:S05]  /*38d0*/  BSYNC B2 ;  /* 0x0000000000027941 */ /* 0x000fea0003800000 */
.L_x_432:
[----:B------:R2:W-:Y:S02]  /*38e0*/  STG.E.128 desc[UR60][R40.64+0x20], R36 ;  /* 0x0000202428007986 */ /* 0x0005e4000c101d3c */
.L_x_431:
[----:B------:R-:W-:Y:S05]  /*38f0*/  BSYNC B1 ;  /* 0x0000000000017941 */ /* 0x000fea0003800000 */
.L_x_430:
[----:B------:R-:W-:Y:S01]  /*3900*/  ISETP.NE.AND P4, PT, R13, RZ, PT ;  /* 0x000000ff0d00720c */ /* 0x000fe20003f85270 */
[----:B------:R-:W-:-:S12]  /*3910*/  BSSY B1, `(.L_x_434) ;  /* 0x0000035000017945 */ /* 0x000fd80003800000 */
[----:B------:R-:W-:Y:S05]  /*3920*/  @!P4 BRA `(.L_x_435) ;  /* 0x0000000000ccc947 */ /* 0x000fea0003800000 */
[----:B------:R-:W3:Y:S01]  /*3930*/  LDL R58, [R1+0x6c] ;  /* 0x00006c00013a7983 */ /* 0x000ee20000100800 */
[----:B------:R-:W-:Y:S03]  /*3940*/  BSSY B2, `(.L_x_436) ;  /* 0x0000030000027945 */ /* 0x000fe60003800000 */
[----:B-12---:R1:W2:Y:S01]  /*3950*/  LDS.128 R36, [R83+0x18c00] ;  /* 0x018c000053247984 */ /* 0x0062a20000000c00 */
[----:B---3--:R-:W-:-:S13]  /*3960*/  ISETP.GE.AND P4, PT, R58, R107, PT ;  /* 0x0000006b3a00720c */ /* 0x008fda0003f86270 */
[----:B-12---:R-:W-:Y:S05]  /*3970*/  @P4 BRA `(.L_x_437) ;  /* 0x0000000000b04947 */ /* 0x006fea0003800000 */
[--C-:B------:R-:W-:Y:S02]  /*3980*/  SHF.R.U64 R61, R54, 0x10, R55.reuse ;  /* 0x00000010363d7819 */ /* 0x100fe40000001237 */
[----:B------:R-:W-:Y:S02]  /*3990*/  SHF.R.U32.HI R58, RZ, 0x10, R55 ;  /* 0x00000010ff3a7819 */ /* 0x000fe40000011637 */
[--C-:B------:R-:W-:Y:S02]  /*39a0*/  SHF.R.U64 R55, R56, 0x10, R57.reuse ;  /* 0x0000001038377819 */ /* 0x100fe40000001239 */
[----:B------:R-:W-:Y:S02]  /*39b0*/  SHF.R.U32.HI R59, RZ, 0x10, R57 ;  /* 0x00000010ff3b7819 */ /* 0x000fe40000011639 */
[----:B------:R-:W-:Y:S01]  /*39c0*/  PRMT R57, R127, 0x5410, R55 ;  /* 0x000054107f397816 */ /* 0x000fe20000000037 */
[----:B------:R-:W-:Y:S01]  /*39d0*/  IMAD.U32 R55, R37, 0x10000, RZ ;  /* 0x0001000025377824 */ /* 0x000fe200078e00ff */
[----:B------:R-:W-:-:S02]  /*39e0*/  PRMT R54, R110, 0x5432, R61 ;  /* 0x000054326e367816 */ /* 0x000fc4000000003d */
[----:B------:R-:W-:Y:S02]  /*39f0*/  LOP3.LUT R61, R37, 0xffff0000, RZ, 0xc0, !PT ;  /* 0xffff0000253d7812 */ /* 0x000fe400078ec0ff */
[C---:B------:R-:W-:Y:S01]  /*3a00*/  LOP3.LUT R60, R57.reuse, 0xffff0000, RZ, 0xc0, !PT ;  /* 0xffff0000393c7812 */ /* 0x040fe200078ec0ff */
[----:B------:R-:W-:Y:S01]  /*3a10*/  IMAD.U32 R57, R57, 0x10000, RZ ;  /* 0x0001000039397824 */ /* 0x000fe200078e00ff */
[C---:B------:R-:W-:Y:S01]  /*3a20*/  LOP3.LUT R56, R54.reuse, 0xffff0000, RZ, 0xc0, !PT ;  /* 0xffff000036387812 */ /* 0x040fe200078ec0ff */
[----:B------:R-:W-:Y:S02]  /*3a30*/  IMAD.U32 R54, R54, 0x10000, RZ ;  /* 0x0001000036367824 */ /* 0x000fe400078e00ff */
[C---:B------:R-:W-:Y:S02]  /*3a40*/  FMUL.FTZ R62, R61.reuse, R60 ;  /* 0x0000003c3d3e7220 */ /* 0x040fe40000410000 */
[-C--:B------:R-:W-:Y:S02]  /*3a50*/  FMUL.FTZ R37, R61, R56.reuse ;  /* 0x000000383d257220 */ /* 0x080fe40000410000 */
[----:B------:R-:W-:-:S02]  /*3a60*/  FFMA.FTZ R56, R55, R56, -R62 ;  /* 0x0000003837387223 */ /* 0x000fc4000001083e */
[----:B------:R-:W-:Y:S01]  /*3a70*/  FFMA.FTZ R55, R55, R60, R37 ;  /* 0x0000003c37377223 */ /* 0x000fe20000010025 */
[----:B------:R-:W-:Y:S02]  /*3a80*/  PRMT R37, R114, 0x5432, R58 ;  /* 0x0000543272257816 */ /* 0x000fe4000000003a */
[----:B------:R-:W-:Y:S02]  /*3a90*/  PRMT R58, R128, 0x5410, R59 ;  /* 0x00005410803a7816 */ /* 0x000fe4000000003b */
[----:B------:R-:W-:Y:S01]  /*3aa0*/  LOP3.LUT R60, R38, 0xffff0000, RZ, 0xc0, !PT ;  /* 0xffff0000263c7812 */ /* 0x000fe200078ec0ff */
[C---:B------:R-:W-:Y:S01]  /*3ab0*/  IMAD.U32 R61, R37.reuse, 0x10000, RZ ;  /* 0x00010000253d7824 */ /* 0x040fe200078e00ff */
[----:B------:R-:W-:Y:S01]  /*3ac0*/  LOP3.LUT R37, R37, 0xffff0000, RZ, 0xc0, !PT ;  /* 0xffff000025257812 */ /* 0x000fe200078ec0ff */
[----:B------:R-:W-:Y:S02]  /*3ad0*/  IMAD.U32 R59, R58, 0x10000, RZ ;  /* 0x000100003a3b7824 */ /* 0x000fe400078e00ff */
[----:B------:R-:W-:-:S02]  /*3ae0*/  IMAD.U32 R38, R38, 0x10000, RZ ;  /* 0x0001000026267824 */ /* 0x000fc400078e00ff */
[C---:B------:R-:W-:Y:S01]  /*3af0*/  FMUL.FTZ R63, R60.reuse, R59 ;  /* 0x0000003b3c3f7220 */ /* 0x040fe20000410000 */
[----:B------:R-:W-:-:S03]  /*3b00*/  FMUL.FTZ R60, R60, R61 ;  /* 0x0000003d3c3c7220 */ /* 0x000fc60000410000 */
[C---:B------:R-:W-:Y:S01]  /*3b10*/  FFMA.FTZ R63, R38.reuse, R61, -R63 ;  /* 0x0000003d263f7223 */ /* 0x040fe2000001083f */
[----:B------:R-:W-:Y:S01]  /*3b20*/  FFMA.FTZ R60, R38, R59, R60 ;  /* 0x0000003b263c7223 */ /* 0x000fe2000001003c */
[----:B------:R-:W-:Y:S01]  /*3b30*/  LOP3.LUT R59, R58, 0xffff0000, RZ, 0xc0, !PT ;  /* 0xffff00003a3b7812 */ /* 0x000fe200078ec0ff */
[C---:B------:R-:W-:Y:S01]  /*3b40*/  IMAD.U32 R58, R39.reuse, 0x10000, RZ ;  /* 0x00010000273a7824 */ /* 0x040fe200078e00ff */
[----:B------:R-:W-:-:S05]  /*3b50*/  LOP3.LUT R38, R39, 0xffff0000, RZ, 0xc0, !PT ;  /* 0xffff000027267812 */ /* 0x000fca00078ec0ff */
[C---:B------:R-:W-:Y:S01]  /*3b60*/  FMUL.FTZ R39, R38.reuse, R59 ;  /* 0x0000003b26277220 */ /* 0x040fe20000410000 */
[----:B------:R-:W-:-:S03]  /*3b70*/  FMUL.FTZ R38, R38, R37 ;  /* 0x0000002526267220 */ /* 0x000fc60000410000 */
[----:B------:R-:W-:Y:S01]  /*3b80*/  FFMA.FTZ R39, R58, R37, -R39 ;  /* 0x000000253a277223 */ /* 0x000fe20000010827 */
[----:B------:R-:W-:Y:S01]  /*3b90*/  LOP3.LUT R37, R36, 0xffff0000, RZ, 0xc0, !PT ;  /* 0xffff000024257812 */ /* 0x000fe200078ec0ff */
[----:B------:R-:W-:Y:S01]  /*3ba0*/  FFMA.FTZ R38, R58, R59, R38 ;  /* 0x0000003b3a267223 */ /* 0x000fe20000010026 */
[----:B------:R-:W-:-:S03]  /*3bb0*/  IMAD.U32 R36, R36, 0x10000, RZ ;  /* 0x0001000024247824 */ /* 0x000fc600078e00ff */
[C---:B------:R-:W-:Y:S01]  /*3bc0*/  FMUL.FTZ R59, R37.reuse, R57 ;  /* 0x00000039253b7220 */ /* 0x040fe20000410000 */
[-C--:B------:R-:W-:Y:S01]  /*3bd0*/  FMUL.FTZ R58, R37, R54.reuse ;  /* 0x00000036253a7220 */ /* 0x080fe20000410000 */
[----:B------:R-:W-:Y:S02]  /*3be0*/  F2FP.BF16.F32.PACK_AB R39, R38, R39 ;  /* 0x000000272627723e */ /* 0x000fe400000010ff */
[C---:B------:R-:W-:Y:S01]  /*3bf0*/  FFMA.FTZ R54, R36.reuse, R54, -R59 ;  /* 0x0000003624367223 */ /* 0x040fe2000001083b */
[----:B------:R-:W-:Y:S01]  /*3c00*/  FFMA.FTZ R57, R36, R57, R58 ;  /* 0x0000003924397223 */ /* 0x000fe2000001003a */
[----:B------:R-:W-:Y:S02]  /*3c10*/  F2FP.BF16.F32.PACK_AB R37, R55, R56 ;  /* 0x000000383725723e */ /* 0x000fe400000010ff */
[----:B------:R-:W-:Y:S02]  /*3c20*/  F2FP.BF16.F32.PACK_AB R38, R60, R63 ;  /* 0x0000003f3c26723e */ /* 0x000fe400000010ff */
[----:B------:R-:W-:-:S07]  /*3c30*/  F2FP.BF16.F32.PACK_AB R36, R57, R54 ;  /* 0x000000363924723e */ /* 0x000fce00000010ff */
.L_x_437:
[----:B------:R-:W-:Y:S05]  /*3c40*/  BSYNC B2 ;  /* 0x0000000000027941 */ /* 0x000fea0003800000 */
.L_x_436:
[----:B------:R3:W-:Y:S02]  /*3c50*/  STG.E.128 desc[UR60][R40.64+0x40], R36 ;  /* 0x0000402428007986 */ /* 0x0007e4000c101d3c */
.L_x_435:
[----:B------:R-:W-:Y:S05]  /*3c60*/  BSYNC B1 ;  /* 0x0000000000017941 */ /* 0x000fea0003800000 */
.L_x_434:
[----:B------:R-:W-:Y:S01]  /*3c70*/  ISETP.NE.AND P4, PT, R14, RZ, PT ;  /* 0x000000ff0e00720c */ /* 0x000fe20003f85270 */
[----:B------:R-:W-:-:S12]  /*3c80*/  BSSY B1, `(.L_x_438) ;  /* 0x0000037000017945 */ /* 0x000fd80003800000 */
[----:B------:R-:W-:Y:S05]  /*3c90*/  @!P4 BRA `(.L_x_439) ;  /* 0x0000000000d4c947 */ /* 0x000fea0003800000 */
[----:B------:R-:W4:Y:S01]  /*3ca0*/  LDL R54, [R1+0x70] ;  /* 0x0000700001367983 */ /* 0x000f220000100800 */
[----:B------:R-:W-:Y:S03]  /*3cb0*/  BSSY B2, `(.L_x_440) ;  /* 0x0000032000027945 */ /* 0x000fe60003800000 */
[----:B-123--:R1:W2:Y:S01]  /*3cc0*/  LDS.128 R36, [R26+0x18c00] ;  /* 0x018c00001a247984 */ /* 0x00e2a20000000c00 */
[----:B----4-:R-:W-:-:S13]  /*3cd0*/  ISETP.GE.AND P4, PT, R54, R107, PT ;  /* 0x0000006b3600720c */ /* 0x010fda0003f86270 */
[----:B-12---:R-:W-:Y:S05]  /*3ce0*/  @P4 BRA `(.L_x_441) ;  /* 0x0000000000b84947 */ /* 0x006fea0003800000 */
[----:B------:R-:W-:Y:S02]  /*3cf0*/  SHF.R.U64 R57, R50, 0x10, R51 ;  /* 0x0000001032397819 */ /* 0x000fe40000001233 */
[----:B------:R-:W-:Y:S02]  /*3d00*/  SHF.R.U64 R50, R52, 0x10, R53 ;  /* 0x0000001034327819 */ /* 0x000fe40000001235 */
[----:B------:R-:W-:Y:S02]  /*3d10*/  PRMT R124, R124, 0x5410, R57 ;  /* 0x000054107c7c7816 */ /* 0x000fe40000000039 */
[----:B------:R-:W-:Y:S02]  /*3d20*/  PRMT R125, R125, 0x5410, R50 ;  /* 0x000054107d7d7816 */ /* 0x000fe40000000032 */
[----:B------:R-:W-:Y:S02]  /*3d30*/  LOP3.LUT R55, R37, 0xffff0000, RZ, 0xc0, !PT ;  /* 0xffff000025377812 */ /* 0x000fe400078ec0ff */
[C---:B------:R-:W-:Y:S01]  /*3d40*/  LOP3.LUT R50, R125.reuse, 0xffff0000, RZ, 0xc0, !PT ;  /* 0xffff00007d327812 */ /* 0x040fe200078ec0ff */
[----:B------:R-:W-:Y:S01]  /*3d50*/  IMAD.U32 R125, R125, 0x10000, RZ ;  /* 0x000100007d7d7824 */ /* 0x000fe200078e00ff */
[C---:B------:R-:W-:Y:S01]  /*3d60*/  LOP3.LUT R52, R124.reuse, 0xffff0000, RZ, 0xc0, !PT ;  /* 0xffff00007c347812 */ /* 0x040fe200078ec0ff */
[----:B------:R-:W-:Y:S01]  /*3d70*/  IMAD.U32 R124, R124, 0x10000, RZ ;  /* 0x000100007c7c7824 */ /* 0x000fe200078e00ff */
[----:B------:R-:W-:Y:S01]  /*3d80*/  SHF.R.U32.HI R57, RZ, 0x10, R51 ;  /* 0x00000010ff397819 */ /* 0x000fe20000011633 */
[----:B------:R-:W-:Y:S01]  /*3d90*/  FMUL.FTZ R54, R55, R50 ;  /* 0x0000003237367220 */ /* 0x000fe20000410000 */
[----:B------:R-:W-:Y:S01]  /*3da0*/  SHF.R.U32.HI R56, RZ, 0x10, R53 ;  /* 0x00000010ff387819 */ /* 0x000fe20000011635 */
[----:B------:R-:W-:-:S02]  /*3db0*/  IMAD.U32 R51, R37, 0x10000, RZ ;  /* 0x0001000025337824 */ /* 0x000fc400078e00ff */
[-C--:B------:R-:W-:Y:S01]  /*3dc0*/  FMUL.FTZ R55, R55, R52.reuse ;  /* 0x0000003437377220 */ /* 0x080fe20000410000 */
[----:B------:R-:W-:Y:S01]  /*3dd0*/  PRMT R122, R122, 0x5410, R57 ;  /* 0x000054107a7a7816 */ /* 0x000fe20000000039 */
[----:B------:R-:W-:Y:S01]  /*3de0*/  IMAD.U32 R53, R39, 0x10000, RZ ;  /* 0x0001000027357824 */ /* 0x000fe200078e00ff */
[----:B------:R-:W-:Y:S01]  /*3df0*/  PRMT R123, R123, 0x5410, R56 ;  /* 0x000054107b7b7816 */ /* 0x000fe20000000038 */
[C---:B------:R-:W-:Y:S01]  /*3e00*/  FFMA.FTZ R37, R51.reuse, R52, -R54 ;  /* 0x0000003433257223 */ /* 0x040fe20000010836 */
[----:B------:R-:W-:Y:S01]  /*3e10*/  FFMA.FTZ R50, R51, R50, R55 ;  /* 0x0000003233327223 */ /* 0x000fe20000010037 */
[----:B------:R-:W-:Y:S01]  /*3e20*/  LOP3.LUT R56, R38, 0xffff0000, RZ, 0xc0, !PT ;  /* 0xffff000026387812 */ /* 0x000fe200078ec0ff */
[C---:B------:R-:W-:Y:S01]  /*3e30*/  IMAD.U32 R55, R122.reuse, 0x10000, RZ ;  /* 0x000100007a377824 */ /* 0x040fe200078e00ff */
[----:B------:R-:W-:Y:S01]  /*3e40*/  LOP3.LUT R122, R122, 0xffff0000, RZ, 0xc0, !PT ;  /* 0xffff00007a7a7812 */ /* 0x000fe200078ec0ff */
[C---:B------:R-:W-:Y:S01]  /*3e50*/  IMAD.U32 R51, R123.reuse, 0x10000, RZ ;  /* 0x000100007b337824 */ /* 0x040fe200078e00ff */
[----:B------:R-:W-:Y:S01]  /*3e60*/  LOP3.LUT R123, R123, 0xffff0000, RZ, 0xc0, !PT ;  /* 0xffff00007b7b7812 */ /* 0x000fe200078ec0ff */
[----:B------:R-:W-:Y:S01]  /*3e70*/  IMAD.U32 R52, R38, 0x10000, RZ ;  /* 0x0001000026347824 */ /* 0x000fe200078e00ff */
[----:B------:R-:W-:Y:S01]  /*3e80*/  LOP3.LUT R38, R39, 0xffff0000, RZ, 0xc0, !PT ;  /* 0xffff000027267812 */ /* 0x000fe200078ec0ff */
[C---:B------:R-:W-:Y:S01]  /*3e90*/  FMUL.FTZ R57, R56.reuse, R51 ;  /* 0x0000003338397220 */ /* 0x040fe20000410000 */
[-C--:B------:R-:W-:Y:S01]  /*3ea0*/  FMUL.FTZ R59, R56, R55.reuse ;  /* 0x00000037383b7220 */ /* 0x080fe20000410000 */
[C---:B------:R-:W-:Y:S01]  /*3eb0*/  IMAD.U32 R39, R36.reuse, 0x10000, RZ ;  /* 0x0001000024277824 */ /* 0x040fe200078e00ff */
[----:B------:R-:W-:Y:S01]  /*3ec0*/  LOP3.LUT R54, R36, 0xffff0000, RZ, 0xc0, !PT ;  /* 0xffff000024367812 */ /* 0x000fe200078ec0ff */
[C---:B------:R-:W-:Y:S01]  /*3ed0*/  FFMA.FTZ R36, R52.reuse, R55, -R57 ;  /* 0x0000003734247223 */ /* 0x040fe20000010839 */
[----:B------:R-:W-:Y:S01]  /*3ee0*/  FFMA.FTZ R51, R52, R51, R59 ;  /* 0x0000003334337223 */ /* 0x000fe2000001003b */
[C---:B------:R-:W-:Y:S01]  /*3ef0*/  FMUL.FTZ R52, R38.reuse, R123 ;  /* 0x0000007b26347220 */ /* 0x040fe20000410000 */
[----:B------:R-:W-:Y:S01]  /*3f00*/  FMUL.FTZ R56, R38, R122 ;  /* 0x0000007a26387220 */ /* 0x000fe20000410000 */
[C---:B------:R-:W-:Y:S01]  /*3f10*/  FMUL.FTZ R38, R54.reuse, R125 ;  /* 0x0000007d36267220 */ /* 0x040fe20000410000 */
[----:B------:R-:W-:Y:S01]  /*3f20*/  FMUL.FTZ R54, R54, R124 ;  /* 0x0000007c36367220 */ /* 0x000fe20000410000 */
[C---:B------:R-:W-:Y:S01]  /*3f30*/  FFMA.FTZ R52, R53.reuse, R122, -R52 ;  /* 0x0000007a35347223 */ /* 0x040fe20000010834 */
[----:B------:R-:W-:Y:S01]  /*3f40*/  FFMA.FTZ R53, R53, R123, R56 ;  /* 0x0000007b35357223 */ /* 0x000fe20000010038 */
[C---:B------:R-:W-:Y:S01]  /*3f50*/  FFMA.FTZ R38, R39.reuse, R124, -R38 ;  /* 0x0000007c27267223 */ /* 0x040fe20000010826 */
[----:B------:R-:W-:Y:S01]  /*3f60*/  FFMA.FTZ R39, R39, R125, R54 ;  /* 0x0000007d27277223 */ /* 0x000fe20000010036 */
[----:B------:R-:W-:-:S02]  /*3f70*/  F2FP.BF16.F32.PACK_AB R51, R51, R36 ;  /* 0x000000243333723e */ /* 0x000fc400000010ff */
[----:B------:R-:W-:Y:S02]  /*3f80*/  F2FP.BF16.F32.PACK_AB R52, R53, R52 ;  /* 0x000000343534723e */ /* 0x000fe400000010ff */
[----:B------:R-:W-:Y:S01]  /*3f90*/  F2FP.BF16.F32.PACK_AB R36, R39, R38 ;  /* 0x000000262724723e */ /* 0x000fe200000010ff */
[----:B------:R-:W-:Y:S01]  /*3fa0*/  IMAD.MOV.U32 R38, RZ, RZ, R51 ;  /* 0x000000ffff267224 */ /* 0x000fe200078e0033 */
[----:B------:R-:W-:Y:S01]  /*3fb0*/  F2FP.BF16.F32.PACK_AB R37, R50, R37 ;  /* 0x000000253225723e */ /* 0x000fe200000010ff */
[----:B------:R-:W-:-:S07]  /*3fc0*/  IMAD.MOV.U32 R39, RZ, RZ, R52 ;  /* 0x000000ffff277224 */ /* 0x000fce00078e0034 */
.L_x_441:
[----:B------:R-:W-:Y:S05]  /*3fd0*/  BSYNC B2 ;  /* 0x0000000000027941 */ /* 0x000fea0003800000 */
.L_x_440:
[----:B------:R4:W-:Y:S02]  /*3fe0*/  STG.E.128 desc[UR60][R40.64+0x60], R36 ;  /* 0x0000602428007986 */ /* 0x0009e4000c101d3c */
.L_x_439:
[----:B------:R-:W-:Y:S05]  /*3ff0*/  BSYNC B1 ;  /* 0x0000000000017941 */ /* 0x000fea0003800000 */
.L_x_438:
[----:B------:R-:W-:Y:S01]  /*4000*/  ISETP.NE.AND P4, PT, R15, RZ, PT ;  /* 0x000000ff0f00720c */ /* 0x000fe20003f85270 */
[----:B------:R-:W-:-:S12]  /*4010*/  BSSY B1, `(.L_x_442) ;  /* 0x0000036000017945 */ /* 0x000fd80003800000 */
[----:B------:R-:W-:Y:S05]  /*4020*/  @!P4 BRA `(.L_x_443) ;  /* 0x0000000000d0c947 */ /* 0x000fea0003800000 */
[----:B------:R-:W5:Y:S01]  /*4030*/  LDL R50, [R1+0x68] ;  /* 0x0000680001327983 */ /* 0x000f620000100800 */
[----:B------:R-:W-:Y:S03]  /*4040*/  BSSY B2, `(.L_x_444) ;  /* 0x0000031000027945 */ /* 0x000fe60003800000 */
[----:B-1234-:R1:W2:Y:S01]  /*4050*/  LDS.128 R36, [R83+0x1b000] ;  /* 0x01b0000053247984 */ /* 0x01e2a20000000c00 */
[----:B-----5:R-:W-:-:S13]  /*4060*/  ISETP.GE.AND P4, PT, R50, R107, PT ;  /* 0x0000006b3200720c */ /* 0x020fda0003f86270 */
[----:B-12---:R-:W-:Y:S05]  /*4070*/  @P4 BRA `(.L_x_445) ;  /* 0x0000000000b44947 */ /* 0x006fea0003800000 */
[--C-:B------:R-:W-:Y:S01]  /*4080*/  SHF.R.U64 R51, R46, 0x10, R47.reuse ;  /* 0x000000102e337819 */ /* 0x100fe2000000122f */
[----:B------:R-:W-:Y:S01]  /*4090*/  IMAD.U32 R46, R38, 0x10000, RZ ;  /* 0x00010000262e7824 */ /* 0x000fe200078e00ff */
[----:B------:R-:W-:Y:S02]  /*40a0*/  SHF.R.U32.HI R52, RZ, 0x10, R47 ;  /* 0x00000010ff347819 */ /* 0x000fe4000001162f */
[--C-:B------:R-:W-:Y:S02]  /*40b0*/  SHF.R.U64 R47, R48, 0x10, R49.reuse ;  /* 0x00000010302f7819 */ /* 0x100fe40000001231 */
[----:B------:R-:W-:Y:S01]  /*40c0*/  SHF.R.U32.HI R50, RZ, 0x10, R49 ;  /* 0x00000010ff327819 */ /* 0x000fe20000011631 */
[----:B------:R-:W-:Y:S01]  /*40d0*/  IMAD.U32 R49, R37, 0x10000, RZ ;  /* 0x0001000025317824 */ /* 0x000fe200078e00ff */
[----:B------:R-:W-:Y:S02]  /*40e0*/  PRMT R120, R120, 0x5410, R47 ;  /* 0x0000541078787816 */ /* 0x000fe4000000002f */
[----:B------:R-:W-:-:S02]  /*40f0*/  PRMT R118, R118, 0x5410, R51 ;  /* 0x0000541076767816 */ /* 0x000fc40000000033 */
[----:B------:R-:W-:Y:S02]  /*4100*/  PRMT R119, R119, 0x5410, R52 ;  /* 0x0000541077777816 */ /* 0x000fe40000000034 */
[----:B------:R-:W-:Y:S02]  /*4110*/  PRMT R121, R121, 0x5410, R50 ;  /* 0x0000541079797816 */ /* 0x000fe40000000032 */
[----:B------:R-:W-:Y:S01]  /*4120*/  LOP3.LUT R47, R37, 0xffff0000, RZ, 0xc0, !PT ;  /* 0xffff0000252f7812 */ /* 0x000fe200078ec0ff */
[----:B------:R-:W-:Y:S01]  /*4130*/  IMAD.U32 R51, R119, 0x10000, RZ ;  /* 0x0001000077337824 */ /* 0x000fe200078e00ff */
[----:B------:R-:W-:Y:S01]  /*4140*/  LOP3.LUT R52, R120, 0xffff0000, RZ, 0xc0, !PT ;  /* 0xffff000078347812 */ /* 0x000fe200078ec0ff */
[----:B------:R-:W-:Y:S01]  /*4150*/  IMAD.U32 R53, R121, 0x10000, RZ ;  /* 0x0001000079357824 */ /* 0x000fe200078e00ff */
[----:B------:R-:W-:Y:S01]  /*4160*/  LOP3.LUT R50, R118, 0xffff0000, RZ, 0xc0, !PT ;  /* 0xffff000076327812 */ /* 0x000fe200078ec0ff */
[----:B------:R-:W-:Y:S01]  /*4170*/  IMAD.U32 R37, R36, 0x10000, RZ ;  /* 0x0001000024257824 */ /* 0x000fe200078e00ff */
[----:B------:R-:W-:Y:S01]  /*4180*/  LOP3.LUT R48, R38, 0xffff0000, RZ, 0xc0, !PT ;  /* 0xffff000026307812 */ /* 0x000fe200078ec0ff */
[----:B------:R-:W-:Y:S01]  /*4190*/  FMUL.FTZ R54, R47, R52 ;  /* 0x000000342f367220 */ /* 0x000fe20000410000 */
[----:B------:R-:W-:Y:S01]  /*41a0*/  LOP3.LUT R38, R39, 0xffff0000, RZ, 0xc0, !PT ;  /* 0xffff000027267812 */ /* 0x000fe200078ec0ff */
[-C--:B------:R-:W-:Y:S01]  /*41b0*/  FMUL.FTZ R55, R47, R50.reuse ;  /* 0x000000322f377220 */ /* 0x080fe20000410000 */
[----:B------:R-:W-:Y:S01]  /*41c0*/  LOP3.LUT R47, R36, 0xffff0000, RZ, 0xc0, !PT ;  /* 0xffff0000242f7812 */ /* 0x000fe200078ec0ff */
[----:B------:R-:W-:Y:S01]  /*41d0*/  FFMA.FTZ R36, R49, R50, -R54 ;  /* 0x0000003231247223 */ /* 0x000fe20000010836 */
[----:B------:R-:W-:Y:S01]  /*41e0*/  LOP3.LUT R121, R121, 0xffff0000, RZ, 0xc0, !PT ;  /* 0xffff000079797812 */ /* 0x000fe200078ec0ff */
[----:B------:R-:W-:Y:S01]  /*41f0*/  FMUL.FTZ R57, R48, R53 ;  /* 0x0000003530397220 */ /* 0x000fe20000410000 */
[----:B------:R-:W-:Y:S01]  /*4200*/  LOP3.LUT R119, R119, 0xffff0000, RZ, 0xc0, !PT ;  /* 0xffff000077777812 */ /* 0x000fe200078ec0ff */
[----:B------:R-:W-:Y:S01]  /*4210*/  FFMA.FTZ R49, R49, R52, R55 ;  /* 0x0000003431317223 */ /* 0x000fe20000010037 */
[----:B------:R-:W-:-:S02]  /*4220*/  IMAD.U32 R120, R120, 0x10000, RZ ;  /* 0x0001000078787824 */ /* 0x000fc400078e00ff */
[----:B------:R-:W-:Y:S01]  /*4230*/  FMUL.FTZ R55, R48, R51 ;  /* 0x0000003330377220 */ /* 0x000fe20000410000 */
[----:B------:R-:W-:Y:S02]  /*4240*/  IMAD.U32 R118, R118, 0x10000, RZ ;  /* 0x0001000076767824 */ /* 0x000fe400078e00ff */
[C---:B------:R-:W-:Y:S01]  /*4250*/  FMUL.FTZ R48, R38.reuse, R121 ;  /* 0x0000007926307220 */ /* 0x040fe20000410000 */
[----:B------:R-:W-:Y:S01]  /*4260*/  FMUL.FTZ R50, R38, R119 ;  /* 0x0000007726327220 */ /* 0x000fe20000410000 */
[C---:B------:R-:W-:Y:S01]  /*4270*/  FFMA.FTZ R57, R46.reuse, R51, -R57 ;  /* 0x000000332e397223 */ /* 0x040fe20000010839 */
[----:B------:R-:W-:Y:S01]  /*4280*/  FMUL.FTZ R38, R47, R120 ;  /* 0x000000782f267220 */ /* 0x000fe20000410000 */
[----:B------:R-:W-:Y:S02]  /*4290*/  IMAD.U32 R39, R39, 0x10000, RZ ;  /* 0x0001000027277824 */ /* 0x000fe400078e00ff */
[----:B------:R-:W-:Y:S01]  /*42a0*/  FFMA.FTZ R46, R46, R53, R55 ;  /* 0x000000352e2e7223 */ /* 0x000fe20000010037 */
[-C--:B------:R-:W-:Y:S01]  /*42b0*/  FMUL.FTZ R47, R47, R118.reuse ;  /* 0x000000762f2f7220 */ /* 0x080fe20000410000 */
[----:B------:R-:W-:Y:S01]  /*42c0*/  FFMA.FTZ R38, R37, R118, -R38 ;  /* 0x0000007625267223 */ /* 0x000fe20000010826 */
[C---:B------:R-:W-:Y:S01]  /*42d0*/  FFMA.FTZ R48, R39.reuse, R119, -R48 ;  /* 0x0000007727307223 */ /* 0x040fe20000010830 */
[----:B------:R-:W-:Y:S01]  /*42e0*/  FFMA.FTZ R39, R39, R121, R50 ;  /* 0x0000007927277223 */ /* 0x000fe20000010032 */
[----:B------:R-:W-:Y:S01]  /*42f0*/  FFMA.FTZ R47, R37, R120, R47 ;  /* 0x00000078252f7223 */ /* 0x000fe2000001002f */
[----:B------:R-:W-:-:S02]  /*4300*/  F2FP.BF16.F32.PACK_AB R46, R46, R57 ;  /* 0x000000392e2e723e */ /* 0x000fc400000010ff */
[----:B------:R-:W-:Y:S02]  /*4310*/  F2FP.BF16.F32.PACK_AB R37, R49, R36 ;  /* 0x000000243125723e */ /* 0x000fe400000010ff */
[----:B------:R-:W-:Y:S01]  /*4320*/  F2FP.BF16.F32.PACK_AB R36, R47, R38 ;  /* 0x000000262f24723e */ /* 0x000fe200000010ff */
[----:B------:R-:W-:Y:S01]  /*4330*/  IMAD.MOV.U32 R38, RZ, RZ, R46 ;  /* 0x000000ffff267224 */ /* 0x000fe200078e002e */
[----:B------:R-:W-:-:S07]  /*4340*/  F2FP.BF16.F32.PACK_AB R39, R39, R48 ;  /* 0x000000302727723e */ /* 0x000fce00000010ff */
.L_x_445:
[----:B------:R-:W-:Y:S05]  /*4350*/  BSYNC B2 ;  /* 0x0000000000027941 */ /* 0x000fea0003800000 */
.L_x_444:
[----:B------:R1:W-:Y:S02]  /*4360*/  STG.E.128 desc[UR60][R40.64+0x80], R36 ;  /* 0x0000802428007986 */ /* 0x0003e4000c101d3c */
.L_x_443:
[----:B------:R-:W-:Y:S05]  /*4370*/  BSYNC B1 ;  /* 0x0000000000017941 */ /* 0x000fea0003800000 */
.L_x_442:
[----:B------:R-:W-:-:S13]  /*4380*/  ISETP.NE.AND P4, PT, R20, RZ, PT ;  /* 0x000000ff1400720c */ /* 0x000fda0003f85270 */
[----:B------:R-:W-:Y:S05]  /*4390*/  @!P4 BRA `(.L_x_425) ;  /* 0x000000240060c947 */ /* 0x000fea0003800000 */
[----:B------:R-:W5:Y:S01]  /*43a0*/  LDL R46, [R1+0x74] ;  /* 0x00007400012e7983 */ /* 0x000f620000100800 */
[----:B------:R-:W-:Y:S03]  /*43b0*/  BSSY B1, `(.L_x_446) ;  /* 0x0000030000017945 */ /* 0x000fe60003800000 */
[----:B-1234-:R1:W2:Y:S01]  /*43c0*/  LDS.128 R36, [R26+0x1b000] ;  /* 0x01b000001a247984 */ /* 0x01e2a20000000c00 */
[----:B-----5:R-:W-:-:S13]  /*43d0*/  ISETP.GE.AND P4, PT, R46, R107, PT ;  /* 0x0000006b2e00720c */ /* 0x020fda0003f86270 */
[----:B-12---:R-:W-:Y:S05]  /*43e0*/  @P4 BRA `(.L_x_447) ;  /* 0x0000000000b04947 */ /* 0x006fea0003800000 */
[----:B------:R-:W-:Y:S02]  /*43f0*/  SHF.R.U64 R47, R44, 0x10, R45 ;  /* 0x000000102c2f7819 */ /* 0x000fe4000000122d */
[----:B------:R-:W-:Y:S02]  /*4400*/  SHF.R.U64 R51, R42, 0x10, R43 ;  /* 0x000000102a337819 */ /* 0x000fe4000000122b */
[----:B------:R-:W-:Y:S02]  /*4410*/  SHF.R.U32.HI R44, RZ, 0x10, R45 ;  /* 0x00000010ff2c7819 */ /* 0x000fe4000001162d */
[----:B------:R-:W-:Y:S02]  /*4420*/  PRMT R116, R116, 0x5410, R47 ;  /* 0x0000541074747816 */ /* 0x000fe4000000002f */
[----:B------:R-:W-:Y:S02]  /*4430*/  PRMT R110, R110, 0x5410, R51 ;  /* 0x000054106e6e7816 */ /* 0x000fe40000000033 */
[----:B------:R-:W-:Y:S01]  /*4440*/  SHF.R.U32.HI R49, RZ, 0x10, R43 ;  /* 0x00000010ff317819 */ /* 0x000fe2000001162b */
[----:B------:R-:W-:Y:S01]  /*4450*/  IMAD.U32 R43, R38, 0x10000, RZ ;  /* 0x00010000262b7824 */ /* 0x000fe200078e00ff */
[----:B------:R-:W-:-:S02]  /*4460*/  PRMT R117, R117, 0x5410, R44 ;  /* 0x0000541075757816 */ /* 0x000fc4000000002c */
[----:B------:R-:W-:Y:S02]  /*4470*/  LOP3.LUT R44, R37, 0xffff0000, RZ, 0xc0, !PT ;  /* 0xffff0000252c7812 */ /* 0x000fe400078ec0ff */
[----:B------:R-:W-:Y:S01]  /*4480*/  LOP3.LUT R47, R116, 0xffff0000, RZ, 0xc0, !PT ;  /* 0xffff0000742f7812 */ /* 0x000fe200078ec0ff */
[----:B------:R-:W-:Y:S01]  /*4490*/  IMAD.U32 R50, R117, 0x10000, RZ ;  /* 0x0001000075327824 */ /* 0x000fe200078e00ff */
[----:B------:R-:W-:Y:S01]  /*44a0*/  LOP3.LUT R46, R110, 0xffff0000, RZ, 0xc0, !PT ;  /* 0xffff00006e2e7812 */ /* 0x000fe200078ec0ff */
[----:B------:R-:W-:Y:S01]  /*44b0*/  IMAD.U32 R116, R116, 0x10000, RZ ;  /* 0x0001000074747824 */ /* 0x000fe200078e00ff */
[----:B------:R-:W-:Y:S01]  /*44c0*/  PRMT R114, R114, 0x5410, R49 ;  /* 0x0000541072727816 */ /* 0x000fe20000000031 */
[----:B------:R-:W-:Y:S01]  /*44d0*/  FMUL.FTZ R52, R44, R47 ;  /* 0x0000002f2c347220 */ /* 0x000fe20000410000 */
[----:B------:R-:W-:Y:S01]  /*44e0*/  LOP3.LUT R45, R38, 0xffff0000, RZ, 0xc0, !PT ;  /* 0xffff0000262d7812 */ /* 0x000fe200078ec0ff */
[C---:B------:R-:W-:Y:S01]  /*44f0*/  IMAD.U32 R38, R39.reuse, 0x10000, RZ ;  /* 0x0001000027267824 */ /* 0x040fe200078e00ff */
[----:B------:R-:W-:Y:S01]  /*4500*/  LOP3.LUT R42, R39, 0xffff0000, RZ, 0xc0, !PT ;  /* 0xffff0000272a7812 */ /* 0x000fe200078ec0ff */
[----:B------:R-:W-:-:S02]  /*4510*/  IMAD.U32 R39, R37, 0x10000, RZ ;  /* 0x0001000025277824 */ /* 0x000fc400078e00ff */
[-C--:B------:R-:W-:Y:S01]  /*4520*/  FMUL.FTZ R44, R44, R46.reuse ;  /* 0x0000002e2c2c7220 */ /* 0x080fe20000410000 */
[----:B------:R-:W-:Y:S01]  /*4530*/  IMAD.U32 R48, R114, 0x10000, RZ ;  /* 0x0001000072307824 */ /* 0x000fe200078e00ff */
[----:B------:R-:W-:Y:S01]  /*4540*/  LOP3.LUT R117, R117, 0xffff0000, RZ, 0xc0, !PT ;  /* 0xffff000075757812 */ /* 0x000fe200078ec0ff */
[C---:B------:R-:W-:Y:S01]  /*4550*/  FFMA.FTZ R52, R39.reuse, R46, -R52 ;  /* 0x0000002e27347223 */ /* 0x040fe20000010834 */
[----:B------:R-:W-:Y:S01]  /*4560*/  FFMA.FTZ R47, R39, R47, R44 ;  /* 0x0000002f272f7223 */ /* 0x000fe2000001002c */
[----:B------:R-:W-:Y:S02]  /*4570*/  IMAD.U32 R37, R36, 0x10000, RZ ;  /* 0x0001000024257824 */ /* 0x000fe400078e00ff */
[C---:B------:R-:W-:Y:S01]  /*4580*/  FMUL.FTZ R44, R45.reuse, R48 ;  /* 0x000000302d2c7220 */ /* 0x040fe20000410000 */
[----:B------:R-:W-:Y:S01]  /*4590*/  LOP3.LUT R39, R114, 0xffff0000, RZ, 0xc0, !PT ;  /* 0xffff000072277812 */ /* 0x000fe200078ec0ff */
[----:B------:R-:W-:Y:S01]  /*45a0*/  FMUL.FTZ R54, R45, R50 ;  /* 0x000000322d367220 */ /* 0x000fe20000410000 */
[----:B------:R-:W-:Y:S01]  /*45b0*/  LOP3.LUT R36, R36, 0xffff0000, RZ, 0xc0, !PT ;  /* 0xffff000024247812 */ /* 0x000fe200078ec0ff */
[----:B------:R-:W-:-:S02]  /*45c0*/  IMAD.U32 R110, R110, 0x10000, RZ ;  /* 0x000100006e6e7824 */ /* 0x000fc400078e00ff */
[C---:B------:R-:W-:Y:S01]  /*45d0*/  FFMA.FTZ R45, R43.reuse, R50, R44 ;  /* 0x000000322b2d7223 */ /* 0x040fe2000001002c */
[----:B------:R-:W-:Y:S01]  /*45e0*/  FFMA.FTZ R54, R43, R48, -R54 ;  /* 0x000000302b367223 */ /* 0x000fe20000010836 */
[C---:B------:R-:W-:Y:S01]  /*45f0*/  FMUL.FTZ R49, R42.reuse, R117 ;  /* 0x000000752a317220 */ /* 0x040fe20000410000 */
[-C--:B------:R-:W-:Y:S01]  /*4600*/  FMUL.FTZ R44, R42, R39.reuse ;  /* 0x000000272a2c7220 */ /* 0x080fe20000410000 */
[C---:B------:R-:W-:Y:S01]  /*4610*/  FMUL.FTZ R42, R36.reuse, R116 ;  /* 0x00000074242a7220 */ /* 0x040fe20000410000 */
[-C--:B------:R-:W-:Y:S01]  /*4620*/  FMUL.FTZ R43, R36, R110.reuse ;  /* 0x0000006e242b7220 */ /* 0x080fe20000410000 */
[C---:B------:R-:W-:Y:S01]  /*4630*/  FFMA.FTZ R49, R38.reuse, R39, -R49 ;  /* 0x0000002726317223 */ /* 0x040fe20000010831 */
[----:B------:R-:W-:Y:S01]  /*4640*/  FFMA.FTZ R44, R38, R117, R44 ;  /* 0x00000075262c7223 */ /* 0x000fe2000001002c */
[C---:B------:R-:W-:Y:S01]  /*4650*/  FFMA.FTZ R42, R37.reuse, R110, -R42 ;  /* 0x0000006e252a7223 */ /* 0x040fe2000001082a */
[----:B------:R-:W-:Y:S01]  /*4660*/  FFMA.FTZ R43, R37, R116, R43 ;  /* 0x00000074252b7223 */ /* 0x000fe2000001002b */
[----:B------:R-:W-:-:S02]  /*4670*/  F2FP.BF16.F32.PACK_AB R37, R47, R52 ;  /* 0x000000342f25723e */ /* 0x000fc400000010ff */
[----:B------:R-:W-:Y:S02]  /*4680*/  F2FP.BF16.F32.PACK_AB R39, R44, R49 ;  /* 0x000000312c27723e */ /* 0x000fe400000010ff */
[----:B------:R-:W-:Y:S02]  /*4690*/  F2FP.BF16.F32.PACK_AB R38, R45, R54 ;  /* 0x000000362d26723e */ /* 0x000fe400000010ff */
[----:B------:R-:W-:-:S07]  /*46a0*/  F2FP.BF16.F32.PACK_AB R36, R43, R42 ;  /* 0x0000002a2b24723e */ /* 0x000fce00000010ff */
.L_x_447:
[----:B------:R-:W-:Y:S05]  /*46b0*/  BSYNC B1 ;  /* 0x0000000000017941 */ /* 0x000fea0003800000 */
.L_x_446:
[----:B------:R1:W-:Y:S01]  /*46c0*/  STG.E.128 desc[UR60][R40.64+0xa0], R36 ;  /* 0x0000a02428007986 */ /* 0x0003e2000c101d3c */
[----:B------:R-:W-:Y:S05]  /*46d0*/  BRA `(.L_x_425) ;  /* 0x0000002000907947 */ /* 0x000fea0003800000 */
.L_x_419:
        /* <DEDUP_REMOVED lines=15> */
[----:B------:R-:W-:Y:S01]  /*47d0*/  IADD3 R62, P3, R72, R62, RZ ;  /* 0x0000003e483e7210 */ /* 0x000fe20007f7e0ff */
[----:B------:R-:W-:Y:S01]  /*47e0*/  ULDC.64 UR4, c[0x0][0x3e8] ;  /* 0x0000fa0000047ab9 */ /* 0x000fe20000000a00 */
[----:B------:R-:W-:Y:S02]  /*47f0*/  CS2R R46, SRZ ;  /* 0x00000000002e7805 */ /* 0x000fe4000001ff00 */
[----:B------:R-:W-:Y:S02]  /*4800*/  CS2R R44, SRZ ;  /* 0x00000000002c7805 */ /* 0x000fe4000001ff00 */
[----:B------:R-:W-:Y:S01]  /*4810*/  CS2R R58, SRZ ;  /* 0x00000000003a7805 */ /* 0x000fe2000001ff00 */
[----:B------:R-:W-:Y:S01]  /*4820*/  IMAD.X R37, R21, 0x1, R86, P3 ;  /* 0x0000000115257824 */ /* 0x000fe200018e0656 */
[----:B------:R-:W-:Y:S02]  /*4830*/  IADD3 R21, P3, R34, R60, RZ ;  /* 0x0000003c22157210 */ /* 0x000fe40007f7e0ff */
[----:B------:R-:W-:-:S03]  /*4840*/  CS2R R56, SRZ ;  /* 0x0000000000387805 */ /* 0x000fc6000001ff00 */
[----:B------:R-:W-:Y:S01]  /*4850*/  IMAD.X R36, R91, 0x1, R87, P3 ;  /* 0x000000015b247824 */ /* 0x000fe200018e0657 */
[----:B------:R-:W-:-:S04]  /*4860*/  LEA R60, P3, R62, UR4, 0x1 ;  /* 0x000000043e3c7c11 */ /* 0x000fc8000f8608ff */
[----:B------:R-:W-:Y:S01]  /*4870*/  LEA.HI.X R61, R62, UR5, R37, 0x1, P3 ;  /* 0x000000053e3d7c11 */ /* 0x000fe200098f0c25 */
[----:B------:R-:W-:Y:S02]  /*4880*/  ULDC.64 UR4, c[0x0][0x400] ;  /* 0x0001000000047ab9 */ /* 0x000fe40000000a00 */
[----:B------:R-:W-:-:S04]  /*4890*/  LEA R62, P3, R21, UR4, 0x1 ;  /* 0x00000004153e7c11 */ /* 0x000fc8000f8608ff */
[----:B------:R-:W-:Y:S02]  /*48a0*/  LEA.HI.X R63, R21, UR5, R36, 0x1, P3 ;  /* 0x00000005153f7c11 */ /* 0x000fe400098f0c24 */
[----:B------:R-:W-:Y:S02]  /*48b0*/  ISETP.GE.AND P3, PT, R22, R107, PT ;  /* 0x0000006b1600720c */ /* 0x000fe40003f66270 */
[----:B------:R-:W-:Y:S02]  /*48c0*/  CS2R R42, SRZ ;  /* 0x00000000002a7805 */ /* 0x000fe4000001ff00 */
[----:B------:R-:W-:Y:S02]  /*48d0*/  CS2R R40, SRZ ;  /* 0x0000000000287805 */ /* 0x000fe4000001ff00 */
[----:B------:R-:W-:Y:S02]  /*48e0*/  CS2R R54, SRZ ;  /* 0x0000000000367805 */ /* 0x000fe4000001ff00 */
[----:B------:R-:W-:-:S05]  /*48f0*/  CS2R R52, SRZ ;  /* 0x0000000000347805 */ /* 0x000fca000001ff00 */
[----:B------:R0:W5:Y:S04]  /*4900*/  @!P3 LDG.E.128 R44, desc[UR60][R60.64] ;  /* 0x0000003c3c2cb981 */ /* 0x000168000c1e1d00 */
[----:B------:R0:W5:Y:S01]  /*4910*/  @!P3 LDG.E.128 R56, desc[UR60][R62.64] ;  /* 0x0000003c3e38b981 */ /* 0x000162000c1e1d00 */
[----:B------:R-:W-:Y:S02]  /*4920*/  ISETP.GE.AND P3, PT, R0, R107, PT ;  /* 0x0000006b0000720c */ /* 0x000fe40003f66270 */
[----:B------:R-:W-:Y:S02]  /*4930*/  CS2R R38, SRZ ;  /* 0x0000000000267805 */ /* 0x000fe4000001ff00 */
[----:B------:R-:W-:Y:S02]  /*4940*/  CS2R R36, SRZ ;  /* 0x0000000000247805 */ /* 0x000fe4000001ff00 */
[----:B------:R-:W-:-:S02]  /*4950*/  CS2R R50, SRZ ;  /* 0x0000000000327805 */ /* 0x000fc4000001ff00 */
[----:B------:R-:W-:-:S05]  /*4960*/  CS2R R48, SRZ ;  /* 0x0000000000307805 */ /* 0x000fca000001ff00 */
[----:B------:R0:W5:Y:S04]  /*4970*/  @!P3 LDG.E.128 R40, desc[UR60][R60.64+0x20] ;  /* 0x0000203c3c28b981 */ /* 0x000168000c1e1d00 */
[----:B------:R0:W5:Y:S01]  /*4980*/  @!P3 LDG.E.128 R52, desc[UR60][R62.64+0x20] ;  /* 0x0000203c3e34b981 */ /* 0x000162000c1e1d00 */
[----:B------:R-:W-:-:S13]  /*4990*/  ISETP.GE.AND P3, PT, R4, R107, PT ;  /* 0x0000006b0400720c */ /* 0x000fda0003f66270 */
[----:B------:R0:W5:Y:S04]  /*49a0*/  @!P3 LDG.E.128 R36, desc[UR60][R60.64+0x40] ;  /* 0x0000403c3c24b981 */ /* 0x000168000c1e1d00 */
[----:B------:R0:W5:Y:S02]  /*49b0*/  @!P3 LDG.E.128 R48, desc[UR60][R62.64+0x40] ;  /* 0x0000403c3e30b981 */ /* 0x000164000c1e1d00 */
.L_x_449:
[----:B------:R-:W-:Y:S05]  /*49c0*/  BSYNC B1 ;  /* 0x0000000000017941 */ /* 0x000fea0003800000 */
.L_x_448:
[----:B0-----:R-:W2:Y:S01]  /*49d0*/  LDL R61, [R1+0x48] ;  /* 0x00004800013d7983 */ /* 0x001ea20000100800 */
[----:B-----5:R-:W-:Y:S02]  /*49e0*/  IMAD.MOV.U32 R21, RZ, RZ, R38 ;  /* 0x000000ffff157224 */ /* 0x020fe400078e0026 */
[----:B------:R-:W-:-:S05]  /*49f0*/  IMAD.MOV.U32 R60, RZ, RZ, R39 ;  /* 0x000000ffff3c7224 */ /* 0x000fca00078e0027 */
[----:B------:R-:W-:Y:S01]  /*4a00*/  PRMT R123, R21, 0x5410, R60 ;  /* 0x00005410157b7816 */ /* 0x000fe2000000003c */
[----:B------:R-:W-:Y:S02]  /*4a10*/  IMAD.MOV.U32 R21, RZ, RZ, R36 ;  /* 0x000000ffff157224 */ /* 0x000fe400078e0024 */
        /* <DEDUP_REMOVED lines=12> */
[----:B------:R-:W-:-:S03]  /*4ae0*/  IMAD.MOV.U32 R21, RZ, RZ, R45 ;  /* 0x000000ffff157224 */ /* 0x000fc600078e002d */
[----:B------:R-:W-:Y:S01]  /*4af0*/  PRMT R119, R119, 0x5410, R60 ;  /* 0x0000541077777816 */ /* 0x000fe2000000003c */
[----:B------:R-:W-:Y:S01]  /*4b00*/  IMAD.MOV.U32 R60, RZ, RZ, R50 ;  /* 0x000000ffff3c7224 */ /* 0x000fe200078e0032 */
[----:B------:R-:W-:Y:S01]  /*4b10*/  PRMT R121, R121, 0x5410, R21 ;  /* 0x0000541079797816 */ /* 0x000fe20000000015 */
        /* <DEDUP_REMOVED lines=15> */
[----:B------:R-:W-:-:S04]  /*4c10*/  PRMT R121, R60, 0x7610, R121 ;  /* 0x000076103c797816 */ /* 0x000fc80000000079 */
[----:B------:R-:W-:Y:S01]  /*4c20*/  PRMT R122, R21, 0x7610, R122 ;  /* 0x00007610157a7816 */ /* 0x000fe2000000007a */
[----:B------:R-:W-:-:S05]  /*4c30*/  IMAD.MOV.U32 R21, RZ, RZ, R57 ;  /* 0x000000ffff157224 */ /* 0x000fca00078e0039 */
[----:B------:R-:W-:Y:S02]  /*4c40*/  PRMT R131, R21, 0x7610, R131 ;  /* 0x0000761015837816 */ /* 0x000fe40000000083 */
[----:B--2---:R-:W-:-:S13]  /*4c50*/  ISETP.NE.AND P3, PT, R61, 0x3, PT ;  /* 0x000000033d00780c */ /* 0x004fda0003f65270 */
[----:B------:R-:W-:Y:S05]  /*4c60*/  @!P3 BRA `(.L_x_450) ;  /* 0x000000000004b947 */ /* 0x000fea0003800000 */
[----:B------:R-:W-:Y:S01]  /*4c70*/  BPT.TRAP 0x1 ;  /* 0x000000040000795c */ /* 0x000fe20000300000 */
.L_x_450:
[----:B------:R-:W-:Y:S01]  /*4c80*/  IMAD R21, R17, 0x8, R16 ;  /* 0x0000000811157824 */ /* 0x000fe200078e0210 */
[----:B------:R-:W-:Y:S01]  /*4c90*/  SHF.L.U32 R91, R145, 0x1f, RZ ;  /* 0x0000001f915b7819 */ /* 0x000fe200000006ff */
[----:B------:R-:W-:Y:S03]  /*4ca0*/  BSSY B1, `(.L_x_451) ;  /* 0x0000003000017945 */ /* 0x000fe60003800000 */
[----:B------:R-:W0:Y:S02]  /*4cb0*/  SYNCS.PHASECHK.TRANS64.TRYWAIT P5, [R21+URZ+0x31c90], R91 ;  /* 0x031c905b150075a7 */ /* 0x000e2400080a017f */
[----:B0-----:R-:W-:Y:S05]  /*4cc0*/  @!P5 BRA `(.L_x_452) ;  /* 0x000001a000ccd947 */ /* 0x001fea0003800000 */
.L_x_709:
[----:B------:R-:W-:Y:S05]  /*4cd0*/  BSYNC B1 ;  /* 0x0000000000017941 */ /* 0x000fea0003800000 */
.L_x_451:
[----:B------:R-:W-:Y:S05]  /*4ce0*/  @P4 BRA `(.L_x_425) ;  /* 0x0000001c000c4947 */ /* 0x000fea0003800000 */
[----:B------:R-:W1:Y:S01]  /*4cf0*/  LDC R110, c[0x0][0x2f4] ;  /* 0x0000bd00ff6e7b82 */ /* 0x000e620000000800 */
[----:B------:R-:W-:Y:S01]  /*4d00*/  ISETP.NE.AND P4, PT, R11, RZ, PT ;  /* 0x000000ff0b00720c */ /* 0x000fe20003f85270 */
[----:B------:R-:W-:Y:S01]  /*4d10*/  ULDC.64 UR4, c[0x0][0x300] ;  /* 0x0000c00000047ab9 */ /* 0x000fe20000000a00 */
[----:B------:R-:W-:Y:S01]  /*4d20*/  SHF.R.S32.HI R60, RZ, 0x1f, R19 ;  /* 0x0000001fff3c7819 */ /* 0x000fe20000011413 */
[----:B------:R-:W-:Y:S01]  /*4d30*/  IMAD.MOV.U32 R97, RZ, RZ, R96 ;  /* 0x000000ffff617224 */ /* 0x000fe200078e0060 */
[----:B------:R-:W-:Y:S01]  /*4d40*/  BSSY B1, `(.L_x_453) ;  /* 0x000008a000017945 */ /* 0x000fe20003800000 */
[----:B------:R-:W-:Y:S02]  /*4d50*/  IMAD.MOV.U32 R96, RZ, RZ, R64 ;  /* 0x000000ffff607224 */ /* 0x000fe400078e0040 */
[----:B------:R-:W-:Y:S02]  /*4d60*/  IMAD R60, R60, UR4, RZ ;  /* 0x000000043c3c7c24 */ /* 0x000fe4000f8e02ff */
[----:B------:R-:W-:-:S04]  /*4d70*/  IMAD.WIDE.U32 R96, R19, UR4, R96 ;  /* 0x0000000413607c25 */ /* 0x000fc8000f8e0060 */
[----:B------:R-:W-:-:S04]  /*4d80*/  IMAD R60, R19, UR5, R60 ;  /* 0x00000005133c7c24 */ /* 0x000fc8000f8e023c */
[----:B------:R-:W-:Y:S02]  /*4d90*/  IMAD.IADD R114, R60, 0x1, R97 ;  /* 0x000000013c727824 */ /* 0x000fe400078e0261 */
[----:B-1----:R-:W-:Y:S01]  /*4da0*/  IMAD.IADD R116, R110, 0x1, -R108 ;  /* 0x000000016e747824 */ /* 0x002fe200078e0a6c */
[----:B------:R-:W-:Y:S06]  /*4db0*/  @!P4 BRA `(.L_x_454) ;  /* 0x000000080008c947 */ /* 0x000fec0003800000 */
[----:B------:R-:W2:Y:S04]  /*4dc0*/  LDL R66, [R1+0x54] ;  /* 0x0000540001427983 */ /* 0x000ea80000100800 */
[----:B------:R-:W3:Y:S04]  /*4dd0*/  LDL R62, [R1+0x58] ;  /* 0x00005800013e7983 */ /* 0x000ee80000100800 */
[----:B------:R-:W4:Y:S01]  /*4de0*/  LDL R63, [R1+0x5c] ;  /* 0x00005c00013f7983 */ /* 0x000f220000100800 */
[----:B------:R-:W-:-:S04]  /*4df0*/  SEL R60, R108, R116, !P0 ;  /* 0x000000746c3c7207 */ /* 0x000fc80004000000 */
[----:B------:R-:W-:-:S04]  /*4e00*/  SHF.R.S32.HI R61, RZ, 0x1f, R60 ;  /* 0x0000001fff3d7819 */ /* 0x000fc8000001143c */
[----:B------:R-:W-:-:S04]  /*4e10*/  LEA.HI R61, R61, R60, RZ, 0x4 ;  /* 0x0000003c3d3d7211 */ /* 0x000fc800078f20ff */
[----:B------:R-:W-:-:S04]  /*4e20*/  SHF.R.S32.HI R61, RZ, 0x4, R61 ;  /* 0x00000004ff3d7819 */ /* 0x000fc8000001143d */
[----:B------:R-:W-:-:S04]  /*4e30*/  LEA.HI.SX32 R117, R7, R61, 0x1d ;  /* 0x0000003d07757211 */ /* 0x000fc800078feaff */
[----:B------:R-:W-:-:S04]  /*4e40*/  SHF.R.S32.HI R61, RZ, 0x1f, R117 ;  /* 0x0000001fff3d7819 */ /* 0x000fc80000011475 */
[----:B------:R-:W-:Y:S01]  /*4e50*/  LEA.HI R61, R61, R117, RZ, 0x2 ;  /* 0x000000753d3d7211 */ /* 0x000fe200078f10ff */
[----:B------:R-:W-:-:S03]  /*4e60*/  IMAD.SHL.U32 R117, R117, 0x8, RZ ;  /* 0x0000000875757824 */ /* 0x000fc600078e00ff */
[----:B------:R-:W-:Y:S02]  /*4e70*/  SHF.R.S32.HI R61, RZ, 0x2, R61 ;  /* 0x00000002ff3d7819 */ /* 0x000fe4000001143d */
[----:B------:R-:W-:Y:S01]  /*4e80*/  ISETP.GE.AND P4, PT, R22, R107, PT ;  /* 0x0000006b1600720c */ /* 0x000fe20003f86270 */
[----:B------:R-:W-:Y:S01]  /*4e90*/  BSSY B2, `(.L_x_455) ;  /* 0x0000068000027945 */ /* 0x000fe20003800000 */
[----:B--2---:R-:W-:-:S04]  /*4ea0*/  LOP3.LUT R60, R66, 0x18, R117, 0xf8, !PT ;  /* 0x00000018423c7812 */ /* 0x004fc800078ef875 */
[----:B---3--:R-:W-:Y:S01]  /*4eb0*/  LOP3.LUT R60, R60, R62, RZ, 0x3c, !PT ;  /* 0x0000003e3c3c7212 */ /* 0x008fe200078e3cff */
[----:B----4-:R-:W-:-:S04]  /*4ec0*/  IMAD R61, R61, 0x1200, R63 ;  /* 0x000012003d3d7824 */ /* 0x010fc800078e023f */
[----:B------:R-:W-:-:S04]  /*4ed0*/  IMAD.IADD R60, R61, 0x1, R60 ;  /* 0x000000013d3c7824 */ /* 0x000fc800078e023c */
[C---:B------:R-:W-:Y:S02]  /*4ee0*/  IMAD R64, R17.reuse, 0x3600, R60 ;  /* 0x0000360011407824 */ /* 0x040fe400078e023c */
[----:B------:R-:W-:Y:S02]  /*4ef0*/  IMAD R60, R17, 0x3600, R105 ;  /* 0x00003600113c7824 */ /* 0x000fe400078e0269 */
[--C-:B------:R-:W-:Y:S02]  /*4f00*/  IMAD R64, R64, 0x2, R16.reuse ;  /* 0x0000000240407824 */ /* 0x100fe400078e0210 */
[----:B------:R-:W-:-:S04]  /*4f10*/  IMAD R60, R60, 0x2, R16 ;  /* 0x000000023c3c7824 */ /* 0x000fc800078e0210 */
[----:B------:R-:W1:Y:S04]  /*4f20*/  LDS.128 R64, [R64+0x16a00] ;  /* 0x016a000040407984 */ /* 0x000e680000000c00 */
[----:B------:R-:W2:Y:S01]  /*4f30*/  LDS.128 R60, [R60+0x16a00] ;  /* 0x016a00003c3c7984 */ /* 0x000ea20000000c00 */
[----:B------:R-:W-:Y:S05]  /*4f40*/  @P4 BRA `(.L_x_456) ;  /* 0x0000000400704947 */ /* 0x000fea0003800000 */
[--C-:B------:R-:W-:Y:S02]  /*4f50*/  SHF.R.U64 R44, R44, 0x10, R45.reuse ;  /* 0x000000102c2c7819 */ /* 0x100fe4000000122d */
[----:B------:R-:W-:Y:S02]  /*4f60*/  SHF.R.U32.HI R118, RZ, 0x10, R45 ;  /* 0x00000010ff767819 */ /* 0x000fe4000001162d */
[----:B------:R-:W-:Y:S02]  /*4f70*/  PRMT R44, R119, 0x5432, R44 ;  /* 0x00005432772c7816 */ /* 0x000fe4000000002c */
[----:B------:R-:W-:Y:S02]  /*4f80*/  SHF.R.U32.HI R119, RZ, 0x10, R57 ;  /* 0x00000010ff777819 */ /* 0x000fe40000011639 */
[--C-:B------:R-:W-:Y:S02]  /*4f90*/  SHF.R.U64 R45, R46, 0x10, R47.reuse ;  /* 0x000000102e2d7819 */ /* 0x100fe4000000122f */
[----:B------:R-:W-:-:S02]  /*4fa0*/  SHF.R.U32.HI R46, RZ, 0x10, R47 ;  /* 0x00000010ff2e7819 */ /* 0x000fc4000001162f */
[----:B------:R-:W-:Y:S02]  /*4fb0*/  SHF.R.U64 R47, R56, 0x10, R57 ;  /* 0x00000010382f7819 */ /* 0x000fe40000001239 */
[--C-:B------:R-:W-:Y:S02]  /*4fc0*/  SHF.R.U64 R56, R58, 0x10, R59.reuse ;  /* 0x000000103a387819 */ /* 0x100fe4000000123b */
[----:B------:R-:W-:Y:S02]  /*4fd0*/  SHF.R.U32.HI R57, RZ, 0x10, R59 ;  /* 0x00000010ff397819 */ /* 0x000fe4000001163b */
[----:B------:R-:W-:Y:S02]  /*4fe0*/  PRMT R119, R131, 0x5410, R119 ;  /* 0x0000541083777816 */ /* 0x000fe40000000077 */
[----:B------:R-:W-:Y:S02]  /*4ff0*/  PRMT R118, R121, 0x5432, R118 ;  /* 0x0000543279767816 */ /* 0x000fe40000000076 */
[----:B------:R-:W-:-:S02]  /*5000*/  PRMT R47, R122, 0x5410, R47 ;  /* 0x000054107a2f7816 */ /* 0x000fc4000000002f */
[----:B------:R-:W-:Y:S01]  /*5010*/  PRMT R56, R122, 0x5432, R56 ;  /* 0x000054327a387816 */ /* 0x000fe20000000038 */
[----:B-1----:R-:W-:Y:S01]  /*5020*/  IMAD.U32 R122, R65, 0x10000, RZ ;  /* 0x00010000417a7824 */ /* 0x002fe200078e00ff */
[----:B------:R-:W-:Y:S01]  /*5030*/  PRMT R57, R121, 0x5410, R57 ;  /* 0x0000541079397816 */ /* 0x000fe20000000039 */
[----:B------:R-:W-:Y:S01]  /*5040*/  IMAD.U32 R121, R119, 0x10000, RZ ;  /* 0x0001000077797824 */ /* 0x000fe200078e00ff */
[----:B------:R-:W-:Y:S01]  /*5050*/  PRMT R45, R120, 0x5410, R45 ;  /* 0x00005410782d7816 */ /* 0x000fe2000000002d */
[----:B------:R-:W-:Y:S01]  /*5060*/  IMAD.U32 R59, R118, 0x10000, RZ ;  /* 0x00010000763b7824 */ /* 0x000fe200078e00ff */
[----:B------:R-:W-:Y:S01]  /*5070*/  PRMT R46, R120, 0x5432, R46 ;  /* 0x00005432782e7816 */ /* 0x000fe2000000002e */
[----:B--2---:R-:W-:Y:S02]  /*5080*/  IMAD.U32 R120, R61, 0x10000, RZ ;  /* 0x000100003d787824 */ /* 0x004fe400078e00ff */
[----:B------:R-:W-:Y:S01]  /*5090*/  FMUL.FTZ R58, R122, R121 ;  /* 0x000000797a3a7220 */ /* 0x000fe20000410000 */
[----:B------:R-:W-:-:S02]  /*50a0*/  LOP3.LUT R119, R119, 0xffff0000, RZ, 0xc0, !PT ;  /* 0xffff000077777812 */ /* 0x000fc400078ec0ff */
[----:B------:R-:W-:Y:S01]  /*50b0*/  LOP3.LUT R65, R65, 0xffff0000, RZ, 0xc0, !PT ;  /* 0xffff000041417812 */ /* 0x000fe200078ec0ff */
[-C--:B------:R-:W-:Y:S01]  /*50c0*/  FFMA.FTZ R58, R120, R59.reuse, -R58 ;  /* 0x0000003b783a7223 */ /* 0x080fe2000001083a */
[----:B------:R-:W-:Y:S01]  /*50d0*/  FMUL.FTZ R59, R122, R59 ;  /* 0x0000003b7a3b7220 */ /* 0x000fe20000410000 */
[----:B------:R-:W-:-:S03]  /*50e0*/  LOP3.LUT R118, R118, 0xffff0000, RZ, 0xc0, !PT ;  /* 0xffff000076767812 */ /* 0x000fc600078ec0ff */
[----:B------:R-:W-:Y:S01]  /*50f0*/  FFMA.FTZ R59, R120, R121, R59 ;  /* 0x00000079783b7223 */ /* 0x000fe2000001003b */
[----:B------:R-:W-:Y:S01]  /*5100*/  LOP3.LUT R120, R61, 0xffff0000, RZ, 0xc0, !PT ;  /* 0xffff00003d787812 */ /* 0x000fe200078ec0ff */
[CC--:B------:R-:W-:Y:S01]  /*5110*/  FMUL.FTZ R61, R65.reuse, R119.reuse ;  /* 0x00000077413d7220 */ /* 0x0c0fe20000410000 */
[-C--:B------:R-:W-:Y:S01]  /*5120*/  FMUL.FTZ R65, R65, R118.reuse ;  /* 0x0000007641417220 */ /* 0x080fe20000410000 */
[C---:B------:R-:W-:Y:S01]  /*5130*/  IMAD.U32 R121, R67.reuse, 0x10000, RZ ;  /* 0x0001000043797824 */ /* 0x040fe200078e00ff */
[----:B------:R-:W-:Y:S01]  /*5140*/  LOP3.LUT R67, R67, 0xffff0000, RZ, 0xc0, !PT ;  /* 0xffff000043437812 */ /* 0x000fe200078ec0ff */
[C---:B------:R-:W-:Y:S01]  /*5150*/  FFMA.FTZ R61, R120.reuse, R118, -R61 ;  /* 0x00000076783d7223 */ /* 0x040fe2000001083d */
[----:B------:R-:W-:Y:S01]  /*5160*/  FFMA.FTZ R65, R120, R119, R65 ;  /* 0x0000007778417223 */ /* 0x000fe20000010041 */
[C---:B------:R-:W-:Y:S01]  /*5170*/  IMAD.U32 R120, R57.reuse, 0x10000, RZ ;  /* 0x0001000039787824 */ /* 0x040fe200078e00ff */
[----:B------:R-:W-:Y:S01]  /*5180*/  LOP3.LUT R57, R57, 0xffff0000, RZ, 0xc0, !PT ;  /* 0xffff000039397812 */ /* 0x000fe200078ec0ff */
[----:B------:R-:W-:Y:S01]  /*5190*/  IMAD.U32 R119, R63, 0x10000, RZ ;  /* 0x000100003f777824 */ /* 0x000fe200078e00ff */
[----:B------:R-:W-:Y:S01]  /*51a0*/  F2FP.BF16.F32.PACK_AB R61, R61, R58 ;  /* 0x0000003a3d3d723e */ /* 0x000fe200000010ff */
[----:B------:R-:W-:-:S02]  /*51b0*/  IMAD.U32 R118, R46, 0x10000, RZ ;  /* 0x000100002e767824 */ /* 0x000fc400078e00ff */
[----:B------:R-:W-:Y:S01]  /*51c0*/  FMUL.FTZ R122, R121, R120 ;  /* 0x00000078797a7220 */ /* 0x000fe20000410000 */
[----:B------:R-:W-:Y:S01]  /*51d0*/  F2FP.BF16.F32.PACK_AB R65, R65, R59 ;  /* 0x0000003b4141723e */ /* 0x000fe200000010ff */
[----:B------:R-:W-:Y:S02]  /*51e0*/  IMAD.U32 R58, R64, 0x10000, RZ ;  /* 0x00010000403a7824 */ /* 0x000fe400078e00ff */
[-C--:B------:R-:W-:Y:S01]  /*51f0*/  FFMA.FTZ R122, R119, R118.reuse, -R122 ;  /* 0x00000076777a7223 */ /* 0x080fe2000001087a */
[----:B------:R-:W-:Y:S01]  /*5200*/  FMUL.FTZ R118, R121, R118 ;  /* 0x0000007679767220 */ /* 0x000fe20000410000 */
[C---:B------:R-:W-:Y:S01]  /*5210*/  IMAD.U32 R59, R44.reuse, 0x10000, RZ ;  /* 0x000100002c3b7824 */ /* 0x040fe200078e00ff */
[----:B------:R-:W-:Y:S02]  /*5220*/  LOP3.LUT R44, R44, 0xffff0000, RZ, 0xc0, !PT ;  /* 0xffff00002c2c7812 */ /* 0x000fe400078ec0ff */
[----:B------:R-:W-:Y:S01]  /*5230*/  FFMA.FTZ R119, R119, R120, R118 ;  /* 0x0000007877777223 */ /* 0x000fe20000010076 */
[----:B------:R-:W-:-:S02]  /*5240*/  LOP3.LUT R118, R46, 0xffff0000, RZ, 0xc0, !PT ;  /* 0xffff00002e767812 */ /* 0x000fc400078ec0ff */
[----:B------:R-:W-:Y:S01]  /*5250*/  LOP3.LUT R46, R63, 0xffff0000, RZ, 0xc0, !PT ;  /* 0xffff00003f2e7812 */ /* 0x000fe200078ec0ff */
[CC--:B------:R-:W-:Y:S02]  /*5260*/  FMUL.FTZ R63, R67.reuse, R57.reuse ;  /* 0x00000039433f7220 */ /* 0x0c0fe40000410000 */
[-C--:B------:R-:W-:Y:S02]  /*5270*/  FMUL.FTZ R67, R67, R118.reuse ;  /* 0x0000007643437220 */ /* 0x080fe40000410000 */
[C---:B------:R-:W-:Y:S02]  /*5280*/  FFMA.FTZ R63, R46.reuse, R118, -R63 ;  /* 0x000000762e3f7223 */ /* 0x040fe4000001083f */
[----:B------:R-:W-:Y:S01]  /*5290*/  FFMA.FTZ R67, R46, R57, R67 ;  /* 0x000000392e437223 */ /* 0x000fe20000010043 */
[C---:B------:R-:W-:Y:S01]  /*52a0*/  IMAD.U32 R57, R47.reuse, 0x10000, RZ ;  /* 0x000100002f397824 */ /* 0x040fe200078e00ff */
[----:B------:R-:W-:Y:S01]  /*52b0*/  LOP3.LUT R47, R47, 0xffff0000, RZ, 0xc0, !PT ;  /* 0xffff00002f2f7812 */ /* 0x000fe200078ec0ff */
[----:B------:R-:W-:Y:S01]  /*52c0*/  IMAD.U32 R46, R60, 0x10000, RZ ;  /* 0x000100003c2e7824 */ /* 0x000fe200078e00ff */
[----:B------:R-:W-:Y:S01]  /*52d0*/  F2FP.BF16.F32.PACK_AB R63, R63, R122 ;  /* 0x0000007a3f3f723e */ /* 0x000fe200000010ff */
[C---:B------:R-:W-:Y:S01]  /*52e0*/  FMUL.FTZ R118, R58.reuse, R57 ;  /* 0x000000393a767220 */ /* 0x040fe20000410000 */
[----:B------:R-:W-:Y:S01]  /*52f0*/  FMUL.FTZ R58, R58, R59 ;  /* 0x0000003b3a3a7220 */ /* 0x000fe20000410000 */
[----:B------:R-:W-:-:S02]  /*5300*/  F2FP.BF16.F32.PACK_AB R67, R67, R119 ;  /* 0x000000774343723e */ /* 0x000fc400000010ff */
[C---:B------:R-:W-:Y:S01]  /*5310*/  FFMA.FTZ R118, R46.reuse, R59, -R118 ;  /* 0x0000003b2e767223 */ /* 0x040fe20000010876 */
[----:B------:R-:W-:Y:S01]  /*5320*/  FFMA.FTZ R58, R46, R57, R58 ;  /* 0x000000392e3a7223 */ /* 0x000fe2000001003a */
[----:B------:R-:W-:Y:S01]  /*5330*/  LOP3.LUT R46, R64, 0xffff0000, RZ, 0xc0, !PT ;  /* 0xffff0000402e7812 */ /* 0x000fe200078ec0ff */
[----:B------:R-:W-:Y:S01]  /*5340*/  IMAD.U32 R64, R66, 0x10000, RZ ;  /* 0x0001000042407824 */ /* 0x000fe200078e00ff */
[----:B------:R-:W-:-:S03]  /*5350*/  LOP3.LUT R57, R60, 0xffff0000, RZ, 0xc0, !PT ;  /* 0xffff00003c397812 */ /* 0x000fc600078ec0ff */
[C---:B------:R-:W-:Y:S01]  /*5360*/  FMUL.FTZ R59, R46.reuse, R47 ;  /* 0x0000002f2e3b7220 */ /* 0x040fe20000410000 */
[----:B------:R-:W-:-:S03]  /*5370*/  FMUL.FTZ R46, R46, R44 ;  /* 0x0000002c2e2e7220 */ /* 0x000fc60000410000 */
[C---:B------:R-:W-:Y:S01]  /*5380*/  FFMA.FTZ R44, R57.reuse, R44, -R59 ;  /* 0x0000002c392c7223 */ /* 0x040fe2000001083b */
[----:B------:R-:W-:Y:S01]  /*5390*/  FFMA.FTZ R46, R57, R47, R46 ;  /* 0x0000002f392e7223 */ /* 0x000fe2000001002e */
[C---:B------:R-:W-:Y:S01]  /*53a0*/  IMAD.U32 R57, R56.reuse, 0x10000, RZ ;  /* 0x0001000038397824 */ /* 0x040fe200078e00ff */
[----:B------:R-:W-:Y:S01]  /*53b0*/  LOP3.LUT R56, R56, 0xffff0000, RZ, 0xc0, !PT ;  /* 0xffff000038387812 */ /* 0x000fe200078ec0ff */
[C---:B------:R-:W-:Y:S01]  /*53c0*/  IMAD.U32 R59, R45.reuse, 0x10000, RZ ;  /* 0x000100002d3b7824 */ /* 0x040fe200078e00ff */
[----:B------:R-:W-:Y:S01]  /*53d0*/  LOP3.LUT R45, R45, 0xffff0000, RZ, 0xc0, !PT ;  /* 0xffff00002d2d7812 */ /* 0x000fe200078ec0ff */
[----:B------:R-:W-:Y:S01]  /*53e0*/  FMUL.FTZ R60, R64, R57 ;  /* 0x00000039403c7220 */ /* 0x000fe20000410000 */
[----:B------:R-:W-:Y:S02]  /*53f0*/  IMAD.U32 R47, R62, 0x10000, RZ ;  /* 0x000100003e2f7824 */ /* 0x000fe400078e00ff */
[-C--:B------:R-:W-:Y:S01]  /*5400*/  FMUL.FTZ R64, R64, R59.reuse ;  /* 0x0000003b40407220 */ /* 0x080fe20000410000 */
[----:B------:R-:W-:Y:S01]  /*5410*/  F2FP.BF16.F32.PACK_AB R44, R44, R118 ;  /* 0x000000762c2c723e */ /* 0x000fe200000010ff */
[----:B------:R-:W-:-:S02]  /*5420*/  FFMA.FTZ R60, R47, R59, -R60 ;  /* 0x0000003b2f3c7223 */ /* 0x000fc4000001083c */
[----:B------:R-:W-:Y:S01]  /*5430*/  FFMA.FTZ R64, R47, R57, R64 ;  /* 0x000000392f407223 */ /* 0x000fe20000010040 */
[----:B------:R-:W-:Y:S02]  /*5440*/  LOP3.LUT R47, R66, 0xffff0000, RZ, 0xc0, !PT ;  /* 0xffff0000422f7812 */ /* 0x000fe400078ec0ff */
[----:B------:R-:W-:Y:S02]  /*5450*/  LOP3.LUT R57, R62, 0xffff0000, RZ, 0xc0, !PT ;  /* 0xffff00003e397812 */ /* 0x000fe400078ec0ff */
[----:B------:R-:W-:Y:S01]  /*5460*/  F2FP.BF16.F32.PACK_AB R46, R46, R58 ;  /* 0x0000003a2e2e723e */ /* 0x000fe200000010ff */
[C---:B------:R-:W-:Y:S01]  /*5470*/  FMUL.FTZ R59, R47.reuse, R56 ;  /* 0x000000382f3b7220 */ /* 0x040fe20000410000 */
[----:B------:R-:W-:-:S03]  /*5480*/  FMUL.FTZ R47, R47, R45 ;  /* 0x0000002d2f2f7220 */ /* 0x000fc60000410000 */
[C---:B------:R-:W-:Y:S01]  /*5490*/  FFMA.FTZ R59, R57.reuse, R45, -R59 ;  /* 0x0000002d393b7223 */ /* 0x040fe2000001083b */
[----:B------:R-:W-:-:S04]  /*54a0*/  FFMA.FTZ R47, R57, R56, R47 ;  /* 0x00000038392f7223 */ /* 0x000fc8000001002f */
[----:B------:R-:W-:Y:S01]  /*54b0*/  F2FP.BF16.F32.PACK_AB R59, R59, R60 ;  /* 0x0000003c3b3b723e */ /* 0x000fe200000010ff */
[----:B------:R-:W-:Y:S01]  /*54c0*/  IMAD.MOV.U32 R60, RZ, RZ, R44 ;  /* 0x000000ffff3c7224 */ /* 0x000fe200078e002c */
[----:B------:R-:W-:Y:S01]  /*54d0*/  F2FP.BF16.F32.PACK_AB R47, R47, R64 ;  /* 0x000000402f2f723e */ /* 0x000fe200000010ff */
[----:B------:R-:W-:Y:S02]  /*54e0*/  IMAD.MOV.U32 R64, RZ, RZ, R46 ;  /* 0x000000ffff407224 */ /* 0x000fe400078e002e */
[----:B------:R-:W-:Y:S02]  /*54f0*/  IMAD.MOV.U32 R62, RZ, RZ, R59 ;  /* 0x000000ffff3e7224 */ /* 0x000fe400078e003b */
[----:B------:R-:W-:-:S07]  /*5500*/  IMAD.MOV.U32 R66, RZ, RZ, R47 ;  /* 0x000000ffff427224 */ /* 0x000fce00078e002f */
.L_x_456:
[----:B------:R-:W-:Y:S05]  /*5510*/  BSYNC B2 ;  /* 0x0000000000027941 */ /* 0x000fea0003800000 */
.L_x_455:
[----:B------:R-:W-:-:S13]  /*5520*/  ISETP.GE.AND P4, PT, R117, R110, PT ;  /* 0x0000006e7500720c */ /* 0x000fda0003f86270 */
[--C-:B------:R-:W-:Y:S02]  /*5530*/  @!P4 SHF.R.S32.HI R47, RZ, 0x1f, R117.reuse ;  /* 0x0000001fff2fc819 */ /* 0x100fe40000011475 */
[----:B------:R-:W-:-:S04]  /*5540*/  @!P4 IADD3 R117, P5, P6, R28, R96, R117 ;  /* 0x000000601c75c210 */ /* 0x000fc80007ebe075 */
[----:B------:R-:W-:Y:S02]  /*5550*/  @!P4 IADD3.X R47, R3, R114, R47, P5, P6 ;  /* 0x00000072032fc210 */ /* 0x000fe40002fec42f */
[----:B------:R-:W-:-:S04]  /*5560*/  IADD3 R45, P5, P6, R28, R96, R80 ;  /* 0x000000601c2d7210 */ /* 0x000fc80007ebe050 */
[----:B------:R-:W-:Y:S02]  /*5570*/  IADD3.X R46, R3, R114, R102, P5, P6 ;  /* 0x00000072032e7210 */ /* 0x000fe40002fec466 */
[----:B------:R-:W-:-:S04]  /*5580*/  LEA R44, P5, R45, R94, 0x1 ;  /* 0x0000005e2d2c7211 */ /* 0x000fc800078a08ff */
[----:B------:R-:W-:Y:S02]  /*5590*/  LEA.HI.X R45, R45, R95, R46, 0x1, P5 ;  /* 0x0000005f2d2d7211 */ /* 0x000fe400028f0c2e */
[----:B------:R-:W-:-:S03]  /*55a0*/  @!P4 LEA R46, P5, R117, R94, 0x1 ;  /* 0x0000005e752ec211 */ /* 0x000fc600078a08ff */
[----:B--2---:R2:W-:Y:S01]  /*55b0*/  STG.E.128 desc[UR60][R44.64], R60 ;  /* 0x0000003c2c007986 */ /* 0x0045e2000c101d3c */
[----:B------:R-:W-:-:S05]  /*55c0*/  @!P4 LEA.HI.X R47, R117, R95, R47, 0x1, P5 ;  /* 0x0000005f752fc211 */ /* 0x000fca00028f0c2f */
[----:B-1----:R2:W-:Y:S04]  /*55d0*/  @!P4 STG.E.128 desc[UR60][R46.64], R64 ;  /* 0x000000402e00c986 */ /* 0x0025e8000c101d3c */
.L_x_454:
[----:B------:R-:W-:Y:S05]  /*55e0*/  BSYNC B1 ;  /* 0x0000000000017941 */ /* 0x000fea0003800000 */
.L_x_453:
[----:B------:R-:W-:Y:S01]  /*55f0*/  ISETP.NE.AND P4, PT, R12, RZ, PT ;  /* 0x000000ff0c00720c */ /* 0x000fe20003f85270 */
[----:B------:R-:W-:-:S12]  /*5600*/  BSSY B1, `(.L_x_457) ;  /* 0x0000084000017945 */ /* 0x000fd80003800000 */
[----:B------:R-:W-:Y:S05]  /*5610*/  @!P4 BRA `(.L_x_458) ;  /* 0x000000080008c947 */ /* 0x000fea0003800000 */
[----:B------:R-:W3:Y:S04]  /*5620*/  LDL R56, [R1+0x54] ;  /* 0x0000540001387983 */ /* 0x000ee80000100800 */
[----:B--2---:R-:W2:Y:S04]  /*5630*/  LDL R46, [R1+0x58] ;  /* 0x00005800012e7983 */ /* 0x004ea80000100800 */
        /* <DEDUP_REMOVED lines=12> */
[----:B---3--:R-:W-:-:S04]  /*5700*/  LOP3.LUT R44, R56, 0x18, R60, 0xf8, !PT ;  /* 0x00000018382c7812 */ /* 0x008fc800078ef83c */
[----:B--2---:R-:W-:Y:S01]  /*5710*/  LOP3.LUT R44, R44, R46, RZ, 0x3c, !PT ;  /* 0x0000002e2c2c7212 */ /* 0x004fe200078e3cff */
        /* <DEDUP_REMOVED lines=9> */
[----:B------:R-:W-:Y:S01]  /*57b0*/  SHF.R.U64 R42, R42, 0x10, R43 ;  /* 0x000000102a2a7819 */ /* 0x000fe2000000122b */
[----:B-1----:R-:W-:Y:S01]  /*57c0*/  IMAD.U32 R65, R57, 0x10000, RZ ;  /* 0x0001000039417824 */ /* 0x002fe200078e00ff */
[--C-:B------:R-:W-:Y:S01]  /*57d0*/  SHF.R.U32.HI R61, RZ, 0x10, R53.reuse ;  /* 0x00000010ff3d7819 */ /* 0x100fe20000011635 */
[----:B--2---:R-:W-:Y:S01]  /*57e0*/  IMAD.U32 R63, R45, 0x10000, RZ ;  /* 0x000100002d3f7824 */ /* 0x004fe200078e00ff */
[----:B------:R-:W-:Y:S02]  /*57f0*/  SHF.R.U64 R52, R52, 0x10, R53 ;  /* 0x0000001034347819 */ /* 0x000fe40000001235 */
[----:B------:R-:W-:Y:S02]  /*5800*/  SHF.R.U64 R53, R54, 0x10, R55 ;  /* 0x0000001036357819 */ /* 0x000fe40000001237 */
[----:B------:R-:W-:Y:S02]  /*5810*/  SHF.R.U64 R40, R40, 0x10, R41 ;  /* 0x0000001028287819 */ /* 0x000fe40000001229 */
[----:B------:R-:W-:-:S02]  /*5820*/  PRMT R54, R129, 0x5432, R42 ;  /* 0x0000543281367816 */ /* 0x000fc4000000002a */
[----:B------:R-:W-:Y:S02]  /*5830*/  SHF.R.U32.HI R41, RZ, 0x10, R41 ;  /* 0x00000010ff297819 */ /* 0x000fe40000011629 */
[----:B------:R-:W-:Y:S02]  /*5840*/  PRMT R42, R128, 0x5410, R61 ;  /* 0x00005410802a7816 */ /* 0x000fe4000000003d */
[----:B------:R-:W-:Y:S02]  /*5850*/  PRMT R41, R130, 0x5410, R41 ;  /* 0x0000541082297816 */ /* 0x000fe40000000029 */
[----:B------:R-:W-:Y:S01]  /*5860*/  SHF.R.U32.HI R55, RZ, 0x10, R55 ;  /* 0x00000010ff377819 */ /* 0x000fe20000011637 */
[C---:B------:R-:W-:Y:S01]  /*5870*/  IMAD.U32 R64, R42.reuse, 0x10000, RZ ;  /* 0x000100002a407824 */ /* 0x040fe200078e00ff */
[----:B------:R-:W-:Y:S01]  /*5880*/  LOP3.LUT R42, R42, 0xffff0000, RZ, 0xc0, !PT ;  /* 0xffff00002a2a7812 */ /* 0x000fe200078ec0ff */
[----:B------:R-:W-:Y:S01]  /*5890*/  IMAD.U32 R61, R41, 0x10000, RZ ;  /* 0x00010000293d7824 */ /* 0x000fe200078e00ff */
[----:B------:R-:W-:Y:S01]  /*58a0*/  LOP3.LUT R57, R57, 0xffff0000, RZ, 0xc0, !PT ;  /* 0xffff000039397812 */ /* 0x000fe200078ec0ff */
[----:B------:R-:W-:Y:S01]  /*58b0*/  FMUL.FTZ R62, R65, R64 ;  /* 0x00000040413e7220 */ /* 0x000fe20000410000 */
[----:B------:R-:W-:-:S02]  /*58c0*/  SHF.R.U32.HI R43, RZ, 0x10, R43 ;  /* 0x00000010ff2b7819 */ /* 0x000fc4000001162b */
[----:B------:R-:W-:Y:S01]  /*58d0*/  PRMT R55, R127, 0x5410, R55 ;  /* 0x000054107f377816 */ /* 0x000fe20000000037 */
[-C--:B------:R-:W-:Y:S01]  /*58e0*/  FFMA.FTZ R62, R63, R61.reuse, -R62 ;  /* 0x0000003d3f3e7223 */ /* 0x080fe2000001083e */
[----:B------:R-:W-:Y:S01]  /*58f0*/  FMUL.FTZ R61, R65, R61 ;  /* 0x0000003d413d7220 */ /* 0x000fe20000410000 */
[----:B------:R-:W-:Y:S01]  /*5900*/  LOP3.LUT R45, R45, 0xffff0000, RZ, 0xc0, !PT ;  /* 0xffff00002d2d7812 */ /* 0x000fe200078ec0ff */
[----:B------:R-:W-:Y:S01]  /*5910*/  IMAD.U32 R65, R59, 0x10000, RZ ;  /* 0x000100003b417824 */ /* 0x000fe200078e00ff */
[----:B------:R-:W-:Y:S01]  /*5920*/  PRMT R43, R129, 0x5410, R43 ;  /* 0x00005410812b7816 */ /* 0x000fe2000000002b */
[----:B------:R-:W-:Y:S01]  /*5930*/  FFMA.FTZ R61, R63, R64, R61 ;  /* 0x000000403f3d7223 */ /* 0x000fe2000001003d */
[----:B------:R-:W-:Y:S01]  /*5940*/  LOP3.LUT R63, R41, 0xffff0000, RZ, 0xc0, !PT ;  /* 0xffff0000293f7812 */ /* 0x000fe200078ec0ff */
[----:B------:R-:W-:Y:S01]  /*5950*/  FMUL.FTZ R41, R57, R42 ;  /* 0x0000002a39297220 */ /* 0x000fe20000410000 */
[C---:B------:R-:W-:Y:S01]  /*5960*/  IMAD.U32 R64, R55.reuse, 0x10000, RZ ;  /* 0x0001000037407824 */ /* 0x040fe200078e00ff */
[----:B------:R-:W-:-:S02]  /*5970*/  LOP3.LUT R55, R55, 0xffff0000, RZ, 0xc0, !PT ;  /* 0xffff000037377812 */ /* 0x000fc400078ec0ff */
[-C--:B------:R-:W-:Y:S01]  /*5980*/  FMUL.FTZ R57, R57, R63.reuse ;  /* 0x0000003f39397220 */ /* 0x080fe20000410000 */
[----:B------:R-:W-:Y:S01]  /*5990*/  FFMA.FTZ R41, R45, R63, -R41 ;  /* 0x0000003f2d297223 */ /* 0x000fe20000010829 */
[----:B------:R-:W-:Y:S01]  /*59a0*/  IMAD.U32 R63, R47, 0x10000, RZ ;  /* 0x000100002f3f7824 */ /* 0x000fe200078e00ff */
[----:B------:R-:W-:Y:S01]  /*59b0*/  LOP3.LUT R59, R59, 0xffff0000, RZ, 0xc0, !PT ;  /* 0xffff00003b3b7812 */ /* 0x000fe200078ec0ff */
[----:B------:R-:W-:Y:S01]  /*59c0*/  FFMA.FTZ R42, R45, R42, R57 ;  /* 0x0000002a2d2a7223 */ /* 0x000fe20000010039 */
[----:B------:R-:W-:Y:S02]  /*59d0*/  IMAD.U32 R57, R43, 0x10000, RZ ;  /* 0x000100002b397824 */ /* 0x000fe400078e00ff */
[----:B------:R-:W-:Y:S01]  /*59e0*/  FMUL.FTZ R45, R65, R64 ;  /* 0x00000040412d7220 */ /* 0x000fe20000410000 */
[----:B------:R-:W-:Y:S02]  /*59f0*/  PRMT R52, R128, 0x5432, R52 ;  /* 0x0000543280347816 */ /* 0x000fe40000000034 */
[----:B------:R-:W-:Y:S01]  /*5a00*/  PRMT R40, R130, 0x5432, R40 ;  /* 0x0000543282287816 */ /* 0x000fe20000000028 */
[-C--:B------:R-:W-:Y:S01]  /*5a10*/  FFMA.FTZ R45, R63, R57.reuse, -R45 ;  /* 0x000000393f2d7223 */ /* 0x080fe2000001082d */
[----:B------:R-:W-:Y:S01]  /*5a20*/  FMUL.FTZ R57, R65, R57 ;  /* 0x0000003941397220 */ /* 0x000fe20000410000 */
[----:B------:R-:W-:-:S02]  /*5a30*/  F2FP.BF16.F32.PACK_AB R42, R42, R61 ;  /* 0x0000003d2a2a723e */ /* 0x000fc400000010ff */
[----:B------:R-:W-:Y:S01]  /*5a40*/  PRMT R53, R127, 0x5432, R53 ;  /* 0x000054327f357816 */ /* 0x000fe20000000035 */
[----:B------:R-:W-:Y:S01]  /*5a50*/  FFMA.FTZ R57, R63, R64, R57 ;  /* 0x000000403f397223 */ /* 0x000fe20000010039 */
[----:B------:R-:W-:Y:S02]  /*5a60*/  LOP3.LUT R63, R43, 0xffff0000, RZ, 0xc0, !PT ;  /* 0xffff00002b3f7812 */ /* 0x000fe400078ec0ff */
[----:B------:R-:W-:Y:S01]  /*5a70*/  LOP3.LUT R43, R47, 0xffff0000, RZ, 0xc0, !PT ;  /* 0xffff00002f2b7812 */ /* 0x000fe200078ec0ff */
[----:B------:R-:W-:Y:S01]  /*5a80*/  FMUL.FTZ R47, R59, R55 ;  /* 0x000000373b2f7220 */ /* 0x000fe20000410000 */
[----:B------:R-:W-:Y:S01]  /*5a90*/  F2FP.BF16.F32.PACK_AB R41, R41, R62 ;  /* 0x0000003e2929723e */ /* 0x000fe200000010ff */
[-C--:B------:R-:W-:Y:S02]  /*5aa0*/  FMUL.FTZ R59, R59, R63.reuse ;  /* 0x0000003f3b3b7220 */ /* 0x080fe40000410000 */
[C---:B------:R-:W-:Y:S02]  /*5ab0*/  FFMA.FTZ R47, R43.reuse, R63, -R47 ;  /* 0x0000003f2b2f7223 */ /* 0x040fe4000001082f */
[----:B------:R-:W-:Y:S01]  /*5ac0*/  FFMA.FTZ R59, R43, R55, R59 ;  /* 0x000000372b3b7223 */ /* 0x000fe2000001003b */
[----:B------:R-:W-:-:S02]  /*5ad0*/  IMAD.U32 R55, R56, 0x10000, RZ ;  /* 0x0001000038377824 */ /* 0x000fc400078e00ff */
[----:B------:R-:W-:Y:S01]  /*5ae0*/  F2FP.BF16.F32.PACK_AB R47, R47, R45 ;  /* 0x0000002d2f2f723e */ /* 0x000fe200000010ff */
[----:B------:R-:W-:Y:S01]  /*5af0*/  IMAD.U32 R45, R52, 0x10000, RZ ;  /* 0x00010000342d7824 */ /* 0x000fe200078e00ff */
[----:B------:R-:W-:Y:S01]  /*5b00*/  F2FP.BF16.F32.PACK_AB R59, R59, R57 ;  /* 0x000000393b3b723e */ /* 0x000fe200000010ff */
[----:B------:R-:W-:Y:S01]  /*5b10*/  IMAD.U32 R57, R40, 0x10000, RZ ;  /* 0x0001000028397824 */ /* 0x000fe200078e00ff */
[----:B------:R-:W-:Y:S01]  /*5b20*/  LOP3.LUT R52, R52, 0xffff0000, RZ, 0xc0, !PT ;  /* 0xffff000034347812 */ /* 0x000fe200078ec0ff */
[C---:B------:R-:W-:Y:S01]  /*5b30*/  FMUL.FTZ R61, R55.reuse, R45 ;  /* 0x0000002d373d7220 */ /* 0x040fe20000410000 */
[----:B------:R-:W-:Y:S02]  /*5b40*/  IMAD.U32 R43, R44, 0x10000, RZ ;  /* 0x000100002c2b7824 */ /* 0x000fe400078e00ff */
[-C--:B------:R-:W-:Y:S01]  /*5b50*/  FMUL.FTZ R55, R55, R57.reuse ;  /* 0x0000003937377220 */ /* 0x080fe20000410000 */
[----:B------:R-:W-:Y:S01]  /*5b60*/  LOP3.LUT R40, R40, 0xffff0000, RZ, 0xc0, !PT ;  /* 0xffff000028287812 */ /* 0x000fe200078ec0ff */
[----:B------:R-:W-:-:S02]  /*5b70*/  FFMA.FTZ R61, R43, R57, -R61 ;  /* 0x000000392b3d7223 */ /* 0x000fc4000001083d */
        /* <DEDUP_REMOVED lines=10> */
[----:B------:R-:W-:Y:S01]  /*5c20*/  IMAD.U32 R52, R54, 0x10000, RZ ;  /* 0x0001000036347824 */ /* 0x000fe200078e00ff */
[----:B------:R-:W-:Y:S01]  /*5c30*/  F2FP.BF16.F32.PACK_AB R40, R40, R61 ;  /* 0x0000003d2828723e */ /* 0x000fe200000010ff */
[C---:B------:R-:W-:Y:S01]  /*5c40*/  FMUL.FTZ R56, R57.reuse, R45 ;  /* 0x0000002d39387220 */ /* 0x040fe20000410000 */
[C---:B------:R-:W-:Y:S02]  /*5c50*/  IMAD.U32 R44, R46.reuse, 0x10000, RZ ;  /* 0x000100002e2c7824 */ /* 0x040fe400078e00ff */
[-C--:B------:R-:W-:Y:S01]  /*5c60*/  FMUL.FTZ R57, R57, R52.reuse ;  /* 0x0000003439397220 */ /* 0x080fe20000410000 */
[----:B------:R-:W-:Y:S01]  /*5c70*/  LOP3.LUT R46, R46, 0xffff0000, RZ, 0xc0, !PT ;  /* 0xffff00002e2e7812 */ /* 0x000fe200078ec0ff */
[----:B------:R-:W-:-:S02]  /*5c80*/  FFMA.FTZ R56, R44, R52, -R56 ;  /* 0x000000342c387223 */ /* 0x000fc40000010838 */
[----:B------:R-:W-:Y:S01]  /*5c90*/  FFMA.FTZ R57, R44, R45, R57 ;  /* 0x0000002d2c397223 */ /* 0x000fe20000010039 */
[----:B------:R-:W-:Y:S02]  /*5ca0*/  LOP3.LUT R44, R58, 0xffff0000, RZ, 0xc0, !PT ;  /* 0xffff00003a2c7812 */ /* 0x000fe400078ec0ff */
[----:B------:R-:W-:Y:S02]  /*5cb0*/  LOP3.LUT R45, R54, 0xffff0000, RZ, 0xc0, !PT ;  /* 0xffff0000362d7812 */ /* 0x000fe400078ec0ff */
[----:B------:R-:W-:Y:S01]  /*5cc0*/  F2FP.BF16.F32.PACK_AB R43, R43, R55 ;  /* 0x000000372b2b723e */ /* 0x000fe200000010ff */
[C---:B------:R-:W-:Y:S02]  /*5cd0*/  FMUL.FTZ R63, R44.reuse, R53 ;  /* 0x000000352c3f7220 */ /* 0x040fe40000410000 */
[-C--:B------:R-:W-:Y:S02]  /*5ce0*/  FMUL.FTZ R44, R44, R45.reuse ;  /* 0x0000002d2c2c7220 */ /* 0x080fe40000410000 */
[----:B------:R-:W-:Y:S01]  /*5cf0*/  FFMA.FTZ R63, R46, R45, -R63 ;  /* 0x0000002d2e3f7223 */ /* 0x000fe2000001083f */
[----:B------:R-:W-:-:S02]  /*5d00*/  IMAD.MOV.U32 R45, RZ, RZ, R41 ;  /* 0x000000ffff2d7224 */ /* 0x000fc400078e0029 */
[----:B------:R-:W-:Y:S02]  /*5d10*/  FFMA.FTZ R44, R46, R53, R44 ;  /* 0x000000352e2c7223 */ /* 0x000fe4000001002c */
[----:B------:R-:W-:Y:S01]  /*5d20*/  F2FP.BF16.F32.PACK_AB R46, R63, R56 ;  /* 0x000000383f2e723e */ /* 0x000fe200000010ff */
[----:B------:R-:W-:Y:S02]  /*5d30*/  IMAD.MOV.U32 R56, RZ, RZ, R43 ;  /* 0x000000ffff387224 */ /* 0x000fe400078e002b */
[----:B------:R-:W-:Y:S01]  /*5d40*/  F2FP.BF16.F32.PACK_AB R58, R44, R57 ;  /* 0x000000392c3a723e */ /* 0x000fe200000010ff */
[----:B------:R-:W-:Y:S02]  /*5d50*/  IMAD.MOV.U32 R44, RZ, RZ, R40 ;  /* 0x000000ffff2c7224 */ /* 0x000fe400078e0028 */
[----:B------:R-:W-:-:S07]  /*5d60*/  IMAD.MOV.U32 R57, RZ, RZ, R42 ;  /* 0x000000ffff397224 */ /* 0x000fce00078e002a */
.L_x_460:
[----:B------:R-:W-:Y:S05]  /*5d70*/  BSYNC B2 ;  /* 0x0000000000027941 */ /* 0x000fea0003800000 */
.L_x_459:
        /* <DEDUP_REMOVED lines=12> */
.L_x_458:
[----:B------:R-:W-:Y:S05]  /*5e40*/  BSYNC B1 ;  /* 0x0000000000017941 */ /* 0x000fea0003800000 */
.L_x_457:
[----:B------:R-:W-:-:S13]  /*5e50*/  ISETP.NE.AND P4, PT, R13, RZ, PT ;  /* 0x000000ff0d00720c */ /* 0x000fda0003f85270 */
[----:B------:R-:W-:Y:S05]  /*5e60*/  @!P4 BRA `(.L_x_425) ;  /* 0x0000000800acc947 */ /* 0x000fea0003800000 */
[----:B---3--:R-:W3:Y:S04]  /*5e70*/  LDL R40, [R1+0x50] ;  /* 0x0000500001287983 */ /* 0x008ee80000100800 */
[----:B------:R-:W2:Y:S04]  /*5e80*/  LDL R43, [R1+0x54] ;  /* 0x00005400012b7983 */ /* 0x000ea80000100800 */
[----:B------:R-:W4:Y:S04]  /*5e90*/  LDL R42, [R1+0x5c] ;  /* 0x00005c00012a7983 */ /* 0x000f280000100800 */
[----:B------:R-:W5:Y:S01]  /*5ea0*/  LDL R41, [R1+0x58] ;  /* 0x0000580001297983 */ /* 0x000f620000100800 */
[----:B------:R-:W-:Y:S01]  /*5eb0*/  BSSY B1, `(.L_x_461) ;  /* 0x000007c000017945 */ /* 0x000fe20003800000 */
[----:B---3--:R-:W-:-:S02]  /*5ec0*/  LOP3.LUT P6, RZ, R40, 0x1, RZ, 0xc0, !PT ;  /* 0x0000000128ff7812 */ /* 0x008fc400078cc0ff */
[----:B------:R-:W-:Y:S01]  /*5ed0*/  IADD3 R40, P4, P5, R28, R96, R10 ;  /* 0x000000601c287210 */ /* 0x000fe20007d9e00a */
[----:B--2---:R-:W-:Y:S02]  /*5ee0*/  IMAD.MOV.U32 R44, RZ, RZ, R43 ;  /* 0x000000ffff2c7224 */ /* 0x004fe400078e002b */
[----:B----4-:R-:W-:Y:S01]  /*5ef0*/  IMAD.MOV.U32 R43, RZ, RZ, R42 ;  /* 0x000000ffff2b7224 */ /* 0x010fe200078e002a */
[----:B------:R-:W-:Y:S01]  /*5f00*/  SEL R116, R108, R116, !P6 ;  /* 0x000000746c747207 */ /* 0x000fe20007000000 */
[----:B-----5:R-:W-:Y:S01]  /*5f10*/  IMAD.MOV.U32 R42, RZ, RZ, R41 ;  /* 0x000000ffff2a7224 */ /* 0x020fe200078e0029 */
[----:B------:R-:W-:Y:S02]  /*5f20*/  IADD3.X R41, R3, R114, R100, P4, P5 ;  /* 0x0000007203297210 */ /* 0x000fe400027ea464 */
[----:B------:R-:W-:-:S04]  /*5f30*/  LEA R52, P4, R40, R94, 0x1 ;  /* 0x0000005e28347211 */ /* 0x000fc800078808ff */
[----:B------:R-:W-:Y:S02]  /*5f40*/  LEA.HI.X R53, R40, R95, R41, 0x1, P4 ;  /* 0x0000005f28357211 */ /* 0x000fe400020f0c29 */
[----:B------:R-:W-:-:S04]  /*5f50*/  SHF.R.S32.HI R41, RZ, 0x1f, R116 ;  /* 0x0000001fff297819 */ /* 0x000fc80000011474 */
[----:B------:R-:W-:-:S04]  /*5f60*/  LEA.HI R41, R41, R116, RZ, 0x4 ;  /* 0x0000007429297211 */ /* 0x000fc800078f20ff */
[----:B------:R-:W-:-:S04]  /*5f70*/  SHF.R.S32.HI R40, RZ, 0x4, R41 ;  /* 0x00000004ff287819 */ /* 0x000fc80000011429 */
[----:B------:R-:W-:-:S04]  /*5f80*/  LEA.HI.SX32 R40, R9, R40, 0x1d ;  /* 0x0000002809287211 */ /* 0x000fc800078feaff */
[----:B------:R-:W-:Y:S01]  /*5f90*/  SHF.R.S32.HI R41, RZ, 0x1f, R40 ;  /* 0x0000001fff297819 */ /* 0x000fe20000011428 */
[----:B------:R-:W-:-:S03]  /*5fa0*/  IMAD.SHL.U32 R55, R40, 0x8, RZ ;  /* 0x0000000828377824 */ /* 0x000fc600078e00ff */
[----:B------:R-:W-:Y:S02]  /*5fb0*/  LEA.HI R41, R41, R40, RZ, 0x2 ;  /* 0x0000002829297211 */ /* 0x000fe400078f10ff */
[----:B------:R-:W-:Y:S02]  /*5fc0*/  LOP3.LUT R40, R44, 0x18, R55, 0xf8, !PT ;  /* 0x000000182c287812 */ /* 0x000fe400078ef837 */
[----:B------:R-:W-:Y:S02]  /*5fd0*/  SHF.R.S32.HI R41, RZ, 0x2, R41 ;  /* 0x00000002ff297819 */ /* 0x000fe40000011429 */
[----:B------:R-:W-:-:S03]  /*5fe0*/  LOP3.LUT R40, R40, R42, RZ, 0x3c, !PT ;  /* 0x0000002a28287212 */ /* 0x000fc600078e3cff */
[----:B------:R-:W-:-:S04]  /*5ff0*/  IMAD R41, R41, 0x1200, R43 ;  /* 0x0000120029297824 */ /* 0x000fc800078e022b */
[----:B------:R-:W-:Y:S02]  /*6000*/  IMAD.IADD R40, R41, 0x1, R40 ;  /* 0x0000000129287824 */ /* 0x000fe400078e0228 */
[C---:B------:R-:W-:Y:S02]  /*6010*/  IMAD R41, R17.reuse, 0x3600, R103 ;  /* 0x0000360011297824 */ /* 0x040fe400078e0267 */
[----:B------:R-:W-:Y:S02]  /*6020*/  IMAD R43, R17, 0x3600, R40 ;  /* 0x00003600112b7824 */ /* 0x000fe400078e0228 */
[--C-:B------:R-:W-:Y:S02]  /*6030*/  IMAD R41, R41, 0x2, R16.reuse ;  /* 0x0000000229297824 */ /* 0x100fe400078e0210 */
[----:B------:R-:W-:-:S04]  /*6040*/  IMAD R44, R43, 0x2, R16 ;  /* 0x000000022b2c7824 */ /* 0x000fc800078e0210 */
[----:B------:R-:W1:Y:S04]  /*6050*/  LDS.128 R40, [R41+0x16a00] ;  /* 0x016a000029287984 */ /* 0x000e680000000c00 */
[----:B------:R-:W2:Y:S01]  /*6060*/  LDS.128 R44, [R44+0x16a00] ;  /* 0x016a00002c2c7984 */ /* 0x000ea20000000c00 */
[----:B------:R-:W-:-:S13]  /*6070*/  ISETP.GE.AND P4, PT, R4, R107, PT ;  /* 0x0000006b0400720c */ /* 0x000fda0003f86270 */
[----:B------:R-:W-:Y:S05]  /*6080*/  @P4 BRA `(.L_x_462) ;  /* 0x0000000400784947 */ /* 0x000fea0003800000 */
[----:B------:R-:W-:Y:S01]  /*6090*/  SHF.R.U32.HI R57, RZ, 0x10, R49 ;  /* 0x00000010ff397819 */ /* 0x000fe20000011631 */
[----:B--2---:R-:W-:Y:S01]  /*60a0*/  IMAD.U32 R56, R45, 0x10000, RZ ;  /* 0x000100002d387824 */ /* 0x004fe200078e00ff */
[----:B------:R-:W-:Y:S01]  /*60b0*/  SHF.R.U32.HI R59, RZ, 0x10, R37 ;  /* 0x00000010ff3b7819 */ /* 0x000fe20000011625 */
[----:B-1----:R-:W-:Y:S01]  /*60c0*/  IMAD.U32 R54, R41, 0x10000, RZ ;  /* 0x0001000029367824 */ /* 0x002fe200078e00ff */
[----:B------:R-:W-:Y:S02]  /*60d0*/  PRMT R57, R126, 0x5432, R57 ;  /* 0x000054327e397816 */ /* 0x000fe40000000039 */
[----:B------:R-:W-:Y:S02]  /*60e0*/  PRMT R58, R124, 0x5432, R59 ;  /* 0x000054327c3a7816 */ /* 0x000fe4000000003b */
[----:B------:R-:W-:Y:S01]  /*60f0*/  LOP3.LUT R45, R45, 0xffff0000, RZ, 0xc0, !PT ;  /* 0xffff00002d2d7812 */ /* 0x000fe200078ec0ff */
[----:B------:R-:W-:Y:S01]  /*6100*/  IMAD.U32 R61, R57, 0x10000, RZ ;  /* 0x00010000393d7824 */ /* 0x000fe200078e00ff */
[----:B------:R-:W-:Y:S01]  /*6110*/  LOP3.LUT R41, R41, 0xffff0000, RZ, 0xc0, !PT ;  /* 0xffff000029297812 */ /* 0x000fe200078ec0ff */
[C---:B------:R-:W-:Y:S01]  /*6120*/  IMAD.U32 R59, R58.reuse, 0x10000, RZ ;  /* 0x000100003a3b7824 */ /* 0x040fe200078e00ff */
[----:B------:R-:W-:Y:S01]  /*6130*/  LOP3.LUT R58, R58, 0xffff0000, RZ, 0xc0, !PT ;  /* 0xffff00003a3a7812 */ /* 0x000fe200078ec0ff */
[----:B------:R-:W-:Y:S01]  /*6140*/  FMUL.FTZ R63, R56, R61 ;  /* 0x0000003d383f7220 */ /* 0x000fe20000410000 */
[----:B------:R-:W-:Y:S01]  /*6150*/  SHF.R.U64 R49, R48, 0x10, R49 ;  /* 0x0000001030317819 */ /* 0x000fe20000001231 */
[-C--:B------:R-:W-:Y:S01]  /*6160*/  FMUL.FTZ R60, R56, R59.reuse ;  /* 0x0000003b383c7220 */ /* 0x080fe20000410000 */
[----:B------:R-:W-:Y:S01]  /*6170*/  SHF.R.U64 R50, R50, 0x10, R51 ;  /* 0x0000001032327819 */ /* 0x000fe20000001233 */
[----:B------:R-:W-:Y:S01]  /*6180*/  FFMA.FTZ R56, R54, R59, -R63 ;  /* 0x0000003b36387223 */ /* 0x000fe2000001083f */
[----:B------:R-:W-:-:S02]  /*6190*/  IMAD.U32 R59, R43, 0x10000, RZ ;  /* 0x000100002b3b7824 */ /* 0x000fc400078e00ff */
[----:B------:R-:W-:Y:S01]  /*61a0*/  FFMA.FTZ R54, R54, R61, R60 ;  /* 0x0000003d36367223 */ /* 0x000fe2000001003c */
[----:B------:R-:W-:Y:S01]  /*61b0*/  LOP3.LUT R60, R57, 0xffff0000, RZ, 0xc0, !PT ;  /* 0xffff0000393c7812 */ /* 0x000fe200078ec0ff */
[----:B------:R-:W-:Y:S01]  /*61c0*/  FMUL.FTZ R57, R45, R58 ;  /* 0x0000003a2d397220 */ /* 0x000fe20000410000 */
[----:B------:R-:W-:Y:S01]  /*61d0*/  IMAD.U32 R61, R47, 0x10000, RZ ;  /* 0x000100002f3d7824 */ /* 0x000fe200078e00ff */
[----:B------:R-:W-:Y:S02]  /*61e0*/  PRMT R126, R126, 0x5410, R49 ;  /* 0x000054107e7e7816 */ /* 0x000fe40000000031 */
[----:B------:R-:W-:Y:S01]  /*61f0*/  FMUL.FTZ R62, R45, R60 ;  /* 0x0000003c2d3e7220 */ /* 0x000fe20000410000 */
[----:B------:R-:W-:-:S03]  /*6200*/  SHF.R.U64 R38, R38, 0x10, R39 ;  /* 0x0000001026267819 */ /* 0x000fc60000001227 */
[C---:B------:R-:W-:Y:S01]  /*6210*/  FFMA.FTZ R45, R41.reuse, R58, -R62 ;  /* 0x0000003a292d7223 */ /* 0x040fe2000001083e */
[----:B------:R-:W-:Y:S01]  /*6220*/  FFMA.FTZ R41, R41, R60, R57 ;  /* 0x0000003c29297223 */ /* 0x000fe20000010039 */
[----:B------:R-:W-:Y:S02]  /*6230*/  SHF.R.U32.HI R60, RZ, 0x10, R51 ;  /* 0x00000010ff3c7819 */ /* 0x000fe40000011633 */
[----:B------:R-:W-:Y:S01]  /*6240*/  SHF.R.U32.HI R58, RZ, 0x10, R39 ;  /* 0x00000010ff3a7819 */ /* 0x000fe20000011627 */
[----:B------:R-:W-:Y:S01]  /*6250*/  IMAD.U32 R39, R42, 0x10000, RZ ;  /* 0x000100002a277824 */ /* 0x000fe200078e00ff */
[----:B------:R-:W-:Y:S02]  /*6260*/  PRMT R60, R125, 0x5432, R60 ;  /* 0x000054327d3c7816 */ /* 0x000fe4000000003c */
[----:B------:R-:W-:Y:S02]  /*6270*/  PRMT R57, R123, 0x5432, R58 ;  /* 0x000054327b397816 */ /* 0x000fe4000000003a */
[----:B------:R-:W-:Y:S01]  /*6280*/  LOP3.LUT R51, R126, 0xffff0000, RZ, 0xc0, !PT ;  /* 0xffff00007e337812 */ /* 0x000fe200078ec0ff */
[C---:B------:R-:W-:Y:S01]  /*6290*/  IMAD.U32 R62, R60.reuse, 0x10000, RZ ;  /* 0x000100003c3e7824 */ /* 0x040fe200078e00ff */
[----:B------:R-:W-:Y:S01]  /*62a0*/  LOP3.LUT R60, R60, 0xffff0000, RZ, 0xc0, !PT ;  /* 0xffff00003c3c7812 */ /* 0x000fe200078ec0ff */
[C---:B------:R-:W-:Y:S01]  /*62b0*/  IMAD.U32 R58, R57.reuse, 0x10000, RZ ;  /* 0x00010000393a7824 */ /* 0x040fe200078e00ff */
[----:B------:R-:W-:Y:S01]  /*62c0*/  LOP3.LUT R57, R57, 0xffff0000, RZ, 0xc0, !PT ;  /* 0xffff000039397812 */ /* 0x000fe200078ec0ff */
[----:B------:R-:W-:Y:S01]  /*62d0*/  FMUL.FTZ R64, R61, R62 ;  /* 0x0000003e3d407220 */ /* 0x000fe20000410000 */
[----:B------:R-:W-:Y:S01]  /*62e0*/  PRMT R125, R125, 0x5410, R50 ;  /* 0x000054107d7d7816 */ /* 0x000fe20000000032 */
[-C--:B------:R-:W-:Y:S01]  /*62f0*/  FMUL.FTZ R61, R61, R58.reuse ;  /* 0x0000003a3d3d7220 */ /* 0x080fe20000410000 */
[----:B------:R-:W-:Y:S01]  /*6300*/  PRMT R123, R123, 0x5410, R38 ;  /* 0x000054107b7b7816 */ /* 0x000fe20000000026 */
[C---:B------:R-:W-:Y:S01]  /*6310*/  FFMA.FTZ R58, R59.reuse, R58, -R64 ;  /* 0x0000003a3b3a7223 */ /* 0x040fe20000010840 */
[----:B------:R-:W-:Y:S01]  /*6320*/  LOP3.LUT R42, R42, 0xffff0000, RZ, 0xc0, !PT ;  /* 0xffff00002a2a7812 */ /* 0x000fe200078ec0ff */
[----:B------:R-:W-:Y:S01]  /*6330*/  FFMA.FTZ R59, R59, R62, R61 ;  /* 0x0000003e3b3b7223 */ /* 0x000fe2000001003d */
[----:B------:R-:W-:-:S02]  /*6340*/  SHF.R.U64 R61, R36, 0x10, R37 ;  /* 0x00000010243d7819 */ /* 0x000fc40000001225 */
[----:B------:R-:W-:Y:S02]  /*6350*/  LOP3.LUT R37, R47, 0xffff0000, RZ, 0xc0, !PT ;  /* 0xffff00002f257812 */ /* 0x000fe400078ec0ff */
[----:B------:R-:W-:Y:S02]  /*6360*/  LOP3.LUT R36, R43, 0xffff0000, RZ, 0xc0, !PT ;  /* 0xffff00002b247812 */ /* 0x000fe400078ec0ff */
[----:B------:R-:W-:Y:S01]  /*6370*/  PRMT R124, R124, 0x5410, R61 ;  /* 0x000054107c7c7816 */ /* 0x000fe2000000003d */
[C---:B------:R-:W-:Y:S01]  /*6380*/  FMUL.FTZ R43, R37.reuse, R60 ;  /* 0x0000003c252b7220 */ /* 0x040fe20000410000 */
[-C--:B------:R-:W-:Y:S01]  /*6390*/  FMUL.FTZ R47, R37, R57.reuse ;  /* 0x00000039252f7220 */ /* 0x080fe20000410000 */
[----:B------:R-:W-:Y:S02]  /*63a0*/  F2FP.BF16.F32.PACK_AB R45, R45, R56 ;  /* 0x000000382d2d723e */ /* 0x000fe400000010ff */
[C---:B------:R-:W-:Y:S01]  /*63b0*/  FFMA.FTZ R37, R36.reuse, R57, -R43 ;  /* 0x0000003924257223 */ /* 0x040fe2000001082b */
[----:B------:R-:W-:Y:S01]  /*63c0*/  FFMA.FTZ R36, R36, R60, R47 ;  /* 0x0000003c24247223 */ /* 0x000fe2000001002f */
[----:B------:R-:W-:Y:S01]  /*63d0*/  IMAD.U32 R47, R44, 0x10000, RZ ;  /* 0x000100002c2f7824 */ /* 0x000fe200078e00ff */
[----:B------:R-:W-:Y:S01]  /*63e0*/  F2FP.BF16.F32.PACK_AB R54, R41, R54 ;  /* 0x000000362936723e */ /* 0x000fe200000010ff */
[----:B------:R-:W-:Y:S01]  /*63f0*/  IMAD.U32 R60, R126, 0x10000, RZ ;  /* 0x000100007e3c7824 */ /* 0x000fe200078e00ff */
[----:B------:R-:W-:Y:S01]  /*6400*/  F2FP.BF16.F32.PACK_AB R37, R37, R58 ;  /* 0x0000003a2525723e */ /* 0x000fe200000010ff */
[----:B------:R-:W-:Y:S01]  /*6410*/  IMAD.U32 R48, R124, 0x10000, RZ ;  /* 0x000100007c307824 */ /* 0x000fe200078e00ff */
[----:B------:R-:W-:Y:S01]  /*6420*/  F2FP.BF16.F32.PACK_AB R36, R36, R59 ;  /* 0x0000003b2424723e */ /* 0x000fe200000010ff */
[----:B------:R-:W-:-:S02]  /*6430*/  IMAD.U32 R43, R40, 0x10000, RZ ;  /* 0x00010000282b7824 */ /* 0x000fc400078e00ff */
[C---:B------:R-:W-:Y:S01]  /*6440*/  FMUL.FTZ R62, R47.reuse, R60 ;  /* 0x0000003c2f3e7220 */ /* 0x040fe20000410000 */
[-C--:B------:R-:W-:Y:S01]  /*6450*/  FMUL.FTZ R49, R47, R48.reuse ;  /* 0x000000302f317220 */ /* 0x080fe20000410000 */
[----:B------:R-:W-:Y:S01]  /*6460*/  LOP3.LUT R40, R40, 0xffff0000, RZ, 0xc0, !PT ;  /* 0xffff000028287812 */ /* 0x000fe200078ec0ff */
[----:B------:R-:W-:Y:S02]  /*6470*/  IMAD.MOV.U32 R41, RZ, RZ, R45 ;  /* 0x000000ffff297224 */ /* 0x000fe400078e002d */
[C---:B------:R-:W-:Y:S01]  /*6480*/  FFMA.FTZ R47, R43.reuse, R48, -R62 ;  /* 0x000000302b2f7223 */ /* 0x040fe2000001083e */
[----:B------:R-:W-:Y:S01]  /*6490*/  FFMA.FTZ R43, R43, R60, R49 ;  /* 0x0000003c2b2b7223 */ /* 0x000fe20000010031 */
[----:B------:R-:W-:Y:S01]  /*64a0*/  LOP3.LUT R48, R44, 0xffff0000, RZ, 0xc0, !PT ;  /* 0xffff00002c307812 */ /* 0x000fe200078ec0ff */
[----:B------:R-:W-:Y:S01]  /*64b0*/  IMAD.U32 R44, R46, 0x10000, RZ ;  /* 0x000100002e2c7824 */ /* 0x000fe200078e00ff */
[----:B------:R-:W-:Y:S01]  /*64c0*/  LOP3.LUT R49, R124, 0xffff0000, RZ, 0xc0, !PT ;  /* 0xffff00007c317812 */ /* 0x000fe200078ec0ff */
[----:B------:R-:W-:Y:S01]  /*64d0*/  IMAD.MOV.U32 R45, RZ, RZ, R54 ;  /* 0x000000ffff2d7224 */ /* 0x000fe200078e0036 */
[----:B------:R-:W-:Y:S01]  /*64e0*/  LOP3.LUT R46, R46, 0xffff0000, RZ, 0xc0, !PT ;  /* 0xffff00002e2e7812 */ /* 0x000fe200078ec0ff */
[----:B------:R-:W-:-:S02]  /*64f0*/  FMUL.FTZ R57, R48, R51 ;  /* 0x0000003330397220 */ /* 0x000fc40000410000 */
[-C--:B------:R-:W-:Y:S02]  /*6500*/  FMUL.FTZ R48, R48, R49.reuse ;  /* 0x0000003130307220 */ /* 0x080fe40000410000 */
[C---:B------:R-:W-:Y:S01]  /*6510*/  FFMA.FTZ R38, R40.reuse, R49, -R57 ;  /* 0x0000003128267223 */ /* 0x040fe20000010839 */
[----:B------:R-:W-:Y:S02]  /*6520*/  IMAD.U32 R49, R125, 0x10000, RZ ;  /* 0x000100007d317824 */ /* 0x000fe400078e00ff */
[----:B------:R-:W-:Y:S01]  /*6530*/  FFMA.FTZ R40, R40, R51, R48 ;  /* 0x0000003328287223 */ /* 0x000fe20000010030 */
[----:B------:R-:W-:Y:S01]  /*6540*/  IMAD.U32 R48, R123, 0x10000, RZ ;  /* 0x000100007b307824 */ /* 0x000fe200078e00ff */
[----:B------:R-:W-:Y:S01]  /*6550*/  LOP3.LUT R125, R125, 0xffff0000, RZ, 0xc0, !PT ;  /* 0xffff00007d7d7812 */ /* 0x000fe200078ec0ff */
[C---:B------:R-:W-:Y:S01]  /*6560*/  FMUL.FTZ R50, R44.reuse, R49 ;  /* 0x000000312c327220 */ /* 0x040fe20000410000 */
[----:B------:R-:W-:Y:S01]  /*6570*/  LOP3.LUT R123, R123, 0xffff0000, RZ, 0xc0, !PT ;  /* 0xffff00007b7b7812 */ /* 0x000fe200078ec0ff */
[-C--:B------:R-:W-:Y:S01]  /*6580*/  FMUL.FTZ R44, R44, R48.reuse ;  /* 0x000000302c2c7220 */ /* 0x080fe20000410000 */
[----:B------:R-:W-:Y:S01]  /*6590*/  F2FP.BF16.F32.PACK_AB R43, R40, R43 ;  /* 0x0000002b282b723e */ /* 0x000fe200000010ff */
[C---:B------:R-:W-:Y:S01]  /*65a0*/  FMUL.FTZ R51, R46.reuse, R125 ;  /* 0x0000007d2e337220 */ /* 0x040fe20000410000 */
[C---:B------:R-:W-:Y:S01]  /*65b0*/  FFMA.FTZ R50, R39.reuse, R48, -R50 ;  /* 0x0000003027327223 */ /* 0x040fe20000010832 */
[----:B------:R-:W-:Y:S01]  /*65c0*/  FMUL.FTZ R46, R46, R123 ;  /* 0x0000007b2e2e7220 */ /* 0x000fe20000410000 */
[----:B------:R-:W-:Y:S01]  /*65d0*/  FFMA.FTZ R44, R39, R49, R44 ;  /* 0x00000031272c7223 */ /* 0x000fe2000001002c */
[----:B------:R-:W-:Y:S01]  /*65e0*/  FFMA.FTZ R51, R42, R123, -R51 ;  /* 0x0000007b2a337223 */ /* 0x000fe20000010833 */
[----:B------:R-:W-:Y:S01]  /*65f0*/  F2FP.BF16.F32.PACK_AB R38, R38, R47 ;  /* 0x0000002f2626723e */ /* 0x000fe200000010ff */
[----:B------:R-:W-:Y:S01]  /*6600*/  FFMA.FTZ R125, R42, R125, R46 ;  /* 0x0000007d2a7d7223 */ /* 0x000fe2000001002e */
[----:B------:R-:W-:-:S02]  /*6610*/  IMAD.MOV.U32 R47, RZ, RZ, R36 ;  /* 0x000000ffff2f7224 */ /* 0x000fc400078e0024 */
[----:B------:R-:W-:Y:S01]  /*6620*/  F2FP.BF16.F32.PACK_AB R42, R51, R50 ;  /* 0x00000032332a723e */ /* 0x000fe200000010ff */
[----:B------:R-:W-:Y:S01]  /*6630*/  IMAD.MOV.U32 R40, RZ, RZ, R38 ;  /* 0x000000ffff287224 */ /* 0x000fe200078e0026 */
[----:B------:R-:W-:Y:S01]  /*6640*/  F2FP.BF16.F32.PACK_AB R46, R125, R44 ;  /* 0x0000002c7d2e723e */ /* 0x000fe200000010ff */
[----:B------:R-:W-:Y:S02]  /*6650*/  IMAD.MOV.U32 R44, RZ, RZ, R43 ;  /* 0x000000ffff2c7224 */ /* 0x000fe400078e002b */
[----:B------:R-:W-:-:S07]  /*6660*/  IMAD.MOV.U32 R43, RZ, RZ, R37 ;  /* 0x000000ffff2b7224 */ /* 0x000fce00078e0025 */
.L_x_462:
[----:B------:R-:W-:Y:S05]  /*6670*/  BSYNC B1 ;  /* 0x0000000000017941 */ /* 0x000fea0003800000 */
.L_x_461:
[----:B-1----:R4:W-:Y:S01]  /*6680*/  STG.E.128 desc[UR60][R52.64], R40 ;  /* 0x0000002834007986 */ /* 0x0029e2000c101d3c */
[----:B------:R-:W-:-:S13]  /*6690*/  ISETP.GE.AND P4, PT, R55, R110, PT ;  /* 0x0000006e3700720c */ /* 0x000fda0003f86270 */
[----:B------:R-:W-:Y:S05]  /*66a0*/  @P4 BRA `(.L_x_425) ;  /* 0x00000000009c4947 */ /* 0x000fea0003800000 */
[--C-:B------:R-:W-:Y:S02]  /*66b0*/  SHF.R.S32.HI R36, RZ, 0x1f, R55.reuse ;  /* 0x0000001fff247819 */ /* 0x100fe40000011437 */
[----:B------:R-:W-:-:S04]  /*66c0*/  IADD3 R55, P4, P5, R28, R96, R55 ;  /* 0x000000601c377210 */ /* 0x000fc80007d9e037 */
[----:B------:R-:W-:Y:S02]  /*66d0*/  IADD3.X R36, R3, R114, R36, P4, P5 ;  /* 0x0000007203247210 */ /* 0x000fe400027ea424 */
[----:B------:R-:W-:-:S04]  /*66e0*/  LEA R94, P4, R55, R94, 0x1 ;  /* 0x0000005e375e7211 */ /* 0x000fc800078808ff */
[----:B------:R-:W-:-:S05]  /*66f0*/  LEA.HI.X R95, R55, R95, R36, 0x1, P4 ;  /* 0x0000005f375f7211 */ /* 0x000fca00020f0c24 */
[----:B--2---:R1:W-:Y:S01]  /*6700*/  STG.E.128 desc[UR60][R94.64], R44 ;  /* 0x0000002c5e007986 */ /* 0x0043e2000c101d3c */
[----:B------:R-:W-:Y:S05]  /*6710*/  BRA `(.L_x_425) ;  /* 0x0000000000807947 */ /* 0x000fea0003800000 */
.L_x_418:
[----:B------:R-:W2:Y:S02]  /*6720*/  LDL R36, [R1+0x48] ;  /* 0x0000480001247983 */ /* 0x000ea40000100800 */
[----:B--2---:R-:W-:-:S13]  /*6730*/  ISETP.NE.AND P3, PT, R36, 0x3, PT ;  /* 0x000000032400780c */ /* 0x004fda0003f65270 */
[----:B------:R-:W-:Y:S05]  /*6740*/  @!P3 BRA `(.L_x_463) ;  /* 0x000000000004b947 */ /* 0x000fea0003800000 */
[----:B------:R-:W-:Y:S01]  /*6750*/  BPT.TRAP 0x1 ;  /* 0x000000040000795c */ /* 0x000fe20000300000 */
.L_x_463:
[----:B------:R-:W-:Y:S01]  /*6760*/  IMAD R21, R17, 0x8, R16 ;  /* 0x0000000811157824 */ /* 0x000fe200078e0210 */
[----:B------:R-:W-:Y:S01]  /*6770*/  SHF.L.U32 R91, R145, 0x1f, RZ ;  /* 0x0000001f915b7819 */ /* 0x000fe200000006ff */
[----:B------:R-:W-:Y:S01]  /*6780*/  IMAD R90, R24, -0x90, R2 ;  /* 0xffffff70185a7824 */ /* 0x000fe200078e0202 */
[----:B------:R-:W-:Y:S02]  /*6790*/  BSSY B1, `(.L_x_464) ;  /* 0x0000004000017945 */ /* 0x000fe40003800000 */
[----:B------:R-:W0:Y:S02]  /*67a0*/  SYNCS.PHASECHK.TRANS64.TRYWAIT P4, [R21+URZ+0x31c90], R91 ;  /* 0x031c905b150075a7 */ /* 0x000e24000808017f */
[----:B------:R-:W-:Y:S01]  /*67b0*/  VIMNMX R90, R90, 0x90, PT ;  /* 0x000000905a5a7848 */ /* 0x000fe20003fe0100 */
[----:B0-----:R-:W-:Y:S06]  /*67c0*/  @!P4 BRA `(.L_x_465) ;  /* 0x000001880020c947 */ /* 0x001fec0003800000 */
.L_x_710:
[----:B------:R-:W-:Y:S05]  /*67d0*/  BSYNC B1 ;  /* 0x0000000000017941 */ /* 0x000fea0003800000 */
.L_x_464:
[----:B------:R-:W-:-:S13]  /*67e0*/  ISETP.GE.AND P4, PT, R19, R90, PT ;  /* 0x0000005a1300720c */ /* 0x000fda0003f86270 */
[----:B------:R-:W-:Y:S05]  /*67f0*/  @P4 BRA `(.L_x_425) ;  /* 0x0000000000484947 */ /* 0x000fea0003800000 */
[----:B------:R-:W-:-:S13]  /*6800*/  ISETP.NE.AND P4, PT, R11, RZ, PT ;  /* 0x000000ff0b00720c */ /* 0x000fda0003f85270 */
[----:B------:R-:W1:Y:S04]  /*6810*/  @P4 LDS.128 R36, [R83+0x16800] ;  /* 0x0168000053244984 */ /* 0x000e680000000c00 */
[----:B-1----:R-:W-:Y:S01]  /*6820*/  @P4 STG.E.128 desc[UR60][R40.64], R36 ;  /* 0x0000002428004986 */ /* 0x002fe2000c101d3c */
        /* <DEDUP_REMOVED lines=14> */
[----:B-1----:R1:W-:Y:S02]  /*6910*/  @P4 STG.E.128 desc[UR60][R40.64+0xa0], R36 ;  /* 0x0000a02428004986 */ /* 0x0023e4000c101d3c */
.L_x_425:
[----:B------:R-:W-:Y:S05]  /*6920*/  BSYNC B0 ;  /* 0x0000000000007941 */ /* 0x000fea0003800000 */
.L_x_417:
[----:B-1234-:R-:W1:Y:S01]  /*6930*/  S2R R36, SR_TID.X ;  /* 0x0000000000247919 */ /* 0x01ee620000002100 */
[----:B------:R-:W-:Y:S01]  /*6940*/  @!PT LDS RZ, [RZ] ;  /* 0x00000000fffff984 */ /* 0x000fe20000000800 */
[----:B------:R-:W-:Y:S01]  /*6950*/  @!PT LDS RZ, [RZ] ;  /* 0x00000000fffff984 */ /* 0x000fe20000000800 */
[----:B------:R-:W-:Y:S01]  /*6960*/  @!PT LDS RZ, [RZ] ;  /* 0x00000000fffff984 */ /* 0x000fe20000000800 */
[----:B------:R-:W-:Y:S01]  /*6970*/  @!PT LDS RZ, [RZ] ;  /* 0x00000000fffff984 */ /* 0x000fe20000000800 */
[----:B------:R2:W-:Y:S06]  /*6980*/  MEMBAR.ALL.CTA ;  /* 0x0000000000007992 */ /* 0x0005ec0000008000 */
[----:B--2---:R-:W2:Y:S01]  /*6990*/  FENCE.VIEW.ASYNC.S ;  /* 0x00000000000073c6 */ /* 0x004ea20000000000 */
[----:B------:R-:W-:Y:S05]  /*69a0*/  WARPSYNC.ALL ;  /* 0x0000000000007948 */ /* 0x000fea0003800000 */
[----:B------:R-:W-:Y:S01]  /*69b0*/  BSSY B0, `(.L_x_466) ;  /* 0x0000009000007945 */ /* 0x000fe20003800000 */
[----:B-1----:R-:W-:Y:S01]  /*69c0*/  LOP3.LUT R36, R36, 0x7f, RZ, 0xc0, !PT ;  /* 0x0000007f24247812 */ /* 0x002fe200078ec0ff */
[----:B--2---:R1:W-:Y:S03]  /*69d0*/  BAR.SYNC.DEFER_BLOCKING R113, 0x80 ;  /* 0x000200710000751d */ /* 0x0043e60000010000 */
[----:B------:R-:W-:-:S13]  /*69e0*/  ISETP.NE.AND P4, PT, R36, RZ, PT ;  /* 0x000000ff2400720c */ /* 0x000fda0003f85270 */
[----:B------:R-:W-:-:S05]  /*69f0*/  @!P4 VIADD R36, R21, 0x31ca0 ;  /* 0x00031ca01524c836 */ /* 0x000fca0000000000 */
[----:B------:R-:W-:-:S04]  /*6a00*/  @!P4 PRMT R36, RZ, 0x654, R36 ;  /* 0x00000654ff24c816 */ /* 0x000fc80000000024 */
[----:B------:R1:W-:Y:S01]  /*6a10*/  @!P4 SYNCS.ARRIVE.TRANS64.RED.A1T0 RZ, [R36+URZ], RZ ;  /* 0x000000ff24ffc9a7 */ /* 0x0003e2000810043f */
[----:B------:R-:W-:Y:S05]  /*6a20*/  @!P3 BRA `(.L_x_467) ;  /* 0x000000000004b947 */ /* 0x000fea0003800000 */
[----:B------:R-:W-:Y:S01]  /*6a30*/  BPT.TRAP 0x1 ;  /* 0x000000040000795c */ /* 0x000fe20000300000 */
.L_x_467:
[----:B------:R-:W-:Y:S05]  /*6a40*/  BSYNC B0 ;  /* 0x0000000000007941 */ /* 0x000fea0003800000 */
.L_x_466:
[----:B------:R-:W2:Y:S01]  /*6a50*/  SYNCS.PHASECHK.TRANS64.TRYWAIT P3, [R21+URZ+0x31cb0], R91 ;  /* 0x031cb05b150075a7 */ /* 0x000ea2000806017f */
[----:B------:R-:W-:Y:S04]  /*6a60*/  BSSY B0, `(.L_x_468) ;  /* 0x0000002000007945 */ /* 0x000fe80003800000 */
[----:B--2---:R-:W-:Y:S05]  /*6a70*/  @!P3 BRA `(.L_x_469) ;  /* 0x000001840088b947 */ /* 0x004fea0003800000 */
.L_x_711:
[----:B------:R-:W-:Y:S05]  /*6a80*/  BSYNC B0 ;  /* 0x0000000000007941 */ /* 0x000fea0003800000 */
.L_x_468:
[----:B------:R-:W-:Y:S01]  /*6a90*/  ISETP.GE.AND P3, PT, R19, R90, PT ;  /* 0x0000005a1300720c */ /* 0x000fe20003f66270 */
[----:B------:R-:W-:-:S12]  /*6aa0*/  BSSY B0, `(.L_x_470) ;  /* 0x0000020000007945 */ /* 0x000fd80003800000 */
[----:B------:R-:W-:Y:S05]  /*6ab0*/  @P3 BRA `(.L_x_471) ;  /* 0x0000000000783947 */ /* 0x000fea0003800000 */
[----:B------:R-:W-:Y:S01]  /*6ac0*/  IMAD.WIDE R38, R24, 0x90, R78 ;  /* 0x0000009018267825 */ /* 0x000fe200078e024e */
[----:B------:R-:W-:-:S03]  /*6ad0*/  ULDC.64 UR4, c[0x0][0x328] ;  /* 0x0000ca0000047ab9 */ /* 0x000fc60000000a00 */
[----:B------:R-:W-:Y:S02]  /*6ae0*/  IMAD R39, R39, UR4, RZ ;  /* 0x0000000427277c24 */ /* 0x000fe4000f8e02ff */
[----:B-1----:R-:W-:Y:S02]  /*6af0*/  IMAD.MOV.U32 R36, RZ, RZ, R30 ;  /* 0x000000ffff247224 */ /* 0x002fe400078e001e */
[----:B------:R-:W-:Y:S02]  /*6b00*/  IMAD.MOV.U32 R37, RZ, RZ, R88 ;  /* 0x000000ffff257224 */ /* 0x000fe400078e0058 */
[C---:B------:R-:W-:Y:S02]  /*6b10*/  IMAD R39, R38.reuse, UR5, R39 ;  /* 0x0000000526277c24 */ /* 0x040fe4000f8e0227 */
[----:B------:R-:W-:Y:S01]  /*6b20*/  IMAD.WIDE.U32 R36, R38, UR4, R36 ;  /* 0x0000000426247c25 */ /* 0x000fe2000f8e0024 */
[----:B------:R-:W-:-:S03]  /*6b30*/  ULDC.64 UR4, c[0x0][0x318] ;  /* 0x0000c60000047ab9 */ /* 0x000fc60000000a00 */
[----:B------:R-:W-:Y:S01]  /*6b40*/  IMAD.IADD R37, R37, 0x1, R39 ;  /* 0x0000000125257824 */ /* 0x000fe200078e0227 */
[----:B------:R-:W-:Y:S01]  /*6b50*/  LEA R40, P3, R36, UR4, 0x1 ;  /* 0x0000000424287c11 */ /* 0x000fe2000f8608ff */
[----:B------:R-:W-:-:S03]  /*6b60*/  ULDC UR4, c[0x0][0x2f4] ;  /* 0x0000bd0000047ab9 */ /* 0x000fc60000000800 */
[----:B------:R-:W-:Y:S02]  /*6b70*/  LEA.HI.X R41, R36, UR5, R37, 0x1, P3 ;  /* 0x0000000524297c11 */ /* 0x000fe400098f0c25 */
[----:B------:R-:W-:-:S13]  /*6b80*/  ISETP.GE.AND P3, PT, R22, UR4, PT ;  /* 0x0000000416007c0c */ /* 0x000fda000bf66270 */
[----:B------:R-:W1:Y:S04]  /*6b90*/  @!P3 LDS.128 R36, [R83] ;  /* 0x000000005324b984 */ /* 0x000e680000000c00 */
[----:B-1----:R-:W-:Y:S01]  /*6ba0*/  @!P3 STG.E.128 desc[UR60][R40.64], R36 ;  /* 0x000000242800b986 */ /* 0x002fe2000c101d3c */
[----:B------:R-:W-:-:S13]  /*6bb0*/  ISETP.GE.AND P3, PT, R4, UR4, PT ;  /* 0x0000000404007c0c */ /* 0x000fda000bf66270 */
[----:B------:R-:W1:Y:S04]  /*6bc0*/  @!P3 LDS.128 R36, [R83+0x2400] ;  /* 0x002400005324b984 */ /* 0x000e680000000c00 */
[----:B-1----:R-:W-:Y:S01]  /*6bd0*/  @!P3 STG.E.128 desc[UR60][R40.64+0x40], R36 ;  /* 0x000040242800b986 */ /* 0x002fe2000c101d3c */
[----:B------:R-:W-:-:S13]  /*6be0*/  ISETP.GE.AND P3, PT, R6, UR4, PT ;  /* 0x0000000406007c0c */ /* 0x000fda000bf66270 */
[----:B------:R-:W1:Y:S04]  /*6bf0*/  @!P3 LDS.128 R36, [R83+0x4800] ;  /* 0x004800005324b984 */ /* 0x000e680000000c00 */
[----:B-1----:R-:W-:Y:S01]  /*6c00*/  @!P3 STG.E.128 desc[UR60][R40.64+0x80], R36 ;  /* 0x000080242800b986 */ /* 0x002fe2000c101d3c */
        /* <DEDUP_REMOVED lines=8> */
[----:B-1----:R3:W-:Y:S02]  /*6c90*/  @!P3 STG.E.128 desc[UR60][R40.64+0xa0], R36 ;  /* 0x0000a0242800b986 */ /* 0x0027e4000c101d3c */
.L_x_471:
[----:B------:R-:W-:Y:S05]  /*6ca0*/  BSYNC B0 ;  /* 0x0000000000007941 */ /* 0x000fea0003800000 */
.L_x_470:
[----:B------:R-:W-:Y:S01]  /*6cb0*/  @!PT LDS RZ, [RZ] ;  /* 0x00000000fffff984 */ /* 0x000fe20000000800 */
[----:B------:R-:W-:Y:S01]  /*6cc0*/  @!PT LDS RZ, [RZ] ;  /* 0x00000000fffff984 */ /* 0x000fe20000000800 */
[----:B------:R-:W-:Y:S01]  /*6cd0*/  @!PT LDS RZ, [RZ] ;  /* 0x00000000fffff984 */ /* 0x000fe20000000800 */
[----:B------:R-:W-:Y:S01]  /*6ce0*/  @!PT LDS RZ, [RZ] ;  /* 0x00000000fffff984 */ /* 0x000fe20000000800 */
[----:B------:R4:W-:Y:S06]  /*6cf0*/  MEMBAR.ALL.CTA ;  /* 0x0000000000007992 */ /* 0x0009ec0000008000 */
[----:B----4-:R-:W4:Y:S01]  /*6d00*/  FENCE.VIEW.ASYNC.S ;  /* 0x00000000000073c6 */ /* 0x010f220000000000 */
[----:B------:R-:W-:Y:S02]  /*6d10*/  VIADD R17, R17, 0x1 ;  /* 0x0000000111117836 */ /* 0x000fe40000000000 */
[----:B0-2---:R-:W-:Y:S01]  /*6d20*/  @!P4 VIADD R21, R21, 0x31cc0 ;  /* 0x00031cc01515c836 */ /* 0x005fe20000000000 */
[----:B----4-:R0:W-:Y:S02]  /*6d30*/  BAR.SYNC.DEFER_BLOCKING R113, 0x80 ;  /* 0x000200710000751d */ /* 0x0101e40000010000 */
[----:B------:R-:W-:-:S02]  /*6d40*/  ISETP.NE.AND P3, PT, R17, 0x2, PT ;  /* 0x000000021100780c */ /* 0x000fc40003f65270 */
[----:B------:R-:W-:Y:S02]  /*6d50*/  @!P4 PRMT R21, RZ, 0x654, R21 ;  /* 0x00000654ff15c816 */ /* 0x000fe40000000015 */
[----:B------:R-:W-:Y:S02]  /*6d60*/  SEL R26, RZ, 0x1, P3 ;  /* 0x00000001ff1a7807 */ /* 0x000fe40001800000 */
[----:B------:R-:W-:Y:S02]  /*6d70*/  SEL R17, R17, RZ, P3 ;  /* 0x000000ff11117207 */ /* 0x000fe40001800000 */
[----:B------:R-:W-:Y:S01]  /*6d80*/  LOP3.LUT R145, R145, R26, RZ, 0x3c, !PT ;  /* 0x0000001a91917212 */ /* 0x000fe200078e3cff */
[----:B------:R0:W-:Y:S01]  /*6d90*/  @!P4 SYNCS.ARRIVE.TRANS64.RED.A1T0 RZ, [R21+URZ], RZ ;  /* 0x000000ff15ffc9a7 */ /* 0x0001e2000810043f */
[----:B------:R-:W-:Y:S05]  /*6da0*/  @P2 BRA `(.L_x_472) ;  /* 0xffffffb800a42947 */ /* 0x000fea000383ffff */
[----:B-1-3--:R-:W1:Y:S01]  /*6db0*/  S2R R36, SR_TID.X ;  /* 0x0000000000247919 */ /* 0x00ae620000002100 */
[----:B------:R-:W-:Y:S02]  /*6dc0*/  PLOP3.LUT P0, PT, PT, PT, PT, 0x8, 0x0 ;  /* 0x000000000000781c */ /* 0x000fe40003f0e170 */
[----:B-1----:R-:W-:-:S04]  /*6dd0*/  SHF.R.U32.HI R36, RZ, 0x7, R36 ;  /* 0x00000007ff247819 */ /* 0x002fc80000011624 */
[----:B------:R-:W-:-:S13]  /*6de0*/  ISETP.NE.AND P5, PT, R36, 0x1, PT ;  /* 0x000000012400780c */ /* 0x000fda0003fa5270 */
[----:B------:R-:W-:Y:S06]  /*6df0*/  @!P5 BAR.ARV 0x9, 0x100 ;  /* 0x024400000000db1d */ /* 0x000fec0000002000 */
.L_x_412:
[----:B------:R-:W-:Y:S02]  /*6e00*/  ISETP.GE.AND P2, PT, R112, 0x1, PT ;  /* 0x000000017000780c */ /* 0x000fe40003f46270 */
[----:B------:R-:W-:Y:S02]  /*6e10*/  CS2R R2, SRZ ;  /* 0x0000000000027805 */ /* 0x000fe4000001ff00 */
[----:B------:R-:W-:Y:S01]  /*6e20*/  PLOP3.LUT P1, PT, PT, PT, PT, 0x80, 0x0 ;  /* 0x000000000000781c */ /* 0x000fe20003f2f070 */
[----:B------:R-:W-:Y:S01]  /*6e30*/  IMAD.MOV.U32 R0, RZ, RZ, RZ ;  /* 0x000000ffff007224 */ /* 0x000fe200078e00ff */
[----:B------:R-:W-:Y:S02]  /*6e40*/  CS2R R46, SRZ ;  /* 0x00000000002e7805 */ /* 0x000fe4000001ff00 */
[----:B------:R-:W-:Y:S02]  /*6e50*/  CS2R R34, SRZ ;  /* 0x0000000000227805 */ /* 0x000fe4000001ff00 */
[----:B------:R-:W-:-:S02]  /*6e60*/  CS2R R52, SRZ ;  /* 0x0000000000347805 */ /* 0x000fc4000001ff00 */
[----:B------:R-:W-:Y:S01]  /*6e70*/  CS2R R28, SRZ ;  /* 0x00000000001c7805 */ /* 0x000fe2000001ff00 */
[----:B------:R-:W-:Y:S01]  /*6e80*/  IMAD.MOV.U32 R43, RZ, RZ, RZ ;  /* 0x000000ffff2b7224 */ /* 0x000fe200078e00ff */
        /* <DEDUP_REMOVED lines=8> */
[----:B------:R-:W-:Y:S01]  /*6f10*/  CS2R R78, SRZ ;  /* 0x00000000004e7805 */ /* 0x000fe2000001ff00 */
[----:B------:R-:W-:Y:S01]  /*6f20*/  IMAD.MOV.U32 R41, RZ, RZ, RZ ;  /* 0x000000ffff297224 */ /* 0x000fe200078e00ff */
[----:B------:R-:W-:Y:S02]  /*6f30*/  CS2R R64, SRZ ;  /* 0x0000000000407805 */ /* 0x000fe4000001ff00 */
[----:B------:R-:W-:-:S02]  /*6f40*/  CS2R R26, SRZ ;  /* 0x00000000001a7805 */ /* 0x000fc4000001ff00 */
[----:B------:R-:W-:Y:S02]  /*6f50*/  CS2R R74, SRZ ;  /* 0x00000000004a7805 */ /* 0x000fe4000001ff00 */
[----:B------:R-:W-:Y:S01]  /*6f60*/  CS2R R72, SRZ ;  /* 0x0000000000487805 */ /* 0x000fe2000001ff00 */
[----:B------:R-:W-:Y:S01]  /*6f70*/  IMAD.MOV.U32 R84, RZ, RZ, RZ ;  /* 0x000000ffff547224 */ /* 0x000fe200078e00ff */
[----:B------:R-:W-:Y:S02]  /*6f80*/  CS2R R80, SRZ ;  /* 0x0000000000507805 */ /* 0x000fe4000001ff00 */
[----:B------:R-:W-:Y:S01]  /*6f90*/  CS2R R68, SRZ ;  /* 0x0000000000447805 */ /* 0x000fe2000001ff00 */
[----:B------:R-:W-:Y:S02]  /*6fa0*/  IMAD.MOV.U32 R88, RZ, RZ, RZ ;  /* 0x000000ffff587224 */ /* 0x000fe400078e00ff */
[----:B------:R-:W-:Y:S02]  /*6fb0*/  IMAD.MOV.U32 R6, RZ, RZ, RZ ;  /* 0x000000ffff067224 */ /* 0x000fe400078e00ff */
[----:B------:R-:W-:-:S02]  /*6fc0*/  IMAD.MOV.U32 R86, RZ, RZ, RZ ;  /* 0x000000ffff567224 */ /* 0x000fc400078e00ff */
[----:B------:R-:W-:Y:S01]  /*6fd0*/  IMAD.MOV.U32 R83, RZ, RZ, RZ ;  /* 0x000000ffff537224 */ /* 0x000fe200078e00ff */
[----:B------:R-:W-:Y:S06]  /*6fe0*/  @P0 BRA `(.L_x_473) ;  /* 0x00000000000c0947 */ /* 0x000fec0003800000 */
[----:B------:R-:W1:Y:S01]  /*6ff0*/  FENCE.VIEW.ASYNC.G ;  /* 0x00000000000073c6 */ /* 0x000e620000000100 */
[----:B------:R-:W-:Y:S05]  /*7000*/  WARPSYNC.ALL ;  /* 0x0000000000007948 */ /* 0x000fea0003800000 */
[----:B-1----:R-:W-:Y:S06]  /*7010*/  BAR.ARV 0xc, 0x200 ;  /* 0x0308000000007b1d */ /* 0x002fec0000002000 */
.L_x_473:
[----:B------:R-:W-:Y:S02]  /*7020*/  IMAD.MOV.U32 R82, RZ, RZ, RZ ;  /* 0x000000ffff527224 */ /* 0x000fe400078e00ff */
[----:B------:R-:W-:Y:S01]  /*7030*/  IMAD.MOV.U32 R7, RZ, RZ, RZ ;  /* 0x000000ffff077224 */ /* 0x000fe200078e00ff */
[----:B------:R-:W-:Y:S06]  /*7040*/  @!P2 BRA `(.L_x_474) ;  /* 0x000000ec0020a947 */ /* 0x000fec0003800000 */
[----:B------:R-:W-:-:S03]  /*7050*/  UMOV UR4, 0xffffffff ;  /* 0xffffffff00047882 */ /* 0x000fc60000000000 */
[----:B------:R-:W-:Y:S05]  /*7060*/  BRA.DIV UR4, `(.L_x_475) ;  /* 0x0000018204207947 */ /* 0x000fea000b800000 */
[----:B------:R-:W1:Y:S02]  /*7070*/  S2R R0, SR_TID.X ;  /* 0x0000000000007919 */ /* 0x000e640000002100 */
[----:B-1----:R-:W-:-:S05]  /*7080*/  VIADD R2, R0, 0xffffff80 ;  /* 0xffffff8000027836 */ /* 0x002fca0000000000 */
[----:B------:R-:W-:-:S04]  /*7090*/  SHF.R.S32.HI R0, RZ, 0x1f, R2 ;  /* 0x0000001fff007819 */ /* 0x000fc80000011402 */
[----:B------:R-:W-:-:S04]  /*70a0*/  LEA.HI R0, R0, R2, RZ, 0x7 ;  /* 0x0000000200007211 */ /* 0x000fc800078f38ff */
[----:B------:R-:W-:-:S06]  /*70b0*/  SHF.R.S32.HI R0, RZ, 0x7, R0 ;  /* 0x00000007ff007819 */ /* 0x000fcc0000011400 */
[----:B------:R-:W1:Y:S04]  /*70c0*/  SHFL.IDX PT, R0, R0, RZ, 0x1f ;  /* 0x00001fff00007589 */ /* 0x000e6800000e0000 */
[----:B-1----:R1:W-:Y:S02]  /*70d0*/  STL [R1+0x78], R0 ;  /* 0x0000780001007387 */ /* 0x0023e40000100800 */
.L_x_714:
[----:B------:R-:W1:Y:S01]  /*70e0*/  LDL R3, [R1+0x78] ;  /* 0x0000780001037983 */ /* 0x000e620000100800 */
[----:B------:R-:W-:Y:S01]  /*70f0*/  BSSY B6, `(.L_x_476) ;  /* 0x000001b000067945 */ /* 0x000fe20003800000 */
[----:B-1----:R-:W-:-:S05]  /*7100*/  IMAD.HI R0, R3, 0x55555556, RZ ;  /* 0x5555555603007827 */ /* 0x002fca00078e02ff */
[----:B------:R-:W-:-:S05]  /*7110*/  LEA.HI R2, R0, R0, RZ, 0x1 ;  /* 0x0000000000027211 */ /* 0x000fca00078f08ff */
[----:B------:R-:W-:Y:S02]  /*7120*/  IMAD R2, R2, -0x3, R3 ;  /* 0xfffffffd02027824 */ /* 0x000fe400078e0203 */
[----:B------:R-:W-:-:S04]  /*7130*/  VIADD R3, R16, 0x24300 ;  /* 0x0002430010037836 */ /* 0x000fc80000000000 */
[----:B------:R-:W-:Y:S01]  /*7140*/  IMAD R0, R2, 0x800, R3 ;  /* 0x0000080002007824 */ /* 0x000fe200078e0203 */
[----:B------:R-:W-:-:S04]  /*7150*/  LOP3.LUT P0, RZ, R3, 0x9f, RZ, 0xc0, !PT ;  /* 0x0000009f03ff7812 */ /* 0x000fc8000780c0ff */
[----:B------:R-:W-:-:S04]  /*7160*/  SHF.R.U32.HI R0, RZ, 0x4, R0 ;  /* 0x00000004ff007819 */ /* 0x000fc80000011600 */
[----:B------:R-:W-:-:S05]  /*7170*/  LOP3.LUT R0, R0, 0x3fff, RZ, 0xc0, !PT ;  /* 0x00003fff00007812 */ /* 0x000fca00078ec0ff */
[----:B------:R1:W-:Y:S01]  /*7180*/  STL [R1+0x80], R0 ;  /* 0x0000800001007387 */ /* 0x0003e20000100800 */
[----:B------:R-:W-:Y:S05]  /*7190*/  @!P0 BRA `(.L_x_477) ;  /* 0x0000000000408947 */ /* 0x000fea0003800000 */
[----:B-1----:R-:W-:Y:S01]  /*71a0*/  MOV R0, 0x0 ;  /* 0x0000000000007802 */ /* 0x002fe20000000f00 */
[----:B------:R-:W-:Y:S01]  /*71b0*/  ULDC.64 UR4, c[0x4][0xa8] ;  /* 0x01002a0000047ab9 */ /* 0x000fe20000000a00 */
[----:B------:R-:W-:Y:S01]  /*71c0*/  ULDC.64 UR6, c[0x4][0xb0] ;  /* 0x01002c0000067ab9 */ /* 0x000fe20000000a00 */
[----:B------:R-:W-:Y:S01]  /*71d0*/  IMAD.U32 R4, RZ, RZ, UR4 ;  /* 0x00000004ff047e24 */ /* 0x000fe2000f8e00ff */
[----:B0-----:R0:W1:Y:S01]  /*71e0*/  LDC.64 R14, c[0x4][R0] ;  /* 0x01000000000e7b82 */ /* 0x0010620000000a00 */
        /* <DEDUP_REMOVED lines=11> */
.L_x_477:
[----:B------:R-:W-:Y:S05]  /*72a0*/  BSYNC B6 ;  /* 0x0000000000067941 */ /* 0x000fea0003800000 */
.L_x_476:
[----:B------:R-:W-:Y:S02]  /*72b0*/  ULDC UR4, c[0x0][0x3f4] ;  /* 0x0000fd0000047ab9 */ /* 0x000fe40000000800 */
[----:B------:R-:W-:-:S13]  /*72c0*/  ISETP.LT.AND P0, PT, RZ, UR4, PT ;  /* 0x00000004ff007c0c */ /* 0x000fda000bf01270 */
[----:B------:R-:W-:Y:S05]  /*72d0*/  @P0 BRA `(.L_x_478) ;  /* 0x0000000000400947 */ /* 0x000fea0003800000 */
[----:B------:R-:W1:Y:S02]  /*72e0*/  LDL R20, [R1+0x98] ;  /* 0x0000980001147983 */ /* 0x000e640000100800 */
[----:B-1----:R-:W-:-:S04]  /*72f0*/  LEA.HI R0, R20, R20, RZ, 0x1 ;  /* 0x0000001414007211 */ /* 0x002fc800078f08ff */
[----:B------:R-:W-:-:S05]  /*7300*/  LOP3.LUT R0, R0, 0xfffffffe, RZ, 0xc0, !PT ;  /* 0xfffffffe00007812 */ /* 0x000fca00078ec0ff */
[----:B------:R-:W-:-:S05]  /*7310*/  IMAD.IADD R0, R20, 0x1, -R0 ;  /* 0x0000000114007824 */ /* 0x000fca00078e0a00 */
[----:B------:R-:W-:-:S04]  /*7320*/  SHF.L.U32 R3, R0, 0x1f, RZ ;  /* 0x0000001f00037819 */ /* 0x000fc800000006ff */
[----:B------:R1:W2:Y:S03]  /*7330*/  SYNCS.PHASECHK.TRANS64.TRYWAIT P0, [R16+URZ+0x31c00], R3 ;  /* 0x031c0003100075a7 */ /* 0x0002a6000800017f */
[----:B--2---:R-:W-:Y:S05]  /*7340*/  @!P0 NANOSLEEP.SYNCS 0x989680 ;  /* 0x009896800000895d */ /* 0x004fea0003900000 */
[----:B------:R-:W2:Y:S01]  /*7350*/  @!P0 SYNCS.PHASECHK.TRANS64 P0, [R16+URZ+0x31c00], R3 ;  /* 0x031c0003100085a7 */ /* 0x000ea2000800007f */
[----:B------:R-:W-:Y:S04]  /*7360*/  BSSY B0, `(.L_x_479) ;  /* 0x0000006000007945 */ /* 0x000fe80003800000 */
[----:B--2---:R-:W-:Y:S05]  /*7370*/  @P0 BRA `(.L_x_480) ;  /* 0x0000000000100947 */ /* 0x004fea0003800000 */
.L_x_481:
[----:B--2---:R2:W3:Y:S02]  /*7380*/  SYNCS.PHASECHK.TRANS64.TRYWAIT P0, [R16+URZ+0x31c00], R3 ;  /* 0x031c0003100075a7 */ /* 0x0044e4000800017f */
[----:B---3--:R-:W-:Y:S05]  /*7390*/  @!P0 NANOSLEEP.SYNCS 0x989680 ;  /* 0x009896800000895d */ /* 0x008fea0003900000 */
[----:B------:R-:W3:Y:S02]  /*73a0*/  @!P0 SYNCS.PHASECHK.TRANS64 P0, [R16+URZ+0x31c00], R3 ;  /* 0x031c0003100085a7 */ /* 0x000ee4000800007f */
[----:B---3--:R-:W-:Y:S05]  /*73b0*/  @!P0 BRA `(.L_x_481) ;  /* 0xfffffffc00f08947 */ /* 0x008fea000383ffff */
.L_x_480:
[----:B------:R-:W-:Y:S05]  /*73c0*/  BSYNC B0 ;  /* 0x0000000000007941 */ /* 0x000fea0003800000 */
.L_x_479:
[----:B------:R-:W-:Y:S05]  /*73d0*/  BRA `(.L_x_482) ;  /* 0x0000003c004c7947 */ /* 0x000fea0003800000 */
.L_x_478:
[----:B------:R-:W2:Y:S01]  /*73e0*/  LDL R6, [R1+0xb0] ;  /* 0x0000b00001067983 */ /* 0x000ea20000100800 */
[----:B-1---5:R-:W-:Y:S01]  /*73f0*/  SHF.R.S32.HI R0, RZ, 0x1f, R106 ;  /* 0x0000001fff007819 */ /* 0x022fe2000001146a */
[----:B------:R-:W-:Y:S01]  /*7400*/  ULDC.64 UR4, c[0x0][0x3f8] ;  /* 0x0000fe0000047ab9 */ /* 0x000fe20000000a00 */
[----:B------:R-:W-:Y:S01]  /*7410*/  ULDC.64 UR6, c[0x0][0x408] ;  /* 0x0001020000067ab9 */ /* 0x000fe20000000a00 */
[----:B------:R-:W-:-:S04]  /*7420*/  IMAD.WIDE.U32 R4, R106, UR4, RZ ;  /* 0x000000046a047c25 */ /* 0x000fc8000f8e00ff */
[C---:B------:R-:W-:Y:S02]  /*7430*/  IMAD R3, R0.reuse, UR4, RZ ;  /* 0x0000000400037c24 */ /* 0x040fe4000f8e02ff */
[----:B------:R-:W-:Y:S02]  /*7440*/  IMAD R7, R0, UR6, RZ ;  /* 0x0000000600077c24 */ /* 0x000fe4000f8e02ff */
[C---:B------:R-:W-:Y:S01]  /*7450*/  IMAD R3, R106.reuse, UR5, R3 ;  /* 0x000000056a037c24 */ /* 0x040fe2000f8e0203 */
[----:B------:R-:W-:Y:S01]  /*7460*/  ULDC.64 UR4, c[0x0][0x3e8] ;  /* 0x0000fa0000047ab9 */ /* 0x000fe20000000a00 */
[----:B------:R-:W-:Y:S01]  /*7470*/  IMAD R7, R106, UR7, R7 ;  /* 0x000000076a077c24 */ /* 0x000fe2000f8e0207 */
[----:B------:R-:W-:Y:S01]  /*7480*/  LEA R24, P1, R4, UR4, 0x1 ;  /* 0x0000000404187c11 */ /* 0x000fe2000f8208ff */
[----:B------:R-:W-:Y:S01]  /*7490*/  IMAD.WIDE.U32 R106, R106, UR6, RZ ;  /* 0x000000066a6a7c25 */ /* 0x000fe2000f8e00ff */
[----:B------:R-:W-:-:S03]  /*74a0*/  ULDC.64 UR6, c[0x0][0x400] ;  /* 0x0001000000067ab9 */ /* 0x000fc60000000a00 */
[----:B------:R-:W-:Y:S01]  /*74b0*/  IMAD.IADD R25, R3, 0x1, R5 ;  /* 0x0000000103197824 */ /* 0x000fe200078e0205 */
[----:B------:R-:W-:Y:S01]  /*74c0*/  LEA R26, P2, R106, UR6, 0x1 ;  /* 0x000000066a1a7c11 */ /* 0x000fe2000f8408ff */
[----:B------:R-:W-:-:S03]  /*74d0*/  IMAD.IADD R27, R7, 0x1, R107 ;  /* 0x00000001071b7824 */ /* 0x000fc600078e026b */
[----:B------:R-:W-:Y:S02]  /*74e0*/  LEA.HI.X R25, R4, UR5, R25, 0x1, P1 ;  /* 0x0000000504197c11 */ /* 0x000fe400088f0c19 */
[----:B------:R-:W-:Y:S02]  /*74f0*/  LEA.HI.X R27, R106, UR7, R27, 0x1, P2 ;  /* 0x000000076a1b7c11 */ /* 0x000fe400090f0c1b */
[----:B--2---:R-:W-:-:S13]  /*7500*/  LOP3.LUT P0, RZ, R6, 0x1bf, RZ, 0xc0, !PT ;  /* 0x000001bf06ff7812 */ /* 0x004fda000780c0ff */
[----:B------:R-:W-:Y:S05]  /*7510*/  @!P0 BRA `(.L_x_483) ;  /* 0x0000000000408947 */ /* 0x000fea0003800000 */
[----:B------:R-:W-:Y:S01]  /*7520*/  MOV R0, 0x0 ;  /* 0x0000000000007802 */ /* 0x000fe20000000f00 */
        /* <DEDUP_REMOVED lines=15> */
.L_x_483:
[----:B------:R-:W-:Y:S01]  /*7620*/  ULDC.U8 UR4, c[0x0][0x410] ;  /* 0x0001040000047ab9 */ /* 0x000fe20000000000 */
[----:B------:R-:W-:Y:S01]  /*7630*/  BSSY B0, `(.L_x_484) ;  /* 0x00003a5000007945 */ /* 0x000fe20003800000 */
[----:B------:R-:W-:Y:S01]  /*7640*/  ISETP.NE.AND P0, PT, RZ, UR4, PT ;  /* 0x00000004ff007c0c */ /* 0x000fe2000bf05270 */
[----:B------:R-:W-:-:S12]  /*7650*/  IMAD R6, R109, 0xc0, R19 ;  /* 0x000000c06d067824 */ /* 0x000fd800078e0213 */
[----:B------:R-:W-:Y:S05]  /*7660*/  @!P0 BRA `(.L_x_485) ;  /* 0x0000001c00688947 */ /* 0x000fea0003800000 */
[----:B------:R-:W-:-:S03]  /*7670*/  UMOV UR4, 0xffffffff ;  /* 0xffffffff00047882 */ /* 0x000fc60000000000 */
[----:B------:R-:W-:Y:S05]  /*7680*/  BRA.DIV UR4, `(.L_x_486) ;  /* 0x0000017a04d87947 */ /* 0x000fea000b800000 */
[----:B------:R1:W2:Y:S04]  /*7690*/  SHFL.IDX PT, R3, R25, RZ, 0x1e1f ;  /* 0x001e1fff19037589 */ /* 0x0002a800000e0000 */
[----:B------:R1:W3:Y:S04]  /*76a0*/  SHFL.IDX PT, R0, R24, RZ, 0x1e1f ;  /* 0x001e1fff18007589 */ /* 0x0002e800000e0000 */
[----:B------:R1:W4:Y:S04]  /*76b0*/  SHFL.IDX PT, R5, R27, RZ, 0x1e1f ;  /* 0x001e1fff1b057589 */ /* 0x00032800000e0000 */
[----:B0-----:R1:W0:Y:S02]  /*76c0*/  SHFL.IDX PT, R14, R26, RZ, 0x1e1f ;  /* 0x001e1fff1a0e7589 */ /* 0x00122400000e0000 */
.L_x_720:
[----:B------:R-:W5:Y:S01]  /*76d0*/  LDL R54, [R1+0x98] ;  /* 0x0000980001367983 */ /* 0x000f620000100800 */
[----:B------:R-:W-:Y:S01]  /*76e0*/  ULDC UR4, c[0x0][0x448] ;  /* 0x0001120000047ab9 */ /* 0x000fe20000000800 */
[----:B------:R-:W-:Y:S01]  /*76f0*/  BSSY B1, `(.L_x_487) ;  /* 0x0000061000017945 */ /* 0x000fe20003800000 */
[----:B------:R-:W-:Y:S01]  /*7700*/  IMAD R111, R111, UR4, RZ ;  /* 0x000000046f6f7c24 */ /* 0x000fe2000f8e02ff */
[----:B------:R-:W-:Y:S02]  /*7710*/  CS2R R38, SRZ ;  /* 0x0000000000267805 */ /* 0x000fe4000001ff00 */
[----:B------:R-:W-:Y:S02]  /*7720*/  CS2R R34, SRZ ;  /* 0x0000000000227805 */ /* 0x000fe4000001ff00 */
[----:B------:R-:W-:Y:S01]  /*7730*/  CS2R R30, SRZ ;  /* 0x00000000001e7805 */ /* 0x000fe2000001ff00 */
[----:B------:R-:W-:Y:S01]  /*7740*/  IMAD R4, R109, -0xc0, R111 ;  /* 0xffffff406d047824 */ /* 0x000fe200078e026f */
[----:B------:R-:W-:-:S02]  /*7750*/  ISETP.GE.AND P1, PT, R6, R111, PT ;  /* 0x0000006f0600720c */ /* 0x000fc40003f26270 */
[----:B-1----:R-:W-:Y:S02]  /*7760*/  CS2R R24, SRZ ;  /* 0x0000000000187805 */ /* 0x002fe4000001ff00 */
[----:B------:R-:W-:Y:S02]  /*7770*/  CS2R R12, SRZ ;  /* 0x00000000000c7805 */ /* 0x000fe4000001ff00 */
[----:B------:R-:W-:Y:S02]  /*7780*/  CS2R R8, SRZ ;  /* 0x0000000000087805 */ /* 0x000fe4000001ff00 */
[----:B------:R-:W-:Y:S02]  /*7790*/  VIMNMX R4, R4, 0xc0, PT ;  /* 0x000000c004047848 */ /* 0x000fe40003fe0100 */
[----:B------:R-:W-:Y:S02]  /*77a0*/  CS2R R36, SRZ ;  /* 0x0000000000247805 */ /* 0x000fe4000001ff00 */
[----:B------:R-:W-:-:S02]  /*77b0*/  CS2R R32, SRZ ;  /* 0x0000000000207805 */ /* 0x000fc4000001ff00 */
[----:B------:R-:W-:Y:S02]  /*77c0*/  CS2R R28, SRZ ;  /* 0x00000000001c7805 */ /* 0x000fe4000001ff00 */
[----:B------:R-:W-:Y:S02]  /*77d0*/  ISETP.GE.AND P0, PT, R19, R4, PT ;  /* 0x000000041300720c */ /* 0x000fe40003f06270 */
[----:B------:R-:W-:Y:S02]  /*77e0*/  CS2R R26, SRZ ;  /* 0x00000000001a7805 */ /* 0x000fe4000001ff00 */
[----:B------:R-:W-:Y:S02]  /*77f0*/  CS2R R20, SRZ ;  /* 0x0000000000147805 */ /* 0x000fe4000001ff00 */
[----:B------:R-:W-:Y:S02]  /*7800*/  CS2R R10, SRZ ;  /* 0x00000000000a7805 */ /* 0x000fe4000001ff00 */
[----:B-----5:R-:W-:Y:S01]  /*7810*/  LEA.HI R52, R54, R54, RZ, 0x1 ;  /* 0x0000003636347211 */ /* 0x020fe200078f08ff */
[----:B------:R-:W-:Y:S06]  /*7820*/  @P1 BRA `(.L_x_488) ;  /* 0x0000000400341947 */ /* 0x000fec0003800000 */
[----:B------:R-:W2:Y:S01]  /*7830*/  LDL R7, [R1+0x64] ;  /* 0x0000640001077983 */ /* 0x000ea20000100800 */
[----:B------:R-:W-:-:S03]  /*7840*/  ULDC UR4, c[0x0][0x3f4] ;  /* 0x0000fd0000047ab9 */ /* 0x000fc60000000800 */
[----:B------:R-:W3:Y:S04]  /*7850*/  LDL R41, [R1+0x6c] ;  /* 0x00006c0001297983 */ /* 0x000ee80000100800 */
[----:B------:R-:W4:Y:S04]  /*7860*/  LDL R40, [R1+0x70] ;  /* 0x0000700001287983 */ /* 0x000f280000100800 */
[----:B------:R-:W4:Y:S04]  /*7870*/  LDL R15, [R1+0x68] ;  /* 0x00006800010f7983 */ /* 0x000f280000100800 */
[----:B------:R-:W4:Y:S04]  /*7880*/  LDL.64 R50, [R1+0x40] ;  /* 0x0000400001327983 */ /* 0x000f280000100a00 */
[----:B------:R-:W4:Y:S01]  /*7890*/  LDL R12, [R1+0x74] ;  /* 0x00007400010c7983 */ /* 0x000f220000100800 */
        /* <DEDUP_REMOVED lines=9> */
[C---:B--2---:R-:W-:Y:S01]  /*7930*/  ISETP.GE.AND P4, PT, R7.reuse, UR4, PT ;  /* 0x0000000407007c0c */ /* 0x044fe2000bf86270 */
[----:B------:R-:W-:Y:S01]  /*7940*/  IMAD.SHL.U32 R9, R7, 0x2, RZ ;  /* 0x0000000207097824 */ /* 0x000fe200078e00ff */
[----:B------:R-:W-:Y:S02]  /*7950*/  SHF.R.S32.HI R4, RZ, 0x1f, R7 ;  /* 0x0000001fff047819 */ /* 0x000fe40000011407 */
[----:B---3--:R-:W-:Y:S02]  /*7960*/  ISETP.GE.AND P3, PT, R41, UR4, PT ;  /* 0x0000000429007c0c */ /* 0x008fe4000bf66270 */
[----:B------:R-:W-:-:S07]  /*7970*/  SHF.L.U64.HI R4, R7, 0x1, R4 ;  /* 0x0000000107047819 */ /* 0x000fce0000010204 */
[-C--:B0-----:R-:W-:Y:S02]  /*7980*/  @!P4 IADD3 R8, P2, R14, R9.reuse, RZ ;  /* 0x000000090e08c210 */ /* 0x081fe40007f5e0ff */
[----:B------:R-:W-:-:S03]  /*7990*/  @!P4 IADD3 R6, P1, R0, R9, RZ ;  /* 0x000000090006c210 */ /* 0x000fc60007f3e0ff */
[--C-:B----4-:R-:W-:Y:S01]  /*79a0*/  @!P4 IMAD.X R9, R5, 0x1, R4.reuse, P2 ;  /* 0x000000010509c824 */ /* 0x110fe200010e0604 */
[C---:B------:R-:W-:Y:S01]  /*79b0*/  ISETP.GE.AND P2, PT, R40.reuse, UR4, PT ;  /* 0x0000000428007c0c */ /* 0x040fe2000bf46270 */
[----:B------:R-:W-:Y:S01]  /*79c0*/  @!P4 IMAD.X R7, R3, 0x1, R4, P1 ;  /* 0x000000010307c824 */ /* 0x000fe200008e0604 */
[----:B------:R-:W-:Y:S01]  /*79d0*/  SHF.R.S32.HI R4, RZ, 0x1f, R41 ;  /* 0x0000001fff047819 */ /* 0x000fe20000011429 */
[----:B------:R-:W-:Y:S01]  /*79e0*/  IMAD.SHL.U32 R49, R41, 0x2, RZ ;  /* 0x0000000229317824 */ /* 0x000fe200078e00ff */
[----:B------:R-:W5:Y:S01]  /*79f0*/  @!P4 LD.E.64 R34, desc[UR60][R8.64] ;  /* 0x0000003c0822c980 */ /* 0x000f62000c101b00 */
[----:B------:R-:W-:Y:S01]  /*7a00*/  ISETP.GE.AND P1, PT, R15, UR4, PT ;  /* 0x000000040f007c0c */ /* 0x000fe2000bf26270 */
[----:B------:R-:W-:Y:S01]  /*7a10*/  IMAD.SHL.U32 R45, R40, 0x2, RZ ;  /* 0x00000002282d7824 */ /* 0x000fe200078e00ff */
[----:B------:R-:W-:Y:S01]  /*7a20*/  SHF.L.U64.HI R4, R41, 0x1, R4 ;  /* 0x0000000129047819 */ /* 0x000fe20000010204 */
[----:B------:R0:W5:Y:S01]  /*7a30*/  @!P4 LD.E.64 R32, desc[UR60][R6.64] ;  /* 0x0000003c0620c980 */ /* 0x000162000c101b00 */
[----:B------:R-:W-:-:S02]  /*7a40*/  @!P3 IADD3 R48, P4, R14, R49, RZ ;  /* 0x000000310e30b210 */ /* 0x000fc40007f9e0ff */
[----:B------:R-:W-:Y:S02]  /*7a50*/  SHF.R.S32.HI R10, RZ, 0x1f, R40 ;  /* 0x0000001fff0a7819 */ /* 0x000fe40000011428 */
[----:B------:R-:W-:Y:S01]  /*7a60*/  @!P3 IADD3 R46, P5, R0, R49, RZ ;  /* 0x00000031002eb210 */ /* 0x000fe20007fbe0ff */
[----:B------:R-:W-:Y:S01]  /*7a70*/  @!P3 IMAD.X R49, R5, 0x1, R4, P4 ;  /* 0x000000010531b824 */ /* 0x000fe200020e0604 */
[----:B------:R-:W-:Y:S02]  /*7a80*/  SHF.L.U64.HI R10, R40, 0x1, R10 ;  /* 0x00000001280a7819 */ /* 0x000fe4000001020a */
[-C--:B------:R-:W-:Y:S01]  /*7a90*/  @!P2 IADD3 R44, P4, R14, R45.reuse, RZ ;  /* 0x0000002d0e2ca210 */ /* 0x080fe20007f9e0ff */
[----:B0-----:R-:W-:Y:S01]  /*7aa0*/  IMAD.SHL.U32 R7, R15, 0x2, RZ ;  /* 0x000000020f077824 */ /* 0x001fe200078e00ff */
[----:B------:R-:W-:Y:S01]  /*7ab0*/  SHF.R.S32.HI R11, RZ, 0x1f, R15 ;  /* 0x0000001fff0b7819 */ /* 0x000fe2000001140f */
[----:B------:R-:W-:Y:S01]  /*7ac0*/  @!P3 IMAD.X R47, R3, 0x1, R4, P5 ;  /* 0x00000001032fb824 */ /* 0x000fe200028e0604 */
[C---:B------:R-:W-:Y:S01]  /*7ad0*/  @!P2 IADD3 R42, P5, R0.reuse, R45, RZ ;  /* 0x0000002d002aa210 */ /* 0x040fe20007fbe0ff */
[--C-:B------:R-:W-:Y:S01]  /*7ae0*/  @!P2 IMAD.X R45, R5, 0x1, R10.reuse, P4 ;  /* 0x00000001052da824 */ /* 0x100fe200020e060a */
[----:B------:R-:W-:Y:S01]  /*7af0*/  SHF.L.U64.HI R4, R15, 0x1, R11 ;  /* 0x000000010f047819 */ /* 0x000fe2000001020b */
[----:B------:R-:W5:Y:S01]  /*7b00*/  @!P3 LD.E.64 R30, desc[UR60][R48.64] ;  /* 0x0000003c301eb980 */ /* 0x000f62000c101b00 */
[-C--:B------:R-:W-:Y:S01]  /*7b10*/  @!P1 IADD3 R40, P4, R0, R7.reuse, RZ ;  /* 0x0000000700289210 */ /* 0x080fe20007f9e0ff */
[C---:B------:R-:W-:Y:S01]  /*7b20*/  @!P2 IMAD.X R43, R3.reuse, 0x1, R10, P5 ;  /* 0x00000001032ba824 */ /* 0x040fe200028e060a */
[----:B------:R-:W-:Y:S01]  /*7b30*/  ISETP.GE.AND P5, PT, R50, UR4, PT ;  /* 0x0000000432007c0c */ /* 0x000fe2000bfa6270 */
[----:B------:R-:W5:Y:S02]  /*7b40*/  @!P3 LD.E.64 R28, desc[UR60][R46.64] ;  /* 0x0000003c2e1cb980 */ /* 0x000f64000c101b00 */
[--C-:B------:R-:W-:Y:S01]  /*7b50*/  @!P1 IMAD.X R41, R3, 0x1, R4.reuse, P4 ;  /* 0x0000000103299824 */ /* 0x100fe200020e0604 */
[----:B------:R-:W-:Y:S01]  /*7b60*/  @!P1 IADD3 R6, P4, R14, R7, RZ ;  /* 0x000000070e069210 */ /* 0x000fe20007f9e0ff */
[C---:B------:R-:W-:Y:S01]  /*7b70*/  IMAD.SHL.U32 R15, R12.reuse, 0x2, RZ ;  /* 0x000000020c0f7824 */ /* 0x040fe200078e00ff */
[----:B------:R-:W5:Y:S03]  /*7b80*/  @!P2 LD.E.64 R26, desc[UR60][R42.64] ;  /* 0x0000003c2a1aa980 */ /* 0x000f66000c101b00 */
[----:B------:R-:W-:Y:S01]  /*7b90*/  @!P1 IMAD.X R7, R5, 0x1, R4, P4 ;  /* 0x0000000105079824 */ /* 0x000fe200020e0604 */
[----:B------:R-:W-:Y:S01]  /*7ba0*/  ISETP.GE.AND P4, PT, R12, UR4, PT ;  /* 0x000000040c007c0c */ /* 0x000fe2000bf86270 */
[----:B------:R-:W5:Y:S02]  /*7bb0*/  @!P2 LD.E.64 R24, desc[UR60][R44.64] ;  /* 0x0000003c2c18a980 */ /* 0x000f64000c101b00 */
[----:B------:R-:W-:-:S02]  /*7bc0*/  @!P5 IMAD.MOV.U32 R8, RZ, RZ, R0 ;  /* 0x000000ffff08d224 */ /* 0x000fc400078e0000 */
[----:B------:R-:W-:Y:S01]  /*7bd0*/  @!P5 IMAD.MOV.U32 R9, RZ, RZ, R3 ;  /* 0x000000ffff09d224 */ /* 0x000fe200078e0003 */
[----:B------:R-:W5:Y:S01]  /*7be0*/  @!P1 LD.E.64 R20, desc[UR60][R40.64] ;  /* 0x0000003c28149980 */ /* 0x000f62000c101b00 */
[----:B------:R-:W-:Y:S02]  /*7bf0*/  @!P5 IMAD.MOV.U32 R4, RZ, RZ, R14 ;  /* 0x000000ffff04d224 */ /* 0x000fe400078e000e */
[----:B------:R-:W-:-:S04]  /*7c00*/  @!P5 IMAD.WIDE R8, R50, 0x2, R8 ;  /* 0x000000023208d825 */ /* 0x000fc800078e0208 */
[----:B------:R-:W-:Y:S01]  /*7c10*/  @!P5 IMAD.WIDE R10, R50, 0x2, R4 ;  /* 0x00000002320ad825 */ /* 0x000fe200078e0204 */
[----:B------:R-:W-:Y:S01]  /*7c20*/  SHF.R.S32.HI R4, RZ, 0x1f, R12 ;  /* 0x0000001fff047819 */ /* 0x000fe2000001140c */
[----:B------:R0:W5:Y:S03]  /*7c30*/  @!P5 LD.E.64 R36, desc[UR60][R8.64] ;  /* 0x0000003c0824d980 */ /* 0x000166000c101b00 */
[----:B------:R-:W-:Y:S01]  /*7c40*/  SHF.L.U64.HI R4, R12, 0x1, R4 ;  /* 0x000000010c047819 */ /* 0x000fe20000010204 */
[----:B------:R1:W5:Y:S01]  /*7c50*/  @!P5 LD.E.64 R38, desc[UR60][R10.64] ;  /* 0x0000003c0a26d980 */ /* 0x000362000c101b00 */
[----:B------:R-:W-:-:S05]  /*7c60*/  @!P4 IADD3 R50, P5, R0, R15, RZ ;  /* 0x0000000f0032c210 */ /* 0x000fca0007fbe0ff */
[--C-:B------:R-:W-:Y:S01]  /*7c70*/  @!P4 IMAD.X R51, R3, 0x1, R4.reuse, P5 ;  /* 0x000000010333c824 */ /* 0x100fe200028e0604 */
[----:B------:R-:W-:Y:S02]  /*7c80*/  @!P4 IADD3 R14, P5, R14, R15, RZ ;  /* 0x0000000f0e0ec210 */ /* 0x000fe40007fbe0ff */
[----:B------:R-:W-:Y:S02]  /*7c90*/  CS2R R12, SRZ ;  /* 0x00000000000c7805 */ /* 0x000fe4000001ff00 */
[----:B0-----:R-:W-:Y:S02]  /*7ca0*/  CS2R R8, SRZ ;  /* 0x0000000000087805 */ /* 0x001fe4000001ff00 */
[----:B-1----:R-:W-:Y:S01]  /*7cb0*/  CS2R R10, SRZ ;  /* 0x00000000000a7805 */ /* 0x002fe2000001ff00 */
[----:B------:R-:W-:Y:S01]  /*7cc0*/  @!P4 IMAD.X R15, R5, 0x1, R4, P5 ;  /* 0x00000001050fc824 */ /* 0x000fe200028e0604 */
[----:B------:R1:W5:Y:S04]  /*7cd0*/  @!P1 LD.E.64 R12, desc[UR60][R6.64] ;  /* 0x0000003c060c9980 */ /* 0x000368000c101b00 */
[----:B------:R1:W5:Y:S04]  /*7ce0*/  @!P4 LD.E.64 R10, desc[UR60][R50.64] ;  /* 0x0000003c320ac980 */ /* 0x000368000c101b00 */
[----:B------:R1:W5:Y:S02]  /*7cf0*/  @!P4 LD.E.64 R8, desc[UR60][R14.64] ;  /* 0x0000003c0e08c980 */ /* 0x000364000c101b00 */
.L_x_488:
[----:B------:R-:W-:Y:S05]  /*7d00*/  BSYNC B1 ;  /* 0x0000000000017941 */ /* 0x000fea0003800000 */
.L_x_487:
[----:B--2--5:R-:W-:Y:S01]  /*7d10*/  IMAD.MOV.U32 R3, RZ, RZ, R39 ;  /* 0x000000ffff037224 */ /* 0x024fe200078e0027 */
[----:B------:R-:W-:Y:S01]  /*7d20*/  LOP3.LUT R52, R52, 0xfffffffe, RZ, 0xc0, !PT ;  /* 0xfffffffe34347812 */ /* 0x000fe200078ec0ff */
[----:B---3--:R-:W-:Y:S01]  /*7d30*/  IMAD.MOV.U32 R0, RZ, RZ, R38 ;  /* 0x000000ffff007224 */ /* 0x008fe200078e0026 */
[----:B------:R-:W-:Y:S01]  /*7d40*/  BSSY B1, `(.L_x_489) ;  /* 0x0000031000017945 */ /* 0x000fe20003800000 */
[----:B------:R-:W-:Y:S01]  /*7d50*/  IMAD.MOV.U32 R4, RZ, RZ, R34 ;  /* 0x000000ffff047224 */ /* 0x000fe200078e0022 */
[----:B01----:R-:W-:Y:S01]  /*7d60*/  PRMT R14, R14, 0x5410, R3 ;  /* 0x000054100e0e7816 */ /* 0x003fe20000000003 */
[----:B------:R-:W-:Y:S01]  /*7d70*/  IMAD.IADD R3, R54, 0x1, -R52 ;  /* 0x0000000136037824 */ /* 0x000fe200078e0a34 */
[----:B------:R-:W-:Y:S01]  /*7d80*/  PRMT R56, R0, 0x7610, R56 ;  /* 0x0000761000387816 */ /* 0x000fe20000000038 */
[----:B------:R-:W-:Y:S01]  /*7d90*/  IMAD.MOV.U32 R0, RZ, RZ, R35 ;  /* 0x000000ffff007224 */ /* 0x000fe200078e0023 */
[----:B------:R-:W-:Y:S01]  /*7da0*/  PRMT R62, R4, 0x7610, R62 ;  /* 0x00007610043e7816 */ /* 0x000fe2000000003e */
[----:B------:R-:W-:Y:S01]  /*7db0*/  IMAD.MOV.U32 R4, RZ, RZ, R30 ;  /* 0x000000ffff047224 */ /* 0x000fe200078e001e */
[----:B------:R-:W-:Y:S01]  /*7dc0*/  SHF.L.U32 R3, R3, 0x1f, RZ ;  /* 0x0000001f03037819 */ /* 0x000fe200000006ff */
[----:B----4-:R-:W-:Y:S01]  /*7dd0*/  IMAD.MOV.U32 R5, RZ, RZ, R31 ;  /* 0x000000ffff057224 */ /* 0x010fe200078e001f */
[----:B------:R-:W-:Y:S01]  /*7de0*/  PRMT R15, R15, 0x5410, R0 ;  /* 0x000054100f0f7816 */ /* 0x000fe20000000000 */
[----:B------:R-:W-:Y:S01]  /*7df0*/  IMAD.MOV.U32 R0, RZ, RZ, R24 ;  /* 0x000000ffff007224 */ /* 0x000fe200078e0018 */
[----:B------:R-:W0:Y:S01]  /*7e00*/  SYNCS.PHASECHK.TRANS64.TRYWAIT P1, [R16+URZ+0x31c00], R3 ;  /* 0x031c0003100075a7 */ /* 0x000e22000802017f */
        /* <DEDUP_REMOVED lines=35> */
[----:B0-----:R-:W-:Y:S06]  /*8040*/  @!P1 BRA `(.L_x_490) ;  /* 0x0000017000d89947 */ /* 0x001fec0003800000 */
.L_x_721:
[----:B------:R-:W-:Y:S05]  /*8050*/  BSYNC B1 ;  /* 0x0000000000017941 */ /* 0x000fea0003800000 */
.L_x_489:
[----:B------:R-:W-:Y:S02]  /*8060*/  PRMT R40, R0, 0x7610, R40 ;  /* 0x0000761000287816 */ /* 0x000fe40000000028 */
[----:B------:R-:W-:Y:S01]  /*8070*/  PRMT R41, R4, 0x7610, R41 ;  /* 0x0000761004297816 */ /* 0x000fe20000000029 */
[----:B------:R-:W-:Y:S06]  /*8080*/  @P0 BRA `(.L_x_491) ;  /* 0x0000002c00fc0947 */ /* 0x000fec0003800000 */
[----:B------:R-:W2:Y:S01]  /*8090*/  LDL.64 R60, [R1+0x40] ;  /* 0x00004000013c7983 */ /* 0x000ea20000100a00 */
[----:B------:R-:W2:Y:S03]  /*80a0*/  LDC R0, c[0x0][0x3f4] ;  /* 0x0000fd00ff007b82 */ /* 0x000ea60000000800 */
[----:B------:R-:W0:Y:S04]  /*80b0*/  LDL R58, [R1+0x84] ;  /* 0x00008400013a7983 */ /* 0x000e280000100800 */
[----:B------:R-:W3:Y:S04]  /*80c0*/  LDL R57, [R1+0x64] ;  /* 0x0000640001397983 */ /* 0x000ee80000100800 */
[----:B------:R-:W4:Y:S04]  /*80d0*/  LDL R55, [R1+0x6c] ;  /* 0x00006c0001377983 */ /* 0x000f280000100800 */
[----:B------:R-:W5:Y:S04]  /*80e0*/  LDL R54, [R1+0x70] ;  /* 0x0000700001367983 */ /* 0x000f680000100800 */
[----:B------:R-:W5:Y:S04]  /*80f0*/  LDL R7, [R1+0x68] ;  /* 0x0000680001077983 */ /* 0x000f680000100800 */
[----:B------:R-:W5:Y:S04]  /*8100*/  LDL R6, [R1+0x74] ;  /* 0x0000740001067983 */ /* 0x000f680000100800 */
[----:B------:R-:W5:Y:S01]  /*8110*/  LDL R5, [R1+0x88] ;  /* 0x0000880001057983 */ /* 0x000f620000100800 */
[----:B------:R-:W-:Y:S01]  /*8120*/  BSSY B1, `(.L_x_492) ;  /* 0x0000039000017945 */ /* 0x000fe20003800000 */
[-C--:B--2---:R-:W-:Y:S01]  /*8130*/  ISETP.GE.AND P6, PT, R60, R0.reuse, PT ;  /* 0x000000003c00720c */ /* 0x084fe20003fc6270 */
[----:B0-----:R-:W-:Y:S01]  /*8140*/  IMAD R3, R58, 0x2, R16 ;  /* 0x000000023a037824 */ /* 0x001fe200078e0210 */
[----:B---3--:R-:W-:-:S02]  /*8150*/  ISETP.GE.AND P0, PT, R57, R0, PT ;  /* 0x000000003900720c */ /* 0x008fc40003f06270 */
[-C--:B----4-:R-:W-:Y:S02]  /*8160*/  ISETP.GE.AND P1, PT, R55, R0.reuse, PT ;  /* 0x000000003700720c */ /* 0x090fe40003f26270 */
[-C--:B-----5:R-:W-:Y:S02]  /*8170*/  ISETP.GE.AND P2, PT, R54, R0.reuse, PT ;  /* 0x000000003600720c */ /* 0x0a0fe40003f46270 */
[-C--:B------:R-:W-:Y:S02]  /*8180*/  ISETP.GE.AND P3, PT, R7, R0.reuse, PT ;  /* 0x000000000700720c */ /* 0x080fe40003f66270 */
[----:B------:R-:W-:Y:S01]  /*8190*/  ISETP.GE.AND P4, PT, R6, R0, PT ;  /* 0x000000000600720c */ /* 0x000fe20003f86270 */
[----:B------:R-:W-:Y:S01]  /*81a0*/  VIADD R0, R3, 0x20 ;  /* 0x0000002003007836 */ /* 0x000fe20000000000 */
[----:B------:R-:W-:Y:S01]  /*81b0*/  LOP3.LUT P5, RZ, R5, 0x2, RZ, 0xc0, !PT ;  /* 0x0000000205ff7812 */ /* 0x000fe200078ac0ff */
[----:B------:R-:W-:-:S12]  /*81c0*/  @P6 BRA `(.L_x_493) ;  /* 0x0000000000b86947 */ /* 0x000fd80003800000 */
[----:B------:R-:W0:Y:S01]  /*81d0*/  LDS.128 R4, [R3+0xda00] ;  /* 0x00da000003047984 */ /* 0x000e220000000c00 */
[----:B------:R-:W-:Y:S02]  /*81e0*/  SHF.R.U32.HI R58, RZ, 0x10, R39 ;  /* 0x00000010ff3a7819 */ /* 0x000fe40000011627 */
[----:B------:R-:W-:Y:S02]  /*81f0*/  SHF.R.U32.HI R55, RZ, 0x10, R37 ;  /* 0x00000010ff377819 */ /* 0x000fe40000011625 */
[----:B------:R-:W-:Y:S02]  /*8200*/  PRMT R58, R14, 0x5432, R58 ;  /* 0x000054320e3a7816 */ /* 0x000fe4000000003a */
[----:B------:R-:W-:Y:S02]  /*8210*/  SHF.R.U64 R57, R38, 0x10, R39 ;  /* 0x0000001026397819 */ /* 0x000fe40000001227 */
[----:B------:R-:W-:Y:S01]  /*8220*/  PRMT R55, R59, 0x5410, R55 ;  /* 0x000054103b377816 */ /* 0x000fe20000000037 */
[----:B------:R-:W-:Y:S01]  /*8230*/  IMAD.U32 R59, R58, 0x10000, RZ ;  /* 0x000100003a3b7824 */ /* 0x000fe200078e00ff */
[----:B------:R-:W-:-:S02]  /*8240*/  SHF.R.U64 R54, R36, 0x10, R37 ;  /* 0x0000001024367819 */ /* 0x000fc40000001225 */
[----:B------:R-:W-:Y:S01]  /*8250*/  PRMT R57, R56, 0x5410, R57 ;  /* 0x0000541038397816 */ /* 0x000fe20000000039 */
[C---:B------:R-:W-:Y:S01]  /*8260*/  IMAD.U32 R56, R55.reuse, 0x10000, RZ ;  /* 0x0001000037387824 */ /* 0x040fe200078e00ff */
[----:B------:R-:W-:Y:S02]  /*8270*/  LOP3.LUT R58, R58, 0xffff0000, RZ, 0xc0, !PT ;  /* 0xffff00003a3a7812 */ /* 0x000fe400078ec0ff */
[----:B------:R-:W-:Y:S02]  /*8280*/  LOP3.LUT R55, R55, 0xffff0000, RZ, 0xc0, !PT ;  /* 0xffff000037377812 */ /* 0x000fe400078ec0ff */
[----:B------:R-:W-:Y:S02]  /*8290*/  PRMT R54, R40, 0x5432, R54 ;  /* 0x0000543228367816 */ /* 0x000fe40000000036 */
[C---:B0-----:R-:W-:Y:S01]  /*82a0*/  LOP3.LUT R37, R6.reuse, 0xffff0000, RZ, 0xc0, !PT ;  /* 0xffff000006257812 */ /* 0x041fe200078ec0ff */
[----:B------:R-:W-:Y:S01]  /*82b0*/  IMAD.U32 R36, R6, 0x10000, RZ ;  /* 0x0001000006247824 */ /* 0x000fe200078e00ff */
[C---:B------:R-:W-:Y:S01]  /*82c0*/  LOP3.LUT R39, R7.reuse, 0xffff0000, RZ, 0xc0, !PT ;  /* 0xffff000007277812 */ /* 0x040fe200078ec0ff */
[----:B------:R-:W-:-:S02]  /*82d0*/  IMAD.U32 R38, R7, 0x10000, RZ ;  /* 0x0001000007267824 */ /* 0x000fc400078e00ff */
[CC--:B------:R-:W-:Y:S01]  /*82e0*/  FMUL.FTZ R61, R37.reuse, R59.reuse ;  /* 0x0000003b253d7220 */ /* 0x0c0fe20000410000 */
[----:B------:R-:W-:Y:S01]  /*82f0*/  FMUL.FTZ R60, R37, R56 ;  /* 0x00000038253c7220 */ /* 0x000fe20000410000 */
[----:B------:R-:W-:Y:S01]  /*8300*/  FMUL.FTZ R37, R39, R58 ;  /* 0x0000003a27257220 */ /* 0x000fe20000410000 */
[----:B------:R-:W-:Y:S02]  /*8310*/  IMAD.U32 R6, R4, 0x10000, RZ ;  /* 0x0001000004067824 */ /* 0x000fe400078e00ff */
[C---:B------:R-:W-:Y:S01]  /*8320*/  FFMA.FTZ R61, R36.reuse, R56, -R61 ;  /* 0x00000038243d7223 */ /* 0x040fe2000001083d */
[----:B------:R-:W-:Y:S01]  /*8330*/  FFMA.FTZ R60, R36, R59, R60 ;  /* 0x0000003b243c7223 */ /* 0x000fe2000001003c */
[-C--:B------:R-:W-:Y:S01]  /*8340*/  FFMA.FTZ R59, R38, R55.reuse, -R37 ;  /* 0x00000037263b7223 */ /* 0x080fe20000010825 */
[C---:B------:R-:W-:Y:S01]  /*8350*/  IMAD.U32 R7, R5.reuse, 0x10000, RZ ;  /* 0x0001000005077824 */ /* 0x040fe200078e00ff */
[----:B------:R-:W-:Y:S01]  /*8360*/  LOP3.LUT R4, R4, 0xffff0000, RZ, 0xc0, !PT ;  /* 0xffff000004047812 */ /* 0x000fe200078ec0ff */
[C---:B------:R-:W-:Y:S01]  /*8370*/  IMAD.U32 R37, R54.reuse, 0x10000, RZ ;  /* 0x0001000036257824 */ /* 0x040fe200078e00ff */
[----:B------:R-:W-:Y:S01]  /*8380*/  LOP3.LUT R5, R5, 0xffff0000, RZ, 0xc0, !PT ;  /* 0xffff000005057812 */ /* 0x000fe200078ec0ff */
[----:B------:R-:W-:Y:S01]  /*8390*/  FMUL.FTZ R63, R39, R55 ;  /* 0x00000037273f7220 */ /* 0x000fe20000410000 */
[C---:B------:R-:W-:Y:S01]  /*83a0*/  LOP3.LUT R36, R57.reuse, 0xffff0000, RZ, 0xc0, !PT ;  /* 0xffff000039247812 */ /* 0x040fe200078ec0ff */
[----:B------:R-:W-:Y:S01]  /*83b0*/  IMAD.U32 R39, R57, 0x10000, RZ ;  /* 0x0001000039277824 */ /* 0x000fe200078e00ff */
[----:B------:R-:W-:Y:S01]  /*83c0*/  LOP3.LUT R54, R54, 0xffff0000, RZ, 0xc0, !PT ;  /* 0xffff000036367812 */ /* 0x000fe200078ec0ff */
[----:B------:R-:W-:Y:S01]  /*83d0*/  FFMA.FTZ R58, R38, R58, R63 ;  /* 0x0000003a263a7223 */ /* 0x000fe2000001003f */
[C---:B------:R-:W-:Y:S01]  /*83e0*/  FMUL.FTZ R38, R4.reuse, R37 ;  /* 0x0000002504267220 */ /* 0x040fe20000410000 */
[-C--:B------:R-:W-:Y:S01]  /*83f0*/  FMUL.FTZ R55, R4, R39.reuse ;  /* 0x0000002704377220 */ /* 0x080fe20000410000 */
[C---:B------:R-:W-:Y:S01]  /*8400*/  FMUL.FTZ R56, R5.reuse, R36 ;  /* 0x0000002405387220 */ /* 0x040fe20000410000 */
[-C--:B------:R-:W-:Y:S01]  /*8410*/  FMUL.FTZ R57, R5, R54.reuse ;  /* 0x0000003605397220 */ /* 0x080fe20000410000 */
[C---:B------:R-:W-:Y:S01]  /*8420*/  FFMA.FTZ R39, R6.reuse, R39, R38 ;  /* 0x0000002706277223 */ /* 0x040fe20000010026 */
[----:B------:R-:W-:Y:S01]  /*8430*/  FFMA.FTZ R4, R6, R37, -R55 ;  /* 0x0000002506047223 */ /* 0x000fe20000010837 */
[C---:B------:R-:W-:Y:S01]  /*8440*/  FFMA.FTZ R5, R7.reuse, R54, -R56 ;  /* 0x0000003607057223 */ /* 0x040fe20000010838 */
[----:B------:R-:W-:Y:S01]  /*8450*/  FFMA.FTZ R36, R7, R36, R57 ;  /* 0x0000002407247223 */ /* 0x000fe20000010039 */
[----:B------:R-:W-:-:S02]  /*8460*/  F2FP.BF16.F32.PACK_AB R6, R60, R61 ;  /* 0x0000003d3c06723e */ /* 0x000fc400000010ff */
[----:B------:R-:W-:Y:S02]  /*8470*/  F2FP.BF16.F32.PACK_AB R7, R58, R59 ;  /* 0x0000003b3a07723e */ /* 0x000fe400000010ff */
[----:B------:R-:W-:Y:S02]  /*8480*/  F2FP.BF16.F32.PACK_AB R4, R39, R4 ;  /* 0x000000042704723e */ /* 0x000fe400000010ff */
[----:B------:R-:W-:-:S05]  /*8490*/  F2FP.BF16.F32.PACK_AB R5, R36, R5 ;  /* 0x000000052405723e */ /* 0x000fca00000010ff */
[----:B------:R0:W-:Y:S02]  /*84a0*/  STS.128 [R3+0xda00], R4 ;  /* 0x00da000403007388 */ /* 0x0001e40000000c00 */
.L_x_493:
[----:B------:R-:W-:Y:S05]  /*84b0*/  BSYNC B1 ;  /* 0x0000000000017941 */ /* 0x000fea0003800000 */
.L_x_492:
[----:B------:R-:W-:Y:S01]  /*84c0*/  BSSY B1, `(.L_x_494) ;  /* 0x0000031000017945 */ /* 0x000fe20003800000 */
[----:B------:R-:W-:-:S03]  /*84d0*/  @P5 VIADD R0, R3, 0xffffffe0 ;  /* 0xffffffe003005836 */ /* 0x000fc60000000000 */
[----:B------:R-:W-:Y:S05]  /*84e0*/  @P0 BRA `(.L_x_495) ;  /* 0x0000000000b80947 */ /* 0x000fea0003800000 */
[----:B0-----:R-:W0:Y:S01]  /*84f0*/  LDS.128 R4, [R0+0xda00] ;  /* 0x00da000000047984 */ /* 0x001e220000000c00 */
[----:B------:R-:W-:Y:S02]  /*8500*/  SHF.R.U32.HI R54, RZ, 0x10, R35 ;  /* 0x00000010ff367819 */ /* 0x000fe40000011623 */
[----:B------:R-:W-:Y:S02]  /*8510*/  SHF.R.U32.HI R37, RZ, 0x10, R33 ;  /* 0x00000010ff257819 */ /* 0x000fe40000011621 */
[----:B------:R-:W-:Y:S02]  /*8520*/  PRMT R54, R15, 0x5432, R54 ;  /* 0x000054320f367816 */ /* 0x000fe40000000036 */
[----:B------:R-:W-:Y:S02]  /*8530*/  PRMT R37, R64, 0x5410, R37 ;  /* 0x0000541040257816 */ /* 0x000fe40000000025 */
[----:B------:R-:W-:Y:S01]  /*8540*/  SHF.R.U64 R36, R32, 0x10, R33 ;  /* 0x0000001020247819 */ /* 0x000fe20000001221 */
[----:B------:R-:W-:Y:S01]  /*8550*/  IMAD.U32 R55, R54, 0x10000, RZ ;  /* 0x0001000036377824 */ /* 0x000fe200078e00ff */
[----:B------:R-:W-:Y:S01]  /*8560*/  SHF.R.U64 R39, R34, 0x10, R35 ;  /* 0x0000001022277819 */ /* 0x000fe20000001223 */
[----:B------:R-:W-:Y:S01]  /*8570*/  IMAD.U32 R38, R37, 0x10000, RZ ;  /* 0x0001000025267824 */ /* 0x000fe200078e00ff */
[----:B------:R-:W-:-:S02]  /*8580*/  LOP3.LUT R54, R54, 0xffff0000, RZ, 0xc0, !PT ;  /* 0xffff000036367812 */ /* 0x000fc400078ec0ff */
[----:B------:R-:W-:Y:S02]  /*8590*/  LOP3.LUT R37, R37, 0xffff0000, RZ, 0xc0, !PT ;  /* 0xffff000025257812 */ /* 0x000fe400078ec0ff */
[----:B------:R-:W-:Y:S02]  /*85a0*/  PRMT R36, R41, 0x5432, R36 ;  /* 0x0000543229247816 */ /* 0x000fe40000000024 */
[----:B------:R-:W-:Y:S02]  /*85b0*/  PRMT R39, R62, 0x5410, R39 ;  /* 0x000054103e277816 */ /* 0x000fe40000000027 */
[C---:B0-----:R-:W-:Y:S01]  /*85c0*/  LOP3.LUT R33, R6.reuse, 0xffff0000, RZ, 0xc0, !PT ;  /* 0xffff000006217812 */ /* 0x041fe200078ec0ff */
[----:B------:R-:W-:Y:S01]  /*85d0*/  IMAD.U32 R32, R6, 0x10000, RZ ;  /* 0x0001000006207824 */ /* 0x000fe200078e00ff */
[C---:B------:R-:W-:Y:S01]  /*85e0*/  LOP3.LUT R35, R7.reuse, 0xffff0000, RZ, 0xc0, !PT ;  /* 0xffff000007237812 */ /* 0x040fe200078ec0ff */
[----:B------:R-:W-:Y:S02]  /*85f0*/  IMAD.U32 R34, R7, 0x10000, RZ ;  /* 0x0001000007227824 */ /* 0x000fe400078e00ff */
[C---:B------:R-:W-:Y:S01]  /*8600*/  FMUL.FTZ R57, R33.reuse, R55 ;  /* 0x0000003721397220 */ /* 0x040fe20000410000 */
[----:B------:R-:W-:Y:S01]  /*8610*/  FMUL.FTZ R56, R33, R38 ;  /* 0x0000002621387220 */ /* 0x000fe20000410000 */
[----:B------:R-:W-:Y:S01]  /*8620*/  FMUL.FTZ R33, R35, R54 ;  /* 0x0000003623217220 */ /* 0x000fe20000410000 */
[----:B------:R-:W-:-:S02]  /*8630*/  IMAD.U32 R6, R4, 0x10000, RZ ;  /* 0x0001000004067824 */ /* 0x000fc400078e00ff */
        /* <DEDUP_REMOVED lines=25> */
.L_x_495:
[----:B------:R-:W-:Y:S05]  /*87d0*/  BSYNC B1 ;  /* 0x0000000000017941 */ /* 0x000fea0003800000 */
.L_x_494:
[----:B------:R-:W-:Y:S04]  /*87e0*/  BSSY B1, `(.L_x_496) ;  /* 0x0000030000017945 */ /* 0x000fe80003800000 */
[----:B------:R-:W-:Y:S05]  /*87f0*/  @P1 BRA `(.L_x_497) ;  /* 0x0000000000b81947 */ /* 0x000fea0003800000 */
[----:B01----:R-:W0:Y:S01]  /*8800*/  LDS.128 R4, [R3+0x10a00] ;  /* 0x010a000003047984 */ /* 0x003e220000000c00 */
[--C-:B------:R-:W-:Y:S02]  /*8810*/  SHF.R.U64 R28, R28, 0x10, R29.reuse ;  /* 0x000000101c1c7819 */ /* 0x100fe4000000121d */
[----:B------:R-:W-:Y:S02]  /*8820*/  SHF.R.U32.HI R33, RZ, 0x10, R29 ;  /* 0x00000010ff217819 */ /* 0x000fe4000001161d */
[--C-:B------:R-:W-:Y:S02]  /*8830*/  SHF.R.U64 R29, R30, 0x10, R31.reuse ;  /* 0x000000101e1d7819 */ /* 0x100fe4000000121f */
[----:B------:R-:W-:Y:S02]  /*8840*/  SHF.R.U32.HI R30, RZ, 0x10, R31 ;  /* 0x00000010ff1e7819 */ /* 0x000fe4000001161f */
[----:B------:R-:W-:Y:S02]  /*8850*/  PRMT R52, R52, 0x5410, R33 ;  /* 0x0000541034347816 */ /* 0x000fe40000000021 */
[----:B------:R-:W-:-:S02]  /*8860*/  PRMT R51, R51, 0x5410, R30 ;  /* 0x0000541033337816 */ /* 0x000fc4000000001e */
[----:B------:R-:W-:Y:S01]  /*8870*/  PRMT R50, R50, 0x5410, R29 ;  /* 0x0000541032327816 */ /* 0x000fe2000000001d */
[C---:B------:R-:W-:Y:S01]  /*8880*/  IMAD.U32 R32, R52.reuse, 0x10000, RZ ;  /* 0x0001000034207824 */ /* 0x040fe200078e00ff */
[----:B------:R-:W-:Y:S01]  /*8890*/  PRMT R53, R53, 0x5410, R28 ;  /* 0x0000541035357816 */ /* 0x000fe2000000001c */
[C---:B------:R-:W-:Y:S01]  /*88a0*/  IMAD.U32 R33, R51.reuse, 0x10000, RZ ;  /* 0x0001000033217824 */ /* 0x040fe200078e00ff */
[----:B------:R-:W-:Y:S02]  /*88b0*/  LOP3.LUT R51, R51, 0xffff0000, RZ, 0xc0, !PT ;  /* 0xffff000033337812 */ /* 0x000fe400078ec0ff */
[----:B------:R-:W-:Y:S02]  /*88c0*/  LOP3.LUT R52, R52, 0xffff0000, RZ, 0xc0, !PT ;  /* 0xffff000034347812 */ /* 0x000fe400078ec0ff */
[C---:B0-----:R-:W-:Y:S01]  /*88d0*/  LOP3.LUT R29, R6.reuse, 0xffff0000, RZ, 0xc0, !PT ;  /* 0xffff0000061d7812 */ /* 0x041fe200078ec0ff */
[----:B------:R-:W-:Y:S01]  /*88e0*/  IMAD.U32 R28, R6, 0x10000, RZ ;  /* 0x00010000061c7824 */ /* 0x000fe200078e00ff */
[C---:B------:R-:W-:Y:S01]  /*88f0*/  LOP3.LUT R31, R7.reuse, 0xffff0000, RZ, 0xc0, !PT ;  /* 0xffff0000071f7812 */ /* 0x040fe200078ec0ff */
[----:B------:R-:W-:-:S02]  /*8900*/  IMAD.U32 R30, R7, 0x10000, RZ ;  /* 0x00010000071e7824 */ /* 0x000fc400078e00ff */
[C---:B------:R-:W-:Y:S01]  /*8910*/  FMUL.FTZ R36, R29.reuse, R32 ;  /* 0x000000201d247220 */ /* 0x040fe20000410000 */
[----:B------:R-:W-:Y:S01]  /*8920*/  FMUL.FTZ R35, R29, R33 ;  /* 0x000000211d237220 */ /* 0x000fe20000410000 */
[C---:B------:R-:W-:Y:S01]  /*8930*/  FMUL.FTZ R29, R31.reuse, R51 ;  /* 0x000000331f1d7220 */ /* 0x040fe20000410000 */
[----:B------:R-:W-:Y:S02]  /*8940*/  IMAD.U32 R6, R4, 0x10000, RZ ;  /* 0x0001000004067824 */ /* 0x000fe400078e00ff */
[C---:B------:R-:W-:Y:S01]  /*8950*/  FFMA.FTZ R37, R28.reuse, R33, R36 ;  /* 0x000000211c257223 */ /* 0x040fe20000010024 */
[----:B------:R-:W-:Y:S01]  /*8960*/  FMUL.FTZ R33, R31, R52 ;  /* 0x000000341f217220 */ /* 0x000fe20000410000 */
[C---:B------:R-:W-:Y:S02]  /*8970*/  IMAD.U32 R7, R5.reuse, 0x10000, RZ ;  /* 0x0001000005077824 */ /* 0x040fe400078e00ff */
[----:B------:R-:W-:Y:S01]  /*8980*/  FFMA.FTZ R34, R28, R32, -R35 ;  /* 0x000000201c227223 */ /* 0x000fe20000010823 */
[----:B------:R-:W-:Y:S01]  /*8990*/  IMAD.U32 R31, R50, 0x10000, RZ ;  /* 0x00010000321f7824 */ /* 0x000fe200078e00ff */
[----:B------:R-:W-:Y:S01]  /*89a0*/  LOP3.LUT R4, R4, 0xffff0000, RZ, 0xc0, !PT ;  /* 0xffff000004047812 */ /* 0x000fe200078ec0ff */
[----:B------:R-:W-:Y:S01]  /*89b0*/  FFMA.FTZ R52, R30, R52, -R29 ;  /* 0x000000341e347223 */ /* 0x000fe2000001081d */
[----:B------:R-:W-:Y:S01]  /*89c0*/  LOP3.LUT R5, R5, 0xffff0000, RZ, 0xc0, !PT ;  /* 0xffff000005057812 */ /* 0x000fe200078ec0ff */
[C---:B------:R-:W-:Y:S01]  /*89d0*/  IMAD.U32 R29, R53.reuse, 0x10000, RZ ;  /* 0x00010000351d7824 */ /* 0x040fe200078e00ff */
[----:B------:R-:W-:Y:S01]  /*89e0*/  LOP3.LUT R50, R50, 0xffff0000, RZ, 0xc0, !PT ;  /* 0xffff000032327812 */ /* 0x000fe200078ec0ff */
[----:B------:R-:W-:Y:S01]  /*89f0*/  FFMA.FTZ R51, R30, R51, R33 ;  /* 0x000000331e337223 */ /* 0x000fe20000010021 */
[----:B------:R-:W-:Y:S01]  /*8a00*/  LOP3.LUT R28, R53, 0xffff0000, RZ, 0xc0, !PT ;  /* 0xffff0000351c7812 */ /* 0x000fe200078ec0ff */
[C---:B------:R-:W-:Y:S01]  /*8a10*/  FMUL.FTZ R33, R4.reuse, R31 ;  /* 0x0000001f04217220 */ /* 0x040fe20000410000 */
[----:B------:R-:W-:Y:S01]  /*8a20*/  FMUL.FTZ R30, R4, R29 ;  /* 0x0000001d041e7220 */ /* 0x000fe20000410000 */
[----:B------:R-:W-:-:S02]  /*8a30*/  FMUL.FTZ R32, R5, R50 ;  /* 0x0000003205207220 */ /* 0x000fc40000410000 */
[-C--:B------:R-:W-:Y:S01]  /*8a40*/  FMUL.FTZ R35, R5, R28.reuse ;  /* 0x0000001c05237220 */ /* 0x080fe20000410000 */
[C---:B------:R-:W-:Y:S01]  /*8a50*/  FFMA.FTZ R4, R6.reuse, R29, -R33 ;  /* 0x0000001d06047223 */ /* 0x040fe20000010821 */
[----:B------:R-:W-:Y:S01]  /*8a60*/  FFMA.FTZ R31, R6, R31, R30 ;  /* 0x0000001f061f7223 */ /* 0x000fe2000001001e */
[C---:B------:R-:W-:Y:S01]  /*8a70*/  FFMA.FTZ R5, R7.reuse, R28, -R32 ;  /* 0x0000001c07057223 */ /* 0x040fe20000010820 */
[----:B------:R-:W-:Y:S01]  /*8a80*/  FFMA.FTZ R50, R7, R50, R35 ;  /* 0x0000003207327223 */ /* 0x000fe20000010023 */
[----:B------:R-:W-:Y:S02]  /*8a90*/  F2FP.BF16.F32.PACK_AB R6, R37, R34 ;  /* 0x000000222506723e */ /* 0x000fe400000010ff */
[----:B------:R-:W-:Y:S02]  /*8aa0*/  F2FP.BF16.F32.PACK_AB R7, R51, R52 ;  /* 0x000000343307723e */ /* 0x000fe400000010ff */
[----:B------:R-:W-:Y:S02]  /*8ab0*/  F2FP.BF16.F32.PACK_AB R4, R31, R4 ;  /* 0x000000041f04723e */ /* 0x000fe400000010ff */
[----:B------:R-:W-:-:S05]  /*8ac0*/  F2FP.BF16.F32.PACK_AB R5, R50, R5 ;  /* 0x000000053205723e */ /* 0x000fca00000010ff */
[----:B------:R2:W-:Y:S02]  /*8ad0*/  STS.128 [R3+0x10a00], R4 ;  /* 0x010a000403007388 */ /* 0x0005e40000000c00 */
.L_x_497:
[----:B------:R-:W-:Y:S05]  /*8ae0*/  BSYNC B1 ;  /* 0x0000000000017941 */ /* 0x000fea0003800000 */
.L_x_496:
[----:B------:R-:W-:Y:S04]  /*8af0*/  BSSY B1, `(.L_x_498) ;  /* 0x0000030000017945 */ /* 0x000fe80003800000 */
[----:B------:R-:W-:Y:S05]  /*8b00*/  @P2 BRA `(.L_x_499) ;  /* 0x0000000000b82947 */ /* 0x000fea0003800000 */
[----:B012---:R-:W0:Y:S01]  /*8b10*/  LDS.128 R4, [R0+0x10a00] ;  /* 0x010a000000047984 */ /* 0x007e220000000c00 */
[--C-:B------:R-:W-:Y:S02]  /*8b20*/  SHF.R.U64 R29, R26, 0x10, R27.reuse ;  /* 0x000000101a1d7819 */ /* 0x100fe4000000121b */
[----:B------:R-:W-:Y:S02]  /*8b30*/  SHF.R.U32.HI R26, RZ, 0x10, R27 ;  /* 0x00000010ff1a7819 */ /* 0x000fe4000001161b */
[--C-:B------:R-:W-:Y:S02]  /*8b40*/  SHF.R.U64 R27, R24, 0x10, R25.reuse ;  /* 0x00000010181b7819 */ /* 0x100fe40000001219 */
[----:B------:R-:W-:Y:S02]  /*8b50*/  SHF.R.U32.HI R24, RZ, 0x10, R25 ;  /* 0x00000010ff187819 */ /* 0x000fe40000011619 */
[----:B------:R-:W-:Y:S02]  /*8b60*/  PRMT R49, R49, 0x5410, R26 ;  /* 0x0000541031317816 */ /* 0x000fe4000000001a */
[----:B------:R-:W-:-:S02]  /*8b70*/  PRMT R47, R47, 0x5410, R24 ;  /* 0x000054102f2f7816 */ /* 0x000fc40000000018 */
[----:B------:R-:W-:Y:S01]  /*8b80*/  PRMT R48, R48, 0x5410, R29 ;  /* 0x0000541030307816 */ /* 0x000fe2000000001d */
[----:B------:R-:W-:Y:S01]  /*8b90*/  IMAD.U32 R28, R49, 0x10000, RZ ;  /* 0x00010000311c7824 */ /* 0x000fe200078e00ff */
        /* <DEDUP_REMOVED lines=8> */
[CC--:B------:R-:W-:Y:S01]  /*8c20*/  FMUL.FTZ R30, R25.reuse, R28.reuse ;  /* 0x0000001c191e7220 */ /* 0x0c0fe20000410000 */
[----:B------:R-:W-:Y:S01]  /*8c30*/  FMUL.FTZ R31, R25, R29 ;  /* 0x0000001d191f7220 */ /* 0x000fe20000410000 */
[C---:B------:R-:W-:Y:S01]  /*8c40*/  FMUL.FTZ R25, R27.reuse, R47 ;  /* 0x0000002f1b197220 */ /* 0x040fe20000410000 */
[----:B------:R-:W-:Y:S02]  /*8c50*/  IMAD.U32 R6, R4, 0x10000, RZ ;  /* 0x0001000004067824 */ /* 0x000fe400078e00ff */
[----:B------:R-:W-:Y:S01]  /*8c60*/  FFMA.FTZ R33, R24, R29, R30 ;  /* 0x0000001d18217223 */ /* 0x000fe2000001001e */
[-C--:B------:R-:W-:Y:S01]  /*8c70*/  FMUL.FTZ R29, R27, R49.reuse ;  /* 0x000000311b1d7220 */ /* 0x080fe20000410000 */
[----:B------:R-:W-:Y:S01]  /*8c80*/  FFMA.FTZ R49, R26, R49, -R25 ;  /* 0x000000311a317223 */ /* 0x000fe20000010819 */
[C---:B------:R-:W-:Y:S01]  /*8c90*/  IMAD.U32 R7, R5.reuse, 0x10000, RZ ;  /* 0x0001000005077824 */ /* 0x040fe200078e00ff */
[----:B------:R-:W-:Y:S01]  /*8ca0*/  LOP3.LUT R4, R4, 0xffff0000, RZ, 0xc0, !PT ;  /* 0xffff000004047812 */ /* 0x000fe200078ec0ff */
[----:B------:R-:W-:Y:S01]  /*8cb0*/  IMAD.U32 R27, R46, 0x10000, RZ ;  /* 0x000100002e1b7824 */ /* 0x000fe200078e00ff */
[----:B------:R-:W-:Y:S01]  /*8cc0*/  LOP3.LUT R5, R5, 0xffff0000, RZ, 0xc0, !PT ;  /* 0xffff000005057812 */ /* 0x000fe200078ec0ff */
[----:B------:R-:W-:Y:S01]  /*8cd0*/  IMAD.U32 R25, R48, 0x10000, RZ ;  /* 0x0001000030197824 */ /* 0x000fe200078e00ff */
[----:B------:R-:W-:Y:S01]  /*8ce0*/  LOP3.LUT R46, R46, 0xffff0000, RZ, 0xc0, !PT ;  /* 0xffff00002e2e7812 */ /* 0x000fe200078ec0ff */
[----:B------:R-:W-:Y:S01]  /*8cf0*/  FFMA.FTZ R28, R24, R28, -R31 ;  /* 0x0000001c181c7223 */ /* 0x000fe2000001081f */
[----:B------:R-:W-:Y:S01]  /*8d00*/  LOP3.LUT R48, R48, 0xffff0000, RZ, 0xc0, !PT ;  /* 0xffff000030307812 */ /* 0x000fe200078ec0ff */
[----:B------:R-:W-:Y:S01]  /*8d10*/  FFMA.FTZ R30, R26, R47, R29 ;  /* 0x0000002f1a1e7223 */ /* 0x000fe2000001001d */
        /* <DEDUP_REMOVED lines=11> */
[----:B------:R-:W-:-:S05]  /*8dd0*/  F2FP.BF16.F32.PACK_AB R5, R46, R5 ;  /* 0x000000052e05723e */ /* 0x000fca00000010ff */
[----:B------:R3:W-:Y:S02]  /*8de0*/  STS.128 [R0+0x10a00], R4 ;  /* 0x010a000400007388 */ /* 0x0007e40000000c00 */
.L_x_499:
[----:B------:R-:W-:Y:S05]  /*8df0*/  BSYNC B1 ;  /* 0x0000000000017941 */ /* 0x000fea0003800000 */
.L_x_498:
[----:B------:R-:W-:Y:S04]  /*8e00*/  BSSY B1, `(.L_x_500) ;  /* 0x0000030000017945 */ /* 0x000fe80003800000 */
[----:B------:R-:W-:Y:S05]  /*8e10*/  @P3 BRA `(.L_x_501) ;  /* 0x0000000000b83947 */ /* 0x000fea0003800000 */
[----:B0123--:R-:W0:Y:S01]  /*8e20*/  LDS.128 R4, [R3+0x13a00] ;  /* 0x013a000003047984 */ /* 0x00fe220000000c00 */
        /* <DEDUP_REMOVED lines=45> */
.L_x_501:
[----:B------:R-:W-:Y:S05]  /*9100*/  BSYNC B1 ;  /* 0x0000000000017941 */ /* 0x000fea0003800000 */
.L_x_500:
[----:B------:R-:W-:Y:S05]  /*9110*/  @P4 BRA `(.L_x_491) ;  /* 0x0000001c00d84947 */ /* 0x000fea0003800000 */
[----:B01234-:R-:W0:Y:S01]  /*9120*/  LDS.128 R4, [R0+0x13a00] ;  /* 0x013a000000047984 */ /* 0x01fe220000000c00 */
[----:B------:R-:W-:Y:S02]  /*9130*/  SHF.R.U64 R3, R8, 0x10, R9 ;  /* 0x0000001008037819 */ /* 0x000fe40000001209 */
[----:B------:R-:W-:Y:S02]  /*9140*/  SHF.R.U64 R13, R10, 0x10, R11 ;  /* 0x000000100a0d7819 */ /* 0x000fe4000000120b */
[----:B------:R-:W-:Y:S02]  /*9150*/  SHF.R.U32.HI R8, RZ, 0x10, R9 ;  /* 0x00000010ff087819 */ /* 0x000fe40000011609 */
[----:B------:R-:W-:Y:S02]  /*9160*/  SHF.R.U32.HI R10, RZ, 0x10, R11 ;  /* 0x00000010ff0a7819 */ /* 0x000fe4000001160b */
[----:B------:R-:W-:Y:S02]  /*9170*/  PRMT R15, R15, 0x5410, R8 ;  /* 0x000054100f0f7816 */ /* 0x000fe40000000008 */
[----:B------:R-:W-:-:S02]  /*9180*/  PRMT R41, R41, 0x5410, R10 ;  /* 0x0000541029297816 */ /* 0x000fc4000000000a */
[----:B------:R-:W-:Y:S01]  /*9190*/  PRMT R40, R40, 0x5410, R13 ;  /* 0x0000541028287816 */ /* 0x000fe2000000000d */
[C---:B------:R-:W-:Y:S01]  /*91a0*/  IMAD.U32 R12, R15.reuse, 0x10000, RZ ;  /* 0x000100000f0c7824 */ /* 0x040fe200078e00ff */
[----:B------:R-:W-:Y:S01]  /*91b0*/  LOP3.LUT R15, R15, 0xffff0000, RZ, 0xc0, !PT ;  /* 0xffff00000f0f7812 */ /* 0x000fe200078ec0ff */
[C---:B------:R-:W-:Y:S01]  /*91c0*/  IMAD.U32 R11, R41.reuse, 0x10000, RZ ;  /* 0x00010000290b7824 */ /* 0x040fe200078e00ff */
[----:B------:R-:W-:Y:S02]  /*91d0*/  LOP3.LUT R41, R41, 0xffff0000, RZ, 0xc0, !PT ;  /* 0xffff000029297812 */ /* 0x000fe400078ec0ff */
[----:B------:R-:W-:Y:S02]  /*91e0*/  PRMT R14, R14, 0x5410, R3 ;  /* 0x000054100e0e7816 */ /* 0x000fe40000000003 */
[C---:B0-----:R-:W-:Y:S01]  /*91f0*/  LOP3.LUT R9, R6.reuse, 0xffff0000, RZ, 0xc0, !PT ;  /* 0xffff000006097812 */ /* 0x041fe200078ec0ff */
[C---:B------:R-:W-:Y:S01]  /*9200*/  IMAD.U32 R10, R7.reuse, 0x10000, RZ ;  /* 0x00010000070a7824 */ /* 0x040fe200078e00ff */
[----:B------:R-:W-:Y:S01]  /*9210*/  LOP3.LUT R7, R7, 0xffff0000, RZ, 0xc0, !PT ;  /* 0xffff000007077812 */ /* 0x000fe200078ec0ff */
[----:B------:R-:W-:-:S02]  /*9220*/  IMAD.U32 R8, R6, 0x10000, RZ ;  /* 0x0001000006087824 */ /* 0x000fc400078e00ff */
[CC--:B------:R-:W-:Y:S01]  /*9230*/  FMUL.FTZ R13, R9.reuse, R12.reuse ;  /* 0x0000000c090d7220 */ /* 0x0c0fe20000410000 */
[----:B------:R-:W-:Y:S01]  /*9240*/  FMUL.FTZ R9, R9, R11 ;  /* 0x0000000b09097220 */ /* 0x000fe20000410000 */
[C---:B------:R-:W-:Y:S01]  /*9250*/  FMUL.FTZ R25, R7.reuse, R15 ;  /* 0x0000000f07197220 */ /* 0x040fe20000410000 */
[----:B------:R-:W-:Y:S02]  /*9260*/  IMAD.U32 R3, R4, 0x10000, RZ ;  /* 0x0001000004037824 */ /* 0x000fe400078e00ff */
[C---:B------:R-:W-:Y:S01]  /*9270*/  FFMA.FTZ R20, R8.reuse, R11, -R13 ;  /* 0x0000000b08147223 */ /* 0x040fe2000001080d */
[----:B------:R-:W-:Y:S01]  /*9280*/  FFMA.FTZ R21, R8, R12, R9 ;  /* 0x0000000c08157223 */ /* 0x000fe20000010009 */
[-C--:B------:R-:W-:Y:S01]  /*9290*/  FMUL.FTZ R9, R7, R41.reuse ;  /* 0x0000002907097220 */ /* 0x080fe20000410000 */
        /* <DEDUP_REMOVED lines=21> */
[----:B------:R0:W-:Y:S01]  /*93f0*/  STS.128 [R0+0x13a00], R4 ;  /* 0x013a000400007388 */ /* 0x0001e20000000c00 */
[----:B------:R-:W-:Y:S05]  /*9400*/  BRA `(.L_x_491) ;  /* 0x0000001c001c7947 */ /* 0x000fea0003800000 */
.L_x_485:
[----:B------:R-:W-:-:S03]  /*9410*/  UMOV UR4, 0xffffffff ;  /* 0xffffffff00047882 */ /* 0x000fc60000000000 */
[----:B------:R-:W-:Y:S05]  /*9420*/  BRA.DIV UR4, `(.L_x_502) ;  /* 0x0000015e04f47947 */ /* 0x000fea000b800000 */
[----:B------:R-:W1:Y:S04]  /*9430*/  SHFL.IDX PT, R3, R25, RZ, 0x1e1f ;  /* 0x001e1fff19037589 */ /* 0x000e6800000e0000 */
[----:B------:R-:W2:Y:S04]  /*9440*/  SHFL.IDX PT, R0, R24, RZ, 0x1e1f ;  /* 0x001e1fff18007589 */ /* 0x000ea800000e0000 */
[----:B------:R3:W4:Y:S04]  /*9450*/  SHFL.IDX PT, R5, R27, RZ, 0x1e1f ;  /* 0x001e1fff1b057589 */ /* 0x00072800000e0000 */
[----:B0-----:R3:W0:Y:S01]  /*9460*/  SHFL.IDX PT, R14, R26, RZ, 0x1e1f ;  /* 0x001e1fff1a0e7589 */ /* 0x00162200000e0000 */
[----:B-1----:R-:W-:-:S02]  /*9470*/  IMAD.MOV.U32 R21, RZ, RZ, R3 ;  /* 0x000000ffff157224 */ /* 0x002fc400078e0003 */
[----:B--23--:R-:W-:-:S07]  /*9480*/  IMAD.MOV.U32 R20, RZ, RZ, R0 ;  /* 0x000000ffff147224 */ /* 0x00cfce00078e0000 */
.L_x_727:
[----:B------:R-:W2:Y:S01]  /*9490*/  LDL R48, [R1+0x98] ;  /* 0x0000980001307983 */ /* 0x000ea20000100800 */
[----:B------:R-:W-:Y:S01]  /*94a0*/  ULDC UR4, c[0x0][0x448] ;  /* 0x0001120000047ab9 */ /* 0x000fe20000000800 */
[----:B------:R-:W-:Y:S01]  /*94b0*/  BSSY B1, `(.L_x_503) ;  /* 0x0000038000017945 */ /* 0x000fe20003800000 */
[----:B------:R-:W-:Y:S01]  /*94c0*/  IMAD R111, R111, UR4, RZ ;  /* 0x000000046f6f7c24 */ /* 0x000fe2000f8e02ff */
[----:B------:R-:W-:Y:S01]  /*94d0*/  CS2R R8, SRZ ;  /* 0x0000000000087805 */ /* 0x000fe2000001ff00 */
[----:B0-----:R-:W-:Y:S01]  /*94e0*/  IMAD.MOV.U32 R44, RZ, RZ, R14 ;  /* 0x000000ffff2c7224 */ /* 0x001fe200078e000e */
[----:B------:R-:W-:Y:S01]  /*94f0*/  CS2R R10, SRZ ;  /* 0x00000000000a7805 */ /* 0x000fe2000001ff00 */
[----:B------:R-:W-:Y:S01]  /*9500*/  IMAD R0, R109, -0xc0, R111 ;  /* 0xffffff406d007824 */ /* 0x000fe200078e026f */
[----:B------:R-:W-:Y:S01]  /*9510*/  ISETP.GE.AND P1, PT, R6, R111, PT ;  /* 0x0000006f0600720c */ /* 0x000fe20003f26270 */
[----:B----4-:R-:W-:Y:S01]  /*9520*/  IMAD.MOV.U32 R45, RZ, RZ, R5 ;  /* 0x000000ffff2d7224 */ /* 0x010fe200078e0005 */
[----:B------:R-:W-:-:S02]  /*9530*/  CS2R R4, SRZ ;  /* 0x0000000000047805 */ /* 0x000fc4000001ff00 */
[----:B------:R-:W-:Y:S02]  /*9540*/  CS2R R6, SRZ ;  /* 0x0000000000067805 */ /* 0x000fe4000001ff00 */
[----:B------:R-:W-:Y:S02]  /*9550*/  VIMNMX R0, R0, 0xc0, PT ;  /* 0x000000c000007848 */ /* 0x000fe40003fe0100 */
[----:B------:R-:W-:Y:S02]  /*9560*/  CS2R R12, SRZ ;  /* 0x00000000000c7805 */ /* 0x000fe4000001ff00 */
[----:B------:R-:W-:Y:S02]  /*9570*/  CS2R R14, SRZ ;  /* 0x00000000000e7805 */ /* 0x000fe4000001ff00 */
[----:B------:R-:W-:Y:S02]  /*9580*/  CS2R R24, SRZ ;  /* 0x0000000000187805 */ /* 0x000fe4000001ff00 */
[----:B------:R-:W-:-:S02]  /*9590*/  ISETP.GE.AND P0, PT, R19, R0, PT ;  /* 0x000000001300720c */ /* 0x000fc40003f06270 */
[----:B------:R-:W-:Y:S02]  /*95a0*/  CS2R R26, SRZ ;  /* 0x00000000001a7805 */ /* 0x000fe4000001ff00 */
[----:B------:R-:W-:Y:S02]  /*95b0*/  CS2R R28, SRZ ;  /* 0x00000000001c7805 */ /* 0x000fe4000001ff00 */
[----:B------:R-:W-:Y:S02]  /*95c0*/  CS2R R30, SRZ ;  /* 0x00000000001e7805 */ /* 0x000fe4000001ff00 */
[----:B------:R-:W-:Y:S02]  /*95d0*/  CS2R R32, SRZ ;  /* 0x0000000000207805 */ /* 0x000fe4000001ff00 */
[----:B------:R-:W-:Y:S02]  /*95e0*/  CS2R R34, SRZ ;  /* 0x0000000000227805 */ /* 0x000fe4000001ff00 */
[----:B--2---:R-:W-:Y:S01]  /*95f0*/  LEA.HI R0, R48, R48, RZ, 0x1 ;  /* 0x0000003030007211 */ /* 0x004fe200078f08ff */
[----:B------:R-:W-:Y:S06]  /*9600*/  @P1 BRA `(.L_x_504) ;  /* 0x0000000000881947 */ /* 0x000fec0003800000 */
[----:B------:R-:W2:Y:S04]  /*9610*/  LDL R37, [R1+0x9c] ;  /* 0x00009c0001257983 */ /* 0x000ea80000100800 */
[----:B------:R-:W3:Y:S01]  /*9620*/  LDL R36, [R1+0xa0] ;  /* 0x0000a00001247983 */ /* 0x000ee20000100800 */
[C---:B------:R-:W-:Y:S01]  /*9630*/  VIADD R3, R22.reuse, 0x10 ;  /* 0x0000001016037836 */ /* 0x040fe20000000000 */
[----:B------:R-:W-:Y:S01]  /*9640*/  ULDC UR4, c[0x0][0x3f4] ;  /* 0x0000fd0000047ab9 */ /* 0x000fe20000000800 */
[C---:B------:R-:W-:Y:S01]  /*9650*/  VIADD R4, R22.reuse, 0x20 ;  /* 0x0000002016047836 */ /* 0x040fe20000000000 */
[----:B------:R-:W-:Y:S02]  /*9660*/  ISETP.GE.AND P1, PT, R22, UR4, PT ;  /* 0x0000000416007c0c */ /* 0x000fe4000bf26270 */
[----:B------:R-:W-:-:S02]  /*9670*/  CS2R R24, SRZ ;  /* 0x0000000000187805 */ /* 0x000fc4000001ff00 */
[----:B------:R-:W-:Y:S02]  /*9680*/  ISETP.GE.AND P2, PT, R3, UR4, PT ;  /* 0x0000000403007c0c */ /* 0x000fe4000bf46270 */
[----:B------:R-:W-:Y:S02]  /*9690*/  CS2R R26, SRZ ;  /* 0x00000000001a7805 */ /* 0x000fe4000001ff00 */
[----:B------:R-:W-:Y:S02]  /*96a0*/  ISETP.GE.AND P3, PT, R4, UR4, PT ;  /* 0x0000000404007c0c */ /* 0x000fe4000bf66270 */
[----:B------:R-:W-:Y:S02]  /*96b0*/  CS2R R4, SRZ ;  /* 0x0000000000047805 */ /* 0x000fe4000001ff00 */
[----:B------:R-:W-:Y:S02]  /*96c0*/  CS2R R6, SRZ ;  /* 0x0000000000067805 */ /* 0x000fe4000001ff00 */
[----:B------:R-:W-:Y:S01]  /*96d0*/  CS2R R28, SRZ ;  /* 0x00000000001c7805 */ /* 0x000fe2000001ff00 */
[----:B------:R-:W-:Y:S01]  /*96e0*/  @!P1 IMAD.WIDE R12, R22, 0x2, R20 ;  /* 0x00000002160c9825 */ /* 0x000fe200078e0214 */
[----:B------:R-:W-:-:S02]  /*96f0*/  CS2R R30, SRZ ;  /* 0x00000000001e7805 */ /* 0x000fc4000001ff00 */
[----:B------:R-:W-:Y:S02]  /*9700*/  CS2R R8, SRZ ;  /* 0x0000000000087805 */ /* 0x000fe4000001ff00 */
[----:B------:R-:W-:Y:S02]  /*9710*/  CS2R R10, SRZ ;  /* 0x00000000000a7805 */ /* 0x000fe4000001ff00 */
[----:B------:R-:W-:Y:S01]  /*9720*/  CS2R R32, SRZ ;  /* 0x0000000000207805 */ /* 0x000fe2000001ff00 */
[----:B------:R0:W5:Y:S01]  /*9730*/  @!P1 LD.E.128 R24, desc[UR60][R12.64] ;  /* 0x0000003c0c189980 */ /* 0x000162000c101d00 */
[----:B------:R-:W-:Y:S02]  /*9740*/  CS2R R34, SRZ ;  /* 0x0000000000227805 */ /* 0x000fe4000001ff00 */
[----:B------:R-:W-:Y:S02]  /*9750*/  CS2R R14, SRZ ;  /* 0x00000000000e7805 */ /* 0x000fe4000001ff00 */
[----:B0-----:R-:W-:Y:S01]  /*9760*/  CS2R R12, SRZ ;  /* 0x00000000000c7805 */ /* 0x001fe2000001ff00 */
[----:B--2---:R-:W-:-:S02]  /*9770*/  @!P2 IMAD.SHL.U32 R39, R37, 0x8, RZ ;  /* 0x000000082527a824 */ /* 0x004fc400078e00ff */
[----:B---3--:R-:W-:Y:S02]  /*9780*/  @!P3 IMAD.SHL.U32 R43, R36, 0x8, RZ ;  /* 0x00000008242bb824 */ /* 0x008fe400078e00ff */
[----:B------:R-:W-:-:S04]  /*9790*/  @!P2 IMAD.WIDE R36, R39, 0x2, R20 ;  /* 0x000000022724a825 */ /* 0x000fc800078e0214 */
[----:B------:R-:W-:Y:S01]  /*97a0*/  @!P3 IMAD.WIDE R40, R43, 0x2, R20 ;  /* 0x000000022b28b825 */ /* 0x000fe200078e0214 */
[----:B------:R0:W5:Y:S03]  /*97b0*/  @!P2 LD.E.128 R28, desc[UR60][R36.64] ;  /* 0x0000003c241ca980 */ /* 0x000166000c101d00 */
[--C-:B------:R-:W-:Y:S01]  /*97c0*/  @!P2 IMAD.WIDE R38, R39, 0x2, R44.reuse ;  /* 0x000000022726a825 */ /* 0x100fe200078e022c */
[----:B------:R0:W5:Y:S03]  /*97d0*/  @!P3 LD.E.128 R32, desc[UR60][R40.64] ;  /* 0x0000003c2820b980 */ /* 0x000166000c101d00 */
[--C-:B------:R-:W-:Y:S01]  /*97e0*/  @!P3 IMAD.WIDE R42, R43, 0x2, R44.reuse ;  /* 0x000000022b2ab825 */ /* 0x100fe200078e022c */
[----:B------:R0:W5:Y:S03]  /*97f0*/  @!P2 LD.E.128 R8, desc[UR60][R38.64] ;  /* 0x0000003c2608a980 */ /* 0x000166000c101d00 */
[----:B------:R-:W-:Y:S01]  /*9800*/  @!P1 IMAD.WIDE R20, R22, 0x2, R44 ;  /* 0x0000000216149825 */ /* 0x000fe200078e022c */
[----:B------:R0:W5:Y:S04]  /*9810*/  @!P3 LD.E.128 R12, desc[UR60][R42.64] ;  /* 0x0000003c2a0cb980 */ /* 0x000168000c101d00 */
[----:B------:R0:W5:Y:S02]  /*9820*/  @!P1 LD.E.128 R4, desc[UR60][R20.64] ;  /* 0x0000003c14049980 */ /* 0x000164000c101d00 */
.L_x_504:
[----:B------:R-:W-:Y:S05]  /*9830*/  BSYNC B1 ;  /* 0x0000000000017941 */ /* 0x000fea0003800000 */
.L_x_503:
[----:B------:R-:W-:Y:S01]  /*9840*/  LOP3.LUT R0, R0, 0xfffffffe, RZ, 0xc0, !PT ;  /* 0xfffffffe00007812 */ /* 0x000fe200078ec0ff */
[----:B-----5:R-:W-:Y:S01]  /*9850*/  IMAD.MOV.U32 R3, RZ, RZ, R4 ;  /* 0x000000ffff037224 */ /* 0x020fe200078e0004 */
[----:B------:R-:W-:Y:S01]  /*9860*/  BSSY B1, `(.L_x_505) ;  /* 0x0000032000017945 */ /* 0x000fe20003800000 */
[----:B0-----:R-:W-:Y:S02]  /*9870*/  IMAD.MOV.U32 R21, RZ, RZ, R6 ;  /* 0x000000ffff157224 */ /* 0x001fe400078e0006 */
[----:B------:R-:W-:Y:S01]  /*9880*/  IMAD.IADD R0, R48, 0x1, -R0 ;  /* 0x0000000130007824 */ /* 0x000fe200078e0a00 */
[----:B------:R-:W-:Y:S01]  /*9890*/  PRMT R58, R3, 0x7610, R58 ;  /* 0x00007610033a7816 */ /* 0x000fe2000000003a */
[----:B------:R-:W-:Y:S01]  /*98a0*/  IMAD.MOV.U32 R20, RZ, RZ, R5 ;  /* 0x000000ffff147224 */ /* 0x000fe200078e0005 */
[----:B------:R-:W-:Y:S01]  /*98b0*/  PRMT R62, R21, 0x7610, R62 ;  /* 0x00007610153e7816 */ /* 0x000fe2000000003e */
[----:B------:R-:W-:Y:S01]  /*98c0*/  IMAD.MOV.U32 R21, RZ, RZ, R8 ;  /* 0x000000ffff157224 */ /* 0x000fe200078e0008 */
[----:B------:R-:W-:Y:S01]  /*98d0*/  SHF.L.U32 R3, R0, 0x1f, RZ ;  /* 0x0000001f00037819 */ /* 0x000fe200000006ff */
[----:B------:R-:W-:Y:S01]  /*98e0*/  IMAD.MOV.U32 R36, RZ, RZ, R9 ;  /* 0x000000ffff247224 */ /* 0x000fe200078e0009 */
        /* <DEDUP_REMOVED lines=41> */
.L_x_728:
[----:B------:R-:W-:Y:S05]  /*9b80*/  BSYNC B1 ;  /* 0x0000000000017941 */ /* 0x000fea0003800000 */
.L_x_505:
[----:B------:R-:W-:Y:S02]  /*9b90*/  PRMT R48, R0, 0x7610, R48 ;  /* 0x0000761000307816 */ /* 0x000fe40000000030 */
[----:B------:R-:W-:Y:S01]  /*9ba0*/  PRMT R49, R36, 0x7610, R49 ;  /* 0x0000761024317816 */ /* 0x000fe20000000031 */
[----:B------:R-:W-:Y:S06]  /*9bb0*/  @P0 BRA `(.L_x_491) ;  /* 0x0000001400300947 */ /* 0x000fec0003800000 */
[----:B------:R1:W5:Y:S01]  /*9bc0*/  LDL R75, [R1+0x54] ;  /* 0x00005400014b7983 */ /* 0x0003620000100800 */
[----:B0-----:R-:W0:Y:S03]  /*9bd0*/  LDC R3, c[0x0][0x3f4] ;  /* 0x0000fd00ff037b82 */ /* 0x001e260000000800 */
[----:B------:R1:W5:Y:S04]  /*9be0*/  LDL R73, [R1+0x5c] ;  /* 0x00005c0001497983 */ /* 0x0003680000100800 */
[----:B------:R1:W5:Y:S01]  /*9bf0*/  LDL R71, [R1+0x58] ;  /* 0x0000580001477983 */ /* 0x0003620000100800 */
[C---:B------:R-:W-:Y:S01]  /*9c00*/  VIADD R0, R22.reuse, 0x10 ;  /* 0x0000001016007836 */ /* 0x040fe20000000000 */
[----:B------:R-:W-:Y:S01]  /*9c10*/  BSSY B1, `(.L_x_507) ;  /* 0x0000072000017945 */ /* 0x000fe20003800000 */
[C---:B------:R-:W-:Y:S01]  /*9c20*/  VIADD R36, R22.reuse, 0x20 ;  /* 0x0000002016247836 */ /* 0x040fe20000000000 */
[----:B0-----:R-:W-:-:S02]  /*9c30*/  ISETP.GE.AND P0, PT, R22, R3, PT ;  /* 0x000000031600720c */ /* 0x001fc40003f06270 */
[-C--:B------:R-:W-:Y:S02]  /*9c40*/  ISETP.GE.AND P1, PT, R0, R3.reuse, PT ;  /* 0x000000030000720c */ /* 0x080fe40003f26270 */
[----:B------:R-:W-:-:S09]  /*9c50*/  ISETP.GE.AND P2, PT, R36, R3, PT ;  /* 0x000000032400720c */ /* 0x000fd20003f46270 */
[----:B-1----:R-:W-:Y:S05]  /*9c60*/  @P0 BRA `(.L_x_508) ;  /* 0x0000000400b00947 */ /* 0x002fea0003800000 */
[----:B------:R-:W2:Y:S01]  /*9c70*/  LDL R76, [R1+0xac] ;  /* 0x0000ac00014c7983 */ /* 0x000ea20000100800 */
[----:B------:R-:W0:Y:S02]  /*9c80*/  S2R R37, SR_TID.X ;  /* 0x0000000000257919 */ /* 0x000e240000002100 */
[----:B0-----:R-:W-:-:S05]  /*9c90*/  VIADD R38, R37, 0xffffff80 ;  /* 0xffffff8025267836 */ /* 0x001fca0000000000 */
[----:B------:R-:W-:-:S04]  /*9ca0*/  LEA.HI R37, R38, R38, RZ, 0x1 ;  /* 0x0000002626257211 */ /* 0x000fc800078f08ff */
[----:B------:R-:W-:-:S05]  /*9cb0*/  LOP3.LUT R37, R37, 0xfffffffe, RZ, 0xc0, !PT ;  /* 0xfffffffe25257812 */ /* 0x000fca00078ec0ff */
[----:B------:R-:W-:-:S05]  /*9cc0*/  IMAD.IADD R37, R38, 0x1, -R37 ;  /* 0x0000000126257824 */ /* 0x000fca00078e0a25 */
[----:B------:R-:W-:-:S04]  /*9cd0*/  LEA.HI R0, R3, R37, RZ, 0x1d ;  /* 0x0000002503007211 */ /* 0x000fc800078fe8ff */
[----:B------:R-:W-:-:S04]  /*9ce0*/  SHF.R.S32.HI R37, RZ, 0x1f, R0 ;  /* 0x0000001fff257819 */ /* 0x000fc80000011400 */
[----:B------:R-:W-:Y:S01]  /*9cf0*/  LEA.HI R37, R37, R0, RZ, 0x2 ;  /* 0x0000000025257211 */ /* 0x000fe200078f10ff */
[----:B------:R-:W-:-:S03]  /*9d00*/  IMAD.SHL.U32 R0, R0, 0x8, RZ ;  /* 0x0000000800007824 */ /* 0x000fc600078e00ff */
[----:B------:R-:W-:Y:S02]  /*9d10*/  SHF.R.S32.HI R37, RZ, 0x2, R37 ;  /* 0x00000002ff257819 */ /* 0x000fe40000011425 */
[----:B-----5:R-:W-:-:S03]  /*9d20*/  LOP3.LUT R0, R75, 0x18, R0, 0xf8, !PT ;  /* 0x000000184b007812 */ /* 0x020fc600078ef800 */
[----:B------:R-:W-:Y:S01]  /*9d30*/  IMAD R37, R37, 0x1800, R73 ;  /* 0x0000180025257824 */ /* 0x000fe200078e0249 */
[----:B------:R-:W-:-:S05]  /*9d40*/  LOP3.LUT R0, R0, R71, RZ, 0x3c, !PT ;  /* 0x0000004700007212 */ /* 0x000fca00078e3cff */
[----:B------:R-:W-:-:S04]  /*9d50*/  IMAD.IADD R41, R37, 0x1, R0 ;  /* 0x0000000125297824 */ /* 0x000fc800078e0200 */
[----:B------:R-:W-:-:S05]  /*9d60*/  IMAD R0, R41, 0x2, R16 ;  /* 0x0000000229007824 */ /* 0x000fca00078e0210 */
[----:B------:R-:W0:Y:S01]  /*9d70*/  LDS.128 R40, [R0+0xda00] ;  /* 0x00da000000287984 */ /* 0x000e220000000c00 */
[----:B------:R-:W-:Y:S02]  /*9d80*/  SHF.R.U64 R60, R24, 0x10, R25 ;  /* 0x00000010183c7819 */ /* 0x000fe40000001219 */
[----:B------:R-:W-:Y:S02]  /*9d90*/  SHF.R.U64 R63, R4, 0x10, R5 ;  /* 0x00000010043f7819 */ /* 0x000fe40000001205 */
[----:B------:R-:W-:Y:S02]  /*9da0*/  SHF.R.U64 R24, R26, 0x10, R27 ;  /* 0x000000101a187819 */ /* 0x000fe4000000121b */
[----:B------:R-:W-:Y:S02]  /*9db0*/  SHF.R.U32.HI R61, RZ, 0x10, R25 ;  /* 0x00000010ff3d7819 */ /* 0x000fe40000011619 */
[----:B------:R-:W-:Y:S02]  /*9dc0*/  SHF.R.U32.HI R65, RZ, 0x10, R5 ;  /* 0x00000010ff417819 */ /* 0x000fe40000011605 */
[----:B------:R-:W-:-:S02]  /*9dd0*/  SHF.R.U64 R67, R6, 0x10, R7 ;  /* 0x0000001006437819 */ /* 0x000fc40000001207 */
[----:B------:R-:W-:Y:S02]  /*9de0*/  PRMT R60, R21, 0x5432, R60 ;  /* 0x00005432153c7816 */ /* 0x000fe4000000003c */
[----:B------:R-:W-:Y:S02]  /*9df0*/  PRMT R63, R58, 0x5410, R63 ;  /* 0x000054103a3f7816 */ /* 0x000fe4000000003f */
[----:B------:R-:W-:Y:S02]  /*9e00*/  SHF.R.U32.HI R68, RZ, 0x10, R7 ;  /* 0x00000010ff447819 */ /* 0x000fe40000011607 */
[----:B------:R-:W-:Y:S02]  /*9e10*/  PRMT R6, R44, 0x5432, R24 ;  /* 0x000054322c067816 */ /* 0x000fe40000000018 */
[----:B------:R-:W-:Y:S01]  /*9e20*/  PRMT R61, R64, 0x5410, R61 ;  /* 0x00005410403d7816 */ /* 0x000fe2000000003d */
[----:B------:R-:W-:Y:S01]  /*9e30*/  IMAD.U32 R64, R63, 0x10000, RZ ;  /* 0x000100003f407824 */ /* 0x000fe200078e00ff */
[----:B------:R-:W-:-:S02]  /*9e40*/  PRMT R65, R59, 0x5410, R65 ;  /* 0x000054103b417816 */ /* 0x000fc40000000041 */
[----:B------:R-:W-:Y:S01]  /*9e50*/  PRMT R67, R62, 0x5410, R67 ;  /* 0x000054103e437816 */ /* 0x000fe20000000043 */
[----:B------:R-:W-:Y:S01]  /*9e60*/  IMAD.U32 R62, R60, 0x10000, RZ ;  /* 0x000100003c3e7824 */ /* 0x000fe200078e00ff */
[----:B------:R-:W-:Y:S01]  /*9e70*/  SHF.R.U32.HI R26, RZ, 0x10, R27 ;  /* 0x00000010ff1a7819 */ /* 0x000fe2000001161b */
[----:B------:R-:W-:-:S03]  /*9e80*/  IMAD.U32 R66, R65, 0x10000, RZ ;  /* 0x0001000041427824 */ /* 0x000fc600078e00ff */
[----:B------:R-:W-:Y:S02]  /*9e90*/  PRMT R5, R45, 0x5432, R26 ;  /* 0x000054322d057816 */ /* 0x000fe4000000001a */
[----:B------:R-:W-:Y:S01]  /*9ea0*/  LOP3.LUT R63, R63, 0xffff0000, RZ, 0xc0, !PT ;  /* 0xffff00003f3f7812 */ /* 0x000fe200078ec0ff */
[----:B0-----:R-:W-:Y:S01]  /*9eb0*/  IMAD.U32 R58, R41, 0x10000, RZ ;  /* 0x00010000293a7824 */ /* 0x001fe200078e00ff */
[----:B------:R-:W-:-:S03]  /*9ec0*/  LOP3.LUT R60, R60, 0xffff0000, RZ, 0xc0, !PT ;  /* 0xffff00003c3c7812 */ /* 0x000fc600078ec0ff */
[----:B------:R-:W-:Y:S01]  /*9ed0*/  FMUL.FTZ R74, R58, R66 ;  /* 0x000000423a4a7220 */ /* 0x000fe20000410000 */
[----:B------:R-:W-:Y:S01]  /*9ee0*/  PRMT R68, R20, 0x5432, R68 ;  /* 0x0000543214447816 */ /* 0x000fe20000000044 */
[C---:B------:R-:W-:Y:S01]  /*9ef0*/  IMAD.U32 R59, R43.reuse, 0x10000, RZ ;  /* 0x000100002b3b7824 */ /* 0x040fe200078e00ff */
[----:B------:R-:W-:Y:S02]  /*9f00*/  LOP3.LUT R43, R43, 0xffff0000, RZ, 0xc0, !PT ;  /* 0xffff00002b2b7812 */ /* 0x000fe400078ec0ff */
[----:B------:R-:W-:Y:S01]  /*9f10*/  LOP3.LUT R65, R65, 0xffff0000, RZ, 0xc0, !PT ;  /* 0xffff000041417812 */ /* 0x000fe200078ec0ff */
[----:B--2---:R-:W0:Y:S02]  /*9f20*/  LDS.128 R36, [R76] ;  /* 0x000000004c247984 */ /* 0x004e240000000c00 */
[C---:B0-----:R-:W-:Y:S01]  /*9f30*/  IMAD.U32 R7, R36.reuse, 0x10000, RZ ;  /* 0x0001000024077824 */ /* 0x041fe200078e00ff */
[----:B------:R-:W-:Y:S01]  /*9f40*/  LOP3.LUT R24, R36, 0xffff0000, RZ, 0xc0, !PT ;  /* 0xffff000024187812 */ /* 0x000fe200078ec0ff */
[C---:B------:R-:W-:Y:S01]  /*9f50*/  IMAD.U32 R25, R37.reuse, 0x10000, RZ ;  /* 0x0001000025197824 */ /* 0x040fe200078e00ff */
[----:B------:R-:W-:Y:S01]  /*9f60*/  LOP3.LUT R36, R37, 0xffff0000, RZ, 0xc0, !PT ;  /* 0xffff000025247812 */ /* 0x000fe200078ec0ff */
[----:B------:R-:W-:Y:S01]  /*9f70*/  IMAD.U32 R37, R40, 0x10000, RZ ;  /* 0x0001000028257824 */ /* 0x000fe200078e00ff */
[C---:B------:R-:W-:Y:S01]  /*9f80*/  LOP3.LUT R4, R38.reuse, 0xffff0000, RZ, 0xc0, !PT ;  /* 0xffff000026047812 */ /* 0x040fe200078ec0ff */
[----:B------:R-:W-:-:S02]  /*9f90*/  IMAD.U32 R26, R38, 0x10000, RZ ;  /* 0x00010000261a7824 */ /* 0x000fc400078e00ff */
[C---:B------:R-:W-:Y:S01]  /*9fa0*/  FMUL.FTZ R70, R37.reuse, R64 ;  /* 0x0000004025467220 */ /* 0x040fe20000410000 */
[-C--:B------:R-:W-:Y:S01]  /*9fb0*/  FMUL.FTZ R72, R37, R62.reuse ;  /* 0x0000003e25487220 */ /* 0x080fe20000410000 */
[----:B------:R-:W-:Y:S01]  /*9fc0*/  IMAD.U32 R37, R61, 0x10000, RZ ;  /* 0x000100003d257824 */ /* 0x000fe200078e00ff */
[C---:B------:R-:W-:Y:S01]  /*9fd0*/  LOP3.LUT R38, R39.reuse, 0xffff0000, RZ, 0xc0, !PT ;  /* 0xffff000027267812 */ /* 0x040fe200078ec0ff */
[----:B------:R-:W-:Y:S01]  /*9fe0*/  IMAD.U32 R27, R39, 0x10000, RZ ;  /* 0x00010000271b7824 */ /* 0x000fe200078e00ff */
[----:B------:R-:W-:Y:S01]  /*9ff0*/  LOP3.LUT R39, R40, 0xffff0000, RZ, 0xc0, !PT ;  /* 0xffff000028277812 */ /* 0x000fe200078ec0ff */
[----:B------:R-:W-:Y:S01]  /*a000*/  FMUL.FTZ R58, R58, R37 ;  /* 0x000000253a3a7220 */ /* 0x000fe20000410000 */
[C---:B------:R-:W-:Y:S01]  /*a010*/  FFMA.FTZ R69, R7.reuse, R62, -R70 ;  /* 0x0000003e07457223 */ /* 0x040fe20000010846 */
[----:B------:R-:W-:Y:S01]  /*a020*/  FFMA.FTZ R72, R7, R64, R72 ;  /* 0x0000004007487223 */ /* 0x000fe20000010048 */
[----:B------:R-:W-:Y:S01]  /*a030*/  LOP3.LUT R40, R41, 0xffff0000, RZ, 0xc0, !PT ;  /* 0xffff000029287812 */ /* 0x000fe200078ec0ff */
[----:B------:R-:W-:Y:S01]  /*a040*/  FMUL.FTZ R7, R39, R63 ;  /* 0x0000003f27077220 */ /* 0x000fe20000410000 */
[C---:B------:R-:W-:Y:S01]  /*a050*/  FFMA.FTZ R74, R25.reuse, R37, -R74 ;  /* 0x00000025194a7223 */ /* 0x040fe2000001084a */
[----:B------:R-:W-:Y:S01]  /*a060*/  FFMA.FTZ R58, R25, R66, R58 ;  /* 0x00000042193a7223 */ /* 0x000fe2000001003a */
[----:B------:R-:W-:-:S02]  /*a070*/  IMAD.U32 R41, R42, 0x10000, RZ ;  /* 0x000100002a297824 */ /* 0x000fc400078e00ff */
[-C--:B------:R-:W-:Y:S01]  /*a080*/  FMUL.FTZ R39, R39, R60.reuse ;  /* 0x0000003c27277220 */ /* 0x080fe20000410000 */
[----:B------:R-:W-:Y:S02]  /*a090*/  IMAD.U32 R25, R67, 0x10000, RZ ;  /* 0x0001000043197824 */ /* 0x000fe400078e00ff */
[----:B------:R-:W-:Y:S01]  /*a0a0*/  FFMA.FTZ R60, R24, R60, -R7 ;  /* 0x0000003c183c7223 */ /* 0x000fe20000010807 */
[----:B------:R-:W-:Y:S02]  /*a0b0*/  IMAD.U32 R70, R68, 0x10000, RZ ;  /* 0x0001000044467824 */ /* 0x000fe400078e00ff */
[----:B------:R-:W-:Y:S02]  /*a0c0*/  IMAD.U32 R7, R6, 0x10000, RZ ;  /* 0x0001000006077824 */ /* 0x000fe400078e00ff */
[----:B------:R-:W-:Y:S01]  /*a0d0*/  FMUL.FTZ R37, R41, R25 ;  /* 0x0000001929257220 */ /* 0x000fe20000410000 */
[----:B------:R-:W-:Y:S01]  /*a0e0*/  IMAD.U32 R62, R5, 0x10000, RZ ;  /* 0x00010000053e7824 */ /* 0x000fe200078e00ff */
[----:B------:R-:W-:Y:S01]  /*a0f0*/  LOP3.LUT R42, R42, 0xffff0000, RZ, 0xc0, !PT ;  /* 0xffff00002a2a7812 */ /* 0x000fe200078ec0ff */
[----:B------:R-:W-:Y:S01]  /*a100*/  FMUL.FTZ R64, R59, R70 ;  /* 0x000000463b407220 */ /* 0x000fe20000410000 */
[-C--:B------:R-:W-:Y:S01]  /*a110*/  FMUL.FTZ R41, R41, R7.reuse ;  /* 0x0000000729297220 */ /* 0x080fe20000410000 */
[----:B------:R-:W-:Y:S01]  /*a120*/  LOP3.LUT R67, R67, 0xffff0000, RZ, 0xc0, !PT ;  /* 0xffff000043437812 */ /* 0x000fe200078ec0ff */
[----:B------:R-:W-:Y:S01]  /*a130*/  FMUL.FTZ R59, R59, R62 ;  /* 0x0000003e3b3b7220 */ /* 0x000fe20000410000 */
[----:B------:R-:W-:Y:S01]  /*a140*/  FFMA.FTZ R37, R26, R7, -R37 ;  /* 0x000000071a257223 */ /* 0x000fe20000010825 */
[----:B------:R-:W-:-:S02]  /*a150*/  LOP3.LUT R68, R68, 0xffff0000, RZ, 0xc0, !PT ;  /* 0xffff000044447812 */ /* 0x000fc400078ec0ff */
[----:B------:R-:W-:Y:S02]  /*a160*/  LOP3.LUT R61, R61, 0xffff0000, RZ, 0xc0, !PT ;  /* 0xffff00003d3d7812 */ /* 0x000fe400078ec0ff */
[----:B------:R-:W-:Y:S02]  /*a170*/  LOP3.LUT R7, R6, 0xffff0000, RZ, 0xc0, !PT ;  /* 0xffff000006077812 */ /* 0x000fe400078ec0ff */
[----:B------:R-:W-:Y:S01]  /*a180*/  LOP3.LUT R5, R5, 0xffff0000, RZ, 0xc0, !PT ;  /* 0xffff000005057812 */ /* 0x000fe200078ec0ff */
[----:B------:R-:W-:Y:S01]  /*a190*/  FFMA.FTZ R26, R26, R25, R41 ;  /* 0x000000191a1a7223 */ /* 0x000fe20000010029 */
[C---:B------:R-:W-:Y:S01]  /*a1a0*/  FFMA.FTZ R64, R27.reuse, R62, -R64 ;  /* 0x0000003e1b407223 */ /* 0x040fe20000010840 */
[----:B------:R-:W-:Y:S01]  /*a1b0*/  FFMA.FTZ R59, R27, R70, R59 ;  /* 0x000000461b3b7223 */ /* 0x000fe2000001003b */
[----:B------:R-:W-:Y:S01]  /*a1c0*/  FMUL.FTZ R25, R42, R67 ;  /* 0x000000432a197220 */ /* 0x000fe20000410000 */
[C---:B------:R-:W-:Y:S01]  /*a1d0*/  FMUL.FTZ R27, R40.reuse, R65 ;  /* 0x00000041281b7220 */ /* 0x040fe20000410000 */
[CC--:B------:R-:W-:Y:S01]  /*a1e0*/  FMUL.FTZ R41, R43.reuse, R68.reuse ;  /* 0x000000442b297220 */ /* 0x0c0fe20000410000 */
[----:B------:R-:W-:Y:S01]  /*a1f0*/  FMUL.FTZ R40, R40, R61 ;  /* 0x0000003d28287220 */ /* 0x000fe20000410000 */
[----:B------:R-:W-:Y:S01]  /*a200*/  FMUL.FTZ R42, R42, R7 ;  /* 0x000000072a2a7220 */ /* 0x000fe20000410000 */
[----:B------:R-:W-:Y:S01]  /*a210*/  FMUL.FTZ R43, R43, R5 ;  /* 0x000000052b2b7220 */ /* 0x000fe20000410000 */
[----:B------:R-:W-:Y:S01]  /*a220*/  FFMA.FTZ R6, R4, R7, -R25 ;  /* 0x0000000704067223 */ /* 0x000fe20000010819 */
[----:B------:R-:W-:Y:S01]  /*a230*/  FFMA.FTZ R27, R36, R61, -R27 ;  /* 0x0000003d241b7223 */ /* 0x000fe2000001081b */
[----:B------:R-:W-:Y:S01]  /*a240*/  FFMA.FTZ R7, R38, R5, -R41 ;  /* 0x0000000526077223 */ /* 0x000fe20000010829 */
[----:B------:R-:W-:Y:S01]  /*a250*/  FFMA.FTZ R39, R24, R63, R39 ;  /* 0x0000003f18277223 */ /* 0x000fe20000010027 */
[----:B------:R-:W-:Y:S01]  /*a260*/  FFMA.FTZ R65, R36, R65, R40 ;  /* 0x0000004124417223 */ /* 0x000fe20000010028 */
[----:B------:R-:W-:Y:S01]  /*a270*/  FFMA.FTZ R67, R4, R67, R42 ;  /* 0x0000004304437223 */ /* 0x000fe2000001002a */
[----:B------:R-:W-:Y:S01]  /*a280*/  FFMA.FTZ R38, R38, R68, R43 ;  /* 0x0000004426267223 */ /* 0x000fe2000001002b */
[----:B------:R-:W-:-:S02]  /*a290*/  F2FP.BF16.F32.PACK_AB R4, R60, R69 ;  /* 0x000000453c04723e */ /* 0x000fc400000010ff */
[----:B------:R-:W-:Y:S02]  /*a2a0*/  F2FP.BF16.F32.PACK_AB R5, R27, R74 ;  /* 0x0000004a1b05723e */ /* 0x000fe400000010ff */
[----:B------:R-:W-:Y:S02]  /*a2b0*/  F2FP.BF16.F32.PACK_AB R6, R6, R37 ;  /* 0x000000250606723e */ /* 0x000fe400000010ff */
[----:B------:R-:W-:Y:S02]  /*a2c0*/  F2FP.BF16.F32.PACK_AB R7, R7, R64 ;  /* 0x000000400707723e */ /* 0x000fe400000010ff */
[----:B------:R-:W-:Y:S02]  /*a2d0*/  F2FP.BF16.F32.PACK_AB R24, R39, R72 ;  /* 0x000000482718723e */ /* 0x000fe400000010ff */
[----:B------:R-:W-:Y:S02]  /*a2e0*/  F2FP.BF16.F32.PACK_AB R25, R65, R58 ;  /* 0x0000003a4119723e */ /* 0x000fe400000010ff */
[----:B------:R-:W-:-:S02]  /*a2f0*/  F2FP.BF16.F32.PACK_AB R26, R67, R26 ;  /* 0x0000001a431a723e */ /* 0x000fc400000010ff */
[----:B------:R-:W-:Y:S01]  /*a300*/  F2FP.BF16.F32.PACK_AB R27, R38, R59 ;  /* 0x0000003b261b723e */ /* 0x000fe200000010ff */
[----:B------:R0:W-:Y:S04]  /*a310*/  STS.128 [R76], R4 ;  /* 0x000000044c007388 */ /* 0x0001e80000000c00 */
[----:B------:R0:W-:Y:S02]  /*a320*/  STS.128 [R0+0xda00], R24 ;  /* 0x00da001800007388 */ /* 0x0001e40000000c00 */
.L_x_508:
[----:B------:R-:W-:Y:S05]  /*a330*/  BSYNC B1 ;  /* 0x0000000000017941 */ /* 0x000fea0003800000 */
.L_x_507:
[----:B------:R-:W-:Y:S04]  /*a340*/  BSSY B1, `(.L_x_509) ;  /* 0x000006a000017945 */ /* 0x000fe80003800000 */
[----:B------:R-:W-:Y:S05]  /*a350*/  @P1 BRA `(.L_x_510) ;  /* 0x0000000400a01947 */ /* 0x000fea0003800000 */
[----:B0-----:R-:W2:Y:S04]  /*a360*/  LDL R0, [R1+0x9c] ;  /* 0x00009c0001007983 */ /* 0x001ea80000100800 */
[----:B------:R-:W3:Y:S01]  /*a370*/  LDL R58, [R1+0xa8] ;  /* 0x0000a800013a7983 */ /* 0x000ee20000100800 */
[----:B------:R-:W-:Y:S02]  /*a380*/  SHF.R.U64 R36, R28, 0x10, R29 ;  /* 0x000000101c247819 */ /* 0x000fe4000000121d */
[--C-:B------:R-:W-:Y:S02]  /*a390*/  SHF.R.U64 R28, R8, 0x10, R9.reuse ;  /* 0x00000010081c7819 */ /* 0x100fe40000001209 */
[----:B------:R-:W-:Y:S02]  /*a3a0*/  SHF.R.U32.HI R9, RZ, 0x10, R9 ;  /* 0x00000010ff097819 */ /* 0x000fe40000011609 */
[----:B------:R-:W-:-:S02]  /*a3b0*/  PRMT R57, R57, 0x5410, R36 ;  /* 0x0000541039397816 */ /* 0x000fc40000000024 */
[----:B------:R-:W-:Y:S02]  /*a3c0*/  PRMT R53, R53, 0x5410, R28 ;  /* 0x0000541035357816 */ /* 0x000fe4000000001c */
[----:B------:R-:W-:Y:S01]  /*a3d0*/  SHF.R.U32.HI R29, RZ, 0x10, R29 ;  /* 0x00000010ff1d7819 */ /* 0x000fe2000001161d */
[----:B------:R-:W-:Y:S01]  /*a3e0*/  IMAD.U32 R37, R57, 0x10000, RZ ;  /* 0x0001000039257824 */ /* 0x000fe200078e00ff */
[----:B------:R-:W-:Y:S01]  /*a3f0*/  SHF.R.U64 R8, R10, 0x10, R11 ;  /* 0x000000100a087819 */ /* 0x000fe2000000120b */
[----:B------:R-:W-:Y:S01]  /*a400*/  IMAD.U32 R39, R53, 0x10000, RZ ;  /* 0x0001000035277824 */ /* 0x000fe200078e00ff */
[----:B------:R-:W-:Y:S02]  /*a410*/  PRMT R52, R52, 0x5410, R9 ;  /* 0x0000541034347816 */ /* 0x000fe40000000009 */
[----:B------:R-:W-:Y:S02]  /*a420*/  SHF.R.U64 R30, R30, 0x10, R31 ;  /* 0x000000101e1e7819 */ /* 0x000fe4000000121f */
[----:B------:R-:W-:Y:S01]  /*a430*/  SHF.R.U32.HI R11, RZ, 0x10, R11 ;  /* 0x00000010ff0b7819 */ /* 0x000fe2000001160b */
[----:B------:R-:W-:Y:S01]  /*a440*/  IMAD.U32 R36, R52, 0x10000, RZ ;  /* 0x0001000034247824 */ /* 0x000fe200078e00ff */
[----:B------:R-:W-:-:S02]  /*a450*/  SHF.R.U32.HI R31, RZ, 0x10, R31 ;  /* 0x00000010ff1f7819 */ /* 0x000fc4000001161f */
[----:B------:R-:W-:Y:S02]  /*a460*/  PRMT R56, R56, 0x5410, R29 ;  /* 0x0000541038387816 */ /* 0x000fe4000000001d */
[----:B------:R-:W-:Y:S02]  /*a470*/  PRMT R51, R51, 0x5410, R8 ;  /* 0x0000541033337816 */ /* 0x000fe40000000008 */
[----:B------:R-:W-:Y:S02]  /*a480*/  PRMT R50, R50, 0x5410, R11 ;  /* 0x0000541032327816 */ /* 0x000fe4000000000b */
[----:B------:R-:W-:Y:S02]  /*a490*/  PRMT R54, R54, 0x5410, R31 ;  /* 0x0000541036367816 */ /* 0x000fe4000000001f */
[----:B------:R-:W-:Y:S01]  /*a4a0*/  LOP3.LUT R53, R53, 0xffff0000, RZ, 0xc0, !PT ;  /* 0xffff000035357812 */ /* 0x000fe200078ec0ff */
[----:B------:R-:W-:Y:S01]  /*a4b0*/  IMAD.U32 R38, R50, 0x10000, RZ ;  /* 0x0001000032267824 */ /* 0x000fe200078e00ff */
[----:B------:R-:W-:-:S02]  /*a4c0*/  LOP3.LUT R57, R57, 0xffff0000, RZ, 0xc0, !PT ;  /* 0xffff000039397812 */ /* 0x000fc400078ec0ff */
[----:B------:R-:W-:Y:S02]  /*a4d0*/  LOP3.LUT R52, R52, 0xffff0000, RZ, 0xc0, !PT ;  /* 0xffff000034347812 */ /* 0x000fe400078ec0ff */
[----:B------:R-:W-:Y:S02]  /*a4e0*/  PRMT R55, R55, 0x5410, R30 ;  /* 0x0000541037377816 */ /* 0x000fe4000000001e */
[----:B------:R-:W-:Y:S02]  /*a4f0*/  LOP3.LUT R50, R50, 0xffff0000, RZ, 0xc0, !PT ;  /* 0xffff000032327812 */ /* 0x000fe400078ec0ff */
[----:B--2---:R-:W-:-:S04]  /*a500*/  LEA.HI R0, R3, R0, RZ, 0x1d ;  /* 0x0000000003007211 */ /* 0x004fc800078fe8ff */
[----:B------:R-:W-:-:S04]  /*a510*/  SHF.R.S32.HI R5, RZ, 0x1f, R0 ;  /* 0x0000001fff057819 */ /* 0x000fc80000011400 */
[----:B------:R-:W-:Y:S01]  /*a520*/  LEA.HI R5, R5, R0, RZ, 0x2 ;  /* 0x0000000005057211 */ /* 0x000fe200078f10ff */
[----:B------:R-:W-:-:S03]  /*a530*/  IMAD.SHL.U32 R0, R0, 0x8, RZ ;  /* 0x0000000800007824 */ /* 0x000fc600078e00ff */
[----:B------:R-:W-:Y:S02]  /*a540*/  SHF.R.S32.HI R5, RZ, 0x2, R5 ;  /* 0x00000002ff057819 */ /* 0x000fe40000011405 */
[----:B-----5:R-:W-:-:S03]  /*a550*/  LOP3.LUT R0, R75, 0x18, R0, 0xf8, !PT ;  /* 0x000000184b007812 */ /* 0x020fc600078ef800 */
[----:B------:R-:W-:Y:S01]  /*a560*/  IMAD R5, R5, 0x1800, R73 ;  /* 0x0000180005057824 */ /* 0x000fe200078e0249 */
[----:B------:R-:W-:-:S05]  /*a570*/  LOP3.LUT R0, R0, R71, RZ, 0x3c, !PT ;  /* 0x0000004700007212 */ /* 0x000fca00078e3cff */
[----:B------:R-:W-:Y:S02]  /*a580*/  IMAD.IADD R25, R5, 0x1, R0 ;  /* 0x0000000105197824 */ /* 0x000fe400078e0200 */
[----:B---3--:R-:W0:Y:S02]  /*a590*/  LDS.128 R4, [R58] ;  /* 0x000000003a047984 */ /* 0x008e240000000c00 */
[----:B------:R-:W-:-:S05]  /*a5a0*/  IMAD R0, R25, 0x2, R16 ;  /* 0x0000000219007824 */ /* 0x000fca00078e0210 */
[----:B------:R-:W1:Y:S01]  /*a5b0*/  LDS.128 R24, [R0+0xda00] ;  /* 0x00da000000187984 */ /* 0x000e620000000c00 */
[C---:B0-----:R-:W-:Y:S01]  /*a5c0*/  IMAD.U32 R8, R4.reuse, 0x10000, RZ ;  /* 0x0001000004087824 */ /* 0x041fe200078e00ff */
[----:B------:R-:W-:Y:S01]  /*a5d0*/  LOP3.LUT R4, R4, 0xffff0000, RZ, 0xc0, !PT ;  /* 0xffff000004047812 */ /* 0x000fe200078ec0ff */
[C---:B------:R-:W-:Y:S01]  /*a5e0*/  IMAD.U32 R9, R5.reuse, 0x10000, RZ ;  /* 0x0001000005097824 */ /* 0x040fe200078e00ff */
[----:B------:R-:W-:Y:S01]  /*a5f0*/  LOP3.LUT R5, R5, 0xffff0000, RZ, 0xc0, !PT ;  /* 0xffff000005057812 */ /* 0x000fe200078ec0ff */
[C---:B------:R-:W-:Y:S01]  /*a600*/  IMAD.U32 R11, R7.reuse, 0x10000, RZ ;  /* 0x00010000070b7824 */ /* 0x040fe200078e00ff */
[----:B------:R-:W-:Y:S01]  /*a610*/  LOP3.LUT R7, R7, 0xffff0000, RZ, 0xc0, !PT ;  /* 0xffff000007077812 */ /* 0x000fe200078ec0ff */
[C---:B------:R-:W-:Y:S01]  /*a620*/  IMAD.U32 R10, R6.reuse, 0x10000, RZ ;  /* 0x00010000060a7824 */ /* 0x040fe200078e00ff */
[----:B------:R-:W-:Y:S01]  /*a630*/  LOP3.LUT R6, R6, 0xffff0000, RZ, 0xc0, !PT ;  /* 0xffff000006067812 */ /* 0x000fe200078ec0ff */
[C---:B-1----:R-:W-:Y:S01]  /*a640*/  IMAD.U32 R28, R24.reuse, 0x10000, RZ ;  /* 0x00010000181c7824 */ /* 0x042fe200078e00ff */
[----:B------:R-:W-:Y:S01]  /*a650*/  LOP3.LUT R24, R24, 0xffff0000, RZ, 0xc0, !PT ;  /* 0xffff000018187812 */ /* 0x000fe200078ec0ff */
[C---:B------:R-:W-:Y:S01]  /*a660*/  IMAD.U32 R29, R25.reuse, 0x10000, RZ ;  /* 0x00010000191d7824 */ /* 0x040fe200078e00ff */
[----:B------:R-:W-:Y:S01]  /*a670*/  LOP3.LUT R25, R25, 0xffff0000, RZ, 0xc0, !PT ;  /* 0xffff000019197812 */ /* 0x000fe200078ec0ff */
[C---:B------:R-:W-:Y:S01]  /*a680*/  FMUL.FTZ R41, R28.reuse, R39 ;  /* 0x000000271c297220 */ /* 0x040fe20000410000 */
[----:B------:R-:W-:Y:S01]  /*a690*/  FMUL.FTZ R43, R28, R37 ;  /* 0x000000251c2b7220 */ /* 0x000fe20000410000 */
[----:B------:R-:W-:-:S02]  /*a6a0*/  IMAD.U32 R28, R56, 0x10000, RZ ;  /* 0x00010000381c7824 */ /* 0x000fc400078e00ff */
[----:B------:R-:W-:Y:S01]  /*a6b0*/  FMUL.FTZ R40, R29, R36 ;  /* 0x000000241d287220 */ /* 0x000fe20000410000 */
[----:B------:R-:W-:Y:S02]  /*a6c0*/  IMAD.U32 R31, R27, 0x10000, RZ ;  /* 0x000100001b1f7824 */ /* 0x000fe400078e00ff */
[C---:B------:R-:W-:Y:S01]  /*a6d0*/  FFMA.FTZ R41, R8.reuse, R37, -R41 ;  /* 0x0000002508297223 */ /* 0x040fe20000010829 */
[----:B------:R-:W-:Y:S01]  /*a6e0*/  FFMA.FTZ R43, R8, R39, R43 ;  /* 0x00000027082b7223 */ /* 0x000fe2000001002b */
[----:B------:R-:W-:Y:S02]  /*a6f0*/  IMAD.U32 R8, R54, 0x10000, RZ ;  /* 0x0001000036087824 */ /* 0x000fe400078e00ff */
[-C--:B------:R-:W-:Y:S01]  /*a700*/  FMUL.FTZ R42, R29, R28.reuse ;  /* 0x0000001c1d2a7220 */ /* 0x080fe20000410000 */
[----:B------:R-:W-:Y:S01]  /*a710*/  FFMA.FTZ R40, R9, R28, -R40 ;  /* 0x0000001c09287223 */ /* 0x000fe20000010828 */
[C---:B------:R-:W-:Y:S01]  /*a720*/  FMUL.FTZ R28, R31.reuse, R38 ;  /* 0x000000261f1c7220 */ /* 0x040fe20000410000 */
[----:B------:R-:W-:Y:S01]  /*a730*/  FMUL.FTZ R31, R31, R8 ;  /* 0x000000081f1f7220 */ /* 0x000fe20000410000 */
[----:B------:R-:W-:Y:S01]  /*a740*/  FFMA.FTZ R42, R9, R36, R42 ;  /* 0x00000024092a7223 */ /* 0x000fe2000001002a */
[----:B------:R-:W-:Y:S01]  /*a750*/  LOP3.LUT R56, R56, 0xffff0000, RZ, 0xc0, !PT ;  /* 0xffff000038387812 */ /* 0x000fe200078ec0ff */
[C---:B------:R-:W-:Y:S01]  /*a760*/  FMUL.FTZ R9, R24.reuse, R53 ;  /* 0x0000003518097220 */ /* 0x040fe20000410000 */
[C---:B------:R-:W-:Y:S01]  /*a770*/  FFMA.FTZ R36, R11.reuse, R8, -R28 ;  /* 0x000000080b247223 */ /* 0x040fe2000001081c */
[----:B------:R-:W-:Y:S01]  /*a780*/  FFMA.FTZ R38, R11, R38, R31 ;  /* 0x000000260b267223 */ /* 0x000fe2000001001f */
[----:B------:R-:W-:Y:S01]  /*a790*/  FMUL.FTZ R29, R24, R57 ;  /* 0x00000039181d7220 */ /* 0x000fe20000410000 */
[----:B------:R-:W-:-:S02]  /*a7a0*/  IMAD.U32 R30, R26, 0x10000, RZ ;  /* 0x000100001a1e7824 */ /* 0x000fc400078e00ff */
[C---:B------:R-:W-:Y:S01]  /*a7b0*/  FFMA.FTZ R8, R4.reuse, R57, -R9 ;  /* 0x0000003904087223 */ /* 0x040fe20000010809 */
[----:B------:R-:W-:Y:S02]  /*a7c0*/  IMAD.U32 R11, R51, 0x10000, RZ ;  /* 0x00010000330b7824 */ /* 0x000fe400078e00ff */
[C---:B------:R-:W-:Y:S01]  /*a7d0*/  FMUL.FTZ R28, R25.reuse, R52 ;  /* 0x00000034191c7220 */ /* 0x040fe20000410000 */
[-C--:B------:R-:W-:Y:S01]  /*a7e0*/  FMUL.FTZ R31, R25, R56.reuse ;  /* 0x00000038191f7220 */ /* 0x080fe20000410000 */
[----:B------:R-:W-:Y:S02]  /*a7f0*/  IMAD.U32 R9, R55, 0x10000, RZ ;  /* 0x0001000037097824 */ /* 0x000fe400078e00ff */
[----:B------:R-:W-:Y:S01]  /*a800*/  FFMA.FTZ R24, R4, R53, R29 ;  /* 0x0000003504187223 */ /* 0x000fe2000001001d */
[----:B------:R-:W-:Y:S01]  /*a810*/  FMUL.FTZ R29, R30, R11 ;  /* 0x0000000b1e1d7220 */ /* 0x000fe20000410000 */
[C---:B------:R-:W-:Y:S01]  /*a820*/  FFMA.FTZ R25, R5.reuse, R56, -R28 ;  /* 0x0000003805197223 */ /* 0x040fe2000001081c */
[----:B------:R-:W-:Y:S01]  /*a830*/  FFMA.FTZ R31, R5, R52, R31 ;  /* 0x00000034051f7223 */ /* 0x000fe2000001001f */
[----:B------:R-:W-:Y:S01]  /*a840*/  LOP3.LUT R26, R26, 0xffff0000, RZ, 0xc0, !PT ;  /* 0xffff00001a1a7812 */ /* 0x000fe200078ec0ff */
[-C--:B------:R-:W-:Y:S01]  /*a850*/  FMUL.FTZ R5, R30, R9.reuse ;  /* 0x000000091e057220 */ /* 0x080fe20000410000 */
[----:B------:R-:W-:Y:S01]  /*a860*/  LOP3.LUT R27, R27, 0xffff0000, RZ, 0xc0, !PT ;  /* 0xffff00001b1b7812 */ /* 0x000fe200078ec0ff */
[C---:B------:R-:W-:Y:S01]  /*a870*/  FFMA.FTZ R29, R10.reuse, R9, -R29 ;  /* 0x000000090a1d7223 */ /* 0x040fe2000001081d */
[----:B------:R-:W-:Y:S01]  /*a880*/  LOP3.LUT R51, R51, 0xffff0000, RZ, 0xc0, !PT ;  /* 0xffff000033337812 */ /* 0x000fe200078ec0ff */
[----:B------:R-:W-:Y:S01]  /*a890*/  FFMA.FTZ R10, R10, R11, R5 ;  /* 0x0000000b0a0a7223 */ /* 0x000fe20000010005 */
[----:B------:R-:W-:Y:S01]  /*a8a0*/  LOP3.LUT R55, R55, 0xffff0000, RZ, 0xc0, !PT ;  /* 0xffff000037377812 */ /* 0x000fe200078ec0ff */
[----:B------:R-:W-:Y:S01]  /*a8b0*/  FMUL.FTZ R28, R27, R50 ;  /* 0x000000321b1c7220 */ /* 0x000fe20000410000 */
[----:B------:R-:W-:Y:S01]  /*a8c0*/  LOP3.LUT R54, R54, 0xffff0000, RZ, 0xc0, !PT ;  /* 0xffff000036367812 */ /* 0x000fe200078ec0ff */
[C---:B------:R-:W-:Y:S01]  /*a8d0*/  FMUL.FTZ R5, R26.reuse, R51 ;  /* 0x000000331a057220 */ /* 0x040fe20000410000 */
[----:B------:R-:W-:Y:S01]  /*a8e0*/  F2FP.BF16.F32.PACK_AB R9, R31, R42 ;  /* 0x0000002a1f09723e */ /* 0x000fe200000010ff */
[----:B------:R-:W-:-:S02]  /*a8f0*/  FMUL.FTZ R4, R26, R55 ;  /* 0x000000371a047220 */ /* 0x000fc40000410000 */
[-C--:B------:R-:W-:Y:S01]  /*a900*/  FMUL.FTZ R27, R27, R54.reuse ;  /* 0x000000361b1b7220 */ /* 0x080fe20000410000 */
[C---:B------:R-:W-:Y:S01]  /*a910*/  FFMA.FTZ R26, R6.reuse, R55, -R5 ;  /* 0x00000037061a7223 */ /* 0x040fe20000010805 */
[C---:B------:R-:W-:Y:S01]  /*a920*/  FFMA.FTZ R11, R7.reuse, R54, -R28 ;  /* 0x00000036070b7223 */ /* 0x040fe2000001081c */
[----:B------:R-:W-:Y:S01]  /*a930*/  FFMA.FTZ R51, R6, R51, R4 ;  /* 0x0000003306337223 */ /* 0x000fe20000010004 */
[----:B------:R-:W-:Y:S01]  /*a940*/  FFMA.FTZ R27, R7, R50, R27 ;  /* 0x00000032071b7223 */ /* 0x000fe2000001001b */
[----:B------:R-:W-:Y:S02]  /*a950*/  F2FP.BF16.F32.PACK_AB R4, R8, R41 ;  /* 0x000000290804723e */ /* 0x000fe400000010ff */
[----:B------:R-:W-:Y:S02]  /*a960*/  F2FP.BF16.F32.PACK_AB R5, R25, R40 ;  /* 0x000000281905723e */ /* 0x000fe400000010ff */
[----:B------:R-:W-:Y:S02]  /*a970*/  F2FP.BF16.F32.PACK_AB R6, R26, R29 ;  /* 0x0000001d1a06723e */ /* 0x000fe400000010ff */
[----:B------:R-:W-:-:S02]  /*a980*/  F2FP.BF16.F32.PACK_AB R7, R11, R36 ;  /* 0x000000240b07723e */ /* 0x000fc400000010ff */
[----:B------:R-:W-:Y:S02]  /*a990*/  F2FP.BF16.F32.PACK_AB R8, R24, R43 ;  /* 0x0000002b1808723e */ /* 0x000fe400000010ff */
[----:B------:R-:W-:Y:S01]  /*a9a0*/  F2FP.BF16.F32.PACK_AB R10, R51, R10 ;  /* 0x0000000a330a723e */ /* 0x000fe200000010ff */
[----:B------:R1:W-:Y:S01]  /*a9b0*/  STS.128 [R58], R4 ;  /* 0x000000043a007388 */ /* 0x0003e20000000c00 */
[----:B------:R-:W-:-:S05]  /*a9c0*/  F2FP.BF16.F32.PACK_AB R11, R27, R38 ;  /* 0x000000261b0b723e */ /* 0x000fca00000010ff */
[----:B------:R1:W-:Y:S02]  /*a9d0*/  STS.128 [R0+0xda00], R8 ;  /* 0x00da000800007388 */ /* 0x0003e40000000c00 */
.L_x_510:
[----:B------:R-:W-:Y:S05]  /*a9e0*/  BSYNC B1 ;  /* 0x0000000000017941 */ /* 0x000fea0003800000 */
.L_x_509:
[----:B------:R-:W-:Y:S05]  /*a9f0*/  @P2 BRA `(.L_x_491) ;  /* 0x0000000400a02947 */ /* 0x000fea0003800000 */
[----:B01----:R-:W2:Y:S04]  /*aa00*/  LDL R0, [R1+0xa0] ;  /* 0x0000a00001007983 */ /* 0x003ea80000100800 */
[----:B------:R-:W3:Y:S01]  /*aa10*/  LDL R36, [R1+0xa4] ;  /* 0x0000a40001247983 */ /* 0x000ee20000100800 */
[----:B------:R-:W-:Y:S02]  /*aa20*/  SHF.R.U64 R29, R32, 0x10, R33 ;  /* 0x00000010201d7819 */ /* 0x000fe40000001221 */
[----:B------:R-:W-:Y:S02]  /*aa30*/  SHF.R.U64 R27, R34, 0x10, R35 ;  /* 0x00000010221b7819 */ /* 0x000fe40000001223 */
[--C-:B------:R-:W-:Y:S02]  /*aa40*/  SHF.R.U64 R25, R12, 0x10, R13.reuse ;  /* 0x000000100c197819 */ /* 0x100fe4000000120d */
[----:B------:R-:W-:-:S02]  /*aa50*/  SHF.R.U32.HI R12, RZ, 0x10, R13 ;  /* 0x00000010ff0c7819 */ /* 0x000fc4000001160d */
[----:B------:R-:W-:Y:S02]  /*aa60*/  PRMT R46, R46, 0x5410, R29 ;  /* 0x000054102e2e7816 */ /* 0x000fe4000000001d */
[----:B------:R-:W-:Y:S02]  /*aa70*/  PRMT R48, R48, 0x5410, R27 ;  /* 0x0000541030307816 */ /* 0x000fe4000000001b */
[----:B------:R-:W-:Y:S01]  /*aa80*/  PRMT R25, R20, 0x5410, R25 ;  /* 0x0000541014197816 */ /* 0x000fe20000000019 */
[----:B------:R-:W-:Y:S01]  /*aa90*/  IMAD.U32 R26, R46, 0x10000, RZ ;  /* 0x000100002e1a7824 */ /* 0x000fe200078e00ff */
[----:B------:R-:W-:Y:S02]  /*aaa0*/  SHF.R.U32.HI R32, RZ, 0x10, R33 ;  /* 0x00000010ff207819 */ /* 0x000fe40000011621 */
[----:B------:R-:W-:Y:S01]  /*aab0*/  PRMT R27, R21, 0x5410, R12 ;  /* 0x00005410151b7816 */ /* 0x000fe2000000000c */
[----:B------:R-:W-:Y:S01]  /*aac0*/  IMAD.U32 R28, R25, 0x10000, RZ ;  /* 0x00010000191c7824 */ /* 0x000fe200078e00ff */
[----:B------:R-:W-:-:S02]  /*aad0*/  SHF.R.U32.HI R34, RZ, 0x10, R35 ;  /* 0x00000010ff227819 */ /* 0x000fc40000011623 */
[----:B------:R-:W-:Y:S01]  /*aae0*/  PRMT R47, R47, 0x5410, R32 ;  /* 0x000054102f2f7816 */ /* 0x000fe20000000020 */
[----:B------:R-:W-:Y:S01]  /*aaf0*/  IMAD.U32 R29, R27, 0x10000, RZ ;  /* 0x000100001b1d7824 */ /* 0x000fe200078e00ff */
[----:B------:R-:W-:Y:S02]  /*ab00*/  PRMT R49, R49, 0x5410, R34 ;  /* 0x0000541031317816 */ /* 0x000fe40000000022 */
[----:B------:R-:W-:Y:S02]  /*ab10*/  LOP3.LUT R25, R25, 0xffff0000, RZ, 0xc0, !PT ;  /* 0xffff000019197812 */ /* 0x000fe400078ec0ff */
[----:B--2---:R-:W-:-:S04]  /*ab20*/  LEA.HI R3, R3, R0, RZ, 0x1d ;  /* 0x0000000003037211 */ /* 0x004fc800078fe8ff */
[----:B------:R-:W-:Y:S01]  /*ab30*/  SHF.R.S32.HI R0, RZ, 0x1f, R3 ;  /* 0x0000001fff007819 */ /* 0x000fe20000011403 */
[----:B---3--:R-:W0:Y:S03]  /*ab40*/  LDS.128 R4, [R36] ;  /* 0x0000000024047984 */ /* 0x008e260000000c00 */
[----:B------:R-:W-:Y:S01]  /*ab50*/  LEA.HI R0, R0, R3, RZ, 0x2 ;  /* 0x0000000300007211 */ /* 0x000fe200078f10ff */
[----:B------:R-:W-:-:S03]  /*ab60*/  IMAD.SHL.U32 R3, R3, 0x8, RZ ;  /* 0x0000000803037824 */ /* 0x000fc600078e00ff */
[----:B------:R-:W-:Y:S02]  /*ab70*/  SHF.R.S32.HI R0, RZ, 0x2, R0 ;  /* 0x00000002ff007819 */ /* 0x000fe40000011400 */
[----:B-----5:R-:W-:-:S03]  /*ab80*/  LOP3.LUT R3, R75, 0x18, R3, 0xf8, !PT ;  /* 0x000000184b037812 */ /* 0x020fc600078ef803 */
[----:B------:R-:W-:Y:S01]  /*ab90*/  IMAD R0, R0, 0x1800, R73 ;  /* 0x0000180000007824 */ /* 0x000fe200078e0249 */
[----:B------:R-:W-:-:S05]  /*aba0*/  LOP3.LUT R3, R3, R71, RZ, 0x3c, !PT ;  /* 0x0000004703037212 */ /* 0x000fca00078e3cff */
[----:B------:R-:W-:-:S04]  /*abb0*/  IMAD.IADD R3, R0, 0x1, R3 ;  /* 0x0000000100037824 */ /* 0x000fc800078e0203 */
[----:B------:R-:W-:Y:S01]  /*abc0*/  IMAD R0, R3, 0x2, R16 ;  /* 0x0000000203007824 */ /* 0x000fe200078e0210 */
[--C-:B------:R-:W-:Y:S02]  /*abd0*/  SHF.R.U64 R3, R14, 0x10, R15.reuse ;  /* 0x000000100e037819 */ /* 0x100fe4000000120f */
[----:B------:R-:W-:Y:S02]  /*abe0*/  SHF.R.U32.HI R14, RZ, 0x10, R15 ;  /* 0x00000010ff0e7819 */ /* 0x000fe4000001160f */
[----:B------:R-:W1:Y:S01]  /*abf0*/  LDS.128 R8, [R0+0xda00] ;  /* 0x00da000000087984 */ /* 0x000e620000000c00 */
[----:B------:R-:W-:Y:S02]  /*ac00*/  PRMT R44, R44, 0x5410, R3 ;  /* 0x000054102c2c7816 */ /* 0x000fe40000000003 */
[----:B------:R-:W-:-:S05]  /*ac10*/  PRMT R45, R45, 0x5410, R14 ;  /* 0x000054102d2d7816 */ /* 0x000fca000000000e */
[----:B------:R-:W-:Y:S02]  /*ac20*/  IMAD.U32 R31, R45, 0x10000, RZ ;  /* 0x000100002d1f7824 */ /* 0x000fe400078e00ff */
        /* <DEDUP_REMOVED lines=15> */
[C---:B------:R-:W-:Y:S01]  /*ad20*/  FMUL.FTZ R33, R20.reuse, R29 ;  /* 0x0000001d14217220 */ /* 0x040fe20000410000 */
        /* <DEDUP_REMOVED lines=10> */
[----:B------:R-:W-:Y:S01]  /*add0*/  FFMA.FTZ R28, R14, R3, -R15 ;  /* 0x000000030e1c7223 */ /* 0x000fe2000001080f */
[----:B------:R-:W-:Y:S01]  /*ade0*/  LOP3.LUT R3, R46, 0xffff0000, RZ, 0xc0, !PT ;  /* 0xffff00002e037812 */ /* 0x000fe200078ec0ff */
[----:B------:R-:W-:Y:S01]  /*adf0*/  FFMA.FTZ R31, R14, R31, R24 ;  /* 0x0000001f0e1f7223 */ /* 0x000fe20000010018 */
[----:B------:R-:W-:Y:S01]  /*ae00*/  LOP3.LUT R14, R27, 0xffff0000, RZ, 0xc0, !PT ;  /* 0xffff00001b0e7812 */ /* 0x000fe200078ec0ff */
[----:B------:R-:W-:Y:S01]  /*ae10*/  FMUL.FTZ R15, R8, R25 ;  /* 0x00000019080f7220 */ /* 0x000fe20000410000 */
[----:B------:R-:W-:-:S02]  /*ae20*/  IMAD.U32 R21, R10, 0x10000, RZ ;  /* 0x000100000a157824 */ /* 0x000fc400078e00ff */
[-C--:B------:R-:W-:Y:S01]  /*ae30*/  FMUL.FTZ R27, R8, R3.reuse ;  /* 0x00000003081b7220 */ /* 0x080fe20000410000 */
[----:B------:R-:W-:Y:S02]  /*ae40*/  IMAD.U32 R20, R44, 0x10000, RZ ;  /* 0x000100002c147824 */ /* 0x000fe400078e00ff */
[C---:B------:R-:W-:Y:S01]  /*ae50*/  FMUL.FTZ R24, R9.reuse, R14 ;  /* 0x0000000e09187220 */ /* 0x040fe20000410000 */
[C---:B------:R-:W-:Y:S01]  /*ae60*/  FFMA.FTZ R15, R4.reuse, R3, -R15 ;  /* 0x00000003040f7223 */ /* 0x040fe2000001080f */
[----:B------:R-:W-:Y:S01]  /*ae70*/  FMUL.FTZ R9, R9, R12 ;  /* 0x0000000c09097220 */ /* 0x000fe20000410000 */
[----:B------:R-:W-:Y:S01]  /*ae80*/  FFMA.FTZ R27, R4, R25, R27 ;  /* 0x00000019041b7223 */ /* 0x000fe2000001001b */
[----:B------:R-:W-:Y:S02]  /*ae90*/  IMAD.U32 R8, R48, 0x10000, RZ ;  /* 0x0001000030087824 */ /* 0x000fe400078e00ff */
[----:B------:R-:W-:Y:S01]  /*aea0*/  FMUL.FTZ R4, R21, R20 ;  /* 0x0000001415047220 */ /* 0x000fe20000410000 */
[C---:B------:R-:W-:Y:S01]  /*aeb0*/  FFMA.FTZ R24, R5.reuse, R12, -R24 ;  /* 0x0000000c05187223 */ /* 0x040fe20000010818 */
[----:B------:R-:W-:Y:S01]  /*aec0*/  FFMA.FTZ R14, R5, R14, R9 ;  /* 0x0000000e050e7223 */ /* 0x000fe20000010009 */
[----:B------:R-:W-:Y:S01]  /*aed0*/  LOP3.LUT R10, R10, 0xffff0000, RZ, 0xc0, !PT ;  /* 0xffff00000a0a7812 */ /* 0x000fe200078ec0ff */
[-C--:B------:R-:W-:Y:S01]  /*aee0*/  FMUL.FTZ R26, R21, R8.reuse ;  /* 0x00000008151a7220 */ /* 0x080fe20000410000 */
[----:B------:R-:W-:Y:S01]  /*aef0*/  FFMA.FTZ R12, R13, R8, -R4 ;  /* 0x000000080d0c7223 */ /* 0x000fe20000010804 */
[----:B------:R-:W-:-:S02]  /*af00*/  LOP3.LUT R5, R44, 0xffff0000, RZ, 0xc0, !PT ;  /* 0xffff00002c057812 */ /* 0x000fc400078ec0ff */
[----:B------:R-:W-:Y:S01]  /*af10*/  LOP3.LUT R11, R11, 0xffff0000, RZ, 0xc0, !PT ;  /* 0xffff00000b0b7812 */ /* 0x000fe200078ec0ff */
[----:B------:R-:W-:Y:S01]  /*af20*/  FFMA.FTZ R26, R13, R20, R26 ;  /* 0x000000140d1a7223 */ /* 0x000fe2000001001a */
[----:B------:R-:W-:Y:S01]  /*af30*/  LOP3.LUT R3, R48, 0xffff0000, RZ, 0xc0, !PT ;  /* 0xffff000030037812 */ /* 0x000fe200078ec0ff */
[C---:B------:R-:W-:Y:S01]  /*af40*/  FMUL.FTZ R9, R10.reuse, R5 ;  /* 0x000000050a097220 */ /* 0x040fe20000410000 */
[----:B------:R-:W-:Y:S02]  /*af50*/  LOP3.LUT R8, R45, 0xffff0000, RZ, 0xc0, !PT ;  /* 0xffff00002d087812 */ /* 0x000fe400078ec0ff */
[----:B------:R-:W-:Y:S01]  /*af60*/  LOP3.LUT R4, R49, 0xffff0000, RZ, 0xc0, !PT ;  /* 0xffff000031047812 */ /* 0x000fe200078ec0ff */
[-C--:B------:R-:W-:Y:S01]  /*af70*/  FMUL.FTZ R10, R10, R3.reuse ;  /* 0x000000030a0a7220 */ /* 0x080fe20000410000 */
[----:B------:R-:W-:Y:S01]  /*af80*/  FFMA.FTZ R3, R6, R3, -R9 ;  /* 0x0000000306037223 */ /* 0x000fe20000010809 */
[C---:B------:R-:W-:Y:S01]  /*af90*/  FMUL.FTZ R20, R11.reuse, R8 ;  /* 0x000000080b147220 */ /* 0x040fe20000410000 */
[----:B------:R-:W-:Y:S01]  /*afa0*/  F2FP.BF16.F32.PACK_AB R9, R14, R35 ;  /* 0x000000230e09723e */ /* 0x000fe200000010ff */
[-C--:B------:R-:W-:Y:S01]  /*afb0*/  FMUL.FTZ R21, R11, R4.reuse ;  /* 0x000000040b157220 */ /* 0x080fe20000410000 */
[----:B------:R-:W-:Y:S01]  /*afc0*/  FFMA.FTZ R11, R6, R5, R10 ;  /* 0x00000005060b7223 */ /* 0x000fe2000001000a */
[----:B------:R-:W-:Y:S01]  /*afd0*/  FFMA.FTZ R13, R7, R4, -R20 ;  /* 0x00000004070d7223 */ /* 0x000fe20000010814 */
[----:B------:R-:W-:Y:S01]  /*afe0*/  F2FP.BF16.F32.PACK_AB R4, R15, R30 ;  /* 0x0000001e0f04723e */ /* 0x000fe200000010ff */
[----:B------:R-:W-:Y:S01]  /*aff0*/  FFMA.FTZ R20, R7, R8, R21 ;  /* 0x0000000807147223 */ /* 0x000fe20000010015 */
[----:B------:R-:W-:-:S02]  /*b000*/  F2FP.BF16.F32.PACK_AB R5, R24, R33 ;  /* 0x000000211805723e */ /* 0x000fc400000010ff */
[----:B------:R-:W-:Y:S02]  /*b010*/  F2FP.BF16.F32.PACK_AB R6, R3, R12 ;  /* 0x0000000c0306723e */ /* 0x000fe400000010ff */
[----:B------:R-:W-:Y:S02]  /*b020*/  F2FP.BF16.F32.PACK_AB R10, R11, R26 ;  /* 0x0000001a0b0a723e */ /* 0x000fe400000010ff */
[----:B------:R-:W-:Y:S02]  /*b030*/  F2FP.BF16.F32.PACK_AB R7, R13, R28 ;  /* 0x0000001c0d07723e */ /* 0x000fe400000010ff */
[----:B------:R-:W-:Y:S02]  /*b040*/  F2FP.BF16.F32.PACK_AB R8, R27, R32 ;  /* 0x000000201b08723e */ /* 0x000fe400000010ff */
[----:B------:R-:W-:Y:S01]  /*b050*/  F2FP.BF16.F32.PACK_AB R11, R20, R31 ;  /* 0x0000001f140b723e */ /* 0x000fe200000010ff */
[----:B------:R0:W-:Y:S04]  /*b060*/  STS.128 [R36], R4 ;  /* 0x0000000424007388 */ /* 0x0001e80000000c00 */
[----:B------:R0:W-:Y:S02]  /*b070*/  STS.128 [R0+0xda00], R8 ;  /* 0x00da000800007388 */ /* 0x0001e40000000c00 */
.L_x_491:
[----:B------:R-:W-:Y:S05]  /*b080*/  BSYNC B0 ;  /* 0x0000000000007941 */ /* 0x000fea0003800000 */
.L_x_484:
[----:B------:R-:W-:Y:S01]  /*b090*/  @!PT LDS RZ, [RZ] ;  /* 0x00000000fffff984 */ /* 0x000fe20000000800 */
[----:B------:R-:W-:Y:S01]  /*b0a0*/  @!PT LDS RZ, [RZ] ;  /* 0x00000000fffff984 */ /* 0x000fe20000000800 */
[----:B------:R-:W-:Y:S01]  /*b0b0*/  @!PT LDS RZ, [RZ] ;  /* 0x00000000fffff984 */ /* 0x000fe20000000800 */
[----:B------:R-:W-:Y:S01]  /*b0c0*/  @!PT LDS RZ, [RZ] ;  /* 0x00000000fffff984 */ /* 0x000fe20000000800 */
[----:B------:R1:W-:Y:S06]  /*b0d0*/  MEMBAR.ALL.CTA ;  /* 0x0000000000007992 */ /* 0x0003ec0000008000 */
[----:B-1----:R-:W1:Y:S01]  /*b0e0*/  FENCE.VIEW.ASYNC.S ;  /* 0x00000000000073c6 */ /* 0x002e620000000000 */
[----:B------:R-:W-:Y:S05]  /*b0f0*/  WARPSYNC.ALL ;  /* 0x0000000000007948 */ /* 0x000fea0003800000 */
[----:B-1----:R-:W-:Y:S06]  /*b100*/  BAR.SYNC.DEFER_BLOCKING 0xd, 0x180 ;  /* 0x0346000000007b1d */ /* 0x002fec0000010000 */
.L_x_482:
[----:B0--3--:R-:W3:Y:S02]  /*b110*/  LDL R0, [R1+0x48] ;  /* 0x0000480001007983 */ /* 0x009ee40000100800 */
[----:B---3--:R-:W-:-:S13]  /*b120*/  ISETP.NE.AND P0, PT, R0, 0x3, PT ;  /* 0x000000030000780c */ /* 0x008fda0003f05270 */
[----:B------:R-:W-:Y:S05]  /*b130*/  @!P0 BRA `(.L_x_511) ;  /* 0x0000000000048947 */ /* 0x000fea0003800000 */
[----:B------:R-:W-:Y:S01]  /*b140*/  BPT.TRAP 0x1 ;  /* 0x000000040000795c */ /* 0x000fe20000300000 */
.L_x_511:
[----:B-12-4-:R-:W2:Y:S01]  /*b150*/  LDL R3, [R1+0x60] ;  /* 0x0000600001037983 */ /* 0x016ea20000100800 */
[----:B------:R-:W-:Y:S01]  /*b160*/  IMAD R0, R144, 0x8, R16 ;  /* 0x0000000890007824 */ /* 0x000fe200078e0210 */
[----:B--2---:R-:W-:-:S04]  /*b170*/  SHF.L.U32 R5, R3, 0x1f, RZ ;  /* 0x0000001f03057819 */ /* 0x004fc800000006ff */
[----:B------:R0:W1:Y:S01]  /*b180*/  SYNCS.PHASECHK.TRANS64.TRYWAIT P1, [R0+URZ+0x31c30], R5 ;  /* 0x031c3005000075a7 */ /* 0x000062000802017f */
[----:B------:R-:W-:Y:S05]  /*b190*/  @!P0 BRA `(.L_x_512) ;  /* 0x0000000000048947 */ /* 0x000fea0003800000 */
[----:B------:R-:W-:Y:S01]  /*b1a0*/  BPT.TRAP 0x1 ;  /* 0x000000040000795c */ /* 0x000fe20000300000 */
.L_x_512:
[----:B------:R-:W-:Y:S02]  /*b1b0*/  IMAD R2, R2, 0x1000, R16 ;  /* 0x0000100002027824 */ /* 0x000fe400078e0210 */
[----:B------:R-:W-:Y:S02]  /*b1c0*/  VIADD R4, R16, 0x16a00 ;  /* 0x00016a0010047836 */ /* 0x000fe40000000000 */
[----:B------:R-:W-:-:S03]  /*b1d0*/  VIADD R3, R2, 0xda00 ;  /* 0x0000da0002037836 */ /* 0x000fc60000000000 */
[----:B------:R-:W-:Y:S02]  /*b1e0*/  SHF.R.U32.HI R2, RZ, 0x4, R4 ;  /* 0x00000004ff027819 */ /* 0x000fe40000011604 */
[----:B------:R-:W-:Y:S02]  /*b1f0*/  SHF.R.U32.HI R3, RZ, 0x4, R3 ;  /* 0x00000004ff037819 */ /* 0x000fe40000011603 */
[----:B------:R-:W-:Y:S02]  /*b200*/  LOP3.LUT R2, R2, 0x3fff, RZ, 0xc0, !PT ;  /* 0x00003fff02027812 */ /* 0x000fe400078ec0ff */
[----:B------:R-:W-:Y:S02]  /*b210*/  LOP3.LUT R3, R3, 0x3fff, RZ, 0xc0, !PT ;  /* 0x00003fff03037812 */ /* 0x000fe400078ec0ff */
[----:B------:R-:W-:-:S05]  /*b220*/  LOP3.LUT R2, R2, 0x10000, RZ, 0xfc, !PT ;  /* 0x0001000002027812 */ /* 0x000fca00078efcff */
[----:B------:R2:W-:Y:S01]  /*b230*/  STL [R1+0x7c], R2 ;  /* 0x00007c0201007387 */ /* 0x0005e20000100800 */
[----:B-1----:R-:W-:Y:S05]  /*b240*/  @P1 BRA `(.L_x_513) ;  /* 0x0000000000081947 */ /* 0x002fea0003800000 */
[----:B------:R-:W1:Y:S02]  /*b250*/  SYNCS.PHASECHK.TRANS64.TRYWAIT P1, [R0+URZ+0x31c30], R5 ;  /* 0x031c3005000075a7 */ /* 0x000e64000802017f */
[----:B-1----:R-:W-:Y:S05]  /*b260*/  @!P1 BRA `(.L_x_514) ;  /* 0x0000014000f09947 */ /* 0x002fea0003800000 */
.L_x_513:
[----:B------:R-:W3:Y:S01]  /*b270*/  LDL R4, [R1+0x7c] ;  /* 0x00007c0001047983 */ /* 0x000ee20000100800 */
[----:B--2---:R-:W-:Y:S01]  /*b280*/  LOP3.LUT R2, R3, 0x10000, RZ, 0xfc, !PT ;  /* 0x0001000003027812 */ /* 0x004fe200078efcff */
[----:B------:R-:W-:Y:S02]  /*b290*/  IMAD.MOV.U32 R15, RZ, RZ, -0x7fffffe0 ;  /* 0x80000020ff0f7424 */ /* 0x000fe400078e00ff */
[----:B------:R-:W-:Y:S01]  /*b2a0*/  IMAD.MOV.U32 R3, RZ, RZ, -0x7fffffe0 ;  /* 0x80000020ff037424 */ /* 0x000fe200078e00ff */
[----:B------:R-:W-:Y:S05]  /*b2b0*/  WARPSYNC.ALL ;  /* 0x0000000000007948 */ /* 0x000fea0003800000 */
[----:B------:R-:W-:Y:S01]  /*b2c0*/  R2UR UR7, R15 ;  /* 0x000000000f0772ca */ /* 0x000fe200000e0000 */
[----:B------:R-:W2:Y:S01]  /*b2d0*/  LDL R99, [R1+0xb8] ;  /* 0x0000b80001637983 */ /* 0x000ea20000100800 */
[----:B------:R-:W-:-:S02]  /*b2e0*/  R2UR UR4, R2 ;  /* 0x00000000020472ca */ /* 0x000fc400000e0000 */
[C---:B------:R-:W-:Y:S01]  /*b2f0*/  R2UR UR5, R3.reuse ;  /* 0x00000000030572ca */ /* 0x040fe200000e0000 */
[----:B------:R-:W-:Y:S01]  /*b300*/  WARPGROUP.ARRIVE ;  /* 0x00000000000079c5 */ /* 0x000fe20000000000 */
[----:B01----:R-:W-:Y:S02]  /*b310*/  IMAD.MOV.U32 R5, RZ, RZ, -0x7fffffe0 ;  /* 0x80000020ff057424 */ /* 0x003fe400078e00ff */
[----:B------:R-:W-:Y:S01]  /*b320*/  IMAD.MOV.U32 R7, RZ, RZ, -0x7fffffe0 ;  /* 0x80000020ff077424 */ /* 0x000fe200078e00ff */
[C---:B------:R-:W-:Y:S02]  /*b330*/  R2UR UR8, R2.reuse ;  /* 0x00000000020872ca */ /* 0x040fe400000e0000 */
[----:B------:R-:W-:Y:S02]  /*b340*/  R2UR UR9, R3 ;  /* 0x00000000030972ca */ /* 0x000fe400000e0000 */
[----:B------:R-:W-:Y:S02]  /*b350*/  R2UR UR11, R7 ;  /* 0x00000000070b72ca */ /* 0x000fe400000e0000 */
[----:B------:R-:W-:-:S02]  /*b360*/  R2UR UR12, R2 ;  /* 0x00000000020c72ca */ /* 0x000fc400000e0000 */
[C---:B------:R-:W-:Y:S01]  /*b370*/  R2UR UR13, R3.reuse ;  /* 0x00000000030d72ca */ /* 0x040fe200000e0000 */
[----:B------:R-:W-:Y:S01]  /*b380*/  IMAD.MOV.U32 R9, RZ, RZ, -0x7fffffe0 ;  /* 0x80000020ff097424 */ /* 0x000fe200078e00ff */
[----:B------:R-:W-:Y:S02]  /*b390*/  R2UR UR16, R2 ;  /* 0x00000000021072ca */ /* 0x000fe400000e0000 */
[----:B------:R-:W-:Y:S02]  /*b3a0*/  R2UR UR17, R3 ;  /* 0x00000000031172ca */ /* 0x000fe400000e0000 */
[----:B------:R-:W-:Y:S01]  /*b3b0*/  R2UR UR19, R9 ;  /* 0x00000000091372ca */ /* 0x000fe200000e0000 */
[----:B---3--:R-:W-:-:S05]  /*b3c0*/  IMAD R14, R144, 0x6c0, R4 ;  /* 0x000006c0900e7824 */ /* 0x008fca00078e0204 */
[----:B------:R-:W-:-:S13]  /*b3d0*/  R2UR UR6, R14 ;  /* 0x000000000e0672ca */ /* 0x000fda00000e0000 */
[----:B------:R-:W-:Y:S01]  /*b3e0*/  HGMMA.64x16x16.F32.BF16 R88, gdesc[UR4], RZ, !UPT, gsb0 ;  /* 0x00200000045879f0 */ /* 0x000fe2000c0018ff */
[----:B------:R-:W-:Y:S01]  /*b3f0*/  VIADD R4, R14, 0x40 ;  /* 0x000000400e047836 */ /* 0x000fe20000000000 */
[----:B------:R-:W-:Y:S02]  /*b400*/  R2UR UR7, R5 ;  /* 0x00000000050772ca */ /* 0x000fe400000e0000 */
[----:B------:R-:W-:Y:S02]  /*b410*/  R2UR UR4, R2 ;  /* 0x00000000020472ca */ /* 0x000fe400000e0000 */
[----:B------:R-:W-:Y:S02]  /*b420*/  R2UR UR6, R4 ;  /* 0x00000000040672ca */ /* 0x000fe400000e0000 */
[----:B------:R-:W-:Y:S01]  /*b430*/  R2UR UR5, R3 ;  /* 0x00000000030572ca */ /* 0x000fe200000e0000 */
[----:B------:R-:W-:Y:S02]  /*b440*/  WARPGROUP.DEPBAR.LE gsb0, 0x0 ;  /* 0x00008000000079c5 */ /* 0x000fe40000010000 */
[----:B------:R-:W-:-:S10]  /*b450*/  WARPGROUP.ARRIVE ;  /* 0x00000000000079c5 */ /* 0x000fd40000000000 */
[----:B------:R-:W-:Y:S01]  /*b460*/  HGMMA.64x16x16.F32.BF16 R80, gdesc[UR4], RZ, !UPT, gsb0 ;  /* 0x00200000045079f0 */ /* 0x000fe2000c0018ff */
[----:B------:R-:W-:-:S05]  /*b470*/  VIADD R6, R14, 0x80 ;  /* 0x000000800e067836 */ /* 0x000fca0000000000 */
[----:B------:R-:W-:Y:S01]  /*b480*/  R2UR UR10, R6 ;  /* 0x00000000060a72ca */ /* 0x000fe200000e0000 */
[----:B------:R-:W-:Y:S02]  /*b490*/  WARPGROUP.DEPBAR.LE gsb0, 0x0 ;  /* 0x00008000000079c5 */ /* 0x000fe40000010000 */
[----:B-----5:R-:W-:-:S10]  /*b4a0*/  WARPGROUP.ARRIVE ;  /* 0x00000000000079c5 */ /* 0x020fd40000000000 */
[----:B------:R-:W-:Y:S01]  /*b4b0*/  HGMMA.64x16x16.F32.BF16 R72, gdesc[UR8], RZ, !UPT, gsb0 ;  /* 0x00200000084879f0 */ /* 0x000fe2000c0018ff */
[----:B------:R-:W-:Y:S02]  /*b4c0*/  VIADD R4, R14, 0xc0 ;  /* 0x000000c00e047836 */ /* 0x000fe40000000000 */
[----:B------:R-:W-:-:S03]  /*b4d0*/  IMAD.MOV.U32 R5, RZ, RZ, -0x7fffffe0 ;  /* 0x80000020ff057424 */ /* 0x000fc600078e00ff */
        /* <DEDUP_REMOVED lines=8> */
[----:B------:R-:W-:-:S10]  /*b560*/  WARPGROUP.ARRIVE ;  /* 0x00000000000079c5 */ /* 0x000fd40000000000 */
[----:B------:R-:W-:Y:S01]  /*b570*/  HGMMA.64x16x16.F32.BF16 R56, gdesc[UR16], RZ, !UPT, gsb0 ;  /* 0x00200000103879f0 */ /* 0x000fe2000c0018ff */
[----:B------:R-:W-:Y:S02]  /*b580*/  VIADD R6, R14, 0x140 ;  /* 0x000001400e067836 */ /* 0x000fe40000000000 */
[----:B------:R-:W-:Y:S01]  /*b590*/  IMAD.MOV.U32 R7, RZ, RZ, -0x7fffffe0 ;  /* 0x80000020ff077424 */ /* 0x000fe200078e00ff */
[----:B------:R-:W-:Y:S02]  /*b5a0*/  R2UR UR20, R2 ;  /* 0x00000000021472ca */ /* 0x000fe400000e0000 */
[----:B------:R-:W-:Y:S02]  /*b5b0*/  R2UR UR22, R6 ;  /* 0x00000000061672ca */ /* 0x000fe400000e0000 */
[----:B------:R-:W-:Y:S02]  /*b5c0*/  R2UR UR23, R7 ;  /* 0x00000000071772ca */ /* 0x000fe400000e0000 */
[----:B------:R-:W-:Y:S01]  /*b5d0*/  R2UR UR21, R3 ;  /* 0x00000000031572ca */ /* 0x000fe200000e0000 */
[----:B------:R-:W-:-:S02]  /*b5e0*/  WARPGROUP.DEPBAR.LE gsb0, 0x0 ;  /* 0x00008000000079c5 */ /* 0x000fc40000010000 */
        /* <DEDUP_REMOVED lines=30> */
[----:B------:R-:W-:Y:S02]  /*b7d0*/  IMAD.MOV.U32 R5, RZ, RZ, -0x7fffffe0 ;  /* 0x80000020ff057424 */ /* 0x000fe400078e00ff */
[----:B------:R-:W-:Y:S02]  /*b7e0*/  VIADD R8, R2, 0x2 ;  /* 0x0000000202087836 */ /* 0x000fe40000000000 */
[----:B------:R-:W-:Y:S01]  /*b7f0*/  IMAD.MOV.U32 R9, RZ, RZ, -0x7fffffe0 ;  /* 0x80000020ff097424 */ /* 0x000fe200078e00ff */
[----:B------:R-:W-:Y:S02]  /*b800*/  R2UR UR38, R4 ;  /* 0x00000000042672ca */ /* 0x000fe400000e0000 */
[----:B------:R-:W-:-:S02]  /*b810*/  R2UR UR39, R5 ;  /* 0x00000000052772ca */ /* 0x000fc400000e0000 */
[----:B------:R-:W-:Y:S02]  /*b820*/  R2UR UR36, R8 ;  /* 0x00000000082472ca */ /* 0x000fe400000e0000 */
[----:B------:R-:W-:Y:S01]  /*b830*/  R2UR UR37, R9 ;  /* 0x00000000092572ca */ /* 0x000fe200000e0000 */
[----:B------:R-:W-:Y:S02]  /*b840*/  WARPGROUP.DEPBAR.LE gsb0, 0x0 ;  /* 0x00008000000079c5 */ /* 0x000fe40000010000 */
[----:B------:R-:W-:-:S10]  /*b850*/  WARPGROUP.ARRIVE ;  /* 0x00000000000079c5 */ /* 0x000fd40000000000 */
[----:B------:R-:W-:Y:S01]  /*b860*/  HGMMA.64x16x16.F32.BF16 R88, gdesc[UR36], R88, gsb0 ;  /* 0x00200000245879f0 */ /* 0x000fe20008001858 */
        /* <DEDUP_REMOVED lines=239> */
[----:B------:R-:W-:-:S03]  /*c760*/  IMAD.MOV.U32 R7, RZ, RZ, -0x7fffffe0 ;  /* 0x80000020ff077424 */ /* 0x000fc600078e00ff */
[----:B------:R-:W-:Y:S01]  /*c770*/  R2UR UR38, R6 ;  /* 0x00000000062672ca */ /* 0x000fe200000e0000 */
[----:B------:R-:W-:Y:S01]  /*c780*/  VIADD R6, R2, 0x600 ;  /* 0x0000060002067836 */ /* 0x000fe20000000000 */
[----:B------:R-:W-:Y:S01]  /*c790*/  R2UR UR39, R7 ;  /* 0x00000000072772ca */ /* 0x000fe200000e0000 */
[----:B------:R-:W-:-:S03]  /*c7a0*/  IMAD.MOV.U32 R7, RZ, RZ, -0x7fffffe0 ;  /* 0x80000020ff077424 */ /* 0x000fc600078e00ff */
        /* <DEDUP_REMOVED lines=78> */
[----:B------:R-:W-:Y:S02]  /*cc90*/  VIADD R4, R2, 0x602 ;  /* 0x0000060202047836 */ /* 0x000fe40000000000 */
[----:B------:R-:W-:Y:S02]  /*cca0*/  IMAD.MOV.U32 R97, RZ, RZ, -0x7fffffe0 ;  /* 0x80000020ff617424 */ /* 0x000fe400078e00ff */
        /* <DEDUP_REMOVED lines=17> */
[----:B------:R-:W-:Y:S01]  /*cdc0*/  VIADD R20, R14, 0x502 ;  /* 0x000005020e147836 */ /* 0x000fe20000000000 */
[----:B------:R-:W-:Y:S01]  /*cdd0*/  R2UR UR8, R4 ;  /* 0x00000000040872ca */ /* 0x000fe200000e0000 */
[----:B------:R-:W-:Y:S01]  /*cde0*/  IMAD.MOV.U32 R21, RZ, RZ, -0x7fffffe0 ;  /* 0x80000020ff157424 */ /* 0x000fe200078e00ff */
[----:B------:R-:W-:Y:S01]  /*cdf0*/  R2UR UR9, R5 ;  /* 0x00000000050972ca */ /* 0x000fe200000e0000 */
[----:B------:R-:W-:Y:S01]  /*ce00*/  ULDC UR4, c[0x0][0x9d8] ;  /* 0x0002760000047ab9 */ /* 0x000fe20000000800 */
[----:B------:R-:W-:Y:S01]  /*ce10*/  R2UR UR10, R20 ;  /* 0x00000000140a72ca */ /* 0x000fe200000e0000 */
[----:B--2---:R-:W-:Y:S01]  /*ce20*/  IMAD.IADD R100, R99, 0x1, R112 ;  /* 0x0000000163647824 */ /* 0x004fe200078e0270 */
[----:B------:R-:W-:Y:S01]  /*ce30*/  R2UR UR11, R21 ;  /* 0x00000000150b72ca */ /* 0x000fe200000e0000 */
[----:B------:R-:W-:Y:S01]  /*ce40*/  ULDC UR5, c[0x0][0x988] ;  /* 0x0002620000057ab9 */ /* 0x000fe20000000800 */
[----:B------:R-:W-:-:S02]  /*ce50*/  WARPGROUP.DEPBAR.LE gsb0, 0x0 ;  /* 0x00008000000079c5 */ /* 0x000fc40000010000 */
[----:B------:R-:W-:-:S09]  /*ce60*/  WARPGROUP.ARRIVE ;  /* 0x00000000000079c5 */ /* 0x000fd20000000000 */
        /* <DEDUP_REMOVED lines=39> */
[----:B------:R-:W-:Y:S01]  /*d0e0*/  R2UR UR8, R4 ;  /* 0x00000000040872ca */ /* 0x000fe200000e0000 */
[----:B------:R-:W-:Y:S01]  /*d0f0*/  FMUL.FTZ R15, R88, UR4 ;  /* 0x00000004580f7c20 */ /* 0x000fe20008410000 */
[----:B------:R-:W-:Y:S02]  /*d100*/  R2UR UR10, R20 ;  /* 0x00000000140a72ca */ /* 0x000fe400000e0000 */
[----:B------:R-:W-:Y:S02]  /*d110*/  R2UR UR11, R21 ;  /* 0x00000000150b72ca */ /* 0x000fe400000e0000 */
[----:B------:R-:W-:Y:S01]  /*d120*/  R2UR UR9, R5 ;  /* 0x00000000050972ca */ /* 0x000fe200000e0000 */
[----:B------:R-:W-:Y:S01]  /*d130*/  FMUL.FTZ R88, R89, UR4 ;  /* 0x0000000459587c20 */ /* 0x000fe20008410000 */
[----:B------:R-:W-:Y:S01]  /*d140*/  FMUL.FTZ R89, R90, UR4 ;  /* 0x000000045a597c20 */ /* 0x000fe20008410000 */
[----:B------:R-:W-:Y:S01]  /*d150*/  FMUL.FTZ R90, R91, UR4 ;  /* 0x000000045b5a7c20 */ /* 0x000fe20008410000 */
[----:B------:R-:W-:Y:S01]  /*d160*/  FMUL.FTZ R91, R92, UR4 ;  /* 0x000000045c5b7c20 */ /* 0x000fe20008410000 */
[----:B------:R-:W-:Y:S01]  /*d170*/  FMUL.FTZ R92, R93, UR4 ;  /* 0x000000045d5c7c20 */ /* 0x000fe20008410000 */
[----:B------:R-:W-:Y:S01]  /*d180*/  FMUL.FTZ R93, R94, UR4 ;  /* 0x000000045e5d7c20 */ /* 0x000fe20008410000 */
[----:B------:R-:W-:Y:S01]  /*d190*/  FMUL.FTZ R94, R95, UR4 ;  /* 0x000000045f5e7c20 */ /* 0x000fe20008410000 */
[----:B------:R-:W-:Y:S01]  /*d1a0*/  FMUL.FTZ R74, R74, UR4 ;  /* 0x000000044a4a7c20 */ /* 0x000fe20008410000 */
[----:B------:R-:W-:Y:S08]  /*d1b0*/  MUFU.TANH R15, R15 ;  /* 0x0000000f000f7308 */ /* 0x000ff00000002400 */
[----:B------:R-:W-:Y:S08]  /*d1c0*/  MUFU.TANH R92, R92 ;  /* 0x0000005c005c7308 */ /* 0x000ff00000002400 */
[----:B------:R-:W0:Y:S01]  /*d1d0*/  MUFU.TANH R94, R94 ;  /* 0x0000005e005e7308 */ /* 0x000e220000002400 */
[----:B------:R-:W-:Y:S01]  /*d1e0*/  FMUL.FTZ R80, R80, UR4 ;  /* 0x0000000450507c20 */ /* 0x000fe20008410000 */
[----:B------:R-:W-:-:S02]  /*d1f0*/  WARPGROUP.DEPBAR.LE gsb0, 0x0 ;  /* 0x00008000000079c5 */ /* 0x000fc40000010000 */
[----:B------:R-:W-:-:S04]  /*d200*/  WARPGROUP.ARRIVE ;  /* 0x00000000000079c5 */ /* 0x000fc80000000000 */
[----:B------:R-:W1:Y:S02]  /*d210*/  MUFU.TANH R88, R88 ;  /* 0x0000005800587308 */ /* 0x000e640000002400 */
[----:B------:R-:W-:Y:S01]  /*d220*/  HGMMA.64x16x16.F32.BF16 R32, gdesc[UR8], R32, gsb0 ;  /* 0x00200000082079f0 */ /* 0x000fe20008001820 */
[----:B------:R-:W-:-:S05]  /*d230*/  FMUL.FTZ R95, R40, UR4 ;  /* 0x00000004285f7c20 */ /* 0x000fca0008410000 */
[----:B------:R-:W-:Y:S01]  /*d240*/  MUFU.TANH R74, R74 ;  /* 0x0000004a004a7308 */ /* 0x000fe20000002400 */
[----:B------:R-:W-:Y:S02]  /*d250*/  VIADD R40, R14, 0x682 ;  /* 0x000006820e287836 */ /* 0x000fe40000000000 */
[----:B------:R-:W-:-:S05]  /*d260*/  IMAD R14, R115, -0x90, R100 ;  /* 0xffffff70730e7824 */ /* 0x000fca00078e0264 */
[----:B------:R-:W2:Y:S01]  /*d270*/  MUFU.TANH R91, R91 ;  /* 0x0000005b005b7308 */ /* 0x000ea20000002400 */
[----:B------:R-:W-:Y:S01]  /*d280*/  FMUL.FTZ R81, R81, UR4 ;  /* 0x0000000451517c20 */ /* 0x000fe20008410000 */
[----:B------:R-:W-:Y:S01]  /*d290*/  FMUL.FTZ R98, R55, UR4 ;  /* 0x0000000437627c20 */ /* 0x000fe20008410000 */
[C---:B------:R-:W-:Y:S01]  /*d2a0*/  ISETP.GT.AND P3, PT, R14.reuse, 0x9, PT ;  /* 0x000000090e00780c */ /* 0x040fe20003f64270 */
[----:B------:R-:W-:Y:S01]  /*d2b0*/  FMUL.FTZ R55, R41, UR4 ;  /* 0x0000000429377c20 */ /* 0x000fe20008410000 */
[----:B------:R-:W-:Y:S01]  /*d2c0*/  IMAD.MOV.U32 R41, RZ, RZ, -0x7fffffe0 ;  /* 0x80000020ff297424 */ /* 0x000fe200078e00ff */
[C---:B------:R-:W-:Y:S02]  /*d2d0*/  ISETP.GT.AND P5, PT, R14.reuse, RZ, PT ;  /* 0x000000ff0e00720c */ /* 0x040fe40003fa4270 */
[----:B------:R-:W3:Y:S01]  /*d2e0*/  MUFU.TANH R89, R89 ;  /* 0x0000005900597308 */ /* 0x000ee20000002400 */
[----:B------:R-:W-:Y:S01]  /*d2f0*/  ISETP.GT.AND P1, PT, R14, 0x1, PT ;  /* 0x000000010e00780c */ /* 0x000fe20003f24270 */
[----:B------:R-:W-:Y:S01]  /*d300*/  FMUL.FTZ R84, R84, UR4 ;  /* 0x0000000454547c20 */ /* 0x000fe20008410000 */
[----:B------:R-:W-:Y:S01]  /*d310*/  FMUL.FTZ R96, R53, UR4 ;  /* 0x0000000435607c20 */ /* 0x000fe20008410000 */
[----:B------:R-:W-:Y:S01]  /*d320*/  FMUL.FTZ R53, R42, UR4 ;  /* 0x000000042a357c20 */ /* 0x000fe20008410000 */
[----:B0-----:R-:W-:-:S03]  /*d330*/  FSEL R94, R94, -INF , P3 ;  /* 0xff8000005e5e7808 */ /* 0x001fc60001800000 */
[----:B------:R-:W0:Y:S01]  /*d340*/  MUFU.TANH R80, R80 ;  /* 0x0000005000507308 */ /* 0x000e220000002400 */
[----:B------:R-:W-:Y:S02]  /*d350*/  FSEL R92, R92, -INF , P3 ;  /* 0xff8000005c5c7808 */ /* 0x000fe40001800000 */
[C---:B------:R-:W-:Y:S01]  /*d360*/  ISETP.GT.AND P3, PT, R14.reuse, 0x20, PT ;  /* 0x000000200e00780c */ /* 0x040fe20003f64270 */
[----:B------:R-:W-:Y:S01]  /*d370*/  FMUL.FTZ R85, R85, UR4 ;  /* 0x0000000455557c20 */ /* 0x000fe20008410000 */
[----:B------:R-:W-:-:S03]  /*d380*/  ISETP.GT.AND P2, PT, R14, 0x8, PT ;  /* 0x000000080e00780c */ /* 0x000fc60003f44270 */
[----:B------:R-:W4:Y:S01]  /*d390*/  MUFU.TANH R90, R90 ;  /* 0x0000005a005a7308 */ /* 0x000f220000002400 */
[----:B------:R-:W-:Y:S02]  /*d3a0*/  FSEL R21, R15, -INF , P5 ;  /* 0xff8000000f157808 */ /* 0x000fe40002800000 */
[----:B-1----:R-:W-:Y:S02]  /*d3b0*/  FSEL R88, R88, -INF , P1 ;  /* 0xff80000058587808 */ /* 0x002fe40000800000 */
[----:B------:R-:W-:-:S03]  /*d3c0*/  R2UR UR15, R41 ;  /* 0x00000000290f72ca */ /* 0x000fc600000e0000 */
[----:B------:R-:W1:Y:S01]  /*d3d0*/  MUFU.TANH R81, R81 ;  /* 0x0000005100517308 */ /* 0x000e620000002400 */
[----:B------:R-:W-:Y:S01]  /*d3e0*/  FMUL.FTZ R82, R82, UR4 ;  /* 0x0000000452527c20 */ /* 0x000fe20008410000 */
[----:B--2---:R-:W-:Y:S01]  /*d3f0*/  FSEL R91, R91, -INF , P2 ;  /* 0xff8000005b5b7808 */ /* 0x004fe20001000000 */
[----:B------:R-:W-:Y:S01]  /*d400*/  FMUL.FTZ R72, R72, UR4 ;  /* 0x0000000448487c20 */ /* 0x000fe20008410000 */
[----:B------:R-:W-:-:S04]  /*d410*/  R2UR UR14, R40 ;  /* 0x00000000280e72ca */ /* 0x000fc800000e0000 */
[----:B------:R-:W2:Y:S01]  /*d420*/  MUFU.TANH R93, R93 ;  /* 0x0000005d005d7308 */ /* 0x000ea20000002400 */
[----:B------:R-:W-:Y:S01]  /*d430*/  FMUL.FTZ R83, R83, UR4 ;  /* 0x0000000453537c20 */ /* 0x000fe20008410000 */
[----:B------:R-:W-:-:S06]  /*d440*/  ISETP.GT.AND P4, PT, R14, 0x10, PT ;  /* 0x000000100e00780c */ /* 0x000fcc0003f84270 */
[----:B------:R3:W-:Y:S01]  /*d450*/  MUFU.TANH R41, R53 ;  /* 0x0000003500297308 */ /* 0x0007e20000002400 */
[----:B------:R-:W-:-:S07]  /*d460*/  FMUL.FTZ R73, R73, UR4 ;  /* 0x0000000449497c20 */ /* 0x000fce0008410000 */
[----:B------:R-:W2:Y:S01]  /*d470*/  MUFU.TANH R84, R84 ;  /* 0x0000005400547308 */ /* 0x000ea20000002400 */
[----:B---3--:R-:W-:Y:S02]  /*d480*/  FSEL R53, R74, -INF , P3 ;  /* 0xff8000004a357808 */ /* 0x008fe40001800000 */
[----:B------:R-:W-:-:S05]  /*d490*/  FMNMX.FTZ R74, R21, R88, !PT ;  /* 0x00000058154a7209 */ /* 0x000fca0007810000 */
[----:B------:R-:W3:Y:S01]  /*d4a0*/  MUFU.TANH R85, R85 ;  /* 0x0000005500557308 */ /* 0x000ee20000002400 */
[----:B------:R-:W-:Y:S01]  /*d4b0*/  FSEL R89, R89, -INF , P5 ;  /* 0xff80000059597808 */ /* 0x000fe20002800000 */
[----:B------:R-:W-:Y:S01]  /*d4c0*/  FMUL.FTZ R86, R86, UR4 ;  /* 0x0000000456567c20 */ /* 0x000fe20008410000 */
[----:B------:R-:W-:-:S05]  /*d4d0*/  ISETP.GT.AND P5, PT, R14, 0x11, PT ;  /* 0x000000110e00780c */ /* 0x000fca0003fa4270 */
[----:B------:R4:W-:Y:S01]  /*d4e0*/  MUFU.TANH R40, R55 ;  /* 0x0000003700287308 */ /* 0x0009e20000002400 */
[----:B0-----:R-:W-:Y:S01]  /*d4f0*/  FSEL R80, R80, -INF , P4 ;  /* 0xff80000050507808 */ /* 0x001fe20002000000 */
[----:B------:R-:W-:Y:S01]  /*d500*/  FMUL.FTZ R76, R76, UR4 ;  /* 0x000000044c4c7c20 */ /* 0x000fe20008410000 */
[----:B----4-:R-:W-:-:S05]  /*d510*/  FMNMX.FTZ R55, R91, R74, !PT ;  /* 0x0000004a5b377209 */ /* 0x010fca0007810000 */
[----:B------:R-:W0:Y:S01]  /*d520*/  MUFU.TANH R82, R82 ;  /* 0x0000005200527308 */ /* 0x000e220000002400 */
[----:B------:R-:W-:-:S07]  /*d530*/  FMNMX.FTZ R55, R92, R55, !PT ;  /* 0x000000375c377209 */ /* 0x000fce0007810000 */
[----:B------:R-:W4:Y:S01]  /*d540*/  MUFU.TANH R72, R72 ;  /* 0x0000004800487308 */ /* 0x000f220000002400 */
[----:B------:R-:W-:Y:S01]  /*d550*/  FSEL R90, R90, -INF , P1 ;  /* 0xff8000005a5a7808 */ /* 0x000fe20000800000 */
[----:B------:R-:W-:Y:S01]  /*d560*/  FMUL.FTZ R87, R87, UR4 ;  /* 0x0000000457577c20 */ /* 0x000fe20008410000 */
[----:B------:R-:W-:Y:S01]  /*d570*/  ISETP.GT.AND P1, PT, R14, 0x18, PT ;  /* 0x000000180e00780c */ /* 0x000fe20003f24270 */
[----:B------:R-:W-:Y:S01]  /*d580*/  FMUL.FTZ R77, R77, UR4 ;  /* 0x000000044d4d7c20 */ /* 0x000fe20008410000 */
[----:B-1----:R-:W-:-:S03]  /*d590*/  FSEL R81, R81, -INF , P5 ;  /* 0xff80000051517808 */ /* 0x002fc60002800000 */
[----:B------:R-:W1:Y:S01]  /*d5a0*/  MUFU.TANH R83, R83 ;  /* 0x0000005300537308 */ /* 0x000e620000002400 */
[----:B------:R-:W-:Y:S02]  /*d5b0*/  FMNMX.FTZ R74, R80, R55, !PT ;  /* 0x00000037504a7209 */ /* 0x000fe40007810000 */
[----:B--2---:R-:W-:-:S05]  /*d5c0*/  FSEL R93, R93, -INF , P2 ;  /* 0xff8000005d5d7808 */ /* 0x004fca0001000000 */
[----:B------:R-:W2:Y:S01]  /*d5d0*/  MUFU.TANH R73, R73 ;  /* 0x0000004900497308 */ /* 0x000ea20000002400 */
[----:B------:R-:W-:Y:S01]  /*d5e0*/  ISETP.GT.AND P2, PT, R14, 0x19, PT ;  /* 0x000000190e00780c */ /* 0x000fe20003f44270 */
[----:B------:R-:W-:Y:S01]  /*d5f0*/  FMUL.FTZ R64, R64, UR4 ;  /* 0x0000000440407c20 */ /* 0x000fe20008410000 */
[----:B------:R-:W-:Y:S02]  /*d600*/  FSEL R84, R84, -INF , P1 ;  /* 0xff80000054547808 */ /* 0x000fe40000800000 */
[----:B------:R-:W-:-:S03]  /*d610*/  FMNMX.FTZ R55, R81, R74, !PT ;  /* 0x0000004a51377209 */ /* 0x000fc60007810000 */
[----:B------:R-:W2:Y:S01]  /*d620*/  MUFU.TANH R86, R86 ;  /* 0x0000005600567308 */ /* 0x000ea20000002400 */
[----:B------:R-:W-:Y:S01]  /*d630*/  FMUL.FTZ R75, R75, UR4 ;  /* 0x000000044b4b7c20 */ /* 0x000fe20008410000 */
[----:B---3--:R-:W-:-:S06]  /*d640*/  FSEL R85, R85, -INF , P2 ;  /* 0xff80000055557808 */ /* 0x008fcc0001000000 */
[----:B------:R-:W3:Y:S01]  /*d650*/  MUFU.TANH R76, R76 ;  /* 0x0000004c004c7308 */ /* 0x000ee20000002400 */
[----:B------:R-:W-:Y:S01]  /*d660*/  FMNMX.FTZ R74, R84, R55, !PT ;  /* 0x00000037544a7209 */ /* 0x000fe20007810000 */
[----:B------:R-:W-:Y:S01]  /*d670*/  FMUL.FTZ R65, R65, UR4 ;  /* 0x0000000441417c20 */ /* 0x000fe20008410000 */
[----:B------:R-:W-:-:S05]  /*d680*/  R2UR UR12, R4 ;  /* 0x00000000040c72ca */ /* 0x000fca00000e0000 */
[----:B------:R-:W3:Y:S01]  /*d690*/  MUFU.TANH R87, R87 ;  /* 0x0000005700577308 */ /* 0x000ee20000002400 */
[----:B------:R-:W-:Y:S01]  /*d6a0*/  R2UR UR13, R5 ;  /* 0x00000000050d72ca */ /* 0x000fe200000e0000 */
[----:B------:R-:W-:Y:S01]  /*d6b0*/  FMUL.FTZ R78, R78, UR4 ;  /* 0x000000044e4e7c20 */ /* 0x000fe20008410000 */
[----:B0-----:R-:W-:-:S05]  /*d6c0*/  FSEL R82, R82, -INF , P4 ;  /* 0xff80000052527808 */ /* 0x001fca0002000000 */
[----:B------:R-:W0:Y:S01]  /*d6d0*/  MUFU.TANH R77, R77 ;  /* 0x0000004d004d7308 */ /* 0x000e220000002400 */
[----:B------:R-:W-:Y:S01]  /*d6e0*/  ISETP.GT.AND P4, PT, R14, 0x21, PT ;  /* 0x000000210e00780c */ /* 0x000fe20003f84270 */
[----:B------:R-:W-:Y:S01]  /*d6f0*/  FMUL.FTZ R68, R68, UR4 ;  /* 0x0000000444447c20 */ /* 0x000fe20008410000 */
[----:B----4-:R-:W-:Y:S02]  /*d700*/  FSEL R72, R72, -INF , P3 ;  /* 0xff80000048487808 */ /* 0x010fe40001800000 */
[----:B------:R-:W-:-:S03]  /*d710*/  FMNMX.FTZ R55, R85, R74, !PT ;  /* 0x0000004a55377209 */ /* 0x000fc60007810000 */
[----:B------:R-:W4:Y:S01]  /*d720*/  MUFU.TANH R64, R64 ;  /* 0x0000004000407308 */ /* 0x000f220000002400 */
[----:B-1----:R-:W-:Y:S01]  /*d730*/  FSEL R83, R83, -INF , P5 ;  /* 0xff80000053537808 */ /* 0x002fe20002800000 */
[----:B------:R-:W-:Y:S01]  /*d740*/  FMUL.FTZ R79, R79, UR4 ;  /* 0x000000044f4f7c20 */ /* 0x000fe20008410000 */
[----:B------:R-:W-:Y:S02]  /*d750*/  WARPGROUP.DEPBAR.LE gsb0, 0x0 ;  /* 0x00008000000079c5 */ /* 0x000fe40000010000 */
[----:B------:R-:W-:-:S03]  /*d760*/  ISETP.GT.AND P5, PT, R14, 0x28, PT ;  /* 0x000000280e00780c */ /* 0x000fc60003fa4270 */
[----:B------:R-:W1:Y:S01]  /*d770*/  MUFU.TANH R75, R75 ;  /* 0x0000004b004b7308 */ /* 0x000e620000002400 */
[----:B--2---:R-:W-:Y:S01]  /*d780*/  FSEL R73, R73, -INF , P4 ;  /* 0xff80000049497808 */ /* 0x004fe20002000000 */
[----:B------:R-:W-:Y:S01]  /*d790*/  FMUL.FTZ R69, R69, UR4 ;  /* 0x0000000445457c20 */ /* 0x000fe20008410000 */
[----:B------:R-:W-:Y:S01]  /*d7a0*/  FMNMX.FTZ R74, R72, R55, !PT ;  /* 0x00000037484a7209 */ /* 0x000fe20007810000 */
[----:B------:R-:W-:-:S04]  /*d7b0*/  WARPGROUP.ARRIVE ;  /* 0x00000000000079c5 */ /* 0x000fc80000000000 */
[----:B------:R-:W2:Y:S01]  /*d7c0*/  MUFU.TANH R65, R65 ;  /* 0x0000004100417308 */ /* 0x000ea20000002400 */
[----:B------:R-:W-:Y:S01]  /*d7d0*/  FSEL R86, R86, -INF , P1 ;  /* 0xff80000056567808 */ /* 0x000fe20000800000 */
[----:B------:R-:W-:Y:S01]  /*d7e0*/  FMUL.FTZ R66, R66, UR4 ;  /* 0x0000000442427c20 */ /* 0x000fe20008410000 */
[----:B------:R-:W-:Y:S01]  /*d7f0*/  ISETP.GT.AND P1, PT, R14, 0x29, PT ;  /* 0x000000290e00780c */ /* 0x000fe20003f24270 */
[----:B------:R-:W-:Y:S01]  /*d800*/  FMUL.FTZ R56, R56, UR4 ;  /* 0x0000000438387c20 */ /* 0x000fe20008410000 */
[----:B---3--:R-:W-:Y:S01]  /*d810*/  FSEL R76, R76, -INF , P5 ;  /* 0xff8000004c4c7808 */ /* 0x008fe20002800000 */
[----:B------:R-:W-:Y:S02]  /*d820*/  HGMMA.64x16x16.F32.BF16 R24, gdesc[UR12], R24, gsb0 ;  /* 0x002000000c1879f0 */ /* 0x000fe40008001818 */
[----:B------:R-:W3:Y:S01]  /*d830*/  MUFU.TANH R78, R78 ;  /* 0x0000004e004e7308 */ /* 0x000ee20000002400 */
[----:B------:R-:W-:Y:S01]  /*d840*/  FMNMX.FTZ R55, R73, R74, !PT ;  /* 0x0000004a49377209 */ /* 0x000fe20007810000 */
[----:B------:R-:W-:Y:S01]  /*d850*/  FMUL.FTZ R67, R67, UR4 ;  /* 0x0000000443437c20 */ /* 0x000fe20008410000 */
[----:B------:R-:W-:-:S05]  /*d860*/  FSEL R87, R87, -INF , P2 ;  /* 0xff80000057577808 */ /* 0x000fca0001000000 */
[----:B------:R-:W3:Y:S01]  /*d870*/  MUFU.TANH R68, R68 ;  /* 0x0000004400447308 */ /* 0x000ee20000002400 */
[----:B------:R-:W-:Y:S01]  /*d880*/  ISETP.GT.AND P2, PT, R14, 0x30, PT ;  /* 0x000000300e00780c */ /* 0x000fe20003f44270 */
[----:B------:R-:W-:Y:S01]  /*d890*/  FMUL.FTZ R57, R57, UR4 ;  /* 0x0000000439397c20 */ /* 0x000fe20008410000 */
[----:B0-----:R-:W-:Y:S02]  /*d8a0*/  FSEL R77, R77, -INF , P1 ;  /* 0xff8000004d4d7808 */ /* 0x001fe40000800000 */
[----:B------:R-:W-:-:S03]  /*d8b0*/  FMNMX.FTZ R74, R76, R55, !PT ;  /* 0x000000374c4a7209 */ /* 0x000fc60007810000 */
[----:B------:R-:W0:Y:S01]  /*d8c0*/  MUFU.TANH R79, R79 ;  /* 0x0000004f004f7308 */ /* 0x000e220000002400 */
[----:B------:R-:W-:Y:S01]  /*d8d0*/  FMUL.FTZ R70, R70, UR4 ;  /* 0x0000000446467c20 */ /* 0x000fe20008410000 */
[----:B------:R-:W-:-:S06]  /*d8e0*/  ISETP.GT.AND P3, PT, R14, 0x31, PT ;  /* 0x000000310e00780c */ /* 0x000fcc0003f64270 */
[----:B------:R-:W0:Y:S01]  /*d8f0*/  MUFU.TANH R69, R69 ;  /* 0x0000004500457308 */ /* 0x000e220000002400 */
[----:B----4-:R-:W-:Y:S01]  /*d900*/  FSEL R64, R64, -INF , P2 ;  /* 0xff80000040407808 */ /* 0x010fe20001000000 */
[----:B------:R-:W-:Y:S01]  /*d910*/  FMUL.FTZ R60, R60, UR4 ;  /* 0x000000043c3c7c20 */ /* 0x000fe20008410000 */
[----:B------:R-:W-:-:S05]  /*d920*/  FMNMX.FTZ R55, R77, R74, !PT ;  /* 0x0000004a4d377209 */ /* 0x000fca0007810000 */
[----:B------:R-:W4:Y:S01]  /*d930*/  MUFU.TANH R66, R66 ;  /* 0x0000004200427308 */ /* 0x000f220000002400 */
[----:B-1----:R-:W-:Y:S01]  /*d940*/  FSEL R75, R75, -INF , P4 ;  /* 0xff8000004b4b7808 */ /* 0x002fe20002000000 */
[----:B------:R-:W-:Y:S01]  /*d950*/  FMUL.FTZ R71, R71, UR4 ;  /* 0x0000000447477c20 */ /* 0x000fe20008410000 */
[----:B------:R-:W-:-:S05]  /*d960*/  ISETP.GT.AND P4, PT, R14, 0x38, PT ;  /* 0x000000380e00780c */ /* 0x000fca0003f84270 */
[----:B------:R-:W1:Y:S01]  /*d970*/  MUFU.TANH R56, R56 ;  /* 0x0000003800387308 */ /* 0x000e620000002400 */
[----:B--2---:R-:W-:Y:S01]  /*d980*/  FSEL R65, R65, -INF , P3 ;  /* 0xff80000041417808 */ /* 0x004fe20001800000 */
[----:B------:R-:W-:Y:S01]  /*d990*/  FMUL.FTZ R61, R61, UR4 ;  /* 0x000000043d3d7c20 */ /* 0x000fe20008410000 */
[----:B------:R-:W-:-:S05]  /*d9a0*/  FMNMX.FTZ R74, R64, R55, !PT ;  /* 0x00000037404a7209 */ /* 0x000fca0007810000 */
[----:B------:R-:W2:Y:S01]  /*d9b0*/  MUFU.TANH R67, R67 ;  /* 0x0000004300437308 */ /* 0x000ea20000002400 */
[----:B---3--:R-:W-:Y:S01]  /*d9c0*/  FSEL R78, R78, -INF , P5 ;  /* 0xff8000004e4e7808 */ /* 0x008fe20002800000 */
[----:B------:R-:W-:Y:S01]  /*d9d0*/  FMUL.FTZ R58, R58, UR4 ;  /* 0x000000043a3a7c20 */ /* 0x000fe20008410000 */
[----:B------:R-:W-:-:S05]  /*d9e0*/  ISETP.GT.AND P5, PT, R14, 0x39, PT ;  /* 0x000000390e00780c */ /* 0x000fca0003fa4270 */
[----:B------:R-:W3:Y:S01]  /*d9f0*/  MUFU.TANH R57, R57 ;  /* 0x0000003900397308 */ /* 0x000ee20000002400 */
[----:B------:R-:W-:Y:S01]  /*da00*/  FSEL R68, R68, -INF , P4 ;  /* 0xff80000044447808 */ /* 0x000fe20002000000 */
[----:B------:R-:W-:Y:S01]  /*da10*/  FMUL.FTZ R48, R48, UR4 ;  /* 0x0000000430307c20 */ /* 0x000fe20008410000 */
[----:B------:R-:W-:-:S05]  /*da20*/  FMNMX.FTZ R55, R65, R74, !PT ;  /* 0x0000004a41377209 */ /* 0x000fca0007810000 */
[----:B------:R-:W3:Y:S01]  /*da30*/  MUFU.TANH R70, R70 ;  /* 0x0000004600467308 */ /* 0x000ee20000002400 */
[----:B0-----:R-:W-:Y:S01]  /*da40*/  FSEL R79, R79, -INF , P1 ;  /* 0xff8000004f4f7808 */ /* 0x001fe20000800000 */
[----:B------:R-:W-:Y:S01]  /*da50*/  FMUL.FTZ R59, R59, UR4 ;  /* 0x000000043b3b7c20 */ /* 0x000fe20008410000 */
[----:B------:R-:W-:-:S05]  /*da60*/  ISETP.GT.AND P1, PT, R14, 0x40, PT ;  /* 0x000000400e00780c */ /* 0x000fca0003f24270 */
[----:B------:R-:W0:Y:S01]  /*da70*/  MUFU.TANH R60, R60 ;  /* 0x0000003c003c7308 */ /* 0x000e220000002400 */
[----:B------:R-:W-:Y:S01]  /*da80*/  FSEL R69, R69, -INF , P5 ;  /* 0xff80000045457808 */ /* 0x000fe20002800000 */
[----:B------:R-:W-:Y:S01]  /*da90*/  FMUL.FTZ R49, R49, UR4 ;  /* 0x0000000431317c20 */ /* 0x000fe20008410000 */
[----:B----4-:R-:W-:-:S05]  /*daa0*/  FSEL R66, R66, -INF , P2 ;  /* 0xff80000042427808 */ /* 0x010fca0001000000 */
[----:B------:R-:W4:Y:S01]  /*dab0*/  MUFU.TANH R71, R71 ;  /* 0x0000004700477308 */ /* 0x000f220000002400 */
[----:B------:R-:W-:Y:S01]  /*dac0*/  FMUL.FTZ R62, R62, UR4 ;  /* 0x000000043e3e7c20 */ /* 0x000fe20008410000 */
[----:B------:R-:W-:-:S06]  /*dad0*/  ISETP.GT.AND P2, PT, R14, 0x41, PT ;  /* 0x000000410e00780c */ /* 0x000fcc0003f44270 */
[----:B------:R2:W-:Y:S01]  /*dae0*/  MUFU.TANH R15, R95 ;  /* 0x0000005f000f7308 */ /* 0x0005e20000002400 */
[----:B-1----:R-:W-:Y:S01]  /*daf0*/  FSEL R56, R56, -INF , P1 ;  /* 0xff80000038387808 */ /* 0x002fe20000800000 */
[----:B------:R-:W-:-:S06]  /*db00*/  FMUL.FTZ R52, R52, UR4 ;  /* 0x0000000434347c20 */ /* 0x000fcc0008410000 */
[----:B------:R-:W1:Y:S01]  /*db10*/  MUFU.TANH R61, R61 ;  /* 0x0000003d003d7308 */ /* 0x000e620000002400 */
[----:B--2---:R-:W-:Y:S01]  /*db20*/  FMUL.FTZ R95, R34, UR4 ;  /* 0x00000004225f7c20 */ /* 0x004fe20008410000 */
[----:B------:R-:W-:Y:S01]  /*db30*/  FMNMX.FTZ R34, R68, R55, !PT ;  /* 0x0000003744227209 */ /* 0x000fe20007810000 */
[----:B------:R-:W-:-:S03]  /*db40*/  FMUL.FTZ R97, R54, UR4 ;  /* 0x0000000436617c20 */ /* 0x000fc60008410000 */
[----:B------:R-:W-:Y:S02]  /*db50*/  FMNMX.FTZ R55, R69, R34, !PT ;  /* 0x0000002245377209 */ /* 0x000fe40007810000 */
[----:B------:R-:W2:Y:S01]  /*db60*/  MUFU.TANH R58, R58 ;  /* 0x0000003a003a7308 */ /* 0x000ea20000002400 */
[----:B------:R-:W-:Y:S01]  /*db70*/  FSEL R67, R67, -INF , P3 ;  /* 0xff80000043437808 */ /* 0x000fe20001800000 */
[----:B------:R-:W-:Y:S01]  /*db80*/  FMUL.FTZ R63, R63, UR4 ;  /* 0x000000043f3f7c20 */ /* 0x000fe20008410000 */
[----:B------:R-:W-:-:S05]  /*db90*/  ISETP.GT.AND P3, PT, R14, 0x48, PT ;  /* 0x000000480e00780c */ /* 0x000fca0003f64270 */
[----:B------:R-:W2:Y:S01]  /*dba0*/  MUFU.TANH R48, R48 ;  /* 0x0000003000307308 */ /* 0x000ea20000002400 */
[----:B---3--:R-:W-:Y:S02]  /*dbb0*/  FSEL R57, R57, -INF , P2 ;  /* 0xff80000039397808 */ /* 0x008fe40001000000 */
[----:B------:R-:W-:Y:S01]  /*dbc0*/  FMNMX.FTZ R34, R56, R55, !PT ;  /* 0x0000003738227209 */ /* 0x000fe20007810000 */
[----:B------:R-:W-:-:S04]  /*dbd0*/  FMUL.FTZ R54, R43, UR4 ;  /* 0x000000042b367c20 */ /* 0x000fc80008410000 */
[----:B------:R-:W3:Y:S01]  /*dbe0*/  MUFU.TANH R59, R59 ;  /* 0x0000003b003b7308 */ /* 0x000ee20000002400 */
[----:B------:R-:W-:Y:S01]  /*dbf0*/  FSEL R70, R70, -INF , P4 ;  /* 0xff80000046467808 */ /* 0x000fe20002000000 */
[----:B------:R-:W-:Y:S01]  /*dc00*/  FMUL.FTZ R50, R50, UR4 ;  /* 0x0000000432327c20 */ /* 0x000fe20008410000 */
[----:B------:R-:W-:-:S05]  /*dc10*/  ISETP.GT.AND P4, PT, R14, 0x49, PT ;  /* 0x000000490e00780c */ /* 0x000fca0003f84270 */
[----:B------:R-:W3:Y:S01]  /*dc20*/  MUFU.TANH R49, R49 ;  /* 0x0000003100317308 */ /* 0x000ee20000002400 */
[----:B0-----:R-:W-:Y:S01]  /*dc30*/  FSEL R60, R60, -INF , P3 ;  /* 0xff8000003c3c7808 */ /* 0x001fe20001800000 */
[----:B------:R-:W-:Y:S01]  /*dc40*/  FMUL.FTZ R51, R51, UR4 ;  /* 0x0000000433337c20 */ /* 0x000fe20008410000 */
[----:B----4-:R-:W-:-:S05]  /*dc50*/  FSEL R71, R71, -INF , P5 ;  /* 0xff80000047477808 */ /* 0x010fca0002800000 */
[----:B------:R-:W0:Y:S01]  /*dc60*/  MUFU.TANH R62, R62 ;  /* 0x0000003e003e7308 */ /* 0x000e220000002400 */
[----:B------:R-:W-:Y:S02]  /*dc70*/  ISETP.GT.AND P5, PT, R14, 0x50, PT ;  /* 0x000000500e00780c */ /* 0x000fe40003fa4270 */
[----:B-1----:R-:W-:-:S05]  /*dc80*/  FSEL R61, R61, -INF , P4 ;  /* 0xff8000003d3d7808 */ /* 0x002fca0002000000 */
[----:B------:R-:W1:Y:S08]  /*dc90*/  MUFU.TANH R52, R52 ;  /* 0x0000003400347308 */ /* 0x000e700000002400 */
[----:B------:R4:W-:Y:S01]  /*dca0*/  MUFU.TANH R43, R97 ;  /* 0x00000061002b7308 */ /* 0x0009e20000002400 */
[----:B--2---:R-:W-:Y:S01]  /*dcb0*/  FSEL R58, R58, -INF , P1 ;  /* 0xff8000003a3a7808 */ /* 0x004fe20000800000 */
[----:B------:R-:W-:Y:S01]  /*dcc0*/  FMUL.FTZ R55, R37, UR4 ;  /* 0x0000000425377c20 */ /* 0x000fe20008410000 */
[----:B----4-:R-:W-:-:S05]  /*dcd0*/  FMNMX.FTZ R97, R57, R34, !PT ;  /* 0x0000002239617209 */ /* 0x010fca0007810000 */
[----:B------:R-:W2:Y:S01]  /*dce0*/  MUFU.TANH R63, R63 ;  /* 0x0000003f003f7308 */ /* 0x000ea20000002400 */
[----:B------:R-:W-:-:S07]  /*dcf0*/  FMNMX.FTZ R34, R60, R97, !PT ;  /* 0x000000613c227209 */ /* 0x000fce0007810000 */
[----:B------:R-:W4:Y:S01]  /*dd00*/  MUFU.TANH R42, R96 ;  /* 0x00000060002a7308 */ /* 0x000f220000002400 */
[----:B------:R-:W-:Y:S01]  /*dd10*/  ISETP.GT.AND P1, PT, R14, 0x51, PT ;  /* 0x000000510e00780c */ /* 0x000fe20003f24270 */
[----:B------:R-:W-:Y:S01]  /*dd20*/  FMUL.FTZ R44, R44, UR4 ;  /* 0x000000042c2c7c20 */ /* 0x000fe20008410000 */
[----:B------:R-:W-:Y:S02]  /*dd30*/  FSEL R48, R48, -INF , P5 ;  /* 0xff80000030307808 */ /* 0x000fe40002800000 */
[----:B------:R-:W-:-:S03]  /*dd40*/  FMNMX.FTZ R37, R61, R34, !PT ;  /* 0x000000223d257209 */ /* 0x000fc60007810000 */
[----:B------:R-:W4:Y:S01]  /*dd50*/  MUFU.TANH R50, R50 ;  /* 0x0000003200327308 */ /* 0x000f220000002400 */
[----:B---3--:R-:W-:Y:S01]  /*dd60*/  FSEL R59, R59, -INF , P2 ;  /* 0xff8000003b3b7808 */ /* 0x008fe20001000000 */
[----:B------:R-:W-:Y:S01]  /*dd70*/  FMUL.FTZ R45, R45, UR4 ;  /* 0x000000042d2d7c20 */ /* 0x000fe20008410000 */
[----:B------:R-:W-:Y:S02]  /*dd80*/  ISETP.GT.AND P2, PT, R14, 0x58, PT ;  /* 0x000000580e00780c */ /* 0x000fe40003f44270 */
[----:B------:R-:W-:-:S03]  /*dd90*/  FSEL R49, R49, -INF , P1 ;  /* 0xff80000031317808 */ /* 0x000fc60000800000 */
[----:B------:R-:W3:Y:S01]  /*dda0*/  MUFU.TANH R51, R51 ;  /* 0x0000003300337308 */ /* 0x000ee20000002400 */
[----:B------:R-:W-:Y:S02]  /*ddb0*/  FMNMX.FTZ R34, R48, R37, !PT ;  /* 0x0000002530227209 */ /* 0x000fe40007810000 */
[----:B0-----:R-:W-:Y:S01]  /*ddc0*/  FSEL R62, R62, -INF , P3 ;  /* 0xff8000003e3e7808 */ /* 0x001fe20001800000 */
[----:B------:R-:W-:Y:S01]  /*ddd0*/  FMUL.FTZ R32, R32, UR4 ;  /* 0x0000000420207c20 */ /* 0x000fe20008410000 */
[----:B------:R-:W-:Y:S02]  /*dde0*/  ISETP.GT.AND P3, PT, R14, 0x59, PT ;  /* 0x000000590e00780c */ /* 0x000fe40003f64270 */
[----:B-1----:R-:W-:Y:S01]  /*ddf0*/  FSEL R52, R52, -INF , P2 ;  /* 0xff80000034347808 */ /* 0x002fe20001000000 */
[----:B------:R-:W0:Y:S01]  /*de00*/  MUFU.TANH R44, R44 ;  /* 0x0000002c002c7308 */ /* 0x000e220000002400 */
[----:B------:R-:W-:Y:S02]  /*de10*/  FMNMX.FTZ R37, R49, R34, !PT ;  /* 0x0000002231257209 */ /* 0x000fe40007810000 */
[----:B--2---:R-:W-:Y:S01]  /*de20*/  FSEL R63, R63, -INF , P4 ;  /* 0xff8000003f3f7808 */ /* 0x004fe20002000000 */
[----:B------:R-:W-:Y:S01]  /*de30*/  FMUL.FTZ R33, R33, UR4 ;  /* 0x0000000421217c20 */ /* 0x000fe20008410000 */
[----:B------:R-:W-:-:S03]  /*de40*/  ISETP.GT.AND P4, PT, R14, 0x60, PT ;  /* 0x000000600e00780c */ /* 0x000fc60003f84270 */
[----:B------:R-:W1:Y:S01]  /*de50*/  MUFU.TANH R20, R98 ;  /* 0x0000006200147308 */ /* 0x000e620000002400 */
[----:B----4-:R-:W-:Y:S02]  /*de60*/  FSEL R42, R42, -INF , P3 ;  /* 0xff8000002a2a7808 */ /* 0x010fe40001800000 */
[----:B------:R-:W-:Y:S01]  /*de70*/  FMNMX.FTZ R37, R52, R37, !PT ;  /* 0x0000002534257209 */ /* 0x000fe20007810000 */
[----:B------:R-:W-:-:S04]  /*de80*/  WARPGROUP.DEPBAR.LE gsb0, 0x0 ;  /* 0x00008000000079c5 */ /* 0x000fc80000010000 */
[----:B------:R-:W2:Y:S01]  /*de90*/  MUFU.TANH R45, R45 ;  /* 0x0000002d002d7308 */ /* 0x000ea20000002400 */
[----:B------:R-:W-:Y:S01]  /*dea0*/  FSEL R50, R50, -INF , P5 ;  /* 0xff80000032327808 */ /* 0x000fe20002800000 */
[----:B------:R-:W-:Y:S01]  /*deb0*/  FMUL.FTZ R34, R24, UR4 ;  /* 0x0000000418227c20 */ /* 0x000fe20008410000 */
[----:B------:R-:W-:Y:S01]  /*dec0*/  FMUL.FTZ R46, R46, UR4 ;  /* 0x000000042e2e7c20 */ /* 0x000fe20008410000 */
[----:B------:R-:W-:Y:S01]  /*ded0*/  FMUL.FTZ R47, R47, UR4 ;  /* 0x000000042f2f7c20 */ /* 0x000fe20008410000 */
[----:B------:R-:W-:Y:S01]  /*dee0*/  ISETP.GT.AND P5, PT, R14, 0x61, PT ;  /* 0x000000610e00780c */ /* 0x000fe20003fa4270 */
[----:B------:R-:W-:Y:S01]  /*def0*/  FMUL.FTZ R74, R36, UR4 ;  /* 0x00000004244a7c20 */ /* 0x000fe20008410000 */
[----:B------:R-:W-:Y:S01]  /*df00*/  FSEL R24, R15, -INF , P4 ;  /* 0xff8000000f187808 */ /* 0x000fe20002000000 */
[----:B------:R-:W-:Y:S01]  /*df10*/  MUFU.TANH R32, R32 ;  /* 0x0000002000207308 */ /* 0x000fe20000002400 */
[----:B------:R-:W-:Y:S02]  /*df20*/  FMNMX.FTZ R37, R42, R37, !PT ;  /* 0x000000252a257209 */ /* 0x000fe40007810000 */
[----:B---3--:R-:W-:-:S02]  /*df30*/  FSEL R51, R51, -INF , P1 ;  /* 0xff80000033337808 */ /* 0x008fc40000800000 */
[----:B------:R-:W-:-:S03]  /*df40*/  ISETP.GT.AND P1, PT, R14, 0x68, PT ;  /* 0x000000680e00780c */ /* 0x000fc60003f24270 */
[----:B------:R-:W3:Y:S01]  /*df50*/  MUFU.TANH R54, R54 ;  /* 0x0000003600367308 */ /* 0x000ee20000002400 */
[----:B------:R-:W-:Y:S02]  /*df60*/  FSEL R40, R40, -INF , P5 ;  /* 0xff80000028287808 */ /* 0x000fe40002800000 */
[----:B------:R-:W-:-:S05]  /*df70*/  FMNMX.FTZ R37, R24, R37, !PT ;  /* 0x0000002518257209 */ /* 0x000fca0007810000 */
[----:B------:R-:W4:Y:S01]  /*df80*/  MUFU.TANH R33, R33 ;  /* 0x0000002100217308 */ /* 0x000f220000002400 */
[----:B------:R-:W-:Y:S02]  /*df90*/  FSEL R43, R43, -INF , P2 ;  /* 0xff8000002b2b7808 */ /* 0x000fe40001000000 */
[----:B------:R-:W-:Y:S02]  /*dfa0*/  ISETP.GT.AND P2, PT, R14, 0x69, PT ;  /* 0x000000690e00780c */ /* 0x000fe40003f44270 */
[----:B0-----:R-:W-:-:S03]  /*dfb0*/  FSEL R44, R44, -INF , P1 ;  /* 0xff8000002c2c7808 */ /* 0x001fc60000800000 */
[----:B------:R-:W0:Y:S01]  /*dfc0*/  MUFU.TANH R46, R46 ;  /* 0x0000002e002e7308 */ /* 0x000e220000002400 */
[----:B------:R-:W-:Y:S01]  /*dfd0*/  FMNMX.FTZ R37, R40, R37, !PT ;  /* 0x0000002528257209 */ /* 0x000fe20007810000 */
[----:B------:R-:W-:Y:S01]  /*dfe0*/  FMUL.FTZ R35, R35, UR4 ;  /* 0x0000000423237c20 */ /* 0x000fe20008410000 */
[----:B-1----:R-:W-:-:S05]  /*dff0*/  FSEL R20, R20, -INF , P3 ;  /* 0xff80000014147808 */ /* 0x002fca0001800000 */
[----:B------:R-:W1:Y:S01]  /*e000*/  MUFU.TANH R47, R47 ;  /* 0x0000002f002f7308 */ /* 0x000e620000002400 */
[----:B------:R-:W-:Y:S01]  /*e010*/  FMUL.FTZ R36, R38, UR4 ;  /* 0x0000000426247c20 */ /* 0x000fe20008410000 */
[----:B------:R-:W-:-:S06]  /*e020*/  ISETP.GT.AND P3, PT, R14, 0x70, PT ;  /* 0x000000700e00780c */ /* 0x000fcc0003f64270 */
[----:B------:R-:W1:Y:S01]  /*e030*/  MUFU.TANH R74, R74 ;  /* 0x0000004a004a7308 */ /* 0x000e620000002400 */
[----:B--2---:R-:W-:Y:S01]  /*e040*/  FSEL R45, R45, -INF , P2 ;  /* 0xff8000002d2d7808 */ /* 0x004fe20001000000 */
[----:B------:R-:W-:Y:S01]  /*e050*/  FMUL.FTZ R38, R25, UR4 ;  /* 0x0000000419267c20 */ /* 0x000fe20008410000 */
[----:B------:R-:W-:-:S05]  /*e060*/  FMNMX.FTZ R96, R44, R37, !PT ;  /* 0x000000252c607209 */ /* 0x000fca0007810000 */
[----:B------:R-:W2:Y:S01]  /*e070*/  MUFU.TANH R55, R55 ;  /* 0x0000003700377308 */ /* 0x000ea20000002400 */
[----:B------:R-:W-:Y:S02]  /*e080*/  FSEL R41, R41, -INF , P4 ;  /* 0xff80000029297808 */ /* 0x000fe40002000000 */
[----:B------:R-:W-:Y:S02]  /*e090*/  ISETP.GT.AND P4, PT, R14, 0x71, PT ;  /* 0x000000710e00780c */ /* 0x000fe40003f84270 */
[----:B------:R-:W-:-:S03]  /*e0a0*/  FMNMX.FTZ R25, R45, R96, !PT ;  /* 0x000000602d197209 */ /* 0x000fc60007810000 */
[----:B------:R-:W2:Y:S01]  /*e0b0*/  MUFU.TANH R95, R95 ;  /* 0x0000005f005f7308 */ /* 0x000ea20000002400 */
[----:B---3--:R-:W-:Y:S01]  /*e0c0*/  FSEL R54, R54, -INF , P5 ;  /* 0xff80000036367808 */ /* 0x008fe20002800000 */
[----:B------:R-:W-:Y:S01]  /*e0d0*/  FMUL.FTZ R28, R28, UR4 ;  /* 0x000000041c1c7c20 */ /* 0x000fe20008410000 */
[----:B------:R-:W-:-:S05]  /*e0e0*/  ISETP.GT.AND P5, PT, R14, 0x78, PT ;  /* 0x000000780e00780c */ /* 0x000fca0003fa4270 */
[----:B------:R3:W2:Y:S01]  /*e0f0*/  MUFU.TANH R15, R34 ;  /* 0x00000022000f7308 */ /* 0x0006a20000002400 */
[----:B----4-:R-:W-:Y:S02]  /*e100*/  FSEL R33, R33, -INF , P4 ;  /* 0xff80000021217808 */ /* 0x010fe40002000000 */
[----:B---3--:R-:W-:-:S05]  /*e110*/  FSEL R34, R32, -INF , P3 ;  /* 0xff80000020227808 */ /* 0x008fca0001800000 */
[----:B------:R-:W3:Y:S01]  /*e120*/  MUFU.TANH R35, R35 ;  /* 0x0000002300237308 */ /* 0x000ee20000002400 */
[----:B------:R-:W-:Y:S01]  /*e130*/  FMNMX.FTZ R32, R34, R25, !PT ;  /* 0x0000001922207209 */ /* 0x000fe20007810000 */
[----:B------:R-:W-:-:S06]  /*e140*/  FMUL.FTZ R25, R29, UR4 ;  /* 0x000000041d197c20 */ /* 0x000fcc0008410000 */
[----:B------:R-:W4:Y:S01]  /*e150*/  MUFU.TANH R38, R38 ;  /* 0x0000002600267308 */ /* 0x000f220000002400 */
[----:B0-----:R-:W-:Y:S02]  /*e160*/  FSEL R46, R46, -INF , P1 ;  /* 0xff8000002e2e7808 */ /* 0x001fe40000800000 */
[----:B-1----:R-:W-:Y:S02]  /*e170*/  FSEL R29, R47, -INF , P2 ;  /* 0xff8000002f1d7808 */ /* 0x002fe40001000000 */
[----:B------:R-:W-:-:S03]  /*e180*/  ISETP.GT.AND P1, PT, R14, 0x79, PT ;  /* 0x000000790e00780c */ /* 0x000fc60003f24270 */
[----:B------:R-:W0:Y:S01]  /*e190*/  MUFU.TANH R36, R36 ;  /* 0x0000002400247308 */ /* 0x000e220000002400 */
[----:B------:R-:W-:Y:S02]  /*e1a0*/  FSEL R74, R74, -INF , P5 ;  /* 0xff8000004a4a7808 */ /* 0x000fe40002800000 */
[----:B------:R-:W-:-:S05]  /*e1b0*/  FMNMX.FTZ R47, R33, R32, !PT ;  /* 0x00000020212f7209 */ /* 0x000fca0007810000 */
[----:B------:R3:W1:Y:S01]  /*e1c0*/  MUFU.TANH R37, R28 ;  /* 0x0000001c00257308 */ /* 0x0006620000002400 */
[----:B------:R-:W-:Y:S02]  /*e1d0*/  ISETP.GT.AND P2, PT, R14, 0x80, PT ;  /* 0x000000800e00780c */ /* 0x000fe40003f44270 */
[----:B--2---:R-:W-:Y:S02]  /*e1e0*/  FSEL R55, R55, -INF , P1 ;  /* 0xff80000037377808 */ /* 0x004fe40000800000 */
[----:B------:R-:W-:-:S03]  /*e1f0*/  FMNMX.FTZ R98, R74, R47, !PT ;  /* 0x0000002f4a627209 */ /* 0x000fc60007810000 */
[----:B------:R0:W2:Y:S01]  /*e200*/  MUFU.TANH R96, R25 ;  /* 0x0000001900607308 */ /* 0x0000a20000002400 */
[----:B------:R-:W-:Y:S02]  /*e210*/  FSEL R32, R95, -INF , P3 ;  /* 0xff8000005f207808 */ /* 0x000fe40001800000 */
[C---:B------:R-:W-:Y:S02]  /*e220*/  ISETP.GT.AND P3, PT, R14.reuse, 0x81, PT ;  /* 0x000000810e00780c */ /* 0x040fe40003f64270 */
[----:B------:R-:W-:Y:S02]  /*e230*/  FSEL R47, R15, -INF , P2 ;  /* 0xff8000000f2f7808 */ /* 0x000fe40001000000 */
[----:B------:R-:W-:Y:S02]  /*e240*/  FMNMX.FTZ R98, R55, R98, !PT ;  /* 0x0000006237627209 */ /* 0x000fe40007810000 */
[----:B---3--:R-:W-:Y:S02]  /*e250*/  FSEL R28, R35, -INF , P4 ;  /* 0xff800000231c7808 */ /* 0x008fe40002000000 */
[----:B------:R-:W-:-:S02]  /*e260*/  ISETP.GT.AND P4, PT, R14, 0x88, PT ;  /* 0x000000880e00780c */ /* 0x000fc40003f84270 */
[----:B----4-:R-:W-:Y:S02]  /*e270*/  FSEL R38, R38, -INF , P3 ;  /* 0xff80000026267808 */ /* 0x010fe40001800000 */
[----:B------:R-:W-:Y:S02]  /*e280*/  FMNMX.FTZ R15, R47, R98, !PT ;  /* 0x000000622f0f7209 */ /* 0x000fe40007810000 */
[----:B0-----:R-:W-:Y:S02]  /*e290*/  FSEL R25, R36, -INF , P5 ;  /* 0xff80000024197808 */ /* 0x001fe40002800000 */
[----:B------:R-:W-:Y:S02]  /*e2a0*/  ISETP.GT.AND P5, PT, R14, 0x89, PT ;  /* 0x000000890e00780c */ /* 0x000fe40003fa4270 */
[----:B-1----:R-:W-:Y:S02]  /*e2b0*/  FSEL R37, R37, -INF , P4 ;  /* 0xff80000025257808 */ /* 0x002fe40002000000 */
[----:B------:R-:W-:-:S02]  /*e2c0*/  FMNMX.FTZ R14, R38, R15, !PT ;  /* 0x0000000f260e7209 */ /* 0x000fc40007810000 */
[----:B--2---:R-:W-:Y:S02]  /*e2d0*/  FSEL R35, R96, -INF , P5 ;  /* 0xff80000060237808 */ /* 0x004fe40002800000 */
[----:B------:R-:W-:-:S04]  /*e2e0*/  FMNMX.FTZ R14, R37, R14, !PT ;  /* 0x0000000e250e7209 */ /* 0x000fc80007810000 */
[----:B------:R-:W-:-:S05]  /*e2f0*/  FMNMX.FTZ R95, R35, R14, !PT ;  /* 0x0000000e235f7209 */ /* 0x000fca0007810000 */
[----:B------:R-:W0:Y:S02]  /*e300*/  SHFL.BFLY PT, R14, R95, 0x2, 0x1f ;  /* 0x0c401f005f0e7f89 */ /* 0x000e2400000e0000 */
[----:B0-----:R-:W-:-:S05]  /*e310*/  FMNMX.FTZ R98, R95, R14, !PT ;  /* 0x0000000e5f627209 */ /* 0x001fca0007810000 */
[----:B------:R-:W0:Y:S01]  /*e320*/  SHFL.BFLY PT, R15, R98, 0x1, 0x1f ;  /* 0x0c201f00620f7f89 */ /* 0x000e2200000e0000 */
[----:B------:R-:W-:Y:S01]  /*e330*/  FMUL.FTZ R97, R26, UR4 ;  /* 0x000000041a617c20 */ /* 0x000fe20008410000 */
[----:B0-----:R-:W-:Y:S01]  /*e340*/  FMNMX.FTZ R14, R98, R15, !PT ;  /* 0x0000000f620e7209 */ /* 0x001fe20007810000 */
[----:B------:R-:W-:-:S03]  /*e350*/  IMAD.U32 R15, RZ, RZ, UR5 ;  /* 0x00000005ff0f7e24 */ /* 0x000fc6000f8e00ff */
[C---:B------:R-:W-:Y:S01]  /*e360*/  FSETP.NEU.FTZ.AND P6, PT, R14.reuse, -INF , PT ;  /* 0xff8000000e00780b */ /* 0x040fe20003fdd000 */
[----:B------:R-:W-:Y:S01]  /*e370*/  FMUL.FTZ R36, R14, R15 ;  /* 0x0000000f0e247220 */ /* 0x000fe20000410000 */
[----:B------:R-:W-:-:S04]  /*e380*/  FMUL.FTZ R98, R27, UR4 ;  /* 0x000000041b627c20 */ /* 0x000fc80008410000 */
[----:B------:R-:W-:-:S05]  /*e390*/  FSEL R36, R36, RZ, P6 ;  /* 0x000000ff24247208 */ /* 0x000fca0003000000 */
[-CC-:B------:R-:W-:Y:S01]  /*e3a0*/  FFMA.FTZ R27, R88, R15.reuse, -R36.reuse ;  /* 0x0000000f581b7223 */ /* 0x180fe20000010824 */
[----:B------:R-:W-:Y:S01]  /*e3b0*/  FMNMX.FTZ R88, R89, R90, !PT ;  /* 0x0000005a59587209 */ /* 0x000fe20007810000 */
[----:B------:R-:W-:-:S03]  /*e3c0*/  FFMA.FTZ R26, R21, R15, -R36 ;  /* 0x0000000f151a7223 */ /* 0x000fc60000010824 */
[----:B------:R-:W-:-:S04]  /*e3d0*/  FMNMX.FTZ R21, R93, R88, !PT ;  /* 0x000000585d157209 */ /* 0x000fc80007810000 */
[----:B------:R-:W-:-:S04]  /*e3e0*/  FMNMX.FTZ R21, R94, R21, !PT ;  /* 0x000000155e157209 */ /* 0x000fc80007810000 */
[----:B------:R-:W-:-:S04]  /*e3f0*/  FMNMX.FTZ R88, R82, R21, !PT ;  /* 0x0000001552587209 */ /* 0x000fc80007810000 */
[----:B------:R-:W-:Y:S01]  /*e400*/  FMNMX.FTZ R21, R83, R88, !PT ;  /* 0x0000005853157209 */ /* 0x000fe20007810000 */
[----:B------:R-:W-:-:S03]  /*e410*/  FMUL.FTZ R96, R39, UR4 ;  /* 0x0000000427607c20 */ /* 0x000fc60008410000 */
[----:B------:R-:W-:Y:S01]  /*e420*/  FMNMX.FTZ R88, R86, R21, !PT ;  /* 0x0000001556587209 */ /* 0x000fe20007810000 */
[----:B------:R-:W-:-:S03]  /*e430*/  FFMA.FTZ R39, R72, R15, -R36 ;  /* 0x0000000f48277223 */ /* 0x000fc60000010824 */
[----:B------:R-:W-:-:S04]  /*e440*/  FMNMX.FTZ R72, R87, R88, !PT ;  /* 0x0000005857487209 */ /* 0x000fc80007810000 */
[----:B------:R-:W-:-:S04]  /*e450*/  FMNMX.FTZ R72, R53, R72, !PT ;  /* 0x0000004835487209 */ /* 0x000fc80007810000 */
[----:B------:R-:W-:-:S04]  /*e460*/  FMNMX.FTZ R21, R75, R72, !PT ;  /* 0x000000484b157209 */ /* 0x000fc80007810000 */
[----:B------:R-:W-:-:S04]  /*e470*/  FMNMX.FTZ R72, R78, R21, !PT ;  /* 0x000000154e487209 */ /* 0x000fc80007810000 */
[----:B------:R-:W-:-:S04]  /*e480*/  FMNMX.FTZ R21, R79, R72, !PT ;  /* 0x000000484f157209 */ /* 0x000fc80007810000 */
[----:B------:R-:W-:-:S04]  /*e490*/  FMNMX.FTZ R72, R66, R21, !PT ;  /* 0x0000001542487209 */ /* 0x000fc80007810000 */
[----:B------:R-:W-:-:S04]  /*e4a0*/  FMNMX.FTZ R21, R67, R72, !PT ;  /* 0x0000004843157209 */ /* 0x000fc80007810000 */
[----:B------:R-:W-:Y:S01]  /*e4b0*/  FMNMX.FTZ R72, R70, R21, !PT ;  /* 0x0000001546487209 */ /* 0x000fe20007810000 */
[----:B------:R0:W-:Y:S03]  /*e4c0*/  MUFU.EX2 R88, R39 ;  /* 0x0000002700587308 */ /* 0x0001e60000000800 */
[----:B------:R-:W-:Y:S01]  /*e4d0*/  FMNMX.FTZ R21, R71, R72, !PT ;  /* 0x0000004847157209 */ /* 0x000fe20007810000 */
[----:B0-----:R-:W-:-:S03]  /*e4e0*/  FFMA.FTZ R39, R64, R15, -R36 ;  /* 0x0000000f40277223 */ /* 0x001fc60000010824 */
[----:B------:R-:W-:-:S04]  /*e4f0*/  FMNMX.FTZ R64, R58, R21, !PT ;  /* 0x000000153a407209 */ /* 0x000fc80007810000 */
[----:B------:R-:W-:Y:S01]  /*e500*/  FMNMX.FTZ R21, R59, R64, !PT ;  /* 0x000000403b157209 */ /* 0x000fe20007810000 */
[----:B------:R-:W-:-:S03]  /*e510*/  FMUL.FTZ R99, R30, UR4 ;  /* 0x000000041e637c20 */ /* 0x000fc60008410000 */
[----:B------:R-:W-:Y:S01]  /*e520*/  FMNMX.FTZ R72, R62, R21, !PT ;  /* 0x000000153e487209 */ /* 0x000fe20007810000 */
[-CC-:B------:R-:W-:Y:S01]  /*e530*/  FFMA.FTZ R30, R91, R15.reuse, -R36.reuse ;  /* 0x0000000f5b1e7223 */ /* 0x180fe20000010824 */
[-CC-:B------:R-:W-:Y:S02]  /*e540*/  FFMA.FTZ R91, R73, R15.reuse, -R36.reuse ;  /* 0x0000000f495b7223 */ /* 0x180fe40000010824 */
[----:B------:R-:W-:Y:S01]  /*e550*/  FMNMX.FTZ R21, R63, R72, !PT ;  /* 0x000000483f157209 */ /* 0x000fe20007810000 */
[-CC-:B------:R-:W-:Y:S01]  /*e560*/  FFMA.FTZ R73, R65, R15.reuse, -R36.reuse ;  /* 0x0000000f41497223 */ /* 0x180fe20000010824 */
[----:B------:R-:W-:Y:S02]  /*e570*/  FFMA.FTZ R65, R68, R15, -R36 ;  /* 0x0000000f44417223 */ /* 0x000fe40000010824 */
        /* <DEDUP_REMOVED lines=8> */
[----:B------:R-:W-:-:S04]  /*e600*/  FMNMX.FTZ R56, R20, R21, !PT ;  /* 0x0000001514387209 */ /* 0x000fc80007810000 */
[----:B------:R-:W-:Y:S01]  /*e610*/  FMNMX.FTZ R21, R41, R56, !PT ;  /* 0x0000003829157209 */ /* 0x000fe20007810000 */
[----:B------:R-:W0:Y:S03]  /*e620*/  MUFU.TANH R96, R96 ;  /* 0x0000006000607308 */ /* 0x000e260000002400 */
[----:B------:R-:W-:-:S04]  /*e630*/  FMNMX.FTZ R21, R54, R21, !PT ;  /* 0x0000001536157209 */ /* 0x000fc80007810000 */
[----:B------:R-:W-:Y:S01]  /*e640*/  FMNMX.FTZ R56, R46, R21, !PT ;  /* 0x000000152e387209 */ /* 0x000fe20007810000 */
[----:B------:R-:W1:Y:S03]  /*e650*/  MUFU.TANH R97, R97 ;  /* 0x0000006100617308 */ /* 0x000e660000002400 */
[----:B------:R-:W-:-:S04]  /*e660*/  FMNMX.FTZ R21, R29, R56, !PT ;  /* 0x000000381d157209 */ /* 0x000fc80007810000 */
[----:B------:R-:W-:Y:S01]  /*e670*/  FMNMX.FTZ R21, R32, R21, !PT ;  /* 0x0000001520157209 */ /* 0x000fe20007810000 */
[----:B------:R-:W2:Y:S03]  /*e680*/  MUFU.TANH R98, R98 ;  /* 0x0000006200627308 */ /* 0x000ea60000002400 */
[----:B------:R-:W-:-:S05]  /*e690*/  FMNMX.FTZ R56, R28, R21, !PT ;  /* 0x000000151c387209 */ /* 0x000fca0007810000 */
[----:B------:R-:W3:Y:S01]  /*e6a0*/  MUFU.TANH R99, R99 ;  /* 0x0000006300637308 */ /* 0x000ee20000002400 */
[----:B0-----:R-:W-:Y:S02]  /*e6b0*/  FSEL R96, R96, -INF , P1 ;  /* 0xff80000060607808 */ /* 0x001fe40000800000 */
[----:B------:R-:W-:-:S05]  /*e6c0*/  FMNMX.FTZ R21, R25, R56, !PT ;  /* 0x0000003819157209 */ /* 0x000fca0007810000 */
[----:B------:R-:W0:Y:S01]  /*e6d0*/  MUFU.TANH R100, R100 ;  /* 0x0000006400647308 */ /* 0x000e220000002400 */
[----:B-1----:R-:W-:Y:S02]  /*e6e0*/  FSEL R97, R97, -INF , P2 ;  /* 0xff80000061617808 */ /* 0x002fe40001000000 */
[----:B------:R-:W-:Y:S02]  /*e6f0*/  FMNMX.FTZ R56, R96, R21, !PT ;  /* 0x0000001560387209 */ /* 0x000fe40007810000 */
[----:B--2---:R-:W-:Y:S02]  /*e700*/  FSEL R98, R98, -INF , P3 ;  /* 0xff80000062627808 */ /* 0x004fe40001800000 */
[----:B------:R-:W-:Y:S02]  /*e710*/  FMNMX.FTZ R21, R97, R56, !PT ;  /* 0x0000003861157209 */ /* 0x000fe40007810000 */
[----:B---3--:R-:W-:Y:S02]  /*e720*/  FSEL R99, R99, -INF , P4 ;  /* 0xff80000063637808 */ /* 0x008fe40002000000 */
[----:B------:R-:W-:-:S04]  /*e730*/  FMNMX.FTZ R56, R98, R21, !PT ;  /* 0x0000001562387209 */ /* 0x000fc80007810000 */
[----:B------:R-:W-:Y:S02]  /*e740*/  FMNMX.FTZ R21, R99, R56, !PT ;  /* 0x0000003863157209 */ /* 0x000fe40007810000 */
[----:B0-----:R-:W-:-:S04]  /*e750*/  FSEL R100, R100, -INF , P5 ;  /* 0xff80000064647808 */ /* 0x001fc80002800000 */
[----:B------:R-:W-:Y:S01]  /*e760*/  FMNMX.FTZ R21, R100, R21, !PT ;  /* 0x0000001564157209 */ /* 0x000fe20007810000 */
[----:B------:R-:W-:-:S04]  /*e770*/  FFMA.FTZ R56, R42, R15, -R36 ;  /* 0x0000000f2a387223 */ /* 0x000fc80000010824 */
[----:B------:R-:W0:Y:S01]  /*e780*/  SHFL.BFLY PT, R42, R21, 0x2, 0x1f ;  /* 0x0c401f00152a7f89 */ /* 0x000e2200000e0000 */
[-CC-:B------:R-:W-:Y:S01]  /*e790*/  FFMA.FTZ R72, R57, R15.reuse, -R36.reuse ;  /* 0x0000000f39487223 */ /* 0x180fe20000010824 */
[----:B------:R-:W-:Y:S01]  /*e7a0*/  FFMA.FTZ R57, R24, R15, -R36 ;  /* 0x0000000f18397223 */ /* 0x000fe20000010824 */
[----:B0-----:R-:W-:-:S05]  /*e7b0*/  FMNMX.FTZ R24, R21, R42, !PT ;  /* 0x0000002a15187209 */ /* 0x001fca0007810000 */
[----:B------:R-:W0:Y:S01]  /*e7c0*/  SHFL.BFLY PT, R21, R24, 0x1, 0x1f ;  /* 0x0c201f0018157f89 */ /* 0x000e2200000e0000 */
[----:B------:R-:W1:Y:S01]  /*e7d0*/  S2R R101, SR_TID.X ;  /* 0x0000000000657919 */ /* 0x000e620000002100 */
[----:B------:R2:W-:Y:S02]  /*e7e0*/  MUFU.EX2 R64, R73 ;  /* 0x0000004900407308 */ /* 0x0005e40000000800 */
[-CC-:B--2---:R-:W-:Y:S01]  /*e7f0*/  FFMA.FTZ R73, R44, R15.reuse, -R36.reuse ;  /* 0x0000000f2c497223 */ /* 0x184fe20000010824 */
[----:B------:R-:W-:Y:S01]  /*e800*/  FFMA.FTZ R44, R74, R15, -R36 ;  /* 0x0000000f4a2c7223 */ /* 0x000fe20000010824 */
[----:B0-----:R-:W-:-:S04]  /*e810*/  FMNMX.FTZ R74, R24, R21, !PT ;  /* 0x00000015184a7209 */ /* 0x001fc80007810000 */
[C---:B------:R-:W-:Y:S01]  /*e820*/  FSETP.NEU.FTZ.AND P1, PT, R74.reuse, -INF , PT ;  /* 0xff8000004a00780b */ /* 0x040fe20003f3d000 */
[-C--:B------:R-:W-:Y:S01]  /*e830*/  FMUL.FTZ R24, R74, R15.reuse ;  /* 0x0000000f4a187220 */ /* 0x080fe20000410000 */
[----:B------:R0:W-:Y:S01]  /*e840*/  MUFU.EX2 R68, R76 ;  /* 0x0000004c00447308 */ /* 0x0001e20000000800 */
[-CC-:B------:R-:W-:Y:S01]  /*e850*/  FFMA.FTZ R95, R77, R15.reuse, -R36.reuse ;  /* 0x0000000f4d5f7223 */ /* 0x180fe20000010824 */
[-CC-:B------:R-:W-:Y:S02]  /*e860*/  FFMA.FTZ R77, R45, R15.reuse, -R36.reuse ;  /* 0x0000000f2d4d7223 */ /* 0x180fe40000010824 */
[----:B------:R-:W-:Y:S01]  /*e870*/  FSEL R24, R24, RZ, P1 ;  /* 0x000000ff18187208 */ /* 0x000fe20000800000 */
[-CC-:B------:R-:W-:Y:S01]  /*e880*/  FFMA.FTZ R80, R80, R15.reuse, -R36.reuse ;  /* 0x0000000f50507223 */ /* 0x180fe20000010824 */
[-CC-:B------:R-:W-:Y:S01]  /*e890*/  FFMA.FTZ R81, R81, R15.reuse, -R36.reuse ;  /* 0x0000000f51517223 */ /* 0x180fe20000010824 */
[-CC-:B------:R-:W-:Y:S01]  /*e8a0*/  FFMA.FTZ R84, R84, R15.reuse, -R36.reuse ;  /* 0x0000000f54547223 */ /* 0x180fe20000010824 */
[-CC-:B0-----:R-:W-:Y:S01]  /*e8b0*/  FFMA.FTZ R76, R61, R15.reuse, -R36.reuse ;  /* 0x0000000f3d4c7223 */ /* 0x181fe20000010824 */
[-CC-:B------:R-:W-:Y:S01]  /*e8c0*/  FFMA.FTZ R61, R40, R15.reuse, -R36.reuse ;  /* 0x0000000f283d7223 */ /* 0x180fe20000010824 */
        /* <DEDUP_REMOVED lines=11> */
[-C--:B------:R-:W-:Y:S01]  /*e980*/  FFMA.FTZ R36, R35, R15.reuse, -R36 ;  /* 0x0000000f23247223 */ /* 0x080fe20000010824 */
[-CC-:B------:R-:W-:Y:S01]  /*e990*/  FFMA.FTZ R33, R89, R15.reuse, -R24.reuse ;  /* 0x0000000f59217223 */ /* 0x180fe20000010818 */
[-CC-:B------:R-:W-:Y:S01]  /*e9a0*/  FFMA.FTZ R35, R90, R15.reuse, -R24.reuse ;  /* 0x0000000f5a237223 */ /* 0x180fe20000010818 */
[----:B------:R-:W-:Y:S01]  /*e9b0*/  MUFU.EX2 R26, R26 ;  /* 0x0000001a001a7308 */ /* 0x000fe20000000800 */
[-CC-:B------:R-:W-:Y:S01]  /*e9c0*/  FFMA.FTZ R37, R93, R15.reuse, -R24.reuse ;  /* 0x0000000f5d257223 */ /* 0x180fe20000010818 */
[----:B------:R-:W-:Y:S01]  /*e9d0*/  FFMA.FTZ R55, R94, R15, -R24 ;  /* 0x0000000f5e377223 */ /* 0x000fe20000010818 */
[----:B-1----:R-:W-:-:S05]  /*e9e0*/  LOP3.LUT R101, R101, 0x7f, RZ, 0xc0, !PT ;  /* 0x0000007f65657812 */ /* 0x002fca00078ec0ff */
[----:B------:R-:W0:Y:S01]  /*e9f0*/  MUFU.EX2 R27, R27 ;  /* 0x0000001b001b7308 */ /* 0x000e220000000800 */
[----:B------:R-:W-:-:S07]  /*ea00*/  FFMA.FTZ R82, R82, R15, -R24 ;  /* 0x0000000f52527223 */ /* 0x000fce0000010818 */
[----:B------:R-:W-:Y:S01]  /*ea10*/  MUFU.EX2 R33, R33 ;  /* 0x0000002100217308 */ /* 0x000fe20000000800 */
[----:B------:R-:W-:-:S07]  /*ea20*/  ISETP.NE.AND P1, PT, R101, RZ, PT ;  /* 0x000000ff6500720c */ /* 0x000fce0003f25270 */
[----:B------:R-:W1:Y:S08]  /*ea30*/  MUFU.EX2 R35, R35 ;  /* 0x0000002300237308 */ /* 0x000e700000000800 */
[----:B------:R-:W2:Y:S01]  /*ea40*/  MUFU.EX2 R30, R30 ;  /* 0x0000001e001e7308 */ /* 0x000ea20000000800 */
[----:B------:R-:W-:-:S07]  /*ea50*/  FFMA.FTZ R83, R83, R15, -R24 ;  /* 0x0000000f53537223 */ /* 0x000fce0000010818 */
[----:B------:R-:W3:Y:S08]  /*ea60*/  MUFU.EX2 R37, R37 ;  /* 0x0000002500257308 */ /* 0x000ef00000000800 */
[----:B------:R-:W4:Y:S01]  /*ea70*/  MUFU.EX2 R31, R31 ;  /* 0x0000001f001f7308 */ /* 0x000f220000000800 */
[-CC-:B------:R-:W-:Y:S01]  /*ea80*/  FFMA.FTZ R86, R86, R15.reuse, -R24.reuse ;  /* 0x0000000f56567223 */ /* 0x180fe20000010818 */
[----:B------:R-:W-:-:S06]  /*ea90*/  FFMA.FTZ R94, R51, R15, -R24 ;  /* 0x0000000f335e7223 */ /* 0x000fcc0000010818 */
[----:B------:R-:W4:Y:S01]  /*eaa0*/  MUFU.EX2 R55, R55 ;  /* 0x0000003700377308 */ /* 0x000f220000000800 */
[----:B0-----:R-:W-:-:S07]  /*eab0*/  FADD.FTZ R51, R26, R27 ;  /* 0x0000001b1a337221 */ /* 0x001fce0000010000 */
[----:B------:R-:W0:Y:S01]  /*eac0*/  MUFU.EX2 R80, R80 ;  /* 0x0000005000507308 */ /* 0x000e220000000800 */
[----:B-1----:R-:W-:Y:S01]  /*ead0*/  FADD.FTZ R90, R33, R35 ;  /* 0x00000023215a7221 */ /* 0x002fe20000010000 */
[----:B------:R-:W-:-:S06]  /*eae0*/  FFMA.FTZ R87, R87, R15, -R24 ;  /* 0x0000000f57577223 */ /* 0x000fcc0000010818 */
[----:B------:R-:W1:Y:S01]  /*eaf0*/  MUFU.EX2 R82, R82 ;  /* 0x0000005200527308 */ /* 0x000e620000000800 */
[----:B--2---:R-:W-:Y:S01]  /*eb00*/  FADD.FTZ R102, R30, R51 ;  /* 0x000000331e667221 */ /* 0x004fe20000010000 */
[----:B------:R-:W-:-:S06]  /*eb10*/  @!P1 VIADD R0, R0, 0x31c40 ;  /* 0x00031c4000009836 */ /* 0x000fcc0000000000 */
[----:B------:R-:W2:Y:S01]  /*eb20*/  MUFU.EX2 R81, R81 ;  /* 0x0000005100517308 */ /* 0x000ea20000000800 */
[-CC-:B------:R-:W-:Y:S01]  /*eb30*/  FFMA.FTZ R93, R46, R15.reuse, -R24.reuse ;  /* 0x0000000f2e5d7223 */ /* 0x180fe20000010818 */
[----:B------:R-:W-:Y:S01]  /*eb40*/  FFMA.FTZ R101, R43, R15, -R24 ;  /* 0x0000000f2b657223 */ /* 0x000fe20000010818 */
[----:B---3--:R-:W-:-:S05]  /*eb50*/  FADD.FTZ R46, R37, R90 ;  /* 0x0000005a252e7221 */ /* 0x008fca0000010000 */
[----:B------:R-:W3:Y:S01]  /*eb60*/  MUFU.EX2 R83, R83 ;  /* 0x0000005300537308 */ /* 0x000ee20000000800 */
[-CC-:B------:R-:W-:Y:S01]  /*eb70*/  FFMA.FTZ R89, R53, R15.reuse, -R24.reuse ;  /* 0x0000000f35597223 */ /* 0x180fe20000010818 */
[----:B------:R-:W-:Y:S01]  /*eb80*/  FFMA.FTZ R43, R41, R15, -R24 ;  /* 0x0000000f292b7223 */ /* 0x000fe20000010818 */
[----:B----4-:R-:W-:-:S05]  /*eb90*/  FADD.FTZ R41, R31, R102 ;  /* 0x000000661f297221 */ /* 0x010fca0000010000 */
[----:B------:R-:W4:Y:S01]  /*eba0*/  MUFU.EX2 R84, R84 ;  /* 0x0000005400547308 */ /* 0x000f220000000800 */
[-CC-:B------:R-:W-:Y:S01]  /*ebb0*/  FFMA.FTZ R53, R66, R15.reuse, -R24.reuse ;  /* 0x0000000f42357223 */ /* 0x180fe20000010818 */
[-CC-:B------:R-:W-:Y:S01]  /*ebc0*/  FFMA.FTZ R90, R29, R15.reuse, -R24.reuse ;  /* 0x0000000f1d5a7223 */ /* 0x180fe20000010818 */
[----:B------:R-:W-:-:S05]  /*ebd0*/  FFMA.FTZ R66, R67, R15, -R24 ;  /* 0x0000000f43427223 */ /* 0x000fca0000010818 */
[----:B------:R-:W4:Y:S01]  /*ebe0*/  MUFU.EX2 R86, R86 ;  /* 0x0000005600567308 */ /* 0x000f220000000800 */
[----:B------:R-:W-:Y:S01]  /*ebf0*/  @!P1 PRMT R0, RZ, 0x654, R0 ;  /* 0x00000654ff009816 */ /* 0x000fe20000000000 */
[----:B------:R-:W-:Y:S01]  /*ec00*/  FADD.FTZ R29, R55, R46 ;  /* 0x0000002e371d7221 */ /* 0x000fe20000010000 */
[-CC-:B------:R-:W-:Y:S01]  /*ec10*/  FFMA.FTZ R75, R75, R15.reuse, -R24.reuse ;  /* 0x0000000f4b4b7223 */ /* 0x180fe20000010818 */
[----:B------:R-:W-:-:S04]  /*ec20*/  FFMA.FTZ R67, R70, R15, -R24 ;  /* 0x0000000f46437223 */ /* 0x000fc80000010818 */
[----:B------:R-:W4:Y:S01]  /*ec30*/  MUFU.EX2 R85, R85 ;  /* 0x0000005500557308 */ /* 0x000f220000000800 */
[-CC-:B------:R-:W-:Y:S01]  /*ec40*/  FFMA.FTZ R51, R32, R15.reuse, -R24.reuse ;  /* 0x0000000f20337223 */ /* 0x180fe20000010818 */
[-CC-:B------:R-:W-:Y:S01]  /*ec50*/  FFMA.FTZ R70, R71, R15.reuse, -R24.reuse ;  /* 0x0000000f47467223 */ /* 0x180fe20000010818 */
[----:B------:R-:W-:Y:S01]  /*ec60*/  FFMA.FTZ R50, R50, R15, -R24 ;  /* 0x0000000f32327223 */ /* 0x000fe20000010818 */
[----:B0-----:R-:W-:-:S04]  /*ec70*/  FADD.FTZ R32, R80, R41 ;  /* 0x0000002950207221 */ /* 0x001fc80000010000 */
[----:B------:R-:W0:Y:S01]  /*ec80*/  MUFU.EX2 R87, R87 ;  /* 0x0000005700577308 */ /* 0x000e220000000800 */
[-CC-:B------:R-:W-:Y:S01]  /*ec90*/  FFMA.FTZ R71, R28, R15.reuse, -R24.reuse ;  /* 0x0000000f1c477223 */ /* 0x180fe20000010818 */
[----:B-1----:R-:W-:Y:S01]  /*eca0*/  FADD.FTZ R28, R82, R29 ;  /* 0x0000001d521c7221 */ /* 0x002fe20000010000 */
[----:B------:R-:W-:Y:S01]  /*ecb0*/  FFMA.FTZ R78, R78, R15, -R24 ;  /* 0x0000000f4e4e7223 */ /* 0x000fe20000010818 */
[----:B------:R1:W-:Y:S01]  /*ecc0*/  @!P1 SYNCS.ARRIVE.TRANS64.RED.A1T0 RZ, [R0+URZ], RZ ;  /* 0x000000ff00ff99a7 */ /* 0x0003e2000810043f */
[----:B--2---:R-:W-:-:S03]  /*ecd0*/  FADD.FTZ R29, R81, R32 ;  /* 0x00000020511d7221 */ /* 0x004fc60000010000 */
[----:B------:R-:W2:Y:S01]  /*ece0*/  MUFU.EX2 R89, R89 ;  /* 0x0000005900597308 */ /* 0x000ea20000000800 */
[----:B------:R-:W-:-:S07]  /*ecf0*/  FFMA.FTZ R79, R79, R15, -R24 ;  /* 0x0000000f4f4f7223 */ /* 0x000fce0000010818 */
[----:B------:R-:W2:Y:S08]  /*ed00*/  MUFU.EX2 R91, R91 ;  /* 0x0000005b005b7308 */ /* 0x000eb00000000800 */
[----:B-1----:R1:W-:Y:S08]  /*ed10*/  MUFU.EX2 R0, R50 ;  /* 0x0000003200007308 */ /* 0x0023f00000000800 */
[----:B------:R-:W2:Y:S01]  /*ed20*/  MUFU.EX2 R75, R75 ;  /* 0x0000004b004b7308 */ /* 0x000ea20000000800 */
[----:B-1----:R-:W-:Y:S01]  /*ed30*/  FFMA.FTZ R50, R25, R15, -R24 ;  /* 0x0000000f19327223 */ /* 0x002fe20000010818 */
[----:B---3--:R-:W-:Y:S01]  /*ed40*/  FADD.FTZ R25, R83, R28 ;  /* 0x0000001c53197221 */ /* 0x008fe20000010000 */
[----:B----4-:R-:W-:-:S05]  /*ed50*/  FADD.FTZ R28, R84, R29 ;  /* 0x0000001d541c7221 */ /* 0x010fca0000010000 */
[----:B------:R-:W1:Y:S01]  /*ed60*/  MUFU.EX2 R92, R92 ;  /* 0x0000005c005c7308 */ /* 0x000e620000000800 */
[----:B------:R-:W-:Y:S01]  /*ed70*/  FADD.FTZ R32, R86, R25 ;  /* 0x0000001956207221 */ /* 0x000fe20000010000 */
[----:B------:R-:W-:-:S06]  /*ed80*/  FADD.FTZ R25, R85, R28 ;  /* 0x0000001c55197221 */ /* 0x000fcc0000010000 */
[----:B------:R-:W-:Y:S01]  /*ed90*/  MUFU.EX2 R78, R78 ;  /* 0x0000004e004e7308 */ /* 0x000fe20000000800 */
[----:B0-----:R-:W-:Y:S01]  /*eda0*/  FADD.FTZ R32, R87, R32 ;  /* 0x0000002057207221 */ /* 0x001fe20000010000 */
[----:B------:R-:W-:-:S06]  /*edb0*/  FADD.FTZ R28, R88, R25 ;  /* 0x00000019581c7221 */ /* 0x000fcc0000010000 */
[----:B------:R-:W0:Y:S01]  /*edc0*/  MUFU.EX2 R95, R95 ;  /* 0x0000005f005f7308 */ /* 0x000e220000000800 */
[----:B--2---:R-:W-:-:S07]  /*edd0*/  FADD.FTZ R32, R89, R32 ;  /* 0x0000002059207221 */ /* 0x004fce0000010000 */
[----:B------:R-:W-:Y:S01]  /*ede0*/  MUFU.EX2 R79, R79 ;  /* 0x0000004f004f7308 */ /* 0x000fe20000000800 */
[-CC-:B------:R-:W-:Y:S01]  /*edf0*/  FFMA.FTZ R58, R58, R15.reuse, -R24.reuse ;  /* 0x0000000f3a3a7223 */ /* 0x180fe20000010818 */
[-CC-:B------:R-:W-:Y:S01]  /*ee00*/  FFMA.FTZ R59, R59, R15.reuse, -R24.reuse ;  /* 0x0000000f3b3b7223 */ /* 0x180fe20000010818 */
[----:B------:R-:W-:-:S05]  /*ee10*/  FFMA.FTZ R62, R62, R15, -R24 ;  /* 0x0000000f3e3e7223 */ /* 0x000fca0000010818 */
[----:B------:R-:W2:Y:S01]  /*ee20*/  MUFU.EX2 R39, R39 ;  /* 0x0000002700277308 */ /* 0x000ea20000000800 */
[-CC-:B------:R-:W-:Y:S01]  /*ee30*/  FFMA.FTZ R63, R63, R15.reuse, -R24.reuse ;  /* 0x0000000f3f3f7223 */ /* 0x180fe20000010818 */
[-CC-:B------:R-:W-:Y:S01]  /*ee40*/  FFMA.FTZ R34, R20, R15.reuse, -R24.reuse ;  /* 0x0000000f14227223 */ /* 0x180fe20000010818 */
[-CC-:B------:R-:W-:Y:S01]  /*ee50*/  FFMA.FTZ R54, R54, R15.reuse, -R24.reuse ;  /* 0x0000000f36367223 */ /* 0x180fe20000010818 */
[-CC-:B------:R-:W-:Y:S01]  /*ee60*/  FFMA.FTZ R96, R96, R15.reuse, -R24.reuse ;  /* 0x0000000f60607223 */ /* 0x180fe20000010818 */
[----:B------:R-:W-:-:S03]  /*ee70*/  FFMA.FTZ R97, R97, R15, -R24 ;  /* 0x0000000f61617223 */ /* 0x000fc60000010818 */
[----:B------:R-:W3:Y:S01]  /*ee80*/  MUFU.EX2 R53, R53 ;  /* 0x0000003500357308 */ /* 0x000ee20000000800 */
[-CC-:B------:R-:W-:Y:S01]  /*ee90*/  FFMA.FTZ R98, R98, R15.reuse, -R24.reuse ;  /* 0x0000000f62627223 */ /* 0x180fe20000010818 */
[-CC-:B------:R-:W-:Y:S01]  /*eea0*/  FFMA.FTZ R99, R99, R15.reuse, -R24.reuse ;  /* 0x0000000f63637223 */ /* 0x180fe20000010818 */
[----:B------:R-:W-:Y:S01]  /*eeb0*/  FFMA.FTZ R100, R100, R15, -R24 ;  /* 0x0000000f64647223 */ /* 0x000fe20000010818 */
[----:B------:R-:W-:Y:S01]  /*eec0*/  FADD.FTZ R25, R91, R28 ;  /* 0x0000001c5b197221 */ /* 0x000fe20000010000 */
[----:B------:R-:W-:Y:S01]  /*eed0*/  F2FP.BF16.F32.PACK_AB R24, R27, R26 ;  /* 0x0000001a1b18723e */ /* 0x000fe200000010ff */
[----:B------:R-:W-:Y:S02]  /*eee0*/  FADD.FTZ R27, R75, R32 ;  /* 0x000000204b1b7221 */ /* 0x000fe40000010000 */
[----:B------:R-:W4:Y:S01]  /*eef0*/  MUFU.EX2 R66, R66 ;  /* 0x0000004200427308 */ /* 0x000f220000000800 */
[----:B------:R-:W-:Y:S01]  /*ef00*/  F2FP.BF16.F32.PACK_AB R26, R31, R30 ;  /* 0x0000001e1f1a723e */ /* 0x000fe200000010ff */
[----:B-1----:R-:W-:Y:S01]  /*ef10*/  FADD.FTZ R30, R92, R25 ;  /* 0x000000195c1e7221 */ /* 0x002fe20000010000 */
[----:B------:R-:W-:-:S05]  /*ef20*/  F2FP.BF16.F32.PACK_AB R28, R81, R80 ;  /* 0x00000050511c723e */ /* 0x000fca00000010ff */
[----:B------:R-:W1:Y:S01]  /*ef30*/  MUFU.EX2 R65, R65 ;  /* 0x0000004100417308 */ /* 0x000e620000000800 */
[----:B0-----:R-:W-:Y:S01]  /*ef40*/  FADD.FTZ R80, R95, R30 ;  /* 0x0000001e5f507221 */ /* 0x001fe20000010000 */
[----:B------:R-:W-:-:S06]  /*ef50*/  F2FP.BF16.F32.PACK_AB R30, R85, R84 ;  /* 0x00000054551e723e */ /* 0x000fcc00000010ff */
[----:B------:R-:W0:Y:S01]  /*ef60*/  MUFU.EX2 R67, R67 ;  /* 0x0000004300437308 */ /* 0x000e220000000800 */
[----:B--2---:R-:W-:-:S07]  /*ef70*/  FADD.FTZ R25, R39, R80 ;  /* 0x0000005027197221 */ /* 0x004fce0000010000 */
[----:B------:R2:W-:Y:S02]  /*ef80*/  MUFU.EX2 R46, R34 ;  /* 0x00000022002e7308 */ /* 0x0005e40000000800 */
[----:B--2---:R-:W-:-:S06]  /*ef90*/  FADD.FTZ R34, R78, R27 ;  /* 0x0000001b4e227221 */ /* 0x004fcc0000010000 */
[----:B------:R-:W2:Y:S01]  /*efa0*/  MUFU.EX2 R70, R70 ;  /* 0x0000004600467308 */ /* 0x000ea20000000800 */
[----:B------:R-:W-:-:S07]  /*efb0*/  FADD.FTZ R84, R79, R34 ;  /* 0x000000224f547221 */ /* 0x000fce0000010000 */
[----:B------:R-:W2:Y:S01]  /*efc0*/  MUFU.EX2 R69, R69 ;  /* 0x0000004500457308 */ /* 0x000ea20000000800 */
[----:B---3--:R-:W-:Y:S01]  /*efd0*/  FADD.FTZ R29, R53, R84 ;  /* 0x00000054351d7221 */ /* 0x008fe20000010000 */
[----:B------:R-:W-:-:S06]  /*efe0*/  FADD.FTZ R80, R64, R25 ;  /* 0x0000001940507221 */ /* 0x000fcc0000010000 */
[----:B------:R-:W3:Y:S01]  /*eff0*/  MUFU.EX2 R58, R58 ;  /* 0x0000003a003a7308 */ /* 0x000ee20000000800 */
[----:B----4-:R-:W-:Y:S01]  /*f000*/  FADD.FTZ R84, R66, R29 ;  /* 0x0000001d42547221 */ /* 0x010fe20000010000 */
[----:B-1----:R-:W-:-:S06]  /*f010*/  FADD.FTZ R31, R65, R80 ;  /* 0x00000050411f7221 */ /* 0x002fcc0000010000 */
[----:B------:R-:W1:Y:S01]  /*f020*/  MUFU.EX2 R72, R72 ;  /* 0x0000004800487308 */ /* 0x000e620000000800 */
[----:B------:R-:W-:Y:S01]  /*f030*/  F2FP.BF16.F32.PACK_AB R25, R35, R33 ;  /* 0x000000212319723e */ /* 0x000fe200000010ff */
[----:B0-----:R-:W-:-:S06]  /*f040*/  FADD.FTZ R35, R67, R84 ;  /* 0x0000005443237221 */ /* 0x001fcc0000010000 */
[----:B------:R-:W0:Y:S01]  /*f050*/  MUFU.EX2 R59, R59 ;  /* 0x0000003b003b7308 */ /* 0x000e220000000800 */
[----:B------:R-:W-:Y:S01]  /*f060*/  FADD.FTZ R80, R68, R31 ;  /* 0x0000001f44507221 */ /* 0x000fe20000010000 */
[----:B------:R-:W-:-:S06]  /*f070*/  F2FP.BF16.F32.PACK_AB R27, R55, R37 ;  /* 0x00000025371b723e */ /* 0x000fcc00000010ff */
[----:B------:R-:W4:Y:S01]  /*f080*/  MUFU.EX2 R60, R60 ;  /* 0x0000003c003c7308 */ /* 0x000f220000000800 */
[----:B--2---:R-:W-:-:S07]  /*f090*/  FADD.FTZ R37, R70, R35 ;  /* 0x0000002346257221 */ /* 0x004fce0000010000 */
[----:B------:R-:W2:Y:S01]  /*f0a0*/  MUFU.EX2 R62, R62 ;  /* 0x0000003e003e7308 */ /* 0x000ea20000000800 */
[----:B------:R-:W-:Y:S01]  /*f0b0*/  FADD.FTZ R55, R69, R80 ;  /* 0x0000005045377221 */ /* 0x000fe20000010000 */
[----:B------:R-:W-:-:S06]  /*f0c0*/  F2FP.BF16.F32.PACK_AB R35, R79, R78 ;  /* 0x0000004e4f23723e */ /* 0x000fcc00000010ff */
[----:B------:R-:W2:Y:S01]  /*f0d0*/  MUFU.EX2 R76, R76 ;  /* 0x0000004c004c7308 */ /* 0x000ea20000000800 */
[----:B---3--:R-:W-:-:S07]  /*f0e0*/  FADD.FTZ R78, R58, R37 ;  /* 0x000000253a4e7221 */ /* 0x008fce0000010000 */
[----:B------:R-:W3:Y:S01]  /*f0f0*/  MUFU.EX2 R63, R63 ;  /* 0x0000003f003f7308 */ /* 0x000ee20000000800 */
[----:B-1----:R-:W-:-:S07]  /*f100*/  FADD.FTZ R55, R72, R55 ;  /* 0x0000003748377221 */ /* 0x002fce0000010000 */
[----:B------:R-:W1:Y:S01]  /*f110*/  MUFU.EX2 R48, R48 ;  /* 0x0000003000307308 */ /* 0x000e620000000800 */
[----:B0-----:R-:W-:Y:S01]  /*f120*/  FADD.FTZ R37, R59, R78 ;  /* 0x0000004e3b257221 */ /* 0x001fe20000010000 */
[----:B----4-:R-:W-:-:S06]  /*f130*/  FADD.FTZ R55, R60, R55 ;  /* 0x000000373c377221 */ /* 0x010fcc0000010000 */
[----:B------:R-:W0:Y:S01]  /*f140*/  MUFU.EX2 R49, R49 ;  /* 0x0000003100317308 */ /* 0x000e220000000800 */
[----:B--2---:R-:W-:-:S07]  /*f150*/  FADD.FTZ R80, R62, R37 ;  /* 0x000000253e507221 */ /* 0x004fce0000010000 */
[----:B------:R-:W-:Y:S01]  /*f160*/  MUFU.EX2 R20, R94 ;  /* 0x0000005e00147308 */ /* 0x000fe20000000800 */
[----:B------:R-:W-:-:S07]  /*f170*/  FADD.FTZ R55, R76, R55 ;  /* 0x000000374c377221 */ /* 0x000fce0000010000 */
[----:B------:R-:W2:Y:S01]  /*f180*/  MUFU.EX2 R52, R52 ;  /* 0x0000003400347308 */ /* 0x000ea20000000800 */
[----:B------:R4:W-:Y:S01]  /*f190*/  STSM.16.M88.4 [R18+0x24300], R24 ;  /* 0x0243001812007844 */ /* 0x0009e20000000200 */
[----:B---3--:R-:W-:-:S06]  /*f1a0*/  FADD.FTZ R37, R63, R80 ;  /* 0x000000503f257221 */ /* 0x008fcc0000010000 */
[----:B------:R-:W3:Y:S01]  /*f1b0*/  MUFU.EX2 R41, R101 ;  /* 0x0000006500297308 */ /* 0x000ee20000000800 */
[----:B------:R-:W-:Y:S02]  /*f1c0*/  F2FP.BF16.F32.PACK_AB R29, R83, R82 ;  /* 0x00000052531d723e */ /* 0x000fe400000010ff */
[----:B------:R-:W-:-:S05]  /*f1d0*/  F2FP.BF16.F32.PACK_AB R31, R87, R86 ;  /* 0x00000056571f723e */ /* 0x000fca00000010ff */
[----:B------:R-:W3:Y:S01]  /*f1e0*/  MUFU.EX2 R56, R56 ;  /* 0x0000003800387308 */ /* 0x000ee20000000800 */
[----:B----4-:R-:W-:Y:S01]  /*f1f0*/  F2FP.BF16.F32.PACK_AB R24, R64, R39 ;  /* 0x000000274018723e */ /* 0x010fe200000010ff */
[----:B-1----:R-:W-:Y:S01]  /*f200*/  FADD.FTZ R64, R48, R55 ;  /* 0x0000003730407221 */ /* 0x002fe20000010000 */
[----:B------:R-:W-:Y:S02]  /*f210*/  F2FP.BF16.F32.PACK_AB R32, R91, R88 ;  /* 0x000000585b20723e */ /* 0x000fe400000010ff */
[----:B------:R-:W-:Y:S02]  /*f220*/  F2FP.BF16.F32.PACK_AB R34, R95, R92 ;  /* 0x0000005c5f22723e */ /* 0x000fe400000010ff */
[----:B------:R-:W-:Y:S01]  /*f230*/  F2FP.BF16.F32.PACK_AB R33, R75, R89 ;  /* 0x000000594b21723e */ /* 0x000fe200000010ff */
[----:B------:R-:W1:Y:S01]  /*f240*/  MUFU.EX2 R57, R57 ;  /* 0x0000003900397308 */ /* 0x000e620000000800 */
[----:B------:R-:W-:Y:S01]  /*f250*/  FADD.FTZ R37, R0, R37 ;  /* 0x0000002500257221 */ /* 0x000fe20000010000 */
[----:B------:R2:W-:Y:S01]  /*f260*/  STSM.16.M88.4 [R18+0x25b00], R28 ;  /* 0x025b001c12007844 */ /* 0x0005e20000000200 */
[----:B0-----:R-:W-:-:S05]  /*f270*/  FADD.FTZ R27, R49, R64 ;  /* 0x00000040311b7221 */ /* 0x001fca0000010000 */
[----:B------:R-:W0:Y:S01]  /*f280*/  MUFU.EX2 R43, R43 ;  /* 0x0000002b002b7308 */ /* 0x000e220000000800 */
[----:B------:R4:W-:Y:S07]  /*f290*/  STSM.16.M88.4 [R18+0x27300], R32 ;  /* 0x0273002012007844 */ /* 0x0009ee0000000200 */
[----:B------:R-:W0:Y:S01]  /*f2a0*/  MUFU.EX2 R61, R61 ;  /* 0x0000003d003d7308 */ /* 0x000e220000000800 */
[----:B--2---:R-:W-:-:S07]  /*f2b0*/  FADD.FTZ R29, R52, R27 ;  /* 0x0000001b341d7221 */ /* 0x004fce0000010000 */
[----:B------:R-:W2:Y:S01]  /*f2c0*/  MUFU.EX2 R54, R54 ;  /* 0x0000003600367308 */ /* 0x000ea20000000800 */
[----:B----4-:R-:W-:-:S04]  /*f2d0*/  FADD.FTZ R32, R20, R37 ;  /* 0x0000002514207221 */ /* 0x010fc80000010000 */
[----:B---3--:R-:W-:-:S03]  /*f2e0*/  FADD.FTZ R33, R41, R32 ;  /* 0x0000002029217221 */ /* 0x008fc60000010000 */
[----:B------:R-:W3:Y:S01]  /*f2f0*/  MUFU.EX2 R73, R73 ;  /* 0x0000004900497308 */ /* 0x000ee20000000800 */
[----:B------:R-:W-:Y:S01]  /*f300*/  FADD.FTZ R32, R56, R29 ;  /* 0x0000001d38207221 */ /* 0x000fe20000010000 */
[----:B------:R-:W-:-:S06]  /*f310*/  FADD.FTZ R34, R46, R33 ;  /* 0x000000212e227221 */ /* 0x000fcc0000010000 */
[----:B------:R-:W4:Y:S01]  /*f320*/  MUFU.EX2 R93, R93 ;  /* 0x0000005d005d7308 */ /* 0x000f220000000800 */
[----:B-1----:R-:W-:-:S07]  /*f330*/  FADD.FTZ R32, R57, R32 ;  /* 0x0000002039207221 */ /* 0x002fce0000010000 */
[----:B------:R-:W1:Y:S01]  /*f340*/  MUFU.EX2 R77, R77 ;  /* 0x0000004d004d7308 */ /* 0x000e620000000800 */
[----:B0-----:R-:W-:-:S07]  /*f350*/  FADD.FTZ R33, R43, R34 ;  /* 0x000000222b217221 */ /* 0x001fce0000010000 */
[----:B------:R-:W0:Y:S01]  /*f360*/  MUFU.EX2 R90, R90 ;  /* 0x0000005a005a7308 */ /* 0x000e220000000800 */
[----:B------:R-:W-:-:S07]  /*f370*/  FADD.FTZ R32, R61, R32 ;  /* 0x000000203d207221 */ /* 0x000fce0000010000 */
[----:B------:R-:W0:Y:S01]  /*f380*/  MUFU.EX2 R40, R40 ;  /* 0x0000002800287308 */ /* 0x000e220000000800 */
[----:B------:R-:W-:Y:S01]  /*f390*/  F2FP.BF16.F32.PACK_AB R26, R68, R65 ;  /* 0x00000041441a723e */ /* 0x000fe200000010ff */
[----:B--2---:R-:W-:Y:S01]  /*f3a0*/  FADD.FTZ R34, R54, R33 ;  /* 0x0000002136227221 */ /* 0x004fe20000010000 */
[----:B------:R-:W-:-:S05]  /*f3b0*/  F2FP.BF16.F32.PACK_AB R25, R66, R53 ;  /* 0x000000354219723e */ /* 0x000fca00000010ff */
[----:B------:R-:W-:Y:S01]  /*f3c0*/  MUFU.EX2 R51, R51 ;  /* 0x0000003300337308 */ /* 0x000fe20000000800 */
[----:B------:R-:W-:Y:S01]  /*f3d0*/  F2FP.BF16.F32.PACK_AB R27, R70, R67 ;  /* 0x00000043461b723e */ /* 0x000fe200000010ff */
[----:B---3--:R-:W-:-:S06]  /*f3e0*/  FADD.FTZ R32, R73, R32 ;  /* 0x0000002049207221 */ /* 0x008fcc0000010000 */
[----:B------:R-:W2:Y:S01]  /*f3f0*/  MUFU.EX2 R42, R42 ;  /* 0x0000002a002a7308 */ /* 0x000ea20000000800 */
[----:B----4-:R-:W-:Y:S01]  /*f400*/  FADD.FTZ R33, R93, R34 ;  /* 0x000000225d217221 */ /* 0x010fe20000010000 */
[----:B------:R1:W-:Y:S06]  /*f410*/  STSM.16.M88.4 [R18+0x28b00], R24 ;  /* 0x028b001812007844 */ /* 0x0003ec0000000200 */
[----:B------:R-:W3:Y:S01]  /*f420*/  MUFU.EX2 R78, R71 ;  /* 0x00000047004e7308 */ /* 0x000ee20000000800 */
[----:B------:R-:W-:Y:S02]  /*f430*/  F2FP.BF16.F32.PACK_AB R28, R72, R69 ;  /* 0x00000045481c723e */ /* 0x000fe400000010ff */
[----:B------:R-:W-:-:S05]  /*f440*/  F2FP.BF16.F32.PACK_AB R30, R76, R60 ;  /* 0x0000003c4c1e723e */ /* 0x000fca00000010ff */
[----:B------:R-:W4:Y:S01]  /*f450*/  MUFU.EX2 R44, R44 ;  /* 0x0000002c002c7308 */ /* 0x000f220000000800 */
[----:B------:R-:W-:Y:S01]  /*f460*/  F2FP.BF16.F32.PACK_AB R29, R59, R58 ;  /* 0x0000003a3b1d723e */ /* 0x000fe200000010ff */
[----:B-1----:R-:W-:Y:S01]  /*f470*/  FADD.FTZ R25, R77, R32 ;  /* 0x000000204d197221 */ /* 0x002fe20000010000 */
[----:B------:R-:W-:-:S05]  /*f480*/  F2FP.BF16.F32.PACK_AB R31, R63, R62 ;  /* 0x0000003e3f1f723e */ /* 0x000fca00000010ff */
[----:B------:R-:W1:Y:S01]  /*f490*/  MUFU.EX2 R50, R50 ;  /* 0x0000003200327308 */ /* 0x000e620000000800 */
[----:B0-----:R-:W-:Y:S01]  /*f4a0*/  FADD.FTZ R32, R90, R33 ;  /* 0x000000215a207221 */ /* 0x001fe20000010000 */
[----:B------:R-:W-:-:S06]  /*f4b0*/  FADD.FTZ R27, R40, R25 ;  /* 0x00000019281b7221 */ /* 0x000fcc0000010000 */
[----:B------:R-:W0:Y:S01]  /*f4c0*/  MUFU.EX2 R45, R45 ;  /* 0x0000002d002d7308 */ /* 0x000e220000000800 */
[----:B------:R3:W-:Y:S07]  /*f4d0*/  STSM.16.M88.4 [R18+0x2a300], R28 ;  /* 0x02a3001c12007844 */ /* 0x0007ee0000000200 */
[----:B------:R-:W0:Y:S01]  /*f4e0*/  MUFU.EX2 R35, R96 ;  /* 0x0000006000237308 */ /* 0x000e220000000800 */
[----:B--2---:R-:W-:-:S07]  /*f4f0*/  FADD.FTZ R33, R42, R27 ;  /* 0x0000001b2a217221 */ /* 0x004fce0000010000 */
[----:B------:R-:W2:Y:S01]  /*f500*/  MUFU.EX2 R47, R47 ;  /* 0x0000002f002f7308 */ /* 0x000ea20000000800 */
[----:B---3--:R-:W-:Y:S01]  /*f510*/  FADD.FTZ R31, R51, R32 ;  /* 0x00000020331f7221 */ /* 0x008fe20000010000 */
[----:B------:R-:W-:-:S06]  /*f520*/  F2FP.BF16.F32.PACK_AB R25, R20, R0 ;  /* 0x000000001419723e */ /* 0x000fcc00000010ff */
[----:B------:R-:W3:Y:S01]  /*f530*/  MUFU.EX2 R97, R97 ;  /* 0x0000006100617308 */ /* 0x000ee20000000800 */
[----:B------:R-:W-:Y:S01]  /*f540*/  FADD.FTZ R37, R78, R31 ;  /* 0x0000001f4e257221 */ /* 0x000fe20000010000 */
[----:B----4-:R-:W-:-:S06]  /*f550*/  FADD.FTZ R0, R44, R33 ;  /* 0x000000212c007221 */ /* 0x010fcc0000010000 */
[----:B------:R-:W4:Y:S01]  /*f560*/  MUFU.EX2 R38, R38 ;  /* 0x0000002600267308 */ /* 0x000f220000000800 */
[----:B-1----:R-:W-:-:S07]  /*f570*/  FADD.FTZ R20, R50, R37 ;  /* 0x0000002532147221 */ /* 0x002fce0000010000 */
[----:B------:R-:W-:Y:S01]  /*f580*/  MUFU.EX2 R21, R21 ;  /* 0x0000001500157308 */ /* 0x000fe20000000800 */
[----:B0-----:R-:W-:-:S07]  /*f590*/  FADD.FTZ R0, R45, R0 ;  /* 0x000000002d007221 */ /* 0x001fce0000010000 */
[----:B------:R-:W-:Y:S08]  /*f5a0*/  MUFU.EX2 R36, R36 ;  /* 0x0000002400247308 */ /* 0x000ff00000000800 */
[----:B------:R-:W0:Y:S08]  /*f5b0*/  MUFU.EX2 R98, R98 ;  /* 0x0000006200627308 */ /* 0x000e300000000800 */
[----:B------:R-:W-:Y:S08]  /*f5c0*/  MUFU.EX2 R99, R99 ;  /* 0x0000006300637308 */ /* 0x000ff00000000800 */
[----:B------:R-:W1:Y:S01]  /*f5d0*/  MUFU.EX2 R100, R100 ;  /* 0x0000006400647308 */ /* 0x000e620000000800 */
[----:B------:R-:W-:Y:S01]  /*f5e0*/  FADD.FTZ R20, R35, R20 ;  /* 0x0000001423147221 */ /* 0x000fe20000010000 */
[----:B------:R-:W-:Y:S01]  /*f5f0*/  F2FP.BF16.F32.PACK_AB R24, R49, R48 ;  /* 0x000000303118723e */ /* 0x000fe200000010ff */
[----:B--2---:R-:W-:Y:S01]  /*f600*/  FADD.FTZ R33, R47, R0 ;  /* 0x000000002f217221 */ /* 0x004fe20000010000 */
[----:B------:R-:W-:-:S02]  /*f610*/  F2FP.BF16.F32.PACK_AB R26, R56, R52 ;  /* 0x00000034381a723e */ /* 0x000fc400000010ff */
[----:B------:R-:W-:Y:S01]  /*f620*/  F2FP.BF16.F32.PACK_AB R27, R46, R41 ;  /* 0x000000292e1b723e */ /* 0x000fe200000010ff */
[----:B---3--:R-:W-:Y:S01]  /*f630*/  FADD.FTZ R37, R97, R20 ;  /* 0x0000001461257221 */ /* 0x008fe20000010000 */
[----:B------:R-:W-:Y:S01]  /*f640*/  F2FP.BF16.F32.PACK_AB R28, R61, R57 ;  /* 0x000000393d1c723e */ /* 0x000fe200000010ff */
[----:B----4-:R-:W-:Y:S01]  /*f650*/  FADD.FTZ R0, R38, R33 ;  /* 0x0000002126007221 */ /* 0x010fe20000010000 */
[----:B------:R-:W-:Y:S01]  /*f660*/  F2FP.BF16.F32.PACK_AB R30, R77, R73 ;  /* 0x000000494d1e723e */ /* 0x000fe200000010ff */
[----:B------:R2:W-:Y:S01]  /*f670*/  STSM.16.M88.4 [R18+0x2bb00], R24 ;  /* 0x02bb001812007844 */ /* 0x0005e20000000200 */
[----:B------:R-:W-:Y:S02]  /*f680*/  F2FP.BF16.F32.PACK_AB R29, R54, R43 ;  /* 0x0000002b361d723e */ /* 0x000fe400000010ff */
[----:B------:R-:W-:Y:S01]  /*f690*/  F2FP.BF16.F32.PACK_AB R31, R90, R93 ;  /* 0x0000005d5a1f723e */ /* 0x000fe200000010ff */
[----:B0-----:R-:W-:Y:S01]  /*f6a0*/  FADD.FTZ R20, R98, R37 ;  /* 0x0000002562147221 */ /* 0x001fe20000010000 */
[----:B------:R-:W-:-:S02]  /*f6b0*/  F2FP.BF16.F32.PACK_AB R32, R42, R40 ;  /* 0x000000282a20723e */ /* 0x000fc400000010ff */
[----:B------:R-:W-:Y:S02]  /*f6c0*/  F2FP.BF16.F32.PACK_AB R34, R45, R44 ;  /* 0x0000002c2d22723e */ /* 0x000fe400000010ff */
[----:B------:R-:W-:Y:S02]  /*f6d0*/  F2FP.BF16.F32.PACK_AB R33, R78, R51 ;  /* 0x000000334e21723e */ /* 0x000fe400000010ff */
[----:B------:R-:W-:Y:S01]  /*f6e0*/  F2FP.BF16.F32.PACK_AB R35, R35, R50 ;  /* 0x000000322323723e */ /* 0x000fe200000010ff */
[----:B------:R-:W-:Y:S01]  /*f6f0*/  STSM.16.M88.4 [R18+0x2d300], R28 ;  /* 0x02d3001c12007844 */ /* 0x000fe20000000200 */
[----:B--2---:R-:W-:Y:S02]  /*f700*/  F2FP.BF16.F32.PACK_AB R24, R38, R47 ;  /* 0x0000002f2618723e */ /* 0x004fe400000010ff */
[----:B------:R-:W-:Y:S02]  /*f710*/  F2FP.BF16.F32.PACK_AB R25, R98, R97 ;  /* 0x000000616219723e */ /* 0x000fe400000010ff */
[----:B------:R-:W-:-:S02]  /*f720*/  F2FP.BF16.F32.PACK_AB R26, R36, R21 ;  /* 0x00000015241a723e */ /* 0x000fc400000010ff */
[----:B-1----:R-:W-:Y:S01]  /*f730*/  F2FP.BF16.F32.PACK_AB R27, R100, R99 ;  /* 0x00000063641b723e */ /* 0x002fe200000010ff */
[----:B------:R-:W-:Y:S01]  /*f740*/  FADD.FTZ R21, R21, R0 ;  /* 0x0000000015157221 */ /* 0x000fe20000010000 */
[----:B------:R0:W-:Y:S01]  /*f750*/  STSM.16.M88.4 [R18+0x2eb00], R32 ;  /* 0x02eb002012007844 */ /* 0x0001e20000000200 */
[----:B------:R-:W-:-:S03]  /*f760*/  FADD.FTZ R99, R99, R20 ;  /* 0x0000001463637221 */ /* 0x000fc60000010000 */
[----:B------:R1:W-:Y:S01]  /*f770*/  STSM.16.M88.4 [R18+0x30300], R24 ;  /* 0x0303001812007844 */ /* 0x0003e20000000200 */
[----:B------:R-:W-:Y:S01]  /*f780*/  FADD.FTZ R20, R36, R21 ;  /* 0x0000001524147221 */ /* 0x000fe20000010000 */
[----:B------:R-:W-:Y:S01]  /*f790*/  FADD.FTZ R0, R100, R99 ;  /* 0x0000006364007221 */ /* 0x000fe20000010000 */
[----:B------:R2:W-:Y:S06]  /*f7a0*/  MEMBAR.ALL.CTA ;  /* 0x0000000000007992 */ /* 0x0005ec0000008000 */
[----:B--2---:R-:W2:Y:S04]  /*f7b0*/  FENCE.VIEW.ASYNC.S ;  /* 0x00000000000073c6 */ /* 0x004ea80000000000 */
[----:B------:R3:W-:Y:S04]  /*f7c0*/  STL [R1+0x30], R20 ;  /* 0x0000301401007387 */ /* 0x0007e80000100800 */
[----:B------:R3:W-:Y:S01]  /*f7d0*/  STL [R1+0x3c], R0 ;  /* 0x00003c0001007387 */ /* 0x0007e20000100800 */
[----:B------:R-:W-:Y:S01]  /*f7e0*/  ISETP.GE.AND P2, PT, R112, 0x91, PT ;  /* 0x000000917000780c */ /* 0x000fe20003f46270 */
[----:B------:R-:W-:-:S04]  /*f7f0*/  IMAD.MOV.U32 R71, RZ, RZ, RZ ;  /* 0x000000ffff477224 */ /* 0x000fc800078e00ff */
[--C-:B------:R-:W-:Y:S02]  /*f800*/  IMAD.MOV.U32 R70, RZ, RZ, R71.reuse ;  /* 0x000000ffff467224 */ /* 0x100fe400078e0047 */
[--C-:B------:R-:W-:Y:S02]  /*f810*/  IMAD.MOV.U32 R69, RZ, RZ, R71.reuse ;  /* 0x000000ffff457224 */ /* 0x100fe400078e0047 */
[--C-:B------:R-:W-:Y:S02]  /*f820*/  IMAD.MOV.U32 R68, RZ, RZ, R71.reuse ;  /* 0x000000ffff447224 */ /* 0x100fe400078e0047 */
[--C-:B------:R-:W-:Y:S02]  /*f830*/  IMAD.MOV.U32 R67, RZ, RZ, R71.reuse ;  /* 0x000000ffff437224 */ /* 0x100fe400078e0047 */
[--C-:B------:R-:W-:Y:S02]  /*f840*/  IMAD.MOV.U32 R66, RZ, RZ, R71.reuse ;  /* 0x000000ffff427224 */ /* 0x100fe400078e0047 */
[----:B------:R-:W-:-:S02]  /*f850*/  IMAD.MOV.U32 R65, RZ, RZ, R71 ;  /* 0x000000ffff417224 */ /* 0x000fc400078e0047 */
        /* <DEDUP_REMOVED lines=29> */
[----:B0-----:R-:W-:-:S02]  /*fa30*/  IMAD.MOV.U32 R35, RZ, RZ, R71 ;  /* 0x000000ffff237224 */ /* 0x001fc400078e0047 */
[--C-:B------:R-:W-:Y:S02]  /*fa40*/  IMAD.MOV.U32 R34, RZ, RZ, R71.reuse ;  /* 0x000000ffff227224 */ /* 0x100fe400078e0047 */
[--C-:B------:R-:W-:Y:S02]  /*fa50*/  IMAD.MOV.U32 R33, RZ, RZ, R71.reuse ;  /* 0x000000ffff217224 */ /* 0x100fe400078e0047 */
[--C-:B------:R-:W-:Y:S02]  /*fa60*/  IMAD.MOV.U32 R32, RZ, RZ, R71.reuse ;  /* 0x000000ffff207224 */ /* 0x100fe400078e0047 */
[--C-:B------:R-:W-:Y:S02]  /*fa70*/  IMAD.MOV.U32 R31, RZ, RZ, R71.reuse ;  /* 0x000000ffff1f7224 */ /* 0x100fe400078e0047 */
[--C-:B------:R-:W-:Y:S02]  /*fa80*/  IMAD.MOV.U32 R30, RZ, RZ, R71.reuse ;  /* 0x000000ffff1e7224 */ /* 0x100fe400078e0047 */
[----:B------:R-:W-:-:S02]  /*fa90*/  IMAD.MOV.U32 R29, RZ, RZ, R71 ;  /* 0x000000ffff1d7224 */ /* 0x000fc400078e0047 */
[--C-:B------:R-:W-:Y:S02]  /*faa0*/  IMAD.MOV.U32 R28, RZ, RZ, R71.reuse ;  /* 0x000000ffff1c7224 */ /* 0x100fe400078e0047 */
[--C-:B-1----:R-:W-:Y:S02]  /*fab0*/  IMAD.MOV.U32 R27, RZ, RZ, R71.reuse ;  /* 0x000000ffff1b7224 */ /* 0x102fe400078e0047 */
[--C-:B------:R-:W-:Y:S02]  /*fac0*/  IMAD.MOV.U32 R26, RZ, RZ, R71.reuse ;  /* 0x000000ffff1a7224 */ /* 0x100fe400078e0047 */
[--C-:B------:R-:W-:Y:S02]  /*fad0*/  IMAD.MOV.U32 R25, RZ, RZ, R71.reuse ;  /* 0x000000ffff197224 */ /* 0x100fe400078e0047 */
[----:B------:R-:W-:Y:S01]  /*fae0*/  IMAD.MOV.U32 R24, RZ, RZ, R71 ;  /* 0x000000ffff187224 */ /* 0x000fe200078e0047 */
[----:B--2---:R-:W-:Y:S01]  /*faf0*/  NOP ;  /* 0x0000000000007918 */ /* 0x004fe20000000000 */
[----:B---3--:R-:W-:Y:S05]  /*fb00*/  @!P2 BRA `(.L_x_515) ;  /* 0x000000540038a947 */ /* 0x008fea0003800000 */
[----:B------:R-:W-:Y:S01]  /*fb10*/  VIADD R0, R115, 0xfffffffe ;  /* 0xfffffffe73007836 */ /* 0x000fe20000000000 */
[----:B------:R-:W-:Y:S01]  /*fb20*/  STL [R1+0x2c], R74 ;  /* 0x00002c4a01007387 */ /* 0x000fe20000100800 */
[----:B------:R-:W-:-:S03]  /*fb30*/  IMAD.MOV.U32 R154, RZ, RZ, R14 ;  /* 0x000000ffff9a7224 */ /* 0x000fc600078e000e */
[----:B------:R0:W-:Y:S04]  /*fb40*/  STL [R1+0x34], R0 ;  /* 0x0000340001007387 */ /* 0x0001e80000100800 */
[----:B------:R1:W5:Y:S01]  /*fb50*/  LDL.LU R155, [R1+0x60] ;  /* 0x00006000019b7983 */ /* 0x0003620000300800 */
[----:B------:R-:W-:Y:S02]  /*fb60*/  CS2R R70, SRZ ;  /* 0x0000000000467805 */ /* 0x000fe4000001ff00 */
[----:B------:R-:W-:Y:S02]  /*fb70*/  CS2R R68, SRZ ;  /* 0x0000000000447805 */ /* 0x000fe4000001ff00 */
[----:B------:R-:W-:Y:S02]  /*fb80*/  CS2R R66, SRZ ;  /* 0x0000000000427805 */ /* 0x000fe4000001ff00 */
[----:B------:R-:W-:-:S02]  /*fb90*/  CS2R R64, SRZ ;  /* 0x0000000000407805 */ /* 0x000fc4000001ff00 */
[----:B------:R-:W-:Y:S01]  /*fba0*/  CS2R R62, SRZ ;  /* 0x00000000003e7805 */ /* 0x000fe2000001ff00 */
[----:B0-----:R-:W-:Y:S01]  /*fbb0*/  IMAD.MOV.U32 R0, RZ, RZ, R144 ;  /* 0x000000ffff007224 */ /* 0x001fe200078e0090 */
        /* <DEDUP_REMOVED lines=18> */
[----:B-1----:R-:W-:-:S07]  /*fce0*/  CS2R R24, SRZ ;  /* 0x0000000000187805 */ /* 0x002fce000001ff00 */
.L_x_525:
[----:B------:R-:W2:Y:S01]  /*fcf0*/  LDL R15, [R1+0x78] ;  /* 0x00007800010f7983 */ /* 0x000ea20000100800 */
[----:B------:R-:W-:Y:S01]  /*fd00*/  VIADD R144, R0, 0x1 ;  /* 0x0000000100907836 */ /* 0x000fe20000000000 */
[----:B------:R-:W-:Y:S05]  /*fd10*/  YIELD ;  /* 0x0000000000007946 */ /* 0x000fea0003800000 */
[----:B------:R-:W-:-:S04]  /*fd20*/  ISETP.NE.AND P3, PT, R144, 0x2, PT ;  /* 0x000000029000780c */ /* 0x000fc80003f65270 */
[----:B------:R-:W-:Y:S02]  /*fd30*/  SEL R14, RZ, 0x1, P3 ;  /* 0x00000001ff0e7807 */ /* 0x000fe40001800000 */
[----:B------:R-:W-:Y:S02]  /*fd40*/  SEL R144, R144, RZ, P3 ;  /* 0x000000ff90907207 */ /* 0x000fe40001800000 */
[----:B--2---:R-:W-:Y:S02]  /*fd50*/  ISETP.NE.AND P2, PT, R15, RZ, PT ;  /* 0x000000ff0f00720c */ /* 0x004fe40003f45270 */
[----:B-----5:R-:W-:-:S05]  /*fd60*/  LOP3.LUT R15, R155, R14, RZ, 0x3c, !PT ;  /* 0x0000000e9b0f7212 */ /* 0x020fca00078e3cff */
[----:B------:R0:W-:Y:S06]  /*fd70*/  STL [R1+0x60], R15 ;  /* 0x0000600f01007387 */ /* 0x0001ec0000100800 */
[----:B-1----:R-:W-:Y:S05]  /*fd80*/  @P2 BRA `(.L_x_516) ;  /* 0x0000000000302947 */ /* 0x002fea0003800000 */
[----:B------:R-:W-:Y:S05]  /*fd90*/  @!P0 BRA `(.L_x_517) ;  /* 0x0000000000048947 */ /* 0x000fea0003800000 */
[----:B------:R-:W-:Y:S01]  /*fda0*/  BPT.TRAP 0x1 ;  /* 0x000000040000795c */ /* 0x000fe20000300000 */
.L_x_517:
[----:B------:R-:W-:Y:S01]  /*fdb0*/  IMAD R14, R144, 0x8, R16 ;  /* 0x00000008900e7824 */ /* 0x000fe200078e0210 */
[----:B0-----:R-:W-:-:S04]  /*fdc0*/  SHF.L.U32 R15, R15, 0x1f, RZ ;  /* 0x0000001f0f0f7819 */ /* 0x001fc800000006ff */
[----:B------:R0:W1:Y:S01]  /*fdd0*/  SYNCS.PHASECHK.TRANS64.TRYWAIT P3, [R14+URZ+0x31c30], R15 ;  /* 0x031c300f0e0075a7 */ /* 0x000062000806017f */
[----:B------:R-:W-:Y:S05]  /*fde0*/  @!P0 BRA `(.L_x_518) ;  /* 0x0000000000048947 */ /* 0x000fea0003800000 */
[----:B------:R-:W-:Y:S01]  /*fdf0*/  BPT.TRAP 0x1 ;  /* 0x000000040000795c */ /* 0x000fe20000300000 */
.L_x_518:
[----:B------:R-:W-:Y:S04]  /*fe00*/  BSSY B0, `(.L_x_516) ;  /* 0x0000004000007945 */ /* 0x000fe80003800000 */
[----:B-1----:R-:W-:Y:S05]  /*fe10*/  @P3 BRA `(.L_x_519) ;  /* 0x0000000000083947 */ /* 0x002fea0003800000 */
[----:B------:R-:W1:Y:S02]  /*fe20*/  SYNCS.PHASECHK.TRANS64.TRYWAIT P3, [R14+URZ+0x31c30], R15 ;  /* 0x031c300f0e0075a7 */ /* 0x000e64000806017f */
[----:B-1----:R-:W-:Y:S05]  /*fe30*/  @!P3 BRA `(.L_x_520) ;  /* 0x000000f80010b947 */ /* 0x002fea0003800000 */
.L_x_519:
[----:B------:R-:W-:Y:S05]  /*fe40*/  BSYNC B0 ;  /* 0x0000000000007941 */ /* 0x000fea0003800000 */
.L_x_516:
[----:B01----:R-:W2:Y:S01]  /*fe50*/  LDL R14, [R1+0x7c] ;  /* 0x00007c00010e7983 */ /* 0x003ea20000100800 */
[----:B------:R-:W-:Y:S05]  /*fe60*/  WARPSYNC.ALL ;  /* 0x0000000000007948 */ /* 0x000fea0003800000 */
[----:B------:R-:W0:Y:S01]  /*fe70*/  S2R R20, SR_TID.X ;  /* 0x0000000000147919 */ /* 0x000e220000002100 */
[----:B------:R-:W-:Y:S01]  /*fe80*/  IMAD.MOV.U32 R21, RZ, RZ, -0x7fffffe0 ;  /* 0x80000020ff157424 */ /* 0x000fe200078e00ff */
[C---:B------:R-:W-:Y:S01]  /*fe90*/  R2UR UR52, R2.reuse ;  /* 0x00000000023472ca */ /* 0x040fe200000e0000 */
[----:B------:R-:W-:Y:S01]  /*fea0*/  IMAD.MOV.U32 R73, RZ, RZ, -0x7fffffe0 ;  /* 0x80000020ff497424 */ /* 0x000fe200078e00ff */
[----:B------:R-:W-:Y:S01]  /*feb0*/  R2UR UR53, R3 ;  /* 0x00000000033572ca */ /* 0x000fe200000e0000 */
[----:B------:R-:W-:Y:S01]  /*fec0*/  IMAD.MOV.U32 R151, RZ, RZ, -0x7fffffe0 ;  /* 0x80000020ff977424 */ /* 0x000fe200078e00ff */
[C---:B------:R-:W-:Y:S01]  /*fed0*/  R2UR UR7, R21.reuse ;  /* 0x00000000150772ca */ /* 0x040fe200000e0000 */
[----:B------:R-:W-:Y:S01]  /*fee0*/  IMAD.MOV.U32 R15, RZ, RZ, -0x7fffffe0 ;  /* 0x80000020ff0f7424 */ /* 0x000fe200078e00ff */
[----:B------:R-:W-:Y:S01]  /*fef0*/  R2UR UR11, R21 ;  /* 0x00000000150b72ca */ /* 0x000fe200000e0000 */
[----:B------:R-:W-:Y:S01]  /*ff00*/  IMAD.MOV.U32 R83, RZ, RZ, -0x7fffffe0 ;  /* 0x80000020ff537424 */ /* 0x000fe200078e00ff */
[----:B------:R-:W-:Y:S01]  /*ff10*/  R2UR UR55, R73 ;  /* 0x00000000493772ca */ /* 0x000fe200000e0000 */
[----:B------:R-:W-:Y:S01]  /*ff20*/  IMAD.MOV.U32 R75, RZ, RZ, -0x7fffffe0 ;  /* 0x80000020ff4b7424 */ /* 0x000fe200078e00ff */
[----:B------:R-:W-:Y:S01]  /*ff30*/  R2UR UR5, R21 ;  /* 0x00000000150572ca */ /* 0x000fe200000e0000 */
[----:B------:R-:W-:Y:S01]  /*ff40*/  STL [R1+0xe8], R26 ;  /* 0x0000e81a01007387 */ /* 0x000fe20000100800 */
[C---:B------:R-:W-:Y:S01]  /*ff50*/  R2UR UR59, R15.reuse ;  /* 0x000000000f3b72ca */ /* 0x040fe200000e0000 */
[----:B------:R-:W-:Y:S01]  /*ff60*/  IMAD.MOV.U32 R153, RZ, RZ, -0x7fffffe0 ;  /* 0x80000020ff997424 */ /* 0x000fe200078e00ff */
[----:B------:R-:W-:Y:S01]  /*ff70*/  R2UR UR9, R15 ;  /* 0x000000000f0972ca */ /* 0x000fe200000e0000 */
[----:B------:R-:W-:Y:S01]  /*ff80*/  STL [R1+0xe4], R25 ;  /* 0x0000e41901007387 */ /* 0x000fe20000100800 */
[----:B------:R-:W-:-:S02]  /*ff90*/  R2UR UR56, R2 ;  /* 0x00000000023872ca */ /* 0x000fc400000e0000 */
[----:B------:R-:W-:Y:S01]  /*ffa0*/  MOV R76, UR7 ;  /* 0x00000007004c7c02 */ /* 0x000fe20008000f00 */
[----:B------:R-:W-:Y:S01]  /*ffb0*/  UMOV UR7, UR11 ;  /* 0x0000000b00077c82 */ /* 0x000fe20008000000 */
[----:B------:R-:W-:Y:S01]  /*ffc0*/  R2UR UR57, R3 ;  /* 0x00000000033972ca */ /* 0x000fe200000e0000 */
[----:B------:R-:W-:Y:S01]  /*ffd0*/  STL [R1+0xe0], R24 ;  /* 0x0000e01801007387 */ /* 0x000fe20000100800 */
[----:B------:R-:W-:Y:S01]  /*ffe0*/  MOV R80, UR55 ;  /* 0x0000003700507c02 */ /* 0x000fe20008000f00 */
[----:B------:R-:W-:Y:S01]  /*fff0*/  UMOV UR55, UR5 ;  /* 0x0000000500377c82 */ /* 0x000fe20008000000 */
[----:B------:R-:W-:Y:S01]  /*10000*/  MOV R73, UR7 ;  /* 0x0000000700497c02 */ /* 0x000fe20008000f00 */
[----:B------:R-:W-:Y:S01]  /*10010*/  STL [R1+0xdc], R23 ;  /* 0x0000dc1701007387 */ /* 0x000fe20000100800 */
[----:B------:R-:W-:Y:S02]  /*10020*/  R2UR UR7, R151 ;  /* 0x00000000970772ca */ /* 0x000fe400000e0000 */
[----:B------:R-:W-:Y:S01]  /*10030*/  R2UR UR5, R3 ;  /* 0x00000000030572ca */ /* 0x000fe200000e0000 */
[----:B------:R-:W-:Y:S01]  /*10040*/  STL [R1+0xd8], R22 ;  /* 0x0000d81601007387 */ /* 0x000fe20000100800 */
[----:B0-----:R-:W-:-:S02]  /*10050*/  SHF.R.U32.HI R20, RZ, 0x7, R20 ;  /* 0x00000007ff147819 */ /* 0x001fc40000011614 */
[----:B------:R-:W-:Y:S01]  /*10060*/  MOV R78, UR59 ;  /* 0x0000003b004e7c02 */ /* 0x000fe20008000f00 */
[----:B------:R-:W-:Y:S01]  /*10070*/  UMOV UR59, UR9 ;  /* 0x00000009003b7c82 */ /* 0x000fe20008000000 */
[C---:B------:R-:W-:Y:S01]  /*10080*/  R2UR UR9, R21.reuse ;  /* 0x00000000150972ca */ /* 0x040fe200000e0000 */
[----:B------:R-:W-:Y:S01]  /*10090*/  VIADD R74, R20, 0x8 ;  /* 0x00000008144a7836 */ /* 0x000fe20000000000 */
[C---:B------:R-:W-:Y:S01]  /*100a0*/  R2UR UR19, R21.reuse ;  /* 0x00000000151372ca */ /* 0x040fe200000e0000 */
[----:B------:R-:W-:Y:S01]  /*100b0*/  STL [R1+0xd4], R19 ;  /* 0x0000d41301007387 */ /* 0x000fe20000100800 */
[C---:B------:R-:W-:Y:S02]  /*100c0*/  R2UR UR27, R21.reuse ;  /* 0x00000000151b72ca */ /* 0x040fe400000e0000 */
[C---:B------:R-:W-:Y:S01]  /*100d0*/  R2UR UR43, R21.reuse ;  /* 0x00000000152b72ca */ /* 0x040fe200000e0000 */
[----:B------:R0:W-:Y:S01]  /*100e0*/  BAR.SYNC.DEFER_BLOCKING R74, 0x100 ;  /* 0x0004004a0000751d */ /* 0x0001e20000010000 */
[----:B------:R-:W-:-:S02]  /*100f0*/  R2UR UR21, R21 ;  /* 0x00000000151572ca */ /* 0x000fc400000e0000 */
[C---:B------:R-:W-:Y:S02]  /*10100*/  R2UR UR11, R15.reuse ;  /* 0x000000000f0b72ca */ /* 0x040fe400000e0000 */
[C---:B------:R-:W-:Y:S01]  /*10110*/  R2UR UR23, R15.reuse ;  /* 0x000000000f1772ca */ /* 0x040fe200000e0000 */
[----:B------:R-:W-:Y:S01]  /*10120*/  IMAD.U32 R21, RZ, RZ, UR9 ;  /* 0x00000009ff157e24 */ /* 0x000fe2000f8e00ff */
[C---:B------:R-:W-:Y:S01]  /*10130*/  R2UR UR9, R15.reuse ;  /* 0x000000000f0972ca */ /* 0x040fe200000e0000 */
[----:B------:R-:W-:Y:S01]  /*10140*/  STL [R1+0xd0], R18 ;  /* 0x0000d01201007387 */ /* 0x000fe20000100800 */
[C---:B------:R-:W-:Y:S02]  /*10150*/  R2UR UR35, R15.reuse ;  /* 0x000000000f2372ca */ /* 0x040fe400000e0000 */
[C---:B------:R-:W-:Y:S01]  /*10160*/  R2UR UR47, R15.reuse ;  /* 0x000000000f2f72ca */ /* 0x040fe200000e0000 */
[----:B------:R1:W-:Y:S01]  /*10170*/  STL [R1+0xcc], R17 ;  /* 0x0000cc1101007387 */ /* 0x0003e20000100800 */
[----:B------:R-:W-:-:S02]  /*10180*/  R2UR UR33, R15 ;  /* 0x000000000f2172ca */ /* 0x000fc400000e0000 */
[----:B------:R-:W-:Y:S01]  /*10190*/  R2UR UR29, R15 ;  /* 0x000000000f1d72ca */ /* 0x000fe200000e0000 */
[----:B------:R-:W-:Y:S01]  /*101a0*/  STL [R1+0xc8], R16 ;  /* 0x0000c81001007387 */ /* 0x000fe20000100800 */
[----:B------:R-:W-:Y:S02]  /*101b0*/  R2UR UR17, R83 ;  /* 0x00000000531172ca */ /* 0x000fe400000e0000 */
[C---:B------:R-:W-:Y:S01]  /*101c0*/  R2UR UR15, R75.reuse ;  /* 0x000000004b0f72ca */ /* 0x040fe200000e0000 */
[----:B------:R-:W-:Y:S01]  /*101d0*/  IMAD.U32 R15, RZ, RZ, UR9 ;  /* 0x00000009ff0f7e24 */ /* 0x000fe2000f8e00ff */
[C---:B------:R-:W-:Y:S01]  /*101e0*/  R2UR UR31, R75.reuse ;  /* 0x000000004b1f72ca */ /* 0x040fe200000e0000 */
[----:B------:R3:W-:Y:S01]  /*101f0*/  STL [R1+0xc4], R0 ;  /* 0x0000c40001007387 */ /* 0x0007e20000100800 */
[C---:B------:R-:W-:Y:S01]  /*10200*/  R2UR UR39, R75.reuse ;  /* 0x000000004b2772ca */ /* 0x040fe200000e0000 */
[----:B------:R-:W-:Y:S01]  /*10210*/  WARPGROUP.ARRIVE ;  /* 0x00000000000079c5 */ /* 0x000fe20000000000 */
[----:B------:R-:W-:-:S02]  /*10220*/  R2UR UR51, R75 ;  /* 0x000000004b3372ca */ /* 0x000fc400000e0000 */
[C---:B------:R-:W-:Y:S02]  /*10230*/  R2UR UR25, R75.reuse ;  /* 0x000000004b1972ca */ /* 0x040fe400000e0000 */
[----:B------:R-:W-:Y:S01]  /*10240*/  R2UR UR13, R75 ;  /* 0x000000004b0d72ca */ /* 0x000fe200000e0000 */
[----:B------:R-:W-:Y:S01]  /*10250*/  IMAD.MOV.U32 R75, RZ, RZ, -0x7fffffe0 ;  /* 0x80000020ff4b7424 */ /* 0x000fe200078e00ff */
[----:B-1----:R-:W-:Y:S02]  /*10260*/  MOV R17, UR61 ;  /* 0x0000003d00117c02 */ /* 0x002fe40008000f00 */
[----:B------:R-:W-:Y:S02]  /*10270*/  MOV R26, UR60 ;  /* 0x0000003c001a7c02 */ /* 0x000fe40008000f00 */
[----:B------:R-:W-:Y:S01]  /*10280*/  R2UR UR37, R75 ;  /* 0x000000004b2572ca */ /* 0x000fe200000e0000 */
[----:B------:R-:W-:Y:S01]  /*10290*/  IMAD.MOV.U32 R75, RZ, RZ, -0x7fffffe0 ;  /* 0x80000020ff4b7424 */ /* 0x000fe200078e00ff */
[----:B------:R-:W-:-:S02]  /*102a0*/  R2UR UR40, R8 ;  /* 0x00000000082872ca */ /* 0x000fc400000e0000 */
[----:B------:R-:W-:Y:S02]  /*102b0*/  R2UR UR41, R9 ;  /* 0x00000000092972ca */ /* 0x000fe400000e0000 */
[----:B------:R-:W-:Y:S01]  /*102c0*/  R2UR UR61, R75 ;  /* 0x000000004b3d72ca */ /* 0x000fe200000e0000 */
[----:B------:R-:W-:Y:S01]  /*102d0*/  IMAD.MOV.U32 R75, RZ, RZ, -0x7fffffe0 ;  /* 0x80000020ff4b7424 */ /* 0x000fe200078e00ff */
[C---:B------:R-:W-:Y:S02]  /*102e0*/  R2UR UR44, R8.reuse ;  /* 0x00000000082c72ca */ /* 0x040fe400000e0000 */
[C---:B------:R-:W-:Y:S02]  /*102f0*/  R2UR UR45, R9.reuse ;  /* 0x00000000092d72ca */ /* 0x040fe400000e0000 */
[----:B------:R-:W-:Y:S01]  /*10300*/  R2UR UR48, R8 ;  /* 0x00000000083072ca */ /* 0x000fe200000e0000 */
[----:B------:R-:W-:Y:S01]  /*10310*/  IMAD.U32 R147, RZ, RZ, UR37 ;  /* 0x00000025ff937e24 */ /* 0x000fe2000f8e00ff */
[----:B------:R-:W-:Y:S01]  /*10320*/  R2UR UR49, R9 ;  /* 0x00000000093172ca */ /* 0x000fe200000e0000 */
[----:B--2---:R-:W-:-:S04]  /*10330*/  IMAD R150, R144, 0x6c0, R14 ;  /* 0x000006c090967824 */ /* 0x004fc800078e020e */
[C---:B------:R-:W-:Y:S02]  /*10340*/  VIADD R20, R150.reuse, 0x40 ;  /* 0x0000004096147836 */ /* 0x040fe40000000000 */
[C---:B------:R-:W-:Y:S02]  /*10350*/  VIADD R72, R150.reuse, 0x100 ;  /* 0x0000010096487836 */ /* 0x040fe40000000000 */
[----:B------:R-:W-:Y:S01]  /*10360*/  VIADD R14, R150, 0x80 ;  /* 0x00000080960e7836 */ /* 0x000fe20000000000 */
[----:B------:R-:W-:Y:S01]  /*10370*/  R2UR UR4, R20 ;  /* 0x00000000140472ca */ /* 0x000fe200000e0000 */
[----:B------:R-:W-:Y:S01]  /*10380*/  VIADD R20, R150, 0xc0 ;  /* 0x000000c096147836 */ /* 0x000fe20000000000 */
[----:B------:R-:W-:Y:S01]  /*10390*/  R2UR UR54, R72 ;  /* 0x00000000483672ca */ /* 0x000fe200000e0000 */
[----:B------:R-:W-:Y:S01]  /*103a0*/  VIADD R72, R150, 0x440 ;  /* 0x0000044096487836 */ /* 0x000fe20000000000 */
[----:B------:R-:W-:Y:S01]  /*103b0*/  R2UR UR8, R14 ;  /* 0x000000000e0872ca */ /* 0x000fe200000e0000 */
[----:B------:R-:W-:Y:S01]  /*103c0*/  VIADD R14, R150, 0x140 ;  /* 0x00000140960e7836 */ /* 0x000fe20000000000 */
[----:B------:R-:W-:Y:S01]  /*103d0*/  R2UR UR10, R20 ;  /* 0x00000000140a72ca */ /* 0x000fe200000e0000 */
[----:B------:R-:W-:-:S02]  /*103e0*/  VIADD R20, R150, 0x180 ;  /* 0x0000018096147836 */ /* 0x000fc40000000000 */
[----:B0-----:R-:W-:Y:S01]  /*103f0*/  VIADD R74, R150, 0x200 ;  /* 0x00000200964a7836 */ /* 0x001fe20000000000 */
[----:B------:R-:W-:Y:S01]  /*10400*/  R2UR UR58, R14 ;  /* 0x000000000e3a72ca */ /* 0x000fe200000e0000 */
[----:B------:R-:W-:Y:S01]  /*10410*/  VIADD R14, R150, 0x1c0 ;  /* 0x000001c0960e7836 */ /* 0x000fe20000000000 */
[----:B------:R-:W-:Y:S01]  /*10420*/  R2UR UR6, R20 ;  /* 0x00000000140672ca */ /* 0x000fe200000e0000 */
[----:B------:R-:W-:Y:S01]  /*10430*/  VIADD R20, R150, 0x2 ;  /* 0x0000000296147836 */ /* 0x000fe20000000000 */
[----:B------:R-:W-:Y:S01]  /*10440*/  R2UR UR14, R74 ;  /* 0x000000004a0e72ca */ /* 0x000fe200000e0000 */
[----:B------:R-:W-:Y:S01]  /*10450*/  VIADD R82, R150, 0x3c0 ;  /* 0x000003c096527836 */ /* 0x000fe20000000000 */
[----:B------:R-:W-:Y:S01]  /*10460*/  MOV R81, UR54 ;  /* 0x0000003600517c02 */ /* 0x000fe20008000f00 */
[----:B------:R-:W-:Y:S01]  /*10470*/  UMOV UR54, UR4 ;  /* 0x0000000400367c82 */ /* 0x000fe20008000000 */
        /* <DEDUP_REMOVED lines=8> */
[----:B------:R-:W-:Y:S01]  /*10500*/  MOV R77, UR6 ;  /* 0x00000006004d7c02 */ /* 0x000fe20008000f00 */
[----:B------:R-:W-:Y:S01]  /*10510*/  UMOV UR6, UR10 ;  /* 0x0000000a00067c82 */ /* 0x000fe20008000000 */
[----:B------:R-:W-:Y:S01]  /*10520*/  R2UR UR10, R14 ;  /* 0x000000000e0a72ca */ /* 0x000fe200000e0000 */
[----:B------:R-:W-:Y:S01]  /*10530*/  VIADD R14, R150, 0x42 ;  /* 0x00000042960e7836 */ /* 0x000fe20000000000 */
[----:B------:R-:W-:-:S02]  /*10540*/  MOV R84, UR6 ;  /* 0x0000000600547c02 */ /* 0x000fc40008000f00 */
[----:B------:R-:W-:Y:S02]  /*10550*/  R2UR UR6, R150 ;  /* 0x00000000960672ca */ /* 0x000fe400000e0000 */
[----:B------:R-:W-:Y:S01]  /*10560*/  R2UR UR26, R20 ;  /* 0x00000000141a72ca */ /* 0x000fe200000e0000 */
        /* <DEDUP_REMOVED lines=10> */
[----:B------:R-:W-:Y:S01]  /*10610*/  HGMMA.64x16x16.F32.BF16 R136, gdesc[UR4], RZ, !UPT, gsb0 ;  /* 0x00200000048879f0 */ /* 0x000fe2000c0018ff */
[----:B------:R-:W-:Y:S01]  /*10620*/  R2UR UR7, R73 ;  /* 0x00000000490772ca */ /* 0x000fe200000e0000 */
[----:B------:R-:W-:Y:S01]  /*10630*/  IMAD.MOV.U32 R73, RZ, RZ, -0x7fffffe0 ;  /* 0x80000020ff497424 */ /* 0x000fe200078e00ff */
[----:B------:R-:W-:Y:S01]  /*10640*/  R2UR UR6, R84 ;  /* 0x00000000540672ca */ /* 0x000fe200000e0000 */
[----:B------:R-:W-:Y:S01]  /*10650*/  VIADD R74, R150, 0x202 ;  /* 0x00000202964a7836 */ /* 0x000fe20000000000 */
[----:B------:R-:W-:-:S02]  /*10660*/  R2UR UR4, R2 ;  /* 0x00000000020472ca */ /* 0x000fc400000e0000 */
[----:B------:R-:W-:Y:S02]  /*10670*/  R2UR UR5, R3 ;  /* 0x00000000030572ca */ /* 0x000fe400000e0000 */
[----:B------:R-:W-:Y:S01]  /*10680*/  R2UR UR20, R20 ;  /* 0x00000000141472ca */ /* 0x000fe200000e0000 */
[----:B------:R-:W-:Y:S01]  /*10690*/  VIADD R20, R150, 0x340 ;  /* 0x0000034096147836 */ /* 0x000fe20000000000 */
[----:B------:R-:W-:Y:S01]  /*106a0*/  R2UR UR46, R14 ;  /* 0x000000000e2e72ca */ /* 0x000fe200000e0000 */
[----:B------:R-:W-:Y:S01]  /*106b0*/  VIADD R14, R150, 0x240 ;  /* 0x00000240960e7836 */ /* 0x000fe20000000000 */
[----:B------:R-:W-:Y:S01]  /*106c0*/  R2UR UR9, R73 ;  /* 0x00000000490972ca */ /* 0x000fe200000e0000 */
[----:B------:R-:W-:Y:S01]  /*106d0*/  IMAD.MOV.U32 R73, RZ, RZ, -0x7fffffe0 ;  /* 0x80000020ff497424 */ /* 0x000fe200078e00ff */
[----:B------:R-:W-:Y:S02]  /*106e0*/  R2UR UR8, R20 ;  /* 0x00000000140872ca */ /* 0x000fe400000e0000 */
[----:B------:R-:W-:Y:S01]  /*106f0*/  R2UR UR32, R14 ;  /* 0x000000000e2072ca */ /* 0x000fe200000e0000 */
[----:B------:R-:W-:Y:S01]  /*10700*/  VIADD R14, R150, 0x300 ;  /* 0x00000300960e7836 */ /* 0x000fe20000000000 */
[----:B------:R-:W-:Y:S01]  /*10710*/  R2UR UR50, R74 ;  /* 0x000000004a3272ca */ /* 0x000fe200000e0000 */
[----:B------:R-:W-:Y:S01]  /*10720*/  VIADD R74, R150, 0x280 ;  /* 0x00000280964a7836 */ /* 0x000fe20000000000 */
[----:B------:R-:W-:Y:S01]  /*10730*/  R2UR UR37, R73 ;  /* 0x00000000492572ca */ /* 0x000fe200000e0000 */
[----:B------:R-:W-:Y:S01]  /*10740*/  IMAD.MOV.U32 R73, RZ, RZ, -0x7fffffe0 ;  /* 0x80000020ff497424 */ /* 0x000fe200078e00ff */
[----:B------:R-:W-:Y:S01]  /*10750*/  R2UR UR28, R14 ;  /* 0x000000000e1c72ca */ /* 0x000fe200000e0000 */
[----:B------:R-:W-:Y:S01]  /*10760*/  VIADD R14, R150, 0x380 ;  /* 0x00000380960e7836 */ /* 0x000fe20000000000 */
[----:B------:R-:W-:Y:S01]  /*10770*/  R2UR UR24, R74 ;  /* 0x000000004a1872ca */ /* 0x000fe200000e0000 */
[----:B------:R-:W-:-:S02]  /*10780*/  VIADD R74, R150, 0x400 ;  /* 0x00000400964a7836 */ /* 0x000fc40000000000 */
[----:B------:R-:W-:Y:S01]  /*10790*/  IMAD.U32 R20, RZ, RZ, UR8 ;  /* 0x00000008ff147e24 */ /* 0x000fe2000f8e00ff */
[----:B------:R-:W-:Y:S02]  /*107a0*/  R2UR UR8, R14 ;  /* 0x000000000e0872ca */ /* 0x000fe400000e0000 */
[----:B------:R-:W-:Y:S01]  /*107b0*/  R2UR UR12, R74 ;  /* 0x000000004a0c72ca */ /* 0x000fe200000e0000 */
[----:B------:R-:W-:Y:S02]  /*107c0*/  VIADD R74, R150, 0x242 ;  /* 0x00000242964a7836 */ /* 0x000fe40000000000 */
[----:B------:R-:W-:Y:S01]  /*107d0*/  IMAD.U32 R149, RZ, RZ, UR37 ;  /* 0x00000025ff957e24 */ /* 0x000fe2000f8e00ff */
[----:B------:R-:W-:Y:S02]  /*107e0*/  R2UR UR37, R9 ;  /* 0x00000000092572ca */ /* 0x000fe400000e0000 */
[----:B------:R-:W-:Y:S01]  /*107f0*/  R2UR UR36, R74 ;  /* 0x000000004a2472ca */ /* 0x000fe200000e0000 */
[----:B------:R-:W-:-:S04]  /*10800*/  VIADD R74, R150, 0x2c2 ;  /* 0x000002c2964a7836 */ /* 0x000fc80000000000 */
[----:B------:R-:W-:Y:S01]  /*10810*/  IMAD.U32 R14, RZ, RZ, UR8 ;  /* 0x00000008ff0e7e24 */ /* 0x000fe2000f8e00ff */
[----:B------:R-:W-:Y:S01]  /*10820*/  R2UR UR8, R72 ;  /* 0x00000000480872ca */ /* 0x000fe200000e0000 */
[----:B------:R-:W-:Y:S01]  /*10830*/  VIADD R72, R150, 0x282 ;  /* 0x0000028296487836 */ /* 0x000fe20000000000 */
[----:B------:R-:W-:Y:S01]  /*10840*/  R2UR UR60, R74 ;  /* 0x000000004a3c72ca */ /* 0x000fe200000e0000 */
[----:B------:R-:W-:-:S04]  /*10850*/  VIADD R74, R150, 0x342 ;  /* 0x00000342964a7836 */ /* 0x000fc80000000000 */
[----:B------:R-:W-:Y:S01]  /*10860*/  IMAD.U32 R146, RZ, RZ, UR36 ;  /* 0x00000024ff927e24 */ /* 0x000fe2000f8e00ff */
[----:B------:R-:W-:Y:S01]  /*10870*/  R2UR UR36, R72 ;  /* 0x00000000482472ca */ /* 0x000fe200000e0000 */
[----:B------:R-:W-:Y:S02]  /*10880*/  WARPGROUP.DEPBAR.LE gsb0, 0x0 ;  /* 0x00008000000079c5 */ /* 0x000fe40000010000 */
[----:B------:R-:W-:Y:S01]  /*10890*/  WARPGROUP.ARRIVE ;  /* 0x00000000000079c5 */ /* 0x000fe20000000000 */
[----:B------:R-:W-:-:S05]  /*108a0*/  VIADD R72, R150, 0x302 ;  /* 0x0000030296487836 */ /* 0x000fca0000000000 */
[----:B------:R-:W-:Y:S01]  /*108b0*/  HGMMA.64x16x16.F32.BF16 R128, gdesc[UR52], RZ, !UPT, gsb0 ;  /* 0x00200000348079f0 */ /* 0x000fe2000c0018ff */
[----:B------:R-:W-:Y:S02]  /*108c0*/  R2UR UR55, R80 ;  /* 0x00000000503772ca */ /* 0x000fe400000e0000 */
[----:B------:R-:W-:Y:S01]  /*108d0*/  R2UR UR54, R81 ;  /* 0x00000000513672ca */ /* 0x000fe200000e0000 */
[----:B------:R-:W-:Y:S01]  /*108e0*/  IMAD.U32 R148, RZ, RZ, UR36 ;  /* 0x00000024ff947e24 */ /* 0x000fe2000f8e00ff */
[----:B------:R-:W-:Y:S02]  /*108f0*/  R2UR UR52, R2 ;  /* 0x00000000023472ca */ /* 0x000fe400000e0000 */
[----:B------:R-:W-:Y:S02]  /*10900*/  R2UR UR53, R3 ;  /* 0x00000000033572ca */ /* 0x000fe400000e0000 */
[----:B------:R-:W-:Y:S01]  /*10910*/  R2UR UR36, R8 ;  /* 0x00000000082472ca */ /* 0x000fe200000e0000 */
[----:B------:R-:W-:-:S02]  /*10920*/  WARPGROUP.DEPBAR.LE gsb0, 0x0 ;  /* 0x00008000000079c5 */ /* 0x000fc40000010000 */
[----:B------:R-:W-:-:S06]  /*10930*/  WARPGROUP.ARRIVE ;  /* 0x00000000000079c5 */ /* 0x000fcc0000000000 */
[----:B------:R-:W-:Y:S01]  /*10940*/  HGMMA.64x16x16.F32.BF16 R120, gdesc[UR56], RZ, !UPT, gsb0 ;  /* 0x00200000387879f0 */ /* 0x000fe2000c0018ff */
[----:B------:R-:W-:Y:S02]  /*10950*/  R2UR UR59, R78 ;  /* 0x000000004e3b72ca */ /* 0x000fe400000e0000 */
[----:B------:R-:W-:Y:S02]  /*10960*/  R2UR UR58, R79 ;  /* 0x000000004f3a72ca */ /* 0x000fe400000e0000 */
[----:B------:R-:W-:Y:S02]  /*10970*/  R2UR UR56, R2 ;  /* 0x00000000023872ca */ /* 0x000fe400000e0000 */
[----:B------:R-:W-:Y:S01]  /*10980*/  R2UR UR57, R3 ;  /* 0x00000000033972ca */ /* 0x000fe200000e0000 */
[----:B------:R-:W-:Y:S02]  /*10990*/  WARPGROUP.DEPBAR.LE gsb0, 0x0 ;  /* 0x00008000000079c5 */ /* 0x000fe40000010000 */
[----:B------:R-:W-:-:S06]  /*109a0*/  WARPGROUP.ARRIVE ;  /* 0x00000000000079c5 */ /* 0x000fcc0000000000 */
[----:B------:R-:W-:Y:S01]  /*109b0*/  HGMMA.64x16x16.F32.BF16 R112, gdesc[UR4], RZ, !UPT, gsb0 ;  /* 0x00200000047079f0 */ /* 0x000fe2000c0018ff */
[----:B------:R-:W-:Y:S01]  /*109c0*/  R2UR UR7, R76 ;  /* 0x000000004c0772ca */ /* 0x000fe200000e0000 */
[----:B------:R-:W-:Y:S01]  /*109d0*/  VIADD R76, R150, 0x382 ;  /* 0x00000382964c7836 */ /* 0x000fe20000000000 */
[----:B------:R-:W-:Y:S01]  /*109e0*/  R2UR UR6, R77 ;  /* 0x000000004d0672ca */ /* 0x000fe200000e0000 */
[----:B------:R-:W-:Y:S01]  /*109f0*/  IMAD.MOV.U32 R77, RZ, RZ, -0x7fffffe0 ;  /* 0x80000020ff4d7424 */ /* 0x000fe200078e00ff */
[----:B------:R-:W-:Y:S02]  /*10a00*/  R2UR UR4, R2 ;  /* 0x00000000020472ca */ /* 0x000fe400000e0000 */
[----:B------:R-:W-:Y:S01]  /*10a10*/  R2UR UR5, R3 ;  /* 0x00000000030572ca */ /* 0x000fe200000e0000 */
[----:B------:R-:W-:Y:S02]  /*10a20*/  WARPGROUP.DEPBAR.LE gsb0, 0x0 ;  /* 0x00008000000079c5 */ /* 0x000fe40000010000 */
[----:B------:R-:W-:-:S06]  /*10a30*/  WARPGROUP.ARRIVE ;  /* 0x00000000000079c5 */ /* 0x000fcc0000000000 */
[----:B------:R-:W-:Y:S01]  /*10a40*/  HGMMA.64x16x16.F32.BF16 R104, gdesc[UR52], RZ, !UPT, gsb0 ;  /* 0x00200000346879f0 */ /* 0x000fe2000c0018ff */
[----:B------:R-:W-:Y:S01]  /*10a50*/  UMOV UR54, UR8 ;  /* 0x0000000800367c82 */ /* 0x000fe20008000000 */
[----:B------:R-:W-:Y:S01]  /*10a60*/  UMOV UR55, UR9 ;  /* 0x0000000900377c82 */ /* 0x000fe20008000000 */
[----:B------:R-:W-:Y:S01]  /*10a70*/  R2UR UR8, R2 ;  /* 0x00000000020872ca */ /* 0x000fe200000e0000 */
[----:B------:R-:W-:Y:S01]  /*10a80*/  UMOV UR52, UR16 ;  /* 0x0000001000347c82 */ /* 0x000fe20008000000 */
[----:B------:R-:W-:Y:S01]  /*10a90*/  R2UR UR9, R3 ;  /* 0x00000000030972ca */ /* 0x000fe200000e0000 */
[----:B------:R-:W-:Y:S01]  /*10aa0*/  UMOV UR53, UR17 ;  /* 0x0000001100357c82 */ /* 0x000fe20008000000 */
[C---:B------:R-:W-:Y:S02]  /*10ab0*/  R2UR UR16, R8.reuse ;  /* 0x00000000081072ca */ /* 0x040fe400000e0000 */
[----:B------:R-:W-:Y:S02]  /*10ac0*/  R2UR UR17, R9 ;  /* 0x00000000091172ca */ /* 0x000fe400000e0000 */
[----:B------:R-:W-:Y:S01]  /*10ad0*/  MOV R25, UR55 ;  /* 0x0000003700197c02 */ /* 0x000fe20008000f00 */
[----:B------:R-:W-:Y:S01]  /*10ae0*/  UMOV UR55, UR25 ;  /* 0x0000001900377c82 */ /* 0x000fe20008000000 */
[----:B------:R-:W-:Y:S01]  /*10af0*/  MOV R24, UR54 ;  /* 0x0000003600187c02 */ /* 0x000fe20008000f00 */
[----:B------:R-:W-:Y:S01]  /*10b00*/  UMOV UR54, UR24 ;  /* 0x0000001800367c82 */ /* 0x000fe20008000000 */
[----:B------:R-:W-:-:S02]  /*10b10*/  R2UR UR24, R8 ;  /* 0x00000000081872ca */ /* 0x000fc400000e0000 */
[----:B------:R-:W-:Y:S01]  /*10b20*/  R2UR UR25, R9 ;  /* 0x00000000091972ca */ /* 0x000fe200000e0000 */
[----:B------:R-:W-:Y:S02]  /*10b30*/  WARPGROUP.DEPBAR.LE gsb0, 0x0 ;  /* 0x00008000000079c5 */ /* 0x000fe40000010000 */
[----:B------:R-:W-:-:S06]  /*10b40*/  WARPGROUP.ARRIVE ;  /* 0x00000000000079c5 */ /* 0x000fcc0000000000 */
[----:B------:R-:W-:Y:S01]  /*10b50*/  HGMMA.64x16x16.F32.BF16 R96, gdesc[UR56], RZ, !UPT, gsb0 ;  /* 0x00200000386079f0 */ /* 0x000fe2000c0018ff */
[----:B------:R-:W-:Y:S01]  /*10b60*/  UMOV UR58, UR12 ;  /* 0x0000000c003a7c82 */ /* 0x000fe20008000000 */
[----:B------:R-:W-:Y:S01]  /*10b70*/  UMOV UR59, UR13 ;  /* 0x0000000d003b7c82 */ /* 0x000fe20008000000 */
[----:B------:R-:W-:Y:S01]  /*10b80*/  R2UR UR56, R72 ;  /* 0x00000000483872ca */ /* 0x000fe200000e0000 */
[----:B------:R-:W-:Y:S01]  /*10b90*/  VIADD R72, R150, 0x3c2 ;  /* 0x000003c296487836 */ /* 0x000fe20000000000 */
[----:B------:R-:W-:Y:S01]  /*10ba0*/  R2UR UR57, R73 ;  /* 0x00000000493972ca */ /* 0x000fe200000e0000 */
[----:B------:R-:W-:Y:S01]  /*10bb0*/  IMAD.MOV.U32 R73, RZ, RZ, -0x7fffffe0 ;  /* 0x80000020ff497424 */ /* 0x000fe200078e00ff */
        /* <DEDUP_REMOVED lines=8> */
[----:B------:R-:W-:-:S11]  /*10c40*/  R2UR UR7, R77 ;  /* 0x000000004d0772ca */ /* 0x000fd600000e0000 */
[----:B------:R-:W-:Y:S01]  /*10c50*/  MOV R18, UR6 ;  /* 0x0000000600127c02 */ /* 0x000fe20008000f00 */
[----:B------:R-:W-:Y:S01]  /*10c60*/  UMOV UR6, UR20 ;  /* 0x0000001400067c82 */ /* 0x000fe20008000000 */
[----:B------:R-:W-:Y:S01]  /*10c70*/  MOV R19, UR7 ;  /* 0x0000000700137c02 */ /* 0x000fe20008000f00 */
[----:B------:R-:W-:Y:S01]  /*10c80*/  UMOV UR7, UR21 ;  /* 0x0000001500077c82 */ /* 0x000fe20008000000 */
[----:B------:R-:W-:Y:S02]  /*10c90*/  R2UR UR20, R8 ;  /* 0x00000000081472ca */ /* 0x000fe400000e0000 */
[----:B------:R-:W-:Y:S01]  /*10ca0*/  R2UR UR21, R9 ;  /* 0x00000000091572ca */ /* 0x000fe200000e0000 */
[----:B------:R-:W-:Y:S02]  /*10cb0*/  WARPGROUP.DEPBAR.LE gsb0, 0x0 ;  /* 0x00008000000079c5 */ /* 0x000fe40000010000 */
[----:B------:R-:W-:-:S06]  /*10cc0*/  WARPGROUP.ARRIVE ;  /* 0x00000000000079c5 */ /* 0x000fcc0000000000 */
[----:B------:R-:W-:Y:S01]  /*10cd0*/  HGMMA.64x16x16.F32.BF16 R80, gdesc[UR8], RZ, !UPT, gsb0 ;  /* 0x00200000085079f0 */ /* 0x000fe2000c0018ff */
[----:B------:R-:W-:Y:S01]  /*10ce0*/  R2UR UR10, R72 ;  /* 0x00000000480a72ca */ /* 0x000fe200000e0000 */
[----:B------:R-:W-:Y:S01]  /*10cf0*/  UMOV UR8, UR32 ;  /* 0x0000002000087c82 */ /* 0x000fe20008000000 */
[----:B------:R-:W-:Y:S01]  /*10d00*/  R2UR UR11, R73 ;  /* 0x00000000490b72ca */ /* 0x000fe200000e0000 */
[----:B------:R-:W-:Y:S01]  /*10d10*/  UMOV UR9, UR33 ;  /* 0x0000002100097c82 */ /* 0x000fe20008000000 */
[----:B------:R-:W-:Y:S02]  /*10d20*/  R2UR UR32, R8 ;  /* 0x00000000082072ca */ /* 0x000fe400000e0000 */
[----:B------:R-:W-:-:S07]  /*10d30*/  R2UR UR33, R9 ;  /* 0x00000000092172ca */ /* 0x000fce00000e0000 */
        /* <DEDUP_REMOVED lines=13> */
[----:B------:R-:W-:Y:S02]  /*10e10*/  WARPGROUP.DEPBAR.LE gsb0, 0x0 ;  /* 0x00008000000079c5 */ /* 0x000fe40000010000 */
[----:B------:R-:W-:-:S06]  /*10e20*/  WARPGROUP.ARRIVE ;  /* 0x00000000000079c5 */ /* 0x000fcc0000000000 */
[----:B------:R-:W-:Y:S01]  /*10e30*/  HGMMA.64x16x16.F32.BF16 R136, gdesc[UR16], R136, gsb0 ;  /* 0x00200000108879f0 */ /* 0x000fe20008001888 */
[----:B------:R-:W-:Y:S01]  /*10e40*/  R2UR UR18, R152 ;  /* 0x00000000981272ca */ /* 0x000fe200000e0000 */
[----:B------:R-:W-:Y:S01]  /*10e50*/  VIADD R152, R150, 0x480 ;  /* 0x0000048096987836 */ /* 0x000fe20000000000 */
[----:B------:R-:W-:Y:S01]  /*10e60*/  R2UR UR19, R153 ;  /* 0x00000000991372ca */ /* 0x000fe200000e0000 */
[----:B------:R-:W-:Y:S01]  /*10e70*/  IMAD.MOV.U32 R153, RZ, RZ, -0x7fffffe0 ;  /* 0x80000020ff997424 */ /* 0x000fe200078e00ff */
[----:B------:R-:W-:Y:S02]  /*10e80*/  WARPGROUP.DEPBAR.LE gsb0, 0x0 ;  /* 0x00008000000079c5 */ /* 0x000fe40000010000 */
[----:B------:R-:W-:-:S06]  /*10e90*/  WARPGROUP.ARRIVE ;  /* 0x00000000000079c5 */ /* 0x000fcc0000000000 */
[----:B------:R-:W-:Y:S01]  /*10ea0*/  HGMMA.64x16x16.F32.BF16 R128, gdesc[UR20], R128, gsb0 ;  /* 0x00200000148079f0 */ /* 0x000fe20008001880 */
[----:B------:R-:W-:Y:S02]  /*10eb0*/  R2UR UR22, R152 ;  /* 0x00000000981672ca */ /* 0x000fe400000e0000 */
[----:B------:R-:W-:Y:S02]  /*10ec0*/  R2UR UR23, R153 ;  /* 0x00000000991772ca */ /* 0x000fe400000e0000 */
[----:B------:R-:W-:Y:S02]  /*10ed0*/  R2UR UR20, R12 ;  /* 0x000000000c1472ca */ /* 0x000fe400000e0000 */
[----:B------:R-:W-:-:S07]  /*10ee0*/  R2UR UR21, R13 ;  /* 0x000000000d1572ca */ /* 0x000fce00000e0000 */
[----:B---3--:R-:W-:Y:S01]  /*10ef0*/  MOV R0, UR22 ;  /* 0x0000001600007c02 */ /* 0x008fe20008000f00 */
[----:B------:R-:W-:Y:S01]  /*10f00*/  UMOV UR22, UR8 ;  /* 0x0000000800167c82 */ /* 0x000fe20008000000 */
[----:B------:R-:W-:Y:S01]  /*10f10*/  MOV R16, UR23 ;  /* 0x0000001700107c02 */ /* 0x000fe20008000f00 */
[----:B------:R-:W-:Y:S01]  /*10f20*/  UMOV UR23, UR9 ;  /* 0x0000000900177c82 */ /* 0x000fe20008000000 */
[----:B------:R-:W-:Y:S02]  /*10f30*/  R2UR UR8, R12 ;  /* 0x000000000c0872ca */ /* 0x000fe400000e0000 */
[----:B------:R-:W-:Y:S01]  /*10f40*/  R2UR UR9, R13 ;  /* 0x000000000d0972ca */ /* 0x000fe200000e0000 */
        /* <DEDUP_REMOVED lines=15> */
[----:B------:R-:W-:Y:S01]  /*11040*/  R2UR UR40, R12 ;  /* 0x000000000c2872ca */ /* 0x000fe200000e0000 */
[----:B------:R-:W-:Y:S01]  /*11050*/  UMOV UR42, UR6 ;  /* 0x00000006002a7c82 */ /* 0x000fe20008000000 */
[----:B------:R-:W-:Y:S01]  /*11060*/  R2UR UR41, R13 ;  /* 0x000000000d2972ca */ /* 0x000fe200000e0000 */
[----:B------:R-:W-:Y:S01]  /*11070*/  UMOV UR43, UR7 ;  /* 0x00000007002b7c82 */ /* 0x000fe20008000000 */
[----:B------:R-:W-:Y:S02]  /*11080*/  R2UR UR6, R20 ;  /* 0x00000000140672ca */ /* 0x000fe400000e0000 */
[----:B------:R-:W-:Y:S01]  /*11090*/  R2UR UR7, R21 ;  /* 0x00000000150772ca */ /* 0x000fe200000e0000 */
[----:B------:R-:W-:Y:S01]  /*110a0*/  IMAD.MOV.U32 R21, RZ, RZ, R17 ;  /* 0x000000ffff157224 */ /* 0x000fe200078e0011 */
[----:B------:R-:W-:Y:S02]  /*110b0*/  WARPGROUP.DEPBAR.LE gsb0, 0x0 ;  /* 0x00008000000079c5 */ /* 0x000fe40000010000 */
[----:B------:R-:W-:-:S06]  /*110c0*/  WARPGROUP.ARRIVE ;  /* 0x00000000000079c5 */ /* 0x000fcc0000000000 */
[----:B------:R-:W-:Y:S01]  /*110d0*/  HGMMA.64x16x16.F32.BF16 R80, gdesc[UR44], R80, gsb0 ;  /* 0x002000002c5079f0 */ /* 0x000fe20008001850 */
[----:B------:R-:W-:Y:S01]  /*110e0*/  UMOV UR46, UR52 ;  /* 0x00000034002e7c82 */ /* 0x000fe20008000000 */
[----:B------:R-:W-:Y:S01]  /*110f0*/  UMOV UR47, UR53 ;  /* 0x00000035002f7c82 */ /* 0x000fe20008000000 */
[----:B------:R-:W-:Y:S02]  /*11100*/  R2UR UR52, R12 ;  /* 0x000000000c3472ca */ /* 0x000fe400000e0000 */
[----:B------:R-:W-:Y:S01]  /*11110*/  R2UR UR53, R13 ;  /* 0x000000000d3572ca */ /* 0x000fe200000e0000 */
[----:B------:R-:W-:Y:S02]  /*11120*/  WARPGROUP.DEPBAR.LE gsb0, 0x0 ;  /* 0x00008000000079c5 */ /* 0x000fe40000010000 */
[----:B------:R-:W-:-:S06]  /*11130*/  WARPGROUP.ARRIVE ;  /* 0x00000000000079c5 */ /* 0x000fcc0000000000 */
[----:B------:R-:W-:Y:S01]  /*11140*/  HGMMA.64x16x16.F32.BF16 R72, gdesc[UR48], R72, gsb0 ;  /* 0x00200000304879f0 */ /* 0x000fe20008001848 */
[----:B------:R-:W-:Y:S01]  /*11150*/  R2UR UR50, R14 ;  /* 0x000000000e3272ca */ /* 0x000fe200000e0000 */
[----:B------:R-:W-:Y:S01]  /*11160*/  VIADD R14, R150, 0x4c0 ;  /* 0x000004c0960e7836 */ /* 0x000fe20000000000 */
[----:B------:R-:W-:Y:S01]  /*11170*/  R2UR UR51, R15 ;  /* 0x000000000f3372ca */ /* 0x000fe200000e0000 */
[----:B------:R-:W-:Y:S01]  /*11180*/  IMAD.MOV.U32 R15, RZ, RZ, -0x7fffffe0 ;  /* 0x80000020ff0f7424 */ /* 0x000fe200078e00ff */
[C---:B------:R-:W-:Y:S02]  /*11190*/  R2UR UR48, R12.reuse ;  /* 0x000000000c3072ca */ /* 0x040fe400000e0000 */
[C---:B------:R-:W-:Y:S02]  /*111a0*/  R2UR UR49, R13.reuse ;  /* 0x000000000d3172ca */ /* 0x040fe400000e0000 */
[----:B------:R-:W-:Y:S02]  /*111b0*/  R2UR UR44, R12 ;  /* 0x000000000c2c72ca */ /* 0x000fe400000e0000 */
[----:B------:R-:W-:-:S02]  /*111c0*/  R2UR UR45, R13 ;  /* 0x000000000d2d72ca */ /* 0x000fc400000e0000 */
[----:B------:R-:W-:Y:S01]  /*111d0*/  R2UR UR26, R14 ;  /* 0x000000000e1a72ca */ /* 0x000fe200000e0000 */
[----:B------:R-:W-:Y:S01]  /*111e0*/  VIADD R14, R150, 0x500 ;  /* 0x00000500960e7836 */ /* 0x000fe20000000000 */
[----:B------:R-:W-:Y:S01]  /*111f0*/  R2UR UR27, R15 ;  /* 0x000000000f1b72ca */ /* 0x000fe200000e0000 */
[----:B------:R-:W-:-:S03]  /*11200*/  IMAD.MOV.U32 R15, RZ, RZ, -0x7fffffe0 ;  /* 0x80000020ff0f7424 */ /* 0x000fc600078e00ff */
[----:B------:R-:W-:Y:S01]  /*11210*/  R2UR UR30, R14 ;  /* 0x000000000e1e72ca */ /* 0x000fe200000e0000 */
[----:B------:R-:W-:Y:S01]  /*11220*/  VIADD R14, R150, 0x540 ;  /* 0x00000540960e7836 */ /* 0x000fe20000000000 */
[----:B------:R-:W-:Y:S01]  /*11230*/  R2UR UR31, R15 ;  /* 0x000000000f1f72ca */ /* 0x000fe200000e0000 */
[----:B------:R-:W-:-:S03]  /*11240*/  IMAD.MOV.U32 R15, RZ, RZ, -0x7fffffe0 ;  /* 0x80000020ff0f7424 */ /* 0x000fc600078e00ff */
[----:B------:R-:W-:Y:S01]  /*11250*/  R2UR UR34, R14 ;  /* 0x000000000e2272ca */ /* 0x000fe200000e0000 */
[----:B------:R-:W-:Y:S01]  /*11260*/  VIADD R14, R150, 0x580 ;  /* 0x00000580960e7836 */ /* 0x000fe20000000000 */
[----:B------:R-:W-:Y:S01]  /*11270*/  MOV R157, UR26 ;  /* 0x0000001a009d7c02 */ /* 0x000fe20008000f00 */
[----:B------:R-:W-:Y:S01]  /*11280*/  UMOV UR26, UR56 ;  /* 0x00000038001a7c82 */ /* 0x000fe20008000000 */
[----:B------:R-:W-:Y:S01]  /*11290*/  MOV R17, UR27 ;  /* 0x0000001b00117c02 */ /* 0x000fe20008000f00 */
[----:B------:R-:W-:Y:S01]  /*112a0*/  UMOV UR27, UR57 ;  /* 0x00000039001b7c82 */ /* 0x000fe20008000000 */
[----:B------:R-:W-:Y:S02]  /*112b0*/  WARPGROUP.DEPBAR.LE gsb0, 0x0 ;  /* 0x00008000000079c5 */ /* 0x000fe40000010000 */
[----:B------:R-:W-:Y:S01]  /*112c0*/  WARPGROUP.ARRIVE ;  /* 0x00000000000079c5 */ /* 0x000fe20000000000 */
[----:B------:R-:W-:Y:S01]  /*112d0*/  R2UR UR35, R15 ;  /* 0x000000000f2372ca */ /* 0x000fe200000e0000 */
[----:B------:R-:W-:Y:S01]  /*112e0*/  IMAD.MOV.U32 R15, RZ, RZ, -0x7fffffe0 ;  /* 0x80000020ff0f7424 */ /* 0x000fe200078e00ff */
[----:B------:R-:W-:Y:S01]  /*112f0*/  R2UR UR38, R14 ;  /* 0x000000000e2672ca */ /* 0x000fe200000e0000 */
[----:B------:R-:W-:Y:S01]  /*11300*/  IMAD.MOV.U32 R14, RZ, RZ, R21 ;  /* 0x000000ffff0e7224 */ /* 0x000fe200078e0015 */
[----:B------:R-:W-:Y:S01]  /*11310*/  R2UR UR36, R10 ;  /* 0x000000000a2472ca */ /* 0x000fe200000e0000 */
[----:B------:R-:W-:Y:S01]  /*11320*/  HGMMA.64x16x16.F32.BF16 R136, gdesc[UR20], R136, gsb0 ;  /* 0x00200000148879f0 */ /* 0x000fe20008001888 */
[----:B------:R-:W-:Y:S01]  /*11330*/  UMOV UR22, UR4 ;  /* 0x0000000400167c82 */ /* 0x000fe20008000000 */
[----:B------:R-:W-:Y:S01]  /*11340*/  UMOV UR23, UR5 ;  /* 0x0000000500177c82 */ /* 0x000fe20008000000 */
[----:B------:R-:W-:-:S02]  /*11350*/  R2UR UR56, R12 ;  /* 0x000000000c3872ca */ /* 0x000fc400000e0000 */
[----:B------:R-:W-:Y:S02]  /*11360*/  R2UR UR57, R13 ;  /* 0x000000000d3972ca */ /* 0x000fe400000e0000 */
[----:B------:R-:W-:Y:S02]  /*11370*/  R2UR UR39, R15 ;  /* 0x000000000f2772ca */ /* 0x000fe400000e0000 */
[----:B------:R-:W-:Y:S02]  /*11380*/  R2UR UR37, R11 ;  /* 0x000000000b2572ca */ /* 0x000fe400000e0000 */
[----:B------:R-:W-:Y:S02]  /*11390*/  MOV R20, UR38 ;  /* 0x0000002600147c02 */ /* 0x000fe40008000f00 */
[----:B------:R-:W-:Y:S02]  /*113a0*/  MOV R152, UR35 ;  /* 0x0000002300987c02 */ /* 0x000fe40008000f00 */
[----:B------:R-:W-:-:S02]  /*113b0*/  MOV R151, UR34 ;  /* 0x0000002200977c02 */ /* 0x000fc40008000f00 */
[C---:B------:R-:W-:Y:S02]  /*113c0*/  R2UR UR32, R10.reuse ;  /* 0x000000000a2072ca */ /* 0x040fe400000e0000 */
[C---:B------:R-:W-:Y:S02]  /*113d0*/  R2UR UR33, R11.reuse ;  /* 0x000000000b2172ca */ /* 0x040fe400000e0000 */
[----:B------:R-:W-:Y:S02]  /*113e0*/  R2UR UR28, R10 ;  /* 0x000000000a1c72ca */ /* 0x000fe400000e0000 */
[----:B------:R-:W-:Y:S02]  /*113f0*/  R2UR UR29, R11 ;  /* 0x000000000b1d72ca */ /* 0x000fe400000e0000 */
[----:B------:R-:W-:Y:S01]  /*11400*/  MOV R156, UR31 ;  /* 0x0000001f009c7c02 */ /* 0x000fe20008000f00 */
[----:B------:R-:W-:Y:S01]  /*11410*/  UMOV UR31, UR61 ;  /* 0x0000003d001f7c82 */ /* 0x000fe20008000000 */
[----:B------:R-:W-:Y:S01]  /*11420*/  MOV R153, UR30 ;  /* 0x0000001e00997c02 */ /* 0x000fe20008000f00 */
[----:B------:R-:W-:Y:S01]  /*11430*/  UMOV UR30, UR60 ;  /* 0x0000003c001e7c82 */ /* 0x000fe20008000000 */
[----:B------:R-:W-:-:S02]  /*11440*/  WARPGROUP.DEPBAR.LE gsb0, 0x0 ;  /* 0x00008000000079c5 */ /* 0x000fc40000010000 */
[----:B------:R-:W-:Y:S01]  /*11450*/  WARPGROUP.ARRIVE ;  /* 0x00000000000079c5 */ /* 0x000fe20000000000 */
[----:B------:R-:W-:Y:S02]  /*11460*/  R2UR UR4, R12 ;  /* 0x000000000c0472ca */ /* 0x000fe400000e0000 */
[----:B------:R-:W-:Y:S02]  /*11470*/  R2UR UR5, R13 ;  /* 0x000000000d0572ca */ /* 0x000fe400000e0000 */
[----:B------:R-:W-:Y:S01]  /*11480*/  MOV R21, UR39 ;  /* 0x0000002700157c02 */ /* 0x000fe20008000f00 */
[----:B------:R-:W-:Y:S01]  /*11490*/  HGMMA.64x16x16.F32.BF16 R128, gdesc[UR52], R128, gsb0 ;  /* 0x00200000348079f0 */ /* 0x000fe20008001880 */
[----:B------:R-:W-:Y:S02]  /*114a0*/  R2UR UR38, R146 ;  /* 0x00000000922672ca */ /* 0x000fe400000e0000 */
[----:B------:R-:W-:Y:S02]  /*114b0*/  R2UR UR39, R147 ;  /* 0x00000000932772ca */ /* 0x000fe400000e0000 */
[----:B------:R-:W-:-:S02]  /*114c0*/  R2UR UR34, R148 ;  /* 0x00000000942272ca */ /* 0x000fc400000e0000 */
[----:B------:R-:W-:Y:S02]  /*114d0*/  R2UR UR35, R149 ;  /* 0x00000000952372ca */ /* 0x000fe400000e0000 */
[C---:B------:R-:W-:Y:S02]  /*114e0*/  R2UR UR24, R10.reuse ;  /* 0x000000000a1872ca */ /* 0x040fe400000e0000 */
[C---:B------:R-:W-:Y:S02]  /*114f0*/  R2UR UR25, R11.reuse ;  /* 0x000000000b1972ca */ /* 0x040fe400000e0000 */
[C---:B------:R-:W-:Y:S02]  /*11500*/  R2UR UR20, R10.reuse ;  /* 0x000000000a1472ca */ /* 0x040fe400000e0000 */
[----:B------:R-:W-:Y:S02]  /*11510*/  R2UR UR21, R11 ;  /* 0x000000000b1572ca */ /* 0x000fe400000e0000 */
[----:B------:R-:W-:-:S02]  /*11520*/  R2UR UR12, R10 ;  /* 0x000000000a0c72ca */ /* 0x000fc400000e0000 */
[C---:B------:R-:W-:Y:S02]  /*11530*/  R2UR UR13, R11.reuse ;  /* 0x000000000b0d72ca */ /* 0x040fe400000e0000 */
[----:B------:R-:W-:Y:S02]  /*11540*/  R2UR UR16, R10 ;  /* 0x000000000a1072ca */ /* 0x000fe400000e0000 */
[----:B------:R-:W-:Y:S01]  /*11550*/  R2UR UR17, R11 ;  /* 0x000000000b1172ca */ /* 0x000fe200000e0000 */
[----:B------:R-:W-:Y:S01]  /*11560*/  IMAD.MOV.U32 R15, RZ, RZ, -0x7fffffe0 ;  /* 0x80000020ff0f7424 */ /* 0x000fe200078e00ff */
[----:B------:R-:W-:Y:S02]  /*11570*/  R2UR UR61, R14 ;  /* 0x000000000e3d72ca */ /* 0x000fe400000e0000 */
[----:B------:R-:W-:Y:S01]  /*11580*/  R2UR UR60, R26 ;  /* 0x000000001a3c72ca */ /* 0x000fe200000e0000 */
[----:B------:R-:W-:Y:S02]  /*11590*/  WARPGROUP.DEPBAR.LE gsb0, 0x0 ;  /* 0x00008000000079c5 */ /* 0x000fe40000010000 */
[----:B------:R-:W-:Y:S01]  /*115a0*/  WARPGROUP.ARRIVE ;  /* 0x00000000000079c5 */ /* 0x000fe20000000000 */
[----:B------:R-:W-:-:S02]  /*115b0*/  R2UR UR55, R25 ;  /* 0x00000000193772ca */ /* 0x000fc400000e0000 */
[----:B------:R-:W-:Y:S02]  /*115c0*/  R2UR UR54, R24 ;  /* 0x00000000183672ca */ /* 0x000fe400000e0000 */
[----:B------:R-:W-:Y:S01]  /*115d0*/  R2UR UR52, R12 ;  /* 0x000000000c3472ca */ /* 0x000fe200000e0000 */
[----:B------:R-:W-:Y:S01]  /*115e0*/  HGMMA.64x16x16.F32.BF16 R120, gdesc[UR40], R120, gsb0 ;  /* 0x00200000287879f0 */ /* 0x000fe20008001878 */
[----:B------:R-:W-:Y:S01]  /*115f0*/  R2UR UR53, R13 ;  /* 0x000000000d3572ca */ /* 0x000fe200000e0000 */
[----:B------:R-:W-:Y:S01]  /*11600*/  VIADD R14, R150, 0x5c0 ;  /* 0x000005c0960e7836 */ /* 0x000fe20000000000 */
[----:B------:R0:W5:Y:S01]  /*11610*/  LDL.LU R26, [R1+0xe8] ;  /* 0x0000e800011a7983 */ /* 0x0001620000300800 */
[----:B------:R-:W-:Y:S02]  /*11620*/  WARPGROUP.DEPBAR.LE gsb0, 0x0 ;  /* 0x00008000000079c5 */ /* 0x000fe40000010000 */
[----:B------:R-:W-:Y:S01]  /*11630*/  WARPGROUP.ARRIVE ;  /* 0x00000000000079c5 */ /* 0x000fe20000000000 */
[----:B------:R-:W-:Y:S01]  /*11640*/  R2UR UR42, R14 ;  /* 0x000000000e2a72ca */ /* 0x000fe200000e0000 */
[----:B------:R0:W5:Y:S04]  /*11650*/  LDL.LU R25, [R1+0xe4] ;  /* 0x0000e40001197983 */ /* 0x0001680000300800 */
[----:B------:R-:W-:Y:S01]  /*11660*/  HGMMA.64x16x16.F32.BF16 R112, gdesc[UR8], R112, gsb0 ;  /* 0x00200000087079f0 */ /* 0x000fe20008001870 */
[----:B------:R-:W-:-:S02]  /*11670*/  R2UR UR43, R15 ;  /* 0x000000000f2b72ca */ /* 0x000fc400000e0000 */
[----:B------:R-:W-:Y:S02]  /*11680*/  R2UR UR40, R6 ;  /* 0x00000000062872ca */ /* 0x000fe400000e0000 */
[----:B------:R-:W-:Y:S01]  /*11690*/  R2UR UR41, R7 ;  /* 0x00000000072972ca */ /* 0x000fe200000e0000 */
[----:B------:R-:W-:Y:S01]  /*116a0*/  VIADD R14, R150, 0x600 ;  /* 0x00000600960e7836 */ /* 0x000fe20000000000 */
[----:B------:R0:W5:Y:S01]  /*116b0*/  LDL.LU R24, [R1+0xe0] ;  /* 0x0000e00001187983 */ /* 0x0001620000300800 */
[----:B------:R-:W-:Y:S01]  /*116c0*/  R2UR UR11, R23 ;  /* 0x00000000170b72ca */ /* 0x000fe200000e0000 */
[----:B------:R-:W-:Y:S02]  /*116d0*/  WARPGROUP.DEPBAR.LE gsb0, 0x0 ;  /* 0x00008000000079c5 */ /* 0x000fe40000010000 */
[----:B------:R-:W-:Y:S01]  /*116e0*/  WARPGROUP.ARRIVE ;  /* 0x00000000000079c5 */ /* 0x000fe20000000000 */
[----:B------:R-:W-:Y:S02]  /*116f0*/  R2UR UR10, R22 ;  /* 0x00000000160a72ca */ /* 0x000fe400000e0000 */
[----:B------:R-:W-:-:S02]  /*11700*/  R2UR UR8, R10 ;  /* 0x000000000a0872ca */ /* 0x000fc400000e0000 */
[----:B------:R-:W-:Y:S01]  /*11710*/  R2UR UR9, R11 ;  /* 0x000000000b0972ca */ /* 0x000fe200000e0000 */
[----:B------:R-:W-:Y:S01]  /*11720*/  HGMMA.64x16x16.F32.BF16 R104, gdesc[UR4], R104, gsb0 ;  /* 0x00200000046879f0 */ /* 0x000fe20008001868 */
[----:B------:R-:W-:Y:S01]  /*11730*/  IMAD.MOV.U32 R15, RZ, RZ, -0x7fffffe0 ;  /* 0x80000020ff0f7424 */ /* 0x000fe200078e00ff */
[----:B------:R0:W5:Y:S01]  /*11740*/  LDL.LU R23, [R1+0xdc] ;  /* 0x0000dc0001177983 */ /* 0x0001620000300800 */
[----:B------:R-:W-:Y:S02]  /*11750*/  R2UR UR7, R19 ;  /* 0x00000000130772ca */ /* 0x000fe400000e0000 */
[----:B------:R-:W-:Y:S01]  /*11760*/  R2UR UR6, R18 ;  /* 0x00000000120672ca */ /* 0x000fe200000e0000 */
[----:B------:R0:W5:Y:S01]  /*11770*/  LDL.LU R22, [R1+0xd8] ;  /* 0x0000d80001167983 */ /* 0x0001620000300800 */
[----:B------:R-:W-:Y:S02]  /*11780*/  R2UR UR4, R10 ;  /* 0x000000000a0472ca */ /* 0x000fe400000e0000 */
[----:B------:R-:W-:Y:S01]  /*11790*/  R2UR UR5, R11 ;  /* 0x000000000b0572ca */ /* 0x000fe200000e0000 */
[----:B------:R0:W5:Y:S04]  /*117a0*/  LDL.LU R19, [R1+0xd4] ;  /* 0x0000d40001137983 */ /* 0x0001680000300800 */
[----:B------:R0:W5:Y:S01]  /*117b0*/  LDL.LU R18, [R1+0xd0] ;  /* 0x0000d00001127983 */ /* 0x0001620000300800 */
[----:B------:R-:W-:-:S02]  /*117c0*/  WARPGROUP.DEPBAR.LE gsb0, 0x0 ;  /* 0x00008000000079c5 */ /* 0x000fc40000010000 */
        /* <DEDUP_REMOVED lines=38> */
[----:B------:R-:W-:Y:S02]  /*11a30*/  R2UR UR23, R16 ;  /* 0x00000000101772ca */ /* 0x000fe400000e0000 */
[----:B------:R-:W-:Y:S02]  /*11a40*/  R2UR UR22, R0 ;  /* 0x00000000001672ca */ /* 0x000fe400000e0000 */
[----:B------:R-:W-:Y:S02]  /*11a50*/  R2UR UR20, R6 ;  /* 0x00000000061472ca */ /* 0x000fe400000e0000 */
[----:B------:R-:W-:Y:S01]  /*11a60*/  R2UR UR21, R7 ;  /* 0x00000000071572ca */ /* 0x000fe200000e0000 */
[----:B------:R-:W-:Y:S02]  /*11a70*/  WARPGROUP.DEPBAR.LE gsb0, 0x0 ;  /* 0x00008000000079c5 */ /* 0x000fe40000010000 */
[----:B------:R-:W-:-:S10]  /*11a80*/  WARPGROUP.ARRIVE ;  /* 0x00000000000079c5 */ /* 0x000fd40000000000 */
[----:B------:R-:W-:Y:S01]  /*11a90*/  HGMMA.64x16x16.F32.BF16 R136, gdesc[UR20], R136, gsb0 ;  /* 0x00200000148879f0 */ /* 0x000fe20008001888 */
[----:B------:R-:W-:Y:S02]  /*11aa0*/  R2UR UR27, R17 ;  /* 0x00000000111b72ca */ /* 0x000fe400000e0000 */
[----:B------:R-:W-:Y:S01]  /*11ab0*/  R2UR UR26, R157 ;  /* 0x000000009d1a72ca */ /* 0x000fe200000e0000 */
[----:B------:R0:W5:Y:S01]  /*11ac0*/  LDL.LU R17, [R1+0xcc] ;  /* 0x0000cc0001117983 */ /* 0x0001620000300800 */
[----:B------:R-:W-:Y:S02]  /*11ad0*/  R2UR UR24, R6 ;  /* 0x00000000061872ca */ /* 0x000fe400000e0000 */
[----:B------:R-:W-:Y:S01]  /*11ae0*/  R2UR UR25, R7 ;  /* 0x00000000071972ca */ /* 0x000fe200000e0000 */
[----:B------:R0:W5:Y:S01]  /*11af0*/  LDL.LU R16, [R1+0xc8] ;  /* 0x0000c80001107983 */ /* 0x0001620000300800 */
[----:B------:R-:W-:Y:S02]  /*11b00*/  R2UR UR31, R156 ;  /* 0x000000009c1f72ca */ /* 0x000fe400000e0000 */
[----:B------:R-:W-:Y:S01]  /*11b10*/  R2UR UR30, R153 ;  /* 0x00000000991e72ca */ /* 0x000fe200000e0000 */
[----:B------:R0:W5:Y:S01]  /*11b20*/  LDL.LU R0, [R1+0xc4] ;  /* 0x0000c40001007983 */ /* 0x0001620000300800 */
[----:B------:R-:W-:-:S02]  /*11b30*/  WARPGROUP.DEPBAR.LE gsb0, 0x0 ;  /* 0x00008000000079c5 */ /* 0x000fc40000010000 */
[----:B------:R-:W-:-:S06]  /*11b40*/  WARPGROUP.ARRIVE ;  /* 0x00000000000079c5 */ /* 0x000fcc0000000000 */
[----:B------:R-:W-:Y:S01]  /*11b50*/  HGMMA.64x16x16.F32.BF16 R128, gdesc[UR24], R128, gsb0 ;  /* 0x00200000188079f0 */ /* 0x000fe20008001880 */
[----:B------:R-:W-:Y:S02]  /*11b60*/  R2UR UR28, R6 ;  /* 0x00000000061c72ca */ /* 0x000fe400000e0000 */
[----:B------:R-:W-:Y:S01]  /*11b70*/  R2UR UR29, R7 ;  /* 0x00000000071d72ca */ /* 0x000fe200000e0000 */
[----:B------:R-:W-:Y:S02]  /*11b80*/  WARPGROUP.DEPBAR.LE gsb0, 0x0 ;  /* 0x00008000000079c5 */ /* 0x000fe40000010000 */
[----:B------:R-:W-:-:S10]  /*11b90*/  WARPGROUP.ARRIVE ;  /* 0x00000000000079c5 */ /* 0x000fd40000000000 */
        /* <DEDUP_REMOVED lines=123> */
[----:B------:R-:W-:Y:S03]  /*12350*/  HGMMA.64x16x16.F32.BF16 R72, gdesc[UR32], R72, gsb0 ;  /* 0x00200000204879f0 */ /* 0x000fe60008001848 */
[----:B------:R-:W-:Y:S02]  /*12360*/  WARPGROUP.DEPBAR.LE gsb0, 0x0 ;  /* 0x00008000000079c5 */ /* 0x000fe40000010000 */
[----:B0-----:R-:W-:Y:S05]  /*12370*/  @P2 BRA `(.L_x_521) ;  /* 0x0000000000282947 */ /* 0x001fea0003800000 */
[----:B------:R-:W-:Y:S05]  /*12380*/  @!P0 BRA `(.L_x_522) ;  /* 0x0000000000048947 */ /* 0x000fea0003800000 */
[----:B------:R-:W-:Y:S01]  /*12390*/  BPT.TRAP 0x1 ;  /* 0x000000040000795c */ /* 0x000fe20000300000 */
.L_x_522:
[----:B------:R-:W-:Y:S01]  /*123a0*/  SHF.L.U32 R14, R155, 0x1f, RZ ;  /* 0x0000001f9b0e7819 */ /* 0x000fe200000006ff */
[----:B-----5:R-:W-:-:S04]  /*123b0*/  IMAD R15, R0, 0x8, R16 ;  /* 0x00000008000f7824 */ /* 0x020fc800078e0210 */
[----:B------:R0:W1:Y:S01]  /*123c0*/  SYNCS.PHASECHK.TRANS64.TRYWAIT P2, [R15+URZ+0x31c50], R14 ;  /* 0x031c500e0f0075a7 */ /* 0x000062000804017f */
[----:B------:R-:W-:Y:S05]  /*123d0*/  @!P0 BRA `(.L_x_523) ;  /* 0x0000000000048947 */ /* 0x000fea0003800000 */
[----:B------:R-:W-:Y:S01]  /*123e0*/  BPT.TRAP 0x1 ;  /* 0x000000040000795c */ /* 0x000fe20000300000 */
.L_x_523:
[----:B-1----:R-:W-:Y:S05]  /*123f0*/  @P2 BRA `(.L_x_521) ;  /* 0x0000000000082947 */ /* 0x002fea0003800000 */
[----:B------:R-:W1:Y:S02]  /*12400*/  SYNCS.PHASECHK.TRANS64.TRYWAIT P2, [R15+URZ+0x31c50], R14 ;  /* 0x031c500e0f0075a7 */ /* 0x000e64000804017f */
[----:B-1----:R-:W-:Y:S05]  /*12410*/  @!P2 BRA `(.L_x_524) ;  /* 0x000000d000aca947 */ /* 0x002fea0003800000 */
.L_x_521:
[----:B------:R-:W-:Y:S05]  /*12420*/  WARPSYNC.ALL ;  /* 0x0000000000007948 */ /* 0x000fea0003800000 */
[----:B------:R-:W-:Y:S01]  /*12430*/  ULDC UR4, c[0x0][0x9d8] ;  /* 0x0002760000047ab9 */ /* 0x000fe20000000800 */
[----:B------:R-:W-:Y:S01]  /*12440*/  STL [R1+0xcc], R4 ;  /* 0x0000cc0401007387 */ /* 0x000fe20000100800 */
[----:B------:R-:W-:Y:S01]  /*12450*/  FMUL.FTZ R156, R136, UR4 ;  /* 0x00000004889c7c20 */ /* 0x000fe20008410000 */
[----:B------:R-:W-:Y:S01]  /*12460*/  FMUL.FTZ R155, R137, UR4 ;  /* 0x00000004899b7c20 */ /* 0x000fe20008410000 */
[----:B------:R-:W-:Y:S01]  /*12470*/  FMUL.FTZ R147, R140, UR4 ;  /* 0x000000048c937c20 */ /* 0x000fe20008410000 */
[----:B------:R-:W-:Y:S01]  /*12480*/  FMUL.FTZ R146, R141, UR4 ;  /* 0x000000048d927c20 */ /* 0x000fe20008410000 */
[----:B------:R-:W-:Y:S01]  /*12490*/  FMUL.FTZ R138, R138, UR4 ;  /* 0x000000048a8a7c20 */ /* 0x000fe20008410000 */
[----:B------:R-:W-:Y:S01]  /*124a0*/  FMUL.FTZ R141, R128, UR4 ;  /* 0x00000004808d7c20 */ /* 0x000fe20008410000 */
[----:B------:R-:W0:Y:S01]  /*124b0*/  MUFU.TANH R156, R156 ;  /* 0x0000009c009c7308 */ /* 0x000e220000002400 */
[----:B------:R-:W-:Y:S01]  /*124c0*/  STL [R1+0xc8], R3 ;  /* 0x0000c80301007387 */ /* 0x000fe20000100800 */
[----:B------:R-:W-:Y:S01]  /*124d0*/  FMUL.FTZ R137, R132, UR4 ;  /* 0x0000000484897c20 */ /* 0x000fe20008410000 */
[----:B------:R-:W-:Y:S01]  /*124e0*/  FMUL.FTZ R136, R133, UR4 ;  /* 0x0000000485887c20 */ /* 0x000fe20008410000 */
[----:B------:R-:W-:Y:S01]  /*124f0*/  FMUL.FTZ R128, R121, UR4 ;  /* 0x0000000479807c20 */ /* 0x000fe20008410000 */
[----:B------:R2:W-:Y:S01]  /*12500*/  STL [R1+0xc4], R2 ;  /* 0x0000c40201007387 */ /* 0x0005e20000100800 */
[----:B------:R-:W-:Y:S01]  /*12510*/  FMUL.FTZ R20, R125, UR4 ;  /* 0x000000047d147c20 */ /* 0x000fe20008410000 */
[----:B------:R-:W-:Y:S01]  /*12520*/  FMUL.FTZ R125, R112, UR4 ;  /* 0x00000004707d7c20 */ /* 0x000fe20008410000 */
[----:B------:R-:W3:Y:S01]  /*12530*/  MUFU.TANH R155, R155 ;  /* 0x0000009b009b7308 */ /* 0x000ee20000002400 */
[----:B------:R-:W-:Y:S01]  /*12540*/  FMUL.FTZ R21, R116, UR4 ;  /* 0x0000000474157c20 */ /* 0x000fe20008410000 */
[----:B------:R-:W-:Y:S01]  /*12550*/  FMUL.FTZ R112, R117, UR4 ;  /* 0x0000000475707c20 */ /* 0x000fe20008410000 */
[----:B------:R-:W-:Y:S01]  /*12560*/  FMUL.FTZ R104, R104, UR4 ;  /* 0x0000000468687c20 */ /* 0x000fe20008410000 */
[----:B------:R-:W-:Y:S01]  /*12570*/  FMUL.FTZ R105, R105, UR4 ;  /* 0x0000000469697c20 */ /* 0x000fe20008410000 */
[----:B------:R-:W-:Y:S01]  /*12580*/  FMUL.FTZ R108, R108, UR4 ;  /* 0x000000046c6c7c20 */ /* 0x000fe20008410000 */
[----:B------:R-:W-:Y:S01]  /*12590*/  FMUL.FTZ R109, R109, UR4 ;  /* 0x000000046d6d7c20 */ /* 0x000fe20008410000 */
[----:B------:R-:W-:Y:S01]  /*125a0*/  FMUL.FTZ R96, R96, UR4 ;  /* 0x0000000460607c20 */ /* 0x000fe20008410000 */
[----:B------:R-:W4:Y:S01]  /*125b0*/  MUFU.TANH R147, R147 ;  /* 0x0000009300937308 */ /* 0x000f220000002400 */
[----:B01----:R-:W-:Y:S01]  /*125c0*/  FMNMX.FTZ R14, R156, R154, !PT ;  /* 0x0000009a9c0e7209 */ /* 0x003fe20007810000 */
[----:B------:R-:W-:Y:S01]  /*125d0*/  FMUL.FTZ R97, R97, UR4 ;  /* 0x0000000461617c20 */ /* 0x000fe20008410000 */
[----:B------:R-:W-:Y:S01]  /*125e0*/  FMUL.FTZ R100, R100, UR4 ;  /* 0x0000000464647c20 */ /* 0x000fe20008410000 */
[----:B------:R-:W-:Y:S01]  /*125f0*/  FMUL.FTZ R101, R101, UR4 ;  /* 0x0000000465657c20 */ /* 0x000fe20008410000 */
[----:B------:R-:W-:Y:S01]  /*12600*/  FMUL.FTZ R116, R89, UR4 ;  /* 0x0000000459747c20 */ /* 0x000fe20008410000 */
[----:B------:R-:W-:Y:S01]  /*12610*/  FMUL.FTZ R92, R92, UR4 ;  /* 0x000000045c5c7c20 */ /* 0x000fe20008410000 */
[----:B------:R-:W-:Y:S01]  /*12620*/  FMUL.FTZ R117, R93, UR4 ;  /* 0x000000045d757c20 */ /* 0x000fe20008410000 */
[----:B------:R-:W0:Y:S01]  /*12630*/  MUFU.TANH R146, R146 ;  /* 0x0000009200927308 */ /* 0x000e220000002400 */
[----:B---3--:R-:W-:Y:S01]  /*12640*/  FMNMX.FTZ R14, R155, R14, !PT ;  /* 0x0000000e9b0e7209 */ /* 0x008fe20007810000 */
[----:B------:R-:W-:Y:S01]  /*12650*/  FMUL.FTZ R140, R80, UR4 ;  /* 0x00000004508c7c20 */ /* 0x000fe20008410000 */
[----:B------:R-:W-:Y:S01]  /*12660*/  FMUL.FTZ R151, R81, UR4 ;  /* 0x0000000451977c20 */ /* 0x000fe20008410000 */
[----:B------:R-:W-:Y:S01]  /*12670*/  FMUL.FTZ R150, R84, UR4 ;  /* 0x0000000454967c20 */ /* 0x000fe20008410000 */
[----:B------:R-:W-:Y:S01]  /*12680*/  FMUL.FTZ R148, R85, UR4 ;  /* 0x0000000455947c20 */ /* 0x000fe20008410000 */
[----:B------:R-:W-:Y:S01]  /*12690*/  FMUL.FTZ R149, R72, UR4 ;  /* 0x0000000448957c20 */ /* 0x000fe20008410000 */
[----:B------:R-:W-:Y:S01]  /*126a0*/  FMUL.FTZ R152, R73, UR4 ;  /* 0x0000000449987c20 */ /* 0x000fe20008410000 */
[----:B--2---:R1:W2:Y:S01]  /*126b0*/  MUFU.TANH R2, R138 ;  /* 0x0000008a00027308 */ /* 0x0042a20000002400 */
[----:B----4-:R-:W-:Y:S01]  /*126c0*/  FMNMX.FTZ R14, R147, R14, !PT ;  /* 0x0000000e930e7209 */ /* 0x010fe20007810000 */
[----:B------:R-:W-:Y:S01]  /*126d0*/  FMUL.FTZ R153, R76, UR4 ;  /* 0x000000044c997c20 */ /* 0x000fe20008410000 */
[----:B------:R-:W-:Y:S01]  /*126e0*/  FMUL.FTZ R121, R77, UR4 ;  /* 0x000000044d797c20 */ /* 0x000fe20008410000 */
[----:B------:R-:W-:Y:S01]  /*126f0*/  FMUL.FTZ R123, R123, UR4 ;  /* 0x000000047b7b7c20 */ /* 0x000fe20008410000 */
[----:B------:R-:W-:Y:S01]  /*12700*/  FMUL.FTZ R114, R114, UR4 ;  /* 0x0000000472727c20 */ /* 0x000fe20008410000 */
[----:B------:R-:W-:Y:S01]  /*12710*/  FMUL.FTZ R127, R127, UR4 ;  /* 0x000000047f7f7c20 */ /* 0x000fe20008410000 */
[----:B------:R-:W-:Y:S01]  /*12720*/  FMUL.FTZ R122, R122, UR4 ;  /* 0x000000047a7a7c20 */ /* 0x000fe20008410000 */
[----:B------:R-:W3:Y:S01]  /*12730*/  MUFU.TANH R141, R141 ;  /* 0x0000008d008d7308 */ /* 0x000ee20000002400 */
[----:B-1----:R-:W-:Y:S01]  /*12740*/  FMUL.FTZ R138, R129, UR4 ;  /* 0x00000004818a7c20 */ /* 0x002fe20008410000 */
[----:B------:R-:W-:Y:S01]  /*12750*/  FMUL.FTZ R129, R120, UR4 ;  /* 0x0000000478817c20 */ /* 0x000fe20008410000 */
[----:B0-----:R-:W-:Y:S01]  /*12760*/  FMNMX.FTZ R14, R146, R14, !PT ;  /* 0x0000000e920e7209 */ /* 0x001fe20007810000 */
[----:B------:R-:W-:Y:S01]  /*12770*/  FMUL.FTZ R120, R124, UR4 ;  /* 0x000000047c787c20 */ /* 0x000fe20008410000 */
[----:B------:R-:W-:Y:S01]  /*12780*/  FMUL.FTZ R124, R113, UR4 ;  /* 0x00000004717c7c20 */ /* 0x000fe20008410000 */
[----:B------:R-:W-:Y:S01]  /*12790*/  FMUL.FTZ R113, R88, UR4 ;  /* 0x0000000458717c20 */ /* 0x000fe20008410000 */
[----:B------:R-:W-:Y:S01]  /*127a0*/  ULDC UR5, c[0x0][0x988] ;  /* 0x0002620000057ab9 */ /* 0x000fe20000000800 */
[----:B------:R-:W0:Y:S01]  /*127b0*/  MUFU.TANH R138, R138 ;  /* 0x0000008a008a7308 */ /* 0x000e220000002400 */
[----:B------:R-:W-:Y:S01]  /*127c0*/  FMUL.FTZ R139, R139, UR4 ;  /* 0x000000048b8b7c20 */ /* 0x000fe20008410000 */
[----:B--2---:R-:W-:Y:S01]  /*127d0*/  STL [R1+0x4c], R2 ;  /* 0x00004c0201007387 */ /* 0x004fe20000100800 */
[----:B------:R-:W-:Y:S01]  /*127e0*/  FMUL.FTZ R134, R134, UR4 ;  /* 0x0000000486867c20 */ /* 0x000fe20008410000 */
[----:B------:R-:W-:Y:S01]  /*127f0*/  FMUL.FTZ R143, R143, UR4 ;  /* 0x000000048f8f7c20 */ /* 0x000fe20008410000 */
[----:B------:R-:W-:Y:S01]  /*12800*/  FMUL.FTZ R135, R135, UR4 ;  /* 0x0000000487877c20 */ /* 0x000fe20008410000 */
[----:B------:R-:W-:Y:S01]  /*12810*/  FMUL.FTZ R126, R126, UR4 ;  /* 0x000000047e7e7c20 */ /* 0x000fe20008410000 */
[----:B------:R-:W-:Y:S01]  /*12820*/  FMUL.FTZ R157, R115, UR4 ;  /* 0x00000004739d7c20 */ /* 0x000fe20008410000 */
[----:B------:R-:W1:Y:S01]  /*12830*/  MUFU.TANH R137, R137 ;  /* 0x0000008900897308 */ /* 0x000e620000002400 */
[----:B---3--:R-:W-:Y:S01]  /*12840*/  FMNMX.FTZ R14, R141, R14, !PT ;  /* 0x0000000e8d0e7209 */ /* 0x008fe20007810000 */
[----:B------:R-:W-:Y:S01]  /*12850*/  FMUL.FTZ R131, R131, UR4 ;  /* 0x0000000483837c20 */ /* 0x000fe20008410000 */
[----:B------:R-:W-:Y:S01]  /*12860*/  FMUL.FTZ R142, R142, UR4 ;  /* 0x000000048e8e7c20 */ /* 0x000fe20008410000 */
[----:B------:R-:W-:-:S04]  /*12870*/  FMUL.FTZ R130, R130, UR4 ;  /* 0x0000000482827c20 */ /* 0x000fc80008410000 */
        /* <DEDUP_REMOVED lines=58> */
[----:B------:R1:W3:Y:S01]  /*12c20*/  MUFU.TANH R81, R123 ;  /* 0x0000007b00517308 */ /* 0x0002e20000002400 */
[----:B--2---:R-:W-:-:S07]  /*12c30*/  FMNMX.FTZ R14, R153, R14, !PT ;  /* 0x0000000e990e7209 */ /* 0x004fce0007810000 */
[----:B------:R-:W2:Y:S01]  /*12c40*/  MUFU.TANH R80, R114 ;  /* 0x0000007200507308 */ /* 0x000ea20000002400 */
[----:B0-----:R-:W-:Y:S01]  /*12c50*/  FMNMX.FTZ R14, R121, R14, !PT ;  /* 0x0000000e790e7209 */ /* 0x001fe20007810000 */
[----:B-1----:R-:W4:Y:S04]  /*12c60*/  LDL.LU R123, [R1+0x4c] ;  /* 0x00004c00017b7983 */ /* 0x002f280000300800 */
[----:B------:R-:W0:Y:S02]  /*12c70*/  SHFL.BFLY PT, R15, R14, 0x2, 0x1f ;  /* 0x0c401f000e0f7f89 */ /* 0x000e2400000e0000 */
[----:B------:R-:W1:Y:S08]  /*12c80*/  MUFU.TANH R88, R127 ;  /* 0x0000007f00587308 */ /* 0x000e700000002400 */
[----:B------:R-:W-:Y:S08]  /*12c90*/  MUFU.TANH R84, R122 ;  /* 0x0000007a00547308 */ /* 0x000ff00000002400 */
[----:B------:R3:W-:Y:S01]  /*12ca0*/  MUFU.TANH R4, R139 ;  /* 0x0000008b00047308 */ /* 0x0007e20000002400 */
[----:B0-----:R-:W-:-:S07]  /*12cb0*/  FMNMX.FTZ R14, R14, R15, !PT ;  /* 0x0000000f0e0e7209 */ /* 0x001fce0007810000 */
[----:B------:R-:W0:Y:S01]  /*12cc0*/  MUFU.TANH R85, R134 ;  /* 0x0000008600557308 */ /* 0x000e220000002400 */
[----:B------:R-:W2:Y:S01]  /*12cd0*/  SHFL.BFLY PT, R15, R14, 0x1, 0x1f ;  /* 0x0c201f000e0f7f89 */ /* 0x000ea200000e0000 */
[----:B---3--:R-:W-:-:S06]  /*12ce0*/  FMUL.FTZ R139, R118, UR4 ;  /* 0x00000004768b7c20 */ /* 0x008fcc0008410000 */
[----:B------:R-:W-:Y:S08]  /*12cf0*/  MUFU.TANH R2, R143 ;  /* 0x0000008f00027308 */ /* 0x000ff00000002400 */
[----:B------:R-:W3:Y:S08]  /*12d00*/  MUFU.TANH R72, R135 ;  /* 0x0000008700487308 */ /* 0x000ef00000002400 */
[----:B------:R0:W-:Y:S01]  /*12d10*/  MUFU.TANH R93, R131 ;  /* 0x00000083005d7308 */ /* 0x0001e20000002400 */
[----:B--2---:R-:W-:Y:S01]  /*12d20*/  FMNMX.FTZ R14, R14, R15, !PT ;  /* 0x0000000f0e0e7209 */ /* 0x004fe20007810000 */
[----:B------:R-:W-:-:S04]  /*12d30*/  IMAD.U32 R15, RZ, RZ, UR5 ;  /* 0x00000005ff0f7e24 */ /* 0x000fc8000f8e00ff */
[C---:B------:R-:W-:Y:S01]  /*12d40*/  FADD.FTZ R122, -R14.reuse, R154 ;  /* 0x0000009a0e7a7221 */ /* 0x040fe20000010100 */
[-C--:B------:R-:W-:Y:S01]  /*12d50*/  FMUL.FTZ R154, R14, R15.reuse ;  /* 0x0000000f0e9a7220 */ /* 0x080fe20000410000 */
[----:B------:R-:W-:Y:S03]  /*12d60*/  MUFU.TANH R3, R142 ;  /* 0x0000008e00037308 */ /* 0x000fe60000002400 */
[-CC-:B------:R-:W-:Y:S01]  /*12d70*/  FFMA.FTZ R127, R120, R15.reuse, -R154.reuse ;  /* 0x0000000f787f7223 */ /* 0x180fe2000001089a */
[----:B------:R-:W-:Y:S02]  /*12d80*/  IMAD.MOV.U32 R120, RZ, RZ, R81 ;  /* 0x000000ffff787224 */ /* 0x000fe400078e0051 */
[-C--:B------:R-:W-:Y:S01]  /*12d90*/  FFMA.FTZ R81, R112, R15.reuse, -R154 ;  /* 0x0000000f70517223 */ /* 0x080fe2000001089a */
[----:B------:R-:W-:Y:S02]  /*12da0*/  IMAD.MOV.U32 R112, RZ, RZ, R80 ;  /* 0x000000ffff707224 */ /* 0x000fe400078e0050 */
[-CC-:B------:R-:W-:Y:S01]  /*12db0*/  FFMA.FTZ R80, R105, R15.reuse, -R154.reuse ;  /* 0x0000000f69507223 */ /* 0x180fe2000001089a */
[-C--:B------:R-:W-:Y:S01]  /*12dc0*/  FFMA.FTZ R118, R155, R15.reuse, -R154 ;  /* 0x0000000f9b767223 */ /* 0x080fe2000001089a */
[----:B-1----:R-:W-:Y:S01]  /*12dd0*/  IMAD.MOV.U32 R105, RZ, RZ, R88 ;  /* 0x000000ffff697224 */ /* 0x002fe200078e0058 */
[----:B------:R-:W4:Y:S01]  /*12de0*/  LDL.LU R155, [R1+0x2c] ;  /* 0x00002c00019b7983 */ /* 0x000f220000300800 */
[-CC-:B------:R-:W-:Y:S01]  /*12df0*/  FFMA.FTZ R88, R108, R15.reuse, -R154.reuse ;  /* 0x0000000f6c587223 */ /* 0x180fe2000001089a */
[----:B------:R-:W-:Y:S02]  /*12e00*/  MUFU.TANH R89, R130 ;  /* 0x0000008200597308 */ /* 0x000fe40000002400 */
[----:B------:R-:W2:Y:S01]  /*12e10*/  LDL.LU R108, [R1+0x30] ;  /* 0x00003000016c7983 */ /* 0x000ea20000300800 */
[-C--:B------:R-:W-:Y:S01]  /*12e20*/  FMUL.FTZ R122, R122, R15.reuse ;  /* 0x0000000f7a7a7220 */ /* 0x080fe20000410000 */
[-CC-:B------:R-:W-:Y:S01]  /*12e30*/  FFMA.FTZ R115, R156, R15.reuse, -R154.reuse ;  /* 0x0000000f9c737223 */ /* 0x180fe2000001089a */
[----:B------:R-:W-:-:S03]  /*12e40*/  FFMA.FTZ R73, R104, R15, -R154 ;  /* 0x0000000f68497223 */ /* 0x000fc6000001089a */
[----:B------:R1:W3:Y:S01]  /*12e50*/  MUFU.TANH R143, R126 ;  /* 0x0000007e008f7308 */ /* 0x0002e20000002400 */
[-CC-:B------:R-:W-:Y:S01]  /*12e60*/  FFMA.FTZ R114, R147, R15.reuse, -R154.reuse ;  /* 0x0000000f93727223 */ /* 0x180fe2000001089a */
[----:B0-----:R-:W-:Y:S01]  /*12e70*/  FFMA.FTZ R131, R137, R15, -R154 ;  /* 0x0000000f89837223 */ /* 0x001fe2000001089a */
[----:B------:R-:W-:-:S05]  /*12e80*/  IMAD.MOV.U32 R137, RZ, RZ, R85 ;  /* 0x000000ffff897224 */ /* 0x000fca00078e0055 */
[----:B------:R-:W-:Y:S01]  /*12e90*/  MUFU.EX2 R104, R115 ;  /* 0x0000007300687308 */ /* 0x000fe20000000800 */
[-CC-:B-1----:R-:W-:Y:S01]  /*12ea0*/  FFMA.FTZ R126, R20, R15.reuse, -R154.reuse ;  /* 0x0000000f147e7223 */ /* 0x182fe2000001089a */
[----:B------:R-:W-:-:S06]  /*12eb0*/  FFMA.FTZ R146, R146, R15, -R154 ;  /* 0x0000000f92927223 */ /* 0x000fcc000001089a */
[----:B------:R-:W2:Y:S01]  /*12ec0*/  MUFU.EX2 R20, R122 ;  /* 0x0000007a00147308 */ /* 0x000ea20000000800 */
[----:B------:R-:W-:Y:S01]  /*12ed0*/  FFMA.FTZ R85, R116, R15, -R154 ;  /* 0x0000000f74557223 */ /* 0x000fe2000001089a */
[----:B------:R-:W-:-:S06]  /*12ee0*/  FMUL.FTZ R116, R106, UR4 ;  /* 0x000000046a747c20 */ /* 0x000fcc0008410000 */
[----:B------:R-:W0:Y:S01]  /*12ef0*/  MUFU.EX2 R118, R118 ;  /* 0x0000007600767308 */ /* 0x000e220000000800 */
[----:B------:R-:W-:-:S07]  /*12f00*/  FFMA.FTZ R132, R138, R15, -R154 ;  /* 0x0000000f8a847223 */ /* 0x000fce000001089a */
[----:B------:R1:W0:Y:S01]  /*12f10*/  MUFU.EX2 R106, R114 ;  /* 0x00000072006a7308 */ /* 0x0002220000000800 */
[----:B---3--:R-:W-:Y:S02]  /*12f20*/  IMAD.MOV.U32 R138, RZ, RZ, R72 ;  /* 0x000000ffff8a7224 */ /* 0x008fe400078e0048 */
[----:B------:R-:W-:-:S05]  /*12f30*/  FFMA.FTZ R72, R97, R15, -R154 ;  /* 0x0000000f61487223 */ /* 0x000fca000001089a */
[----:B------:R-:W3:Y:S01]  /*12f40*/  MUFU.EX2 R146, R146 ;  /* 0x0000009200927308 */ /* 0x000ee20000000800 */
[----:B-1----:R-:W-:Y:S02]  /*12f50*/  IMAD.MOV.U32 R114, RZ, RZ, R143 ;  /* 0x000000ffff727224 */ /* 0x002fe400078e008f */
[----:B------:R-:W-:Y:S02]  /*12f60*/  IMAD.MOV.U32 R135, RZ, RZ, R93 ;  /* 0x000000ffff877224 */ /* 0x000fe400078e005d */
[----:B------:R-:W-:Y:S02]  /*12f70*/  IMAD.MOV.U32 R134, RZ, RZ, R89 ;  /* 0x000000ffff867224 */ /* 0x000fe400078e0059 */
[-CC-:B------:R-:W-:Y:S01]  /*12f80*/  FFMA.FTZ R76, R21, R15.reuse, -R154.reuse ;  /* 0x0000000f154c7223 */ /* 0x180fe2000001089a */
[-C--:B------:R-:W-:Y:S01]  /*12f90*/  FFMA.FTZ R21, R101, R15.reuse, -R154 ;  /* 0x0000000f65157223 */ /* 0x080fe2000001089a */
[----:B------:R-:W-:Y:S02]  /*12fa0*/  IMAD.MOV.U32 R101, RZ, RZ, R120 ;  /* 0x000000ffff657224 */ /* 0x000fe400078e0078 */
[-CC-:B------:R-:W-:Y:S01]  /*12fb0*/  FFMA.FTZ R130, R136, R15.reuse, -R154.reuse ;  /* 0x0000000f88827223 */ /* 0x180fe2000001089a */
[----:B------:R-:W-:Y:S01]  /*12fc0*/  FMUL.FTZ R120, R98, UR4 ;  /* 0x0000000462787c20 */ /* 0x000fe20008410000 */
[----:B------:R-:W-:Y:S01]  /*12fd0*/  FFMA.FTZ R133, R141, R15, -R154 ;  /* 0x0000000f8d857223 */ /* 0x000fe2000001089a */
[----:B------:R-:W-:-:S02]  /*12fe0*/  IMAD.MOV.U32 R136, RZ, RZ, R84 ;  /* 0x000000ffff887224 */ /* 0x000fc400078e0054 */
[-CC-:B------:R-:W-:Y:S01]  /*12ff0*/  FFMA.FTZ R129, R129, R15.reuse, -R154.reuse ;  /* 0x0000000f81817223 */ /* 0x180fe2000001089a */
[----:B------:R-:W-:Y:S02]  /*13000*/  IMAD.MOV.U32 R98, RZ, RZ, R137 ;  /* 0x000000ffff627224 */ /* 0x000fe400078e0089 */
        /* <DEDUP_REMOVED lines=16> */
[----:B------:R-:W-:Y:S01]  /*13110*/  FFMA.FTZ R154, R121, R15, -R154 ;  /* 0x0000000f799a7223 */ /* 0x000fe2000001089a */
[----:B------:R-:W-:Y:S01]  /*13120*/  FMUL.FTZ R121, R99, UR4 ;  /* 0x0000000463797c20 */ /* 0x000fe20008410000 */
[----:B------:R-:W-:-:S02]  /*13130*/  IMAD.MOV.U32 R99, RZ, RZ, R138 ;  /* 0x000000ffff637224 */ /* 0x000fc400078e008a */
[----:B------:R-:W-:Y:S01]  /*13140*/  IMAD.MOV.U32 R100, RZ, RZ, R136 ;  /* 0x000000ffff647224 */ /* 0x000fe200078e0088 */
[----:B------:R-:W1:Y:S01]  /*13150*/  MUFU.TANH R157, R157 ;  /* 0x0000009d009d7308 */ /* 0x000e620000002400 */
[----:B------:R-:W-:Y:S01]  /*13160*/  FMUL.FTZ R115, R119, UR4 ;  /* 0x0000000477737c20 */ /* 0x000fe20008410000 */
[----:B------:R-:W-:-:S06]  /*13170*/  IMAD.MOV.U32 R113, RZ, RZ, R105 ;  /* 0x000000ffff717224 */ /* 0x000fcc00078e0069 */
[----:B------:R-:W1:Y:S01]  /*13180*/  MUFU.TANH R139, R139 ;  /* 0x0000008b008b7308 */ /* 0x000e620000002400 */
[----:B------:R-:W-:-:S07]  /*13190*/  FMUL.FTZ R117, R107, UR4 ;  /* 0x000000046b757c20 */ /* 0x000fce0008410000 */
[----:B------:R-:W1:Y:S01]  /*131a0*/  MUFU.TANH R115, R115 ;  /* 0x0000007300737308 */ /* 0x000e620000002400 */
[----:B------:R-:W-:-:S07]  /*131b0*/  FMUL.FTZ R119, R111, UR4 ;  /* 0x000000046f777c20 */ /* 0x000fce0008410000 */
[----:B------:R-:W1:Y:S08]  /*131c0*/  MUFU.TANH R116, R116 ;  /* 0x0000007400747308 */ /* 0x000e700000002400 */
[----:B------:R-:W1:Y:S08]  /*131d0*/  MUFU.TANH R117, R117 ;  /* 0x0000007500757308 */ /* 0x000e700000002400 */
[----:B------:R-:W-:Y:S01]  /*131e0*/  MUFU.TANH R119, R119 ;  /* 0x0000007700777308 */ /* 0x000fe20000002400 */
[----:B------:R-:W-:-:S07]  /*131f0*/  FMUL.FTZ R109, R103, UR4 ;  /* 0x00000004676d7c20 */ /* 0x000fce0008410000 */
[----:B------:R-:W-:Y:S08]  /*13200*/  MUFU.TANH R120, R120 ;  /* 0x0000007800787308 */ /* 0x000ff00000002400 */
[----:B------:R-:W-:Y:S01]  /*13210*/  MUFU.TANH R121, R121 ;  /* 0x0000007900797308 */ /* 0x000fe20000002400 */
[----:B------:R-:W-:Y:S01]  /*13220*/  FMUL.FTZ R111, R91, UR4 ;  /* 0x000000045b6f7c20 */ /* 0x000fe20008410000 */
[----:B------:R-:W-:-:S06]  /*13230*/  FMUL.FTZ R94, R94, UR4 ;  /* 0x000000045e5e7c20 */ /* 0x000fcc0008410000 */
[----:B------:R-:W-:Y:S01]  /*13240*/  MUFU.TANH R109, R109 ;  /* 0x0000006d006d7308 */ /* 0x000fe20000002400 */
[----:B------:R-:W-:Y:S02]  /*13250*/  IMAD.MOV.U32 R103, RZ, RZ, R134 ;  /* 0x000000ffff677224 */ /* 0x000fe400078e0086 */
[----:B------:R-:W-:-:S05]  /*13260*/  FMUL.FTZ R82, R82, UR4 ;  /* 0x0000000452527c20 */ /* 0x000fca0008410000 */
[----:B------:R-:W-:Y:S08]  /*13270*/  MUFU.TANH R111, R111 ;  /* 0x0000006f006f7308 */ /* 0x000ff00000002400 */
[----:B------:R-:W-:Y:S01]  /*13280*/  MUFU.TANH R94, R94 ;  /* 0x0000005e005e7308 */ /* 0x000fe20000002400 */
[----:B------:R-:W-:Y:S01]  /*13290*/  FMUL.FTZ R136, R86, UR4 ;  /* 0x0000000456887c20 */ /* 0x000fe20008410000 */
[----:B------:R-:W-:-:S06]  /*132a0*/  FMUL.FTZ R137, R87, UR4 ;  /* 0x0000000457897c20 */ /* 0x000fcc0008410000 */
[----:B------:R-:W-:Y:S01]  /*132b0*/  MUFU.TANH R82, R82 ;  /* 0x0000005200527308 */ /* 0x000fe20000002400 */
[----:B------:R-:W-:-:S07]  /*132c0*/  FMUL.FTZ R148, R75, UR4 ;  /* 0x000000044b947c20 */ /* 0x000fce0008410000 */
[----:B------:R-:W-:Y:S01]  /*132d0*/  MUFU.TANH R136, R136 ;  /* 0x0000008800887308 */ /* 0x000fe20000002400 */
[----:B--2---:R-:W-:-:S04]  /*132e0*/  FFMA.FTZ R97, R20, R108, R104 ;  /* 0x0000006c14617223 */ /* 0x004fc80000010068 */
[----:B0-----:R-:W-:-:S04]  /*132f0*/  FADD.FTZ R97, R118, R97 ;  /* 0x0000006176617221 */ /* 0x001fc80000010000 */
[----:B------:R-:W-:-:S04]  /*13300*/  FADD.FTZ R97, R106, R97 ;  /* 0x000000616a617221 */ /* 0x000fc80000010000 */
[----:B---3--:R-:W-:Y:S01]  /*13310*/  FADD.FTZ R143, R146, R97 ;  /* 0x00000061928f7221 */ /* 0x008fe20000010000 */
[----:B----4-:R-:W-:-:S04]  /*13320*/  FMNMX.FTZ R97, R123, R155, !PT ;  /* 0x0000009b7b617209 */ /* 0x010fc80007810000 */
[----:B------:R-:W-:-:S04]  /*13330*/  FMNMX.FTZ R97, R4, R97, !PT ;  /* 0x0000006104617209 */ /* 0x000fc80007810000 */
[----:B------:R-:W-:Y:S01]  /*13340*/  FMNMX.FTZ R97, R3, R97, !PT ;  /* 0x0000006103617209 */ /* 0x000fe20007810000 */
[----:B------:R-:W-:-:S03]  /*13350*/  FMUL.FTZ R108, R102, UR4 ;  /* 0x00000004666c7c20 */ /* 0x000fc60008410000 */
[----:B------:R-:W-:Y:S01]  /*13360*/  FMNMX.FTZ R97, R2, R97, !PT ;  /* 0x0000006102617209 */ /* 0x000fe20007810000 */
[----:B------:R-:W-:-:S03]  /*13370*/  IMAD.MOV.U32 R102, RZ, RZ, R135 ;  /* 0x000000ffff667224 */ /* 0x000fc600078e0087 */
[----:B------:R-:W-:-:S04]  /*13380*/  FMNMX.FTZ R97, R134, R97, !PT ;  /* 0x0000006186617209 */ /* 0x000fc80007810000 */
[----:B------:R-:W-:-:S04]  /*13390*/  FMNMX.FTZ R97, R102, R97, !PT ;  /* 0x0000006166617209 */ /* 0x000fc80007810000 */
[----:B------:R-:W-:-:S04]  /*133a0*/  FMNMX.FTZ R97, R98, R97, !PT ;  /* 0x0000006162617209 */ /* 0x000fc80007810000 */
[----:B------:R-:W-:-:S04]  /*133b0*/  FMNMX.FTZ R97, R99, R97, !PT ;  /* 0x0000006163617209 */ /* 0x000fc80007810000 */
[----:B------:R-:W-:-:S04]  /*133c0*/  FMNMX.FTZ R97, R100, R97, !PT ;  /* 0x0000006164617209 */ /* 0x000fc80007810000 */
[----:B------:R-:W-:-:S04]  /*133d0*/  FMNMX.FTZ R97, R101, R97, !PT ;  /* 0x0000006165617209 */ /* 0x000fc80007810000 */
[----:B------:R-:W-:-:S04]  /*133e0*/  FMNMX.FTZ R97, R114, R97, !PT ;  /* 0x0000006172617209 */ /* 0x000fc80007810000 */
[----:B------:R-:W-:Y:S02]  /*133f0*/  FMNMX.FTZ R97, R113, R97, !PT ;  /* 0x0000006171617209 */ /* 0x000fe40007810000 */
[----:B------:R-:W-:Y:S01]  /*13400*/  F2FP.BF16.F32.PACK_AB R104, R118, R104 ;  /* 0x000000687668723e */ /* 0x000fe200000010ff */
[----:B------:R-:W-:Y:S01]  /*13410*/  FMUL.FTZ R118, R110, UR4 ;  /* 0x000000046e767c20 */ /* 0x000fe20008410000 */
[----:B------:R-:W-:-:S04]  /*13420*/  FMNMX.FTZ R97, R112, R97, !PT ;  /* 0x0000006170617209 */ /* 0x000fc80007810000 */
[----:B-1----:R-:W-:Y:S01]  /*13430*/  FMNMX.FTZ R97, R157, R97, !PT ;  /* 0x000000619d617209 */ /* 0x002fe20007810000 */
[----:B------:R-:W0:Y:S03]  /*13440*/  MUFU.TANH R118, R118 ;  /* 0x0000007600767308 */ /* 0x000e260000002400 */
[----:B------:R-:W-:-:S04]  /*13450*/  FMNMX.FTZ R97, R139, R97, !PT ;  /* 0x000000618b617209 */ /* 0x000fc80007810000 */
[----:B------:R-:W-:-:S04]  /*13460*/  FMNMX.FTZ R97, R115, R97, !PT ;  /* 0x0000006173617209 */ /* 0x000fc80007810000 */
[----:B------:R-:W-:Y:S01]  /*13470*/  FMNMX.FTZ R97, R116, R97, !PT ;  /* 0x0000006174617209 */ /* 0x000fe20007810000 */
[----:B------:R-:W1:Y:S03]  /*13480*/  MUFU.TANH R108, R108 ;  /* 0x0000006c006c7308 */ /* 0x000e660000002400 */
[----:B------:R-:W-:Y:S01]  /*13490*/  FMNMX.FTZ R97, R117, R97, !PT ;  /* 0x0000006175617209 */ /* 0x000fe20007810000 */
[----:B------:R-:W-:-:S03]  /*134a0*/  FMUL.FTZ R110, R90, UR4 ;  /* 0x000000045a6e7c20 */ /* 0x000fc60008410000 */
[----:B0-----:R-:W-:-:S04]  /*134b0*/  FMNMX.FTZ R97, R118, R97, !PT ;  /* 0x0000006176617209 */ /* 0x001fc80007810000 */
[----:B------:R-:W-:Y:S01]  /*134c0*/  FMNMX.FTZ R97, R119, R97, !PT ;  /* 0x0000006177617209 */ /* 0x000fe20007810000 */
[----:B------:R-:W0:Y:S03]  /*134d0*/  MUFU.TANH R110, R110 ;  /* 0x0000006e006e7308 */ /* 0x000e260000002400 */
[----:B------:R-:W-:Y:S01]  /*134e0*/  FMNMX.FTZ R97, R120, R97, !PT ;  /* 0x0000006178617209 */ /* 0x000fe20007810000 */
[----:B------:R-:W-:-:S03]  /*134f0*/  FMUL.FTZ R134, R95, UR4 ;  /* 0x000000045f867c20 */ /* 0x000fc60008410000 */
[----:B------:R-:W-:-:S04]  /*13500*/  FMNMX.FTZ R97, R121, R97, !PT ;  /* 0x0000006179617209 */ /* 0x000fc80007810000 */
[----:B-1----:R-:W-:Y:S01]  /*13510*/  FMNMX.FTZ R97, R108, R97, !PT ;  /* 0x000000616c617209 */ /* 0x002fe20007810000 */
[----:B------:R-:W1:Y:S01]  /*13520*/  MUFU.TANH R134, R134 ;  /* 0x0000008600867308 */ /* 0x000e620000002400 */
[----:B------:R-:W-:Y:S02]  /*13530*/  FMUL.FTZ R135, R83, UR4 ;  /* 0x0000000453877c20 */ /* 0x000fe40008410000 */
[----:B------:R-:W-:-:S04]  /*13540*/  FMNMX.FTZ R97, R109, R97, !PT ;  /* 0x000000616d617209 */ /* 0x000fc80007810000 */
[----:B0-----:R-:W-:Y:S01]  /*13550*/  FMNMX.FTZ R97, R110, R97, !PT ;  /* 0x000000616e617209 */ /* 0x001fe20007810000 */
[----:B------:R-:W0:Y:S03]  /*13560*/  MUFU.TANH R135, R135 ;  /* 0x0000008700877308 */ /* 0x000e260000002400 */
[----:B------:R-:W-:Y:S02]  /*13570*/  FMNMX.FTZ R97, R111, R97, !PT ;  /* 0x000000616f617209 */ /* 0x000fe40007810000 */
[----:B------:R-:W-:Y:S01]  /*13580*/  F2FP.BF16.F32.PACK_AB R106, R146, R106 ;  /* 0x0000006a926a723e */ /* 0x000fe200000010ff */
[----:B------:R-:W-:Y:S01]  /*13590*/  FMUL.FTZ R146, R74, UR4 ;  /* 0x000000044a927c20 */ /* 0x000fe20008410000 */
[----:B------:R-:W-:Y:S01]  /*135a0*/  FMNMX.FTZ R97, R94, R97, !PT ;  /* 0x000000615e617209 */ /* 0x000fe20007810000 */
[----:B------:R-:W2:Y:S03]  /*135b0*/  MUFU.TANH R137, R137 ;  /* 0x0000008900897308 */ /* 0x000ea60000002400 */
[----:B-1----:R-:W-:Y:S01]  /*135c0*/  FMNMX.FTZ R97, R134, R97, !PT ;  /* 0x0000006186617209 */ /* 0x002fe20007810000 */
[----:B------:R-:W-:-:S03]  /*135d0*/  FMUL.FTZ R150, R78, UR4 ;  /* 0x000000044e967c20 */ /* 0x000fc60008410000 */
[----:B------:R-:W-:Y:S01]  /*135e0*/  FMNMX.FTZ R97, R82, R97, !PT ;  /* 0x0000006152617209 */ /* 0x000fe20007810000 */
[----:B------:R-:W1:Y:S01]  /*135f0*/  MUFU.TANH R146, R146 ;  /* 0x0000009200927308 */ /* 0x000e620000002400 */
[----:B------:R-:W-:Y:S02]  /*13600*/  FMUL.FTZ R151, R79, UR4 ;  /* 0x000000044f977c20 */ /* 0x000fe40008410000 */
[----:B0-----:R-:W-:-:S05]  /*13610*/  FMNMX.FTZ R97, R135, R97, !PT ;  /* 0x0000006187617209 */ /* 0x001fca0007810000 */
[----:B------:R-:W0:Y:S01]  /*13620*/  MUFU.TANH R148, R148 ;  /* 0x0000009400947308 */ /* 0x000e220000002400 */
[----:B------:R-:W-:-:S07]  /*13630*/  FMNMX.FTZ R97, R136, R97, !PT ;  /* 0x0000006188617209 */ /* 0x000fce0007810000 */
[----:B------:R-:W3:Y:S01]  /*13640*/  MUFU.TANH R150, R150 ;  /* 0x0000009600967308 */ /* 0x000ee20000002400 */
[----:B--2---:R-:W-:-:S07]  /*13650*/  FMNMX.FTZ R97, R137, R97, !PT ;  /* 0x0000006189617209 */ /* 0x004fce0007810000 */
[----:B------:R-:W2:Y:S01]  /*13660*/  MUFU.TANH R151, R151 ;  /* 0x0000009700977308 */ /* 0x000ea20000002400 */
[----:B-1----:R-:W-:-:S04]  /*13670*/  FMNMX.FTZ R97, R146, R97, !PT ;  /* 0x0000006192617209 */ /* 0x002fc80007810000 */
[----:B0-----:R-:W-:-:S04]  /*13680*/  FMNMX.FTZ R97, R148, R97, !PT ;  /* 0x0000006194617209 */ /* 0x001fc80007810000 */
[----:B---3--:R-:W-:-:S04]  /*13690*/  FMNMX.FTZ R74, R150, R97, !PT ;  /* 0x00000061964a7209 */ /* 0x008fc80007810000 */
[----:B--2---:R-:W-:-:S05]  /*136a0*/  FMNMX.FTZ R74, R151, R74, !PT ;  /* 0x0000004a974a7209 */ /* 0x004fca0007810000 */
[----:B------:R-:W0:Y:S02]  /*136b0*/  SHFL.BFLY PT, R75, R74, 0x2, 0x1f ;  /* 0x0c401f004a4b7f89 */ /* 0x000e2400000e0000 */
[----:B0-----:R-:W-:-:S05]  /*136c0*/  FMNMX.FTZ R74, R74, R75, !PT ;  /* 0x0000004b4a4a7209 */ /* 0x001fca0007810000 */
[----:B------:R-:W0:Y:S02]  /*136d0*/  SHFL.BFLY PT, R75, R74, 0x1, 0x1f ;  /* 0x0c201f004a4b7f89 */ /* 0x000e2400000e0000 */
[----:B0-----:R-:W-:-:S05]  /*136e0*/  FMNMX.FTZ R74, R74, R75, !PT ;  /* 0x0000004b4a4a7209 */ /* 0x001fca0007810000 */
[----:B------:R-:W-:-:S04]  /*136f0*/  FMUL.FTZ R138, R74, R15 ;  /* 0x0000000f4a8a7220 */ /* 0x000fc80000410000 */
[-CC-:B------:R-:W-:Y:S01]  /*13700*/  FFMA.FTZ R107, R4, R15.reuse, -R138.reuse ;  /* 0x0000000f046b7223 */ /* 0x180fe2000001088a */
[-CC-:B------:R-:W-:Y:S01]  /*13710*/  FFMA.FTZ R105, R123, R15.reuse, -R138.reuse ;  /* 0x0000000f7b697223 */ /* 0x180fe2000001088a */
[----:B------:R0:W5:Y:S01]  /*13720*/  LDL.LU R4, [R1+0xcc] ;  /* 0x0000cc0001047983 */ /* 0x0001620000300800 */
[-CC-:B------:R-:W-:Y:S01]  /*13730*/  FFMA.FTZ R122, R3, R15.reuse, -R138.reuse ;  /* 0x0000000f037a7223 */ /* 0x180fe2000001088a */
[-CC-:B------:R-:W-:Y:S01]  /*13740*/  FFMA.FTZ R97, R102, R15.reuse, -R138.reuse ;  /* 0x0000000f66617223 */ /* 0x180fe2000001088a */
[-CC-:B------:R-:W-:Y:S01]  /*13750*/  FFMA.FTZ R123, R2, R15.reuse, -R138.reuse ;  /* 0x0000000f027b7223 */ /* 0x180fe2000001088a */
[----:B------:R0:W5:Y:S01]  /*13760*/  LDL.LU R3, [R1+0xc8] ;  /* 0x0000c80001037983 */ /* 0x0001620000300800 */
[-CC-:B------:R-:W-:Y:S01]  /*13770*/  FFMA.FTZ R102, R114, R15.reuse, -R138.reuse ;  /* 0x0000000f72667223 */ /* 0x180fe2000001088a */
[-CC-:B------:R-:W-:Y:S02]  /*13780*/  FFMA.FTZ R114, R139, R15.reuse, -R138.reuse ;  /* 0x0000000f8b727223 */ /* 0x180fe4000001088a */
[----:B------:R0:W5:Y:S04]  /*13790*/  LDL.LU R2, [R1+0xc4] ;  /* 0x0000c40001027983 */ /* 0x0001680000300800 */
[----:B------:R-:W2:Y:S01]  /*137a0*/  LDL R139, [R1+0x80] ;  /* 0x00008000018b7983 */ /* 0x000ea20000100800 */
[----:B------:R-:W-:Y:S01]  /*137b0*/  FFMA.FTZ R90, R108, R15, -R138 ;  /* 0x0000000f6c5a7223 */ /* 0x000fe2000001088a */
[----:B-----5:R-:W-:-:S05]  /*137c0*/  VIADD R108, R16, 0x200 ;  /* 0x00000200106c7836 */ /* 0x020fca0000000000 */
[----:B------:R-:W-:-:S04]  /*137d0*/  SHF.R.U32.HI R108, RZ, 0x4, R108 ;  /* 0x00000004ff6c7819 */ /* 0x000fc8000001166c */
[----:B------:R-:W-:-:S04]  /*137e0*/  LOP3.LUT R108, R108, 0x3fff, RZ, 0xc0, !PT ;  /* 0x00003fff6c6c7812 */ /* 0x000fc800078ec0ff */
[----:B------:R-:W-:Y:S01]  /*137f0*/  LOP3.LUT R108, R108, 0x2400000, RZ, 0xfc, !PT ;  /* 0x024000006c6c7812 */ /* 0x000fe200078efcff */
[----:B------:R-:W-:-:S04]  /*13800*/  FFMA.FTZ R83, R110, R15, -R138 ;  /* 0x0000000f6e537223 */ /* 0x000fc8000001088a */
[----:B------:R-:W-:-:S04]  /*13810*/  IMAD R108, R0, 0x6c0, R108 ;  /* 0x000006c0006c7824 */ /* 0x000fc800078e026c */
[----:B------:R-:W-:-:S05]  /*13820*/  VIADD R110, R108, 0x40 ;  /* 0x000000406c6e7836 */ /* 0x000fca0000000000 */
[----:B------:R-:W-:Y:S01]  /*13830*/  R2UR UR10, R110 ;  /* 0x000000006e0a72ca */ /* 0x000fe200000e0000 */
        /* <DEDUP_REMOVED lines=8> */
[C---:B------:R-:W-:Y:S02]  /*138c0*/  VIADD R110, R108.reuse, 0x180 ;  /* 0x000001806c6e7836 */ /* 0x040fe40000000000 */
[----:B------:R-:W-:Y:S01]  /*138d0*/  FFMA.FTZ R91, R109, R15, -R138 ;  /* 0x0000000f6d5b7223 */ /* 0x000fe2000001088a */
[----:B------:R-:W-:Y:S01]  /*138e0*/  IMAD.MOV.U32 R109, RZ, RZ, -0x7fffffe0 ;  /* 0x80000020ff6d7424 */ /* 0x000fe200078e00ff */
[----:B------:R-:W-:Y:S02]  /*138f0*/  R2UR UR6, R108 ;  /* 0x000000006c0672ca */ /* 0x000fe400000e0000 */
[----:B------:R-:W-:Y:S01]  /*13900*/  R2UR UR30, R110 ;  /* 0x000000006e1e72ca */ /* 0x000fe200000e0000 */
[C---:B------:R-:W-:Y:S02]  /*13910*/  VIADD R110, R108.reuse, 0x1c0 ;  /* 0x000001c06c6e7836 */ /* 0x040fe40000000000 */
[----:B------:R-:W-:Y:S01]  /*13920*/  VIADD R108, R108, 0x200 ;  /* 0x000002006c6c7836 */ /* 0x000fe20000000000 */
[----:B------:R-:W-:-:S02]  /*13930*/  R2UR UR7, R109 ;  /* 0x000000006d0772ca */ /* 0x000fc400000e0000 */
[----:B------:R-:W-:Y:S01]  /*13940*/  R2UR UR39, R109 ;  /* 0x000000006d2772ca */ /* 0x000fe200000e0000 */
[----:B------:R-:W-:Y:S01]  /*13950*/  IMAD.MOV.U32 R109, RZ, RZ, -0x3ffffff0 ;  /* 0xc0000010ff6d7424 */ /* 0x000fe200078e00ff */
[----:B------:R-:W-:-:S04]  /*13960*/  R2UR UR38, R108 ;  /* 0x000000006c2672ca */ /* 0x000fc800000e0000 */
[----:B------:R-:W-:Y:S01]  /*13970*/  R2UR UR5, R109 ;  /* 0x000000006d0572ca */ /* 0x000fe200000e0000 */
[----:B------:R-:W-:Y:S01]  /*13980*/  WARPGROUP.ARRIVE ;  /* 0x00000000000079c5 */ /* 0x000fe20000000000 */
[----:B------:R-:W-:Y:S01]  /*13990*/  FFMA.FTZ R86, R111, R15, -R138 ;  /* 0x0000000f6f567223 */ /* 0x000fe2000001088a */
[----:B------:R-:W-:Y:S01]  /*139a0*/  IMAD.MOV.U32 R111, RZ, RZ, -0x7fffffe0 ;  /* 0x80000020ff6f7424 */ /* 0x000fe200078e00ff */
[----:B------:R-:W-:-:S04]  /*139b0*/  R2UR UR34, R110 ;  /* 0x000000006e2272ca */ /* 0x000fc800000e0000 */
[C---:B------:R-:W-:Y:S02]  /*139c0*/  R2UR UR11, R111.reuse ;  /* 0x000000006f0b72ca */ /* 0x040fe400000e0000 */
[C---:B------:R-:W-:Y:S02]  /*139d0*/  R2UR UR15, R111.reuse ;  /* 0x000000006f0f72ca */ /* 0x040fe400000e0000 */
[C---:B------:R-:W-:Y:S02]  /*139e0*/  R2UR UR19, R111.reuse ;  /* 0x000000006f1372ca */ /* 0x040fe400000e0000 */
[C---:B------:R-:W-:Y:S02]  /*139f0*/  R2UR UR23, R111.reuse ;  /* 0x000000006f1772ca */ /* 0x040fe400000e0000 */
[C---:B------:R-:W-:Y:S02]  /*13a00*/  R2UR UR27, R111.reuse ;  /* 0x000000006f1b72ca */ /* 0x040fe400000e0000 */
[----:B------:R-:W-:-:S02]  /*13a10*/  R2UR UR31, R111 ;  /* 0x000000006f1f72ca */ /* 0x000fc400000e0000 */
[----:B------:R-:W-:Y:S01]  /*13a20*/  R2UR UR35, R111 ;  /* 0x000000006f2372ca */ /* 0x000fe200000e0000 */
[----:B------:R-:W-:-:S05]  /*13a30*/  IMAD.MOV.U32 R111, RZ, RZ, -0x3ffffff0 ;  /* 0xc0000010ff6f7424 */ /* 0x000fca00078e00ff */
[----:B------:R-:W-:Y:S01]  /*13a40*/  R2UR UR9, R111 ;  /* 0x000000006f0972ca */ /* 0x000fe200000e0000 */
[----:B------:R-:W-:Y:S01]  /*13a50*/  IMAD.MOV.U32 R111, RZ, RZ, -0x3ffffff0 ;  /* 0xc0000010ff6f7424 */ /* 0x000fe200078e00ff */
[----:B--2---:R-:W-:-:S04]  /*13a60*/  LOP3.LUT R108, R139, 0x10000, RZ, 0xfc, !PT ;  /* 0x000100008b6c7812 */ /* 0x004fc800078efcff */
[----:B------:R-:W-:-:S13]  /*13a70*/  R2UR UR4, R108 ;  /* 0x000000006c0472ca */ /* 0x000fda00000e0000 */
[----:B------:R-:W-:Y:S01]  /*13a80*/  HGMMA.64x96x16.F32.BF16 R24, gdesc[UR4].tnspB, R24, gsb0 ;  /* 0x41600000041879f0 */ /* 0x000fe20008001818 */
[----:B------:R-:W-:-:S05]  /*13a90*/  VIADD R110, R108, 0x180 ;  /* 0x000001806c6e7836 */ /* 0x000fca0000000000 */
[----:B------:R-:W-:Y:S01]  /*13aa0*/  R2UR UR8, R110 ;  /* 0x000000006e0872ca */ /* 0x000fe200000e0000 */
[----:B------:R-:W-:Y:S01]  /*13ab0*/  VIADD R110, R108, 0x300 ;  /* 0x000003006c6e7836 */ /* 0x000fe20000000000 */
[----:B------:R-:W-:Y:S01]  /*13ac0*/  R2UR UR13, R111 ;  /* 0x000000006f0d72ca */ /* 0x000fe200000e0000 */
[----:B------:R-:W-:Y:S02]  /*13ad0*/  WARPGROUP.DEPBAR.LE gsb0, 0x0 ;  /* 0x00008000000079c5 */ /* 0x000fe40000010000 */
[----:B------:R-:W-:-:S08]  /*13ae0*/  WARPGROUP.ARRIVE ;  /* 0x00000000000079c5 */ /* 0x000fd00000000000 */
[----:B------:R-:W-:Y:S01]  /*13af0*/  HGMMA.64x96x16.F32.BF16 R24, gdesc[UR8].tnspB, R24, gsb0 ;  /* 0x41600000081879f0 */ /* 0x000fe20008001818 */
[----:B------:R-:W-:Y:S01]  /*13b00*/  R2UR UR12, R110 ;  /* 0x000000006e0c72ca */ /* 0x000fe200000e0000 */
[----:B------:R-:W-:Y:S02]  /*13b10*/  VIADD R110, R108, 0x480 ;  /* 0x000004806c6e7836 */ /* 0x000fe40000000000 */
[----:B------:R-:W-:-:S03]  /*13b20*/  IMAD.MOV.U32 R111, RZ, RZ, -0x3ffffff0 ;  /* 0xc0000010ff6f7424 */ /* 0x000fc600078e00ff */
[----:B------:R-:W-:Y:S02]  /*13b30*/  R2UR UR16, R110 ;  /* 0x000000006e1072ca */ /* 0x000fe400000e0000 */
[----:B------:R-:W-:Y:S01]  /*13b40*/  R2UR UR17, R111 ;  /* 0x000000006f1172ca */ /* 0x000fe200000e0000 */
[----:B------:R-:W-:Y:S02]  /*13b50*/  WARPGROUP.DEPBAR.LE gsb0, 0x0 ;  /* 0x00008000000079c5 */ /* 0x000fe40000010000 */
[----:B------:R-:W-:-:S06]  /*13b60*/  WARPGROUP.ARRIVE ;  /* 0x00000000000079c5 */ /* 0x000fcc0000000000 */
[----:B------:R-:W-:Y:S01]  /*13b70*/  HGMMA.64x96x16.F32.BF16 R24, gdesc[UR12].tnspB, R24, gsb0 ;  /* 0x416000000c1879f0 */ /* 0x000fe20008001818 */
        /* <DEDUP_REMOVED lines=15> */
[----:B------:R-:W-:Y:S02]  /*13c70*/  IMAD.MOV.U32 R111, RZ, RZ, -0x3ffffff0 ;  /* 0xc0000010ff6f7424 */ /* 0x000fe400078e00ff */
[-CC-:B------:R-:W-:Y:S01]  /*13c80*/  FFMA.FTZ R87, R94, R15.reuse, -R138.reuse ;  /* 0x0000000f5e577223 */ /* 0x180fe2000001088a */
[----:B------:R-:W-:Y:S01]  /*13c90*/  FFMA.FTZ R94, R134, R15, -R138 ;  /* 0x0000000f865e7223 */ /* 0x000fe2000001088a */
[----:B------:R-:W-:Y:S01]  /*13ca0*/  R2UR UR28, R110 ;  /* 0x000000006e1c72ca */ /* 0x000fe200000e0000 */
[----:B------:R-:W2:Y:S01]  /*13cb0*/  LDL.LU R134, [R1+0x3c] ;  /* 0x00003c0001867983 */ /* 0x000ea20000300800 */
[----:B------:R-:W-:Y:S01]  /*13cc0*/  R2UR UR29, R111 ;  /* 0x000000006f1d72ca */ /* 0x000fe200000e0000 */
[----:B------:R-:W-:-:S02]  /*13cd0*/  WARPGROUP.DEPBAR.LE gsb0, 0x0 ;  /* 0x00008000000079c5 */ /* 0x000fc40000010000 */
        /* <DEDUP_REMOVED lines=9> */
[----:B------:R-:W-:-:S04]  /*13d70*/  FADD.FTZ R109, -R74, R155 ;  /* 0x0000009b4a6d7221 */ /* 0x000fc80000010100 */
[----:B------:R-:W-:Y:S01]  /*13d80*/  FMUL.FTZ R109, R109, R15 ;  /* 0x0000000f6d6d7220 */ /* 0x000fe20000410000 */
[----:B------:R-:W-:-:S03]  /*13d90*/  VIADD R108, R108, 0xc00 ;  /* 0x00000c006c6c7836 */ /* 0x000fc60000000000 */
[----:B------:R1:W-:Y:S01]  /*13da0*/  MUFU.EX2 R110, R109 ;  /* 0x0000006d006e7308 */ /* 0x0003e20000000800 */
[----:B------:R-:W-:Y:S02]  /*13db0*/  WARPGROUP.DEPBAR.LE gsb0, 0x0 ;  /* 0x00008000000079c5 */ /* 0x000fe40000010000 */
[----:B------:R-:W-:-:S06]  /*13dc0*/  WARPGROUP.ARRIVE ;  /* 0x00000000000079c5 */ /* 0x000fcc0000000000 */
[----:B------:R-:W-:Y:S01]  /*13dd0*/  HGMMA.64x96x16.F32.BF16 R24, gdesc[UR32].tnspB, R24, gsb0 ;  /* 0x41600000201879f0 */ /* 0x000fe20008001818 */
[----:B-1----:R-:W-:Y:S01]  /*13de0*/  IMAD.MOV.U32 R109, RZ, RZ, -0x3ffffff0 ;  /* 0xc0000010ff6d7424 */ /* 0x002fe200078e00ff */
[----:B------:R-:W-:-:S04]  /*13df0*/  R2UR UR36, R108 ;  /* 0x000000006c2472ca */ /* 0x000fc800000e0000 */
[----:B------:R-:W-:Y:S01]  /*13e00*/  R2UR UR37, R109 ;  /* 0x000000006d2572ca */ /* 0x000fe200000e0000 */
[----:B------:R-:W1:Y:S01]  /*13e10*/  S2R R155, SR_TID.X ;  /* 0x00000000009b7919 */ /* 0x000e620000002100 */
[----:B------:R-:W2:Y:S01]  /*13e20*/  MUFU.EX2 R105, R105 ;  /* 0x0000006900697308 */ /* 0x000ea20000000800 */
[----:B------:R-:W-:-:S07]  /*13e30*/  FFMA.FTZ R75, R135, R15, -R138 ;  /* 0x0000000f874b7223 */ /* 0x000fce000001088a */
[----:B------:R-:W3:Y:S01]  /*13e40*/  MUFU.EX2 R108, R107 ;  /* 0x0000006b006c7308 */ /* 0x000ee20000000800 */
[----:B------:R-:W-:Y:S02]  /*13e50*/  WARPGROUP.DEPBAR.LE gsb0, 0x0 ;  /* 0x00008000000079c5 */ /* 0x000fe40000010000 */
[----:B------:R-:W-:-:S06]  /*13e60*/  WARPGROUP.ARRIVE ;  /* 0x00000000000079c5 */ /* 0x000fcc0000000000 */
[----:B------:R-:W-:Y:S01]  /*13e70*/  HGMMA.64x96x16.F32.BF16 R24, gdesc[UR36].tnspB, R24, gsb0 ;  /* 0x41600000241879f0 */ /* 0x000fe20008001818 */
[----:B-1----:R-:W-:Y:S02]  /*13e80*/  SHF.R.U32.HI R135, RZ, 0x7, R155 ;  /* 0x00000007ff877819 */ /* 0x002fe4000001169b */
[----:B------:R-:W-:-:S03]  /*13e90*/  ISETP.GE.U32.AND P2, PT, R155, 0x180, PT ;  /* 0x000001809b00780c */ /* 0x000fc60003f46070 */
[----:B------:R-:W-:Y:S01]  /*13ea0*/  VIADD R109, R135, 0x9 ;  /* 0x00000009876d7836 */ /* 0x000fe20000000000 */
[----:B------:R-:W-:Y:S01]  /*13eb0*/  MUFU.EX2 R107, R122 ;  /* 0x0000007a006b7308 */ /* 0x000fe20000000800 */
[----:B--2---:R-:W-:-:S03]  /*13ec0*/  FFMA.FTZ R111, R110, R134, R105 ;  /* 0x000000866e6f7223 */ /* 0x004fc60000010069 */
[----:B------:R-:W-:-:S04]  /*13ed0*/  SEL R109, R109, 0x9, !P2 ;  /* 0x000000096d6d7807 */ /* 0x000fc80005000000 */
[----:B------:R-:W-:Y:S01]  /*13ee0*/  MUFU.EX2 R123, R123 ;  /* 0x0000007b007b7308 */ /* 0x000fe20000000800 */
[----:B---3--:R-:W-:Y:S01]  /*13ef0*/  F2FP.BF16.F32.PACK_AB R105, R108, R105 ;  /* 0x000000696c69723e */ /* 0x008fe200000010ff */
[----:B------:R-:W-:-:S06]  /*13f00*/  FFMA.FTZ R95, R103, R15, -R138 ;  /* 0x0000000f675f7223 */ /* 0x000fcc000001088a */
[----:B------:R-:W1:Y:S01]  /*13f10*/  MUFU.EX2 R133, R133 ;  /* 0x0000008500857308 */ /* 0x000e620000000800 */
[----:B------:R-:W-:-:S07]  /*13f20*/  FFMA.FTZ R98, R98, R15, -R138 ;  /* 0x0000000f62627223 */ /* 0x000fce000001088a */
[----:B------:R-:W2:Y:S01]  /*13f30*/  MUFU.EX2 R132, R132 ;  /* 0x0000008400847308 */ /* 0x000ea20000000800 */
[----:B------:R-:W-:-:S07]  /*13f40*/  FFMA.FTZ R99, R99, R15, -R138 ;  /* 0x0000000f63637223 */ /* 0x000fce000001088a */
[----:B------:R-:W3:Y:S01]  /*13f50*/  MUFU.EX2 R131, R131 ;  /* 0x0000008300837308 */ /* 0x000ee20000000800 */
[----:B-1----:R-:W-:-:S07]  /*13f60*/  FADD.FTZ R143, R133, R143 ;  /* 0x0000008f858f7221 */ /* 0x002fce0000010000 */
[----:B------:R-:W-:Y:S01]  /*13f70*/  MUFU.EX2 R97, R97 ;  /* 0x0000006100617308 */ /* 0x000fe20000000800 */
[----:B------:R-:W-:-:S07]  /*13f80*/  FFMA.FTZ R100, R100, R15, -R138 ;  /* 0x0000000f64647223 */ /* 0x000fce000001088a */
[----:B------:R-:W1:Y:S01]  /*13f90*/  MUFU.EX2 R130, R130 ;  /* 0x0000008200827308 */ /* 0x000e620000000800 */
[----:B------:R-:W-:Y:S01]  /*13fa0*/  FFMA.FTZ R101, R101, R15, -R138 ;  /* 0x0000000f65657223 */ /* 0x000fe2000001088a */
[----:B--2---:R-:W-:-:S06]  /*13fb0*/  FADD.FTZ R143, R132, R143 ;  /* 0x0000008f848f7221 */ /* 0x004fcc0000010000 */
[----:B------:R-:W-:Y:S08]  /*13fc0*/  MUFU.EX2 R98, R98 ;  /* 0x0000006200627308 */ /* 0x000ff00000000800 */
[----:B------:R-:W-:Y:S01]  /*13fd0*/  MUFU.EX2 R129, R129 ;  /* 0x0000008100817308 */ /* 0x000fe20000000800 */
[----:B------:R-:W-:Y:S02]  /*13fe0*/  WARPGROUP.DEPBAR.LE gsb0, 0x0 ;  /* 0x00008000000079c5 */ /* 0x000fe40000010000 */
[----:B------:R2:W-:Y:S06]  /*13ff0*/  BAR.ARV R109, 0x100 ;  /* 0x0004006d0000751d */ /* 0x0005ec0000002000 */
[----:B--2---:R-:W-:Y:S01]  /*14000*/  FADD.FTZ R109, R108, R111 ;  /* 0x0000006f6c6d7221 */ /* 0x004fe20000010000 */
[----:B------:R-:W-:-:S02]  /*14010*/  @!P1 IMAD R111, R144, 0x8, R16 ;  /* 0x00000008906f9824 */ /* 0x000fc400078e0210 */
[----:B------:R-:W-:Y:S02]  /*14020*/  @!P1 IMAD R108, R0, 0x8, R16 ;  /* 0x00000008006c9824 */ /* 0x000fe400078e0210 */
[----:B------:R-:W-:Y:S02]  /*14030*/  @!P1 VIADD R111, R111, 0x31c40 ;  /* 0x00031c406f6f9836 */ /* 0x000fe40000000000 */
[----:B------:R-:W-:Y:S02]  /*14040*/  @!P1 VIADD R108, R108, 0x31c60 ;  /* 0x00031c606c6c9836 */ /* 0x000fe40000000000 */
[----:B------:R-:W-:Y:S01]  /*14050*/  FADD.FTZ R0, R107, R109 ;  /* 0x0000006d6b007221 */ /* 0x000fe20000010000 */
[----:B------:R-:W-:Y:S02]  /*14060*/  F2FP.BF16.F32.PACK_AB R107, R123, R107 ;  /* 0x0000006b7b6b723e */ /* 0x000fe400000010ff */
[----:B------:R-:W-:Y:S02]  /*14070*/  @!P1 PRMT R111, RZ, 0x654, R111 ;  /* 0x00000654ff6f9816 */ /* 0x000fe4000000006f */
[----:B------:R-:W-:-:S02]  /*14080*/  @!P1 PRMT R108, RZ, 0x654, R108 ;  /* 0x00000654ff6c9816 */ /* 0x000fc4000000006c */
[----:B------:R2:W-:Y:S02]  /*14090*/  @!P1 SYNCS.ARRIVE.TRANS64.RED.A1T0 RZ, [R111+URZ], RZ ;  /* 0x000000ff6fff99a7 */ /* 0x0005e4000810043f */
[----:B------:R4:W-:Y:S01]  /*140a0*/  @!P1 SYNCS.ARRIVE.TRANS64.RED.A1T0 RZ, [R108+URZ], RZ ;  /* 0x000000ff6cff99a7 */ /* 0x0009e2000810043f */
[----:B------:R0:W-:Y:S01]  /*140b0*/  STSM.16.M88.4 [R18+0x24300], R104 ;  /* 0x0243006812007844 */ /* 0x0001e20000000200 */
[----:B------:R-:W-:Y:S01]  /*140c0*/  MUFU.EX2 R99, R99 ;  /* 0x0000006300637308 */ /* 0x000fe20000000800 */
[----:B------:R-:W-:-:S07]  /*140d0*/  FADD.FTZ R123, R123, R0 ;  /* 0x000000007b7b7221 */ /* 0x000fce0000010000 */
[----:B0-----:R-:W-:Y:S08]  /*140e0*/  MUFU.EX2 R105, R89 ;  /* 0x0000005900697308 */ /* 0x001ff00000000800 */
[----:B------:R-:W0:Y:S01]  /*140f0*/  MUFU.EX2 R89, R95 ;  /* 0x0000005f00597308 */ /* 0x000e220000000800 */
[----:B---3--:R-:W-:-:S07]  /*14100*/  FADD.FTZ R143, R131, R143 ;  /* 0x0000008f838f7221 */ /* 0x008fce0000010000 */
[----:B------:R-:W3:Y:S01]  /*14110*/  MUFU.EX2 R128, R128 ;  /* 0x0000008000807308 */ /* 0x000ee20000000800 */
[----:B------:R-:W-:-:S07]  /*14120*/  FFMA.FTZ R103, R113, R15, -R138 ;  /* 0x0000000f71677223 */ /* 0x000fce000001088a */
[----:B------:R-:W-:Y:S01]  /*14130*/  MUFU.EX2 R122, R81 ;  /* 0x00000051007a7308 */ /* 0x000fe20000000800 */
[----:B-1----:R-:W-:-:S07]  /*14140*/  FADD.FTZ R143, R130, R143 ;  /* 0x0000008f828f7221 */ /* 0x002fce0000010000 */
[----:B------:R0:W-:Y:S08]  /*14150*/  MUFU.EX2 R134, R80 ;  /* 0x0000005000867308 */ /* 0x0001f00000000800 */
[----:B------:R-:W1:Y:S01]  /*14160*/  MUFU.EX2 R81, R100 ;  /* 0x0000006400517308 */ /* 0x000e620000000800 */
[----:B0-----:R-:W-:-:S07]  /*14170*/  FADD.FTZ R80, R89, R123 ;  /* 0x0000007b59507221 */ /* 0x001fce0000010000 */
[----:B------:R-:W0:Y:S01]  /*14180*/  MUFU.EX2 R127, R127 ;  /* 0x0000007f007f7308 */ /* 0x000e220000000800 */
[----:B------:R-:W-:Y:S01]  /*14190*/  FADD.FTZ R80, R97, R80 ;  /* 0x0000005061507221 */ /* 0x000fe20000010000 */
[----:B------:R-:W-:-:S06]  /*141a0*/  FADD.FTZ R143, R129, R143 ;  /* 0x0000008f818f7221 */ /* 0x000fcc0000010000 */
[----:B------:R-:W4:Y:S01]  /*141b0*/  MUFU.EX2 R101, R101 ;  /* 0x0000006500657308 */ /* 0x000f220000000800 */
[----:B------:R-:W-:-:S07]  /*141c0*/  FADD.FTZ R80, R98, R80 ;  /* 0x0000005062507221 */ /* 0x000fce0000010000 */
[----:B------:R-:W4:Y:S01]  /*141d0*/  MUFU.EX2 R126, R126 ;  /* 0x0000007e007e7308 */ /* 0x000f220000000800 */
[-CC-:B------:R-:W-:Y:S01]  /*141e0*/  FFMA.FTZ R112, R112, R15.reuse, -R138.reuse ;  /* 0x0000000f70707223 */ /* 0x180fe2000001088a */
[----:B------:R-:W-:-:S06]  /*141f0*/  FFMA.FTZ R113, R157, R15, -R138 ;  /* 0x0000000f9d717223 */ /* 0x000fcc000001088a */
[----:B------:R-:W4:Y:S01]  /*14200*/  MUFU.EX2 R102, R102 ;  /* 0x0000006600667308 */ /* 0x000f220000000800 */
[-CC-:B------:R-:W-:Y:S01]  /*14210*/  FFMA.FTZ R115, R115, R15.reuse, -R138.reuse ;  /* 0x0000000f73737223 */ /* 0x180fe2000001088a */
[-CC-:B------:R-:W-:Y:S01]  /*14220*/  FFMA.FTZ R116, R116, R15.reuse, -R138.reuse ;  /* 0x0000000f74747223 */ /* 0x180fe2000001088a */
[----:B------:R-:W-:-:S05]  /*14230*/  FFMA.FTZ R117, R117, R15, -R138 ;  /* 0x0000000f75757223 */ /* 0x000fca000001088a */
[----:B------:R-:W4:Y:S01]  /*14240*/  MUFU.EX2 R125, R125 ;  /* 0x0000007d007d7308 */ /* 0x000f220000000800 */
[-CC-:B------:R-:W-:Y:S01]  /*14250*/  FFMA.FTZ R118, R118, R15.reuse, -R138.reuse ;  /* 0x0000000f76767223 */ /* 0x180fe2000001088a */
[-CC-:B------:R-:W-:Y:S01]  /*14260*/  FFMA.FTZ R119, R119, R15.reuse, -R138.reuse ;  /* 0x0000000f77777223 */ /* 0x180fe2000001088a */
[-CC-:B------:R-:W-:Y:S01]  /*14270*/  FFMA.FTZ R120, R120, R15.reuse, -R138.reuse ;  /* 0x0000000f78787223 */ /* 0x180fe2000001088a */
[-CC-:B------:R-:W-:Y:S01]  /*14280*/  FFMA.FTZ R121, R121, R15.reuse, -R138.reuse ;  /* 0x0000000f79797223 */ /* 0x180fe2000001088a */
[-CC-:B------:R-:W-:Y:S01]  /*14290*/  FFMA.FTZ R82, R82, R15.reuse, -R138.reuse ;  /* 0x0000000f52527223 */ /* 0x180fe2000001088a */
[-CC-:B------:R-:W-:Y:S02]  /*142a0*/  FFMA.FTZ R78, R136, R15.reuse, -R138.reuse ;  /* 0x0000000f884e7223 */ /* 0x180fe4000001088a */
[----:B------:R2:W-:Y:S01]  /*142b0*/  MUFU.EX2 R139, R84 ;  /* 0x00000054008b7308 */ /* 0x0005e20000000800 */
[-CC-:B------:R-:W-:Y:S01]  /*142c0*/  FFMA.FTZ R79, R137, R15.reuse, -R138.reuse ;  /* 0x0000000f894f7223 */ /* 0x180fe2000001088a */
[-CC-:B------:R-:W-:Y:S01]  /*142d0*/  FFMA.FTZ R146, R146, R15.reuse, -R138.reuse ;  /* 0x0000000f92927223 */ /* 0x180fe2000001088a */
[-CC-:B------:R-:W-:Y:S01]  /*142e0*/  FFMA.FTZ R148, R148, R15.reuse, -R138.reuse ;  /* 0x0000000f94947223 */ /* 0x180fe2000001088a */
[-CC-:B------:R-:W-:Y:S01]  /*142f0*/  FFMA.FTZ R150, R150, R15.reuse, -R138.reuse ;  /* 0x0000000f96967223 */ /* 0x180fe2000001088a */
[----:B------:R-:W-:Y:S01]  /*14300*/  FFMA.FTZ R151, R151, R15, -R138 ;  /* 0x0000000f97977223 */ /* 0x000fe2000001088a */
[----:B---3--:R-:W-:-:S02]  /*14310*/  FADD.FTZ R143, R128, R143 ;  /* 0x0000008f808f7221 */ /* 0x008fc40000010000 */
[----:B------:R-:W3:Y:S01]  /*14320*/  MUFU.EX2 R103, R103 ;  /* 0x0000006700677308 */ /* 0x000ee20000000800 */
[----:B--2---:R-:W-:Y:S01]  /*14330*/  FADD.FTZ R84, R99, R80 ;  /* 0x0000005063547221 */ /* 0x004fe20000010000 */
[----:B------:R-:W-:-:S06]  /*14340*/  F2FP.BF16.F32.PACK_AB R89, R97, R89 ;  /* 0x000000596159723e */ /* 0x000fcc00000010ff */
[----:B------:R-:W2:Y:S08]  /*14350*/  MUFU.EX2 R124, R124 ;  /* 0x0000007c007c7308 */ /* 0x000eb00000000800 */
[----:B------:R-:W-:Y:S08]  /*14360*/  MUFU.EX2 R138, R85 ;  /* 0x00000055008a7308 */ /* 0x000ff00000000800 */
[----:B------:R-:W2:Y:S08]  /*14370*/  MUFU.EX2 R85, R112 ;  /* 0x0000007000557308 */ /* 0x000eb00000000800 */
[----:B------:R1:W-:Y:S08]  /*14380*/  MUFU.EX2 R97, R83 ;  /* 0x0000005300617308 */ /* 0x0003f00000000800 */
[----:B------:R-:W2:Y:S01]  /*14390*/  MUFU.EX2 R111, R76 ;  /* 0x0000004c006f7308 */ /* 0x000ea20000000800 */
[----:B-1----:R-:W-:Y:S01]  /*143a0*/  FADD.FTZ R83, R81, R84 ;  /* 0x0000005451537221 */ /* 0x002fe20000010000 */
[----:B0-----:R-:W-:-:S03]  /*143b0*/  FADD.FTZ R84, R127, R143 ;  /* 0x0000008f7f547221 */ /* 0x001fc60000010000 */
[----:B----4-:R-:W-:Y:S01]  /*143c0*/  FADD.FTZ R83, R101, R83 ;  /* 0x0000005365537221 */ /* 0x010fe20000010000 */
[----:B------:R-:W-:Y:S02]  /*143d0*/  FADD.FTZ R84, R126, R84 ;  /* 0x000000547e547221 */ /* 0x000fe40000010000 */
[----:B------:R-:W0:Y:S01]  /*143e0*/  MUFU.EX2 R113, R113 ;  /* 0x0000007100717308 */ /* 0x000e220000000800 */
[----:B------:R-:W-:Y:S01]  /*143f0*/  FADD.FTZ R83, R102, R83 ;  /* 0x0000005366537221 */ /* 0x000fe20000010000 */
[----:B------:R-:W-:-:S06]  /*14400*/  FADD.FTZ R84, R125, R84 ;  /* 0x000000547d547221 */ /* 0x000fcc0000010000 */
[----:B------:R-:W1:Y:S01]  /*14410*/  MUFU.EX2 R114, R114 ;  /* 0x0000007200727308 */ /* 0x000e620000000800 */
[----:B---3--:R-:W-:Y:S01]  /*14420*/  FADD.FTZ R83, R103, R83 ;  /* 0x0000005367537221 */ /* 0x008fe20000010000 */
[----:B--2---:R-:W-:-:S06]  /*14430*/  FADD.FTZ R84, R124, R84 ;  /* 0x000000547c547221 */ /* 0x004fcc0000010000 */
[----:B------:R-:W2:Y:S01]  /*14440*/  MUFU.EX2 R109, R73 ;  /* 0x00000049006d7308 */ /* 0x000ea20000000800 */
[----:B------:R-:W-:Y:S01]  /*14450*/  FADD.FTZ R83, R85, R83 ;  /* 0x0000005355537221 */ /* 0x000fe20000010000 */
[----:B------:R-:W-:-:S06]  /*14460*/  FADD.FTZ R84, R111, R84 ;  /* 0x000000546f547221 */ /* 0x000fcc0000010000 */
[----:B------:R-:W3:Y:S01]  /*14470*/  MUFU.EX2 R115, R115 ;  /* 0x0000007300737308 */ /* 0x000ee20000000800 */
[----:B0-----:R-:W-:Y:S01]  /*14480*/  FADD.FTZ R83, R113, R83 ;  /* 0x0000005371537221 */ /* 0x001fe20000010000 */
[----:B------:R-:W-:-:S06]  /*14490*/  FADD.FTZ R84, R122, R84 ;  /* 0x000000547a547221 */ /* 0x000fcc0000010000 */
[----:B------:R-:W-:Y:S08]  /*144a0*/  MUFU.EX2 R116, R116 ;  /* 0x0000007400747308 */ /* 0x000ff00000000800 */
[----:B------:R-:W0:Y:S01]  /*144b0*/  MUFU.EX2 R108, R88 ;  /* 0x00000058006c7308 */ /* 0x000e220000000800 */
[----:B-1----:R-:W-:Y:S01]  /*144c0*/  FADD.FTZ R83, R114, R83 ;  /* 0x0000005372537221 */ /* 0x002fe20000010000 */
[----:B--2---:R-:W-:-:S06]  /*144d0*/  FADD.FTZ R84, R109, R84 ;  /* 0x000000546d547221 */ /* 0x004fcc0000010000 */
[----:B------:R-:W-:Y:S08]  /*144e0*/  MUFU.EX2 R117, R117 ;  /* 0x0000007500757308 */ /* 0x000ff00000000800 */
[----:B------:R-:W1:Y:S01]  /*144f0*/  MUFU.EX2 R135, R77 ;  /* 0x0000004d00877308 */ /* 0x000e620000000800 */
[----:B---3--:R-:W-:Y:S01]  /*14500*/  FADD.FTZ R83, R115, R83 ;  /* 0x0000005373537221 */ /* 0x008fe20000010000 */
[----:B------:R-:W-:-:S06]  /*14510*/  FADD.FTZ R84, R134, R84 ;  /* 0x0000005486547221 */ /* 0x000fcc0000010000 */
[----:B------:R-:W2:Y:S08]  /*14520*/  MUFU.EX2 R118, R118 ;  /* 0x0000007600767308 */ /* 0x000eb00000000800 */
[----:B------:R-:W-:Y:S01]  /*14530*/  MUFU.EX2 R107, R96 ;  /* 0x00000060006b7308 */ /* 0x000fe20000000800 */
[----:B0-----:R-:W-:-:S07]  /*14540*/  FADD.FTZ R84, R108, R84 ;  /* 0x000000546c547221 */ /* 0x001fce0000010000 */
[----:B------:R-:W0:Y:S01]  /*14550*/  MUFU.EX2 R119, R119 ;  /* 0x0000007700777308 */ /* 0x000e220000000800 */
[----:B------:R-:W-:-:S07]  /*14560*/  F2FP.BF16.F32.PACK_AB R88, R132, R133 ;  /* 0x000000858458723e */ /* 0x000fce00000010ff */
[----:B------:R-:W-:Y:S01]  /*14570*/  MUFU.EX2 R136, R72 ;  /* 0x0000004800887308 */ /* 0x000fe20000000800 */
[----:B------:R-:W-:-:S07]  /*14580*/  F2FP.BF16.F32.PACK_AB R80, R128, R129 ;  /* 0x000000818050723e */ /* 0x000fce00000010ff */
[----:B------:R3:W-:Y:S01]  /*14590*/  MUFU.EX2 R95, R91 ;  /* 0x0000005b005f7308 */ /* 0x0007e20000000800 */
[----:B------:R-:W-:Y:S01]  /*145a0*/  F2FP.BF16.F32.PACK_AB R81, R101, R81 ;  /* 0x000000516551723e */ /* 0x000fe200000010ff */
[----:B-1----:R-:W-:-:S06]  /*145b0*/  FADD.FTZ R84, R135, R84 ;  /* 0x0000005487547221 */ /* 0x002fcc0000010000 */
[----:B------:R-:W1:Y:S01]  /*145c0*/  MUFU.EX2 R120, R120 ;  /* 0x0000007800787308 */ /* 0x000e620000000800 */
[----:B---3--:R-:W-:-:S07]  /*145d0*/  F2FP.BF16.F32.PACK_AB R91, R99, R98 ;  /* 0x00000062635b723e */ /* 0x008fce00000010ff */
[----:B------:R3:W-:Y:S08]  /*145e0*/  MUFU.EX2 R99, R86 ;  /* 0x0000005600637308 */ /* 0x0007f00000000800 */
[----:B------:R-:W-:Y:S01]  /*145f0*/  MUFU.EX2 R106, R93 ;  /* 0x0000005d006a7308 */ /* 0x000fe20000000800 */
[----:B---3--:R-:W-:Y:S01]  /*14600*/  FADD.FTZ R86, R116, R83 ;  /* 0x0000005374567221 */ /* 0x008fe20000010000 */
[----:B------:R-:W-:-:S03]  /*14610*/  F2FP.BF16.F32.PACK_AB R83, R103, R102 ;  /* 0x000000666753723e */ /* 0x000fc600000010ff */
[----:B------:R-:W-:-:S03]  /*14620*/  FADD.FTZ R86, R117, R86 ;  /* 0x0000005675567221 */ /* 0x000fc60000010000 */
[----:B------:R3:W-:Y:S01]  /*14630*/  MUFU.EX2 R0, R90 ;  /* 0x0000005a00007308 */ /* 0x0007e20000000800 */
[----:B--2---:R-:W-:-:S07]  /*14640*/  FADD.FTZ R86, R118, R86 ;  /* 0x0000005676567221 */ /* 0x004fce0000010000 */
[----:B------:R2:W-:Y:S01]  /*14650*/  MUFU.EX2 R100, R82 ;  /* 0x0000005200647308 */ /* 0x0005e20000000800 */
[----:B---3--:R-:W-:-:S07]  /*14660*/  F2FP.BF16.F32.PACK_AB R90, R130, R131 ;  /* 0x00000083825a723e */ /* 0x008fce00000010ff */
[----:B------:R-:W3:Y:S01]  /*14670*/  MUFU.EX2 R121, R121 ;  /* 0x0000007900797308 */ /* 0x000ee20000000800 */
[----:B--2---:R-:W-:Y:S01]  /*14680*/  F2FP.BF16.F32.PACK_AB R82, R126, R127 ;  /* 0x0000007f7e52723e */ /* 0x004fe200000010ff */
[----:B------:R-:W-:Y:S06]  /*14690*/  STSM.16.M88.4 [R18+0x25b00], R88 ;  /* 0x025b005812007844 */ /* 0x000fec0000000200 */
[----:B------:R-:W2:Y:S01]  /*146a0*/  MUFU.EX2 R137, R21 ;  /* 0x0000001500897308 */ /* 0x000ea20000000800 */
[----:B------:R4:W-:Y:S01]  /*146b0*/  STSM.16.M88.4 [R18+0x27300], R80 ;  /* 0x0273005012007844 */ /* 0x0009e20000000200 */
[----:B0-----:R-:W-:-:S06]  /*146c0*/  FADD.FTZ R86, R119, R86 ;  /* 0x0000005677567221 */ /* 0x001fcc0000010000 */
[----:B------:R-:W0:Y:S01]  /*146d0*/  MUFU.EX2 R104, R92 ;  /* 0x0000005c00687308 */ /* 0x000e220000000800 */
[----:B----4-:R-:W-:Y:S01]  /*146e0*/  FADD.FTZ R80, R107, R84 ;  /* 0x000000546b507221 */ /* 0x010fe20000010000 */
[----:B-1----:R-:W-:-:S03]  /*146f0*/  FADD.FTZ R81, R120, R86 ;  /* 0x0000005678517221 */ /* 0x002fc60000010000 */
[----:B------:R-:W-:Y:S01]  /*14700*/  FADD.FTZ R80, R136, R80 ;  /* 0x0000005088507221 */ /* 0x000fe20000010000 */
[----:B---3--:R-:W-:-:S03]  /*14710*/  FADD.FTZ R81, R121, R81 ;  /* 0x0000005179517221 */ /* 0x008fc60000010000 */
[----:B------:R-:W-:Y:S01]  /*14720*/  FADD.FTZ R82, R106, R80 ;  /* 0x000000506a527221 */ /* 0x000fe20000010000 */
[----:B------:R1:W3:Y:S03]  /*14730*/  MUFU.EX2 R98, R87 ;  /* 0x0000005700627308 */ /* 0x0002e60000000800 */
[----:B--2---:R-:W-:Y:S01]  /*14740*/  FADD.FTZ R82, R137, R82 ;  /* 0x0000005289527221 */ /* 0x004fe20000010000 */
[----:B------:R-:W-:-:S03]  /*14750*/  FADD.FTZ R83, R0, R81 ;  /* 0x0000005100537221 */ /* 0x000fc60000010000 */
[----:B------:R-:W-:Y:S01]  /*14760*/  FADD.FTZ R88, R105, R82 ;  /* 0x0000005269587221 */ /* 0x000fe20000010000 */
[----:B------:R-:W2:Y:S01]  /*14770*/  MUFU.EX2 R93, R140 ;  /* 0x0000008c005d7308 */ /* 0x000ea20000000800 */
[----:B------:R-:W-:Y:S02]  /*14780*/  FADD.FTZ R89, R95, R83 ;  /* 0x000000535f597221 */ /* 0x000fe40000010000 */
[----:B------:R-:W-:-:S05]  /*14790*/  FADD.FTZ R88, R138, R88 ;  /* 0x000000588a587221 */ /* 0x000fca0000010000 */
[----:B------:R-:W4:Y:S01]  /*147a0*/  MUFU.EX2 R94, R94 ;  /* 0x0000005e005e7308 */ /* 0x000f220000000800 */
[----:B------:R-:W-:Y:S01]  /*147b0*/  FADD.FTZ R89, R97, R89 ;  /* 0x0000005961597221 */ /* 0x000fe20000010000 */
[----:B0-----:R-:W-:-:S06]  /*147c0*/  FADD.FTZ R90, R104, R88 ;  /* 0x00000058685a7221 */ /* 0x001fcc0000010000 */
[----:B------:R-:W0:Y:S01]  /*147d0*/  MUFU.EX2 R96, R141 ;  /* 0x0000008d00607308 */ /* 0x000e220000000800 */
[----:B------:R-:W-:Y:S01]  /*147e0*/  FADD.FTZ R89, R99, R89 ;  /* 0x0000005963597221 */ /* 0x000fe20000010000 */
[----:B------:R-:W-:-:S06]  /*147f0*/  FADD.FTZ R90, R139, R90 ;  /* 0x0000005a8b5a7221 */ /* 0x000fcc0000010000 */
[----:B------:R-:W0:Y:S01]  /*14800*/  MUFU.EX2 R77, R142 ;  /* 0x0000008e004d7308 */ /* 0x000e220000000800 */
[----:B------:R-:W-:Y:S02]  /*14810*/  F2FP.BF16.F32.PACK_AB R84, R124, R125 ;  /* 0x0000007d7c54723e */ /* 0x000fe400000010ff */
[----:B------:R-:W-:Y:S02]  /*14820*/  F2FP.BF16.F32.PACK_AB R85, R113, R85 ;  /* 0x000000557155723e */ /* 0x000fe400000010ff */
[----:B------:R-:W-:-:S03]  /*14830*/  F2FP.BF16.F32.PACK_AB R86, R122, R111 ;  /* 0x0000006f7a56723e */ /* 0x000fc600000010ff */
[----:B------:R-:W0:Y:S01]  /*14840*/  MUFU.EX2 R75, R75 ;  /* 0x0000004b004b7308 */ /* 0x000e220000000800 */
[----:B-1----:R-:W-:Y:S01]  /*14850*/  F2FP.BF16.F32.PACK_AB R87, R115, R114 ;  /* 0x000000727357723e */ /* 0x002fe200000010ff */
[----:B---3--:R-:W-:Y:S01]  /*14860*/  FADD.FTZ R91, R98, R89 ;  /* 0x00000059625b7221 */ /* 0x008fe20000010000 */
[----:B------:R-:W-:Y:S02]  /*14870*/  F2FP.BF16.F32.PACK_AB R80, R134, R109 ;  /* 0x0000006d8650723e */ /* 0x000fe400000010ff */
[----:B------:R-:W-:-:S03]  /*14880*/  F2FP.BF16.F32.PACK_AB R81, R117, R116 ;  /* 0x000000747551723e */ /* 0x000fc600000010ff */
[----:B------:R-:W1:Y:S01]  /*14890*/  MUFU.EX2 R92, R147 ;  /* 0x00000093005c7308 */ /* 0x000e620000000800 */
[----:B------:R-:W-:Y:S02]  /*148a0*/  F2FP.BF16.F32.PACK_AB R82, R135, R108 ;  /* 0x0000006c8752723e */ /* 0x000fe400000010ff */
[----:B------:R-:W-:Y:S01]  /*148b0*/  F2FP.BF16.F32.PACK_AB R83, R119, R118 ;  /* 0x000000767753723e */ /* 0x000fe200000010ff */
[----:B--2---:R-:W-:-:S04]  /*148c0*/  FADD.FTZ R101, R93, R90 ;  /* 0x0000005a5d657221 */ /* 0x004fc80000010000 */
[----:B------:R-:W2:Y:S01]  /*148d0*/  MUFU.EX2 R78, R78 ;  /* 0x0000004e004e7308 */ /* 0x000ea20000000800 */
[----:B------:R4:W-:Y:S07]  /*148e0*/  STSM.16.M88.4 [R18+0x28b00], R84 ;  /* 0x028b005412007844 */ /* 0x0009ee0000000200 */
[----:B------:R-:W3:Y:S01]  /*148f0*/  MUFU.EX2 R21, R149 ;  /* 0x0000009500157308 */ /* 0x000ee20000000800 */
[----:B------:R0:W-:Y:S07]  /*14900*/  STSM.16.M88.4 [R18+0x2a300], R80 ;  /* 0x02a3005012007844 */ /* 0x0001ee0000000200 */
[----:B------:R-:W3:Y:S01]  /*14910*/  MUFU.EX2 R79, R79 ;  /* 0x0000004f004f7308 */ /* 0x000ee20000000800 */
[----:B----4-:R-:W-:Y:S01]  /*14920*/  FADD.FTZ R85, R94, R91 ;  /* 0x0000005b5e557221 */ /* 0x010fe20000010000 */
[----:B------:R-:W-:-:S06]  /*14930*/  F2FP.BF16.F32.PACK_AB R91, R95, R0 ;  /* 0x000000005f5b723e */ /* 0x000fcc00000010ff */
[----:B------:R-:W4:Y:S01]  /*14940*/  MUFU.EX2 R72, R152 ;  /* 0x0000009800487308 */ /* 0x000f220000000800 */
[----:B0-----:R-:W-:Y:S01]  /*14950*/  FADD.FTZ R82, R96, R101 ;  /* 0x0000006560527221 */ /* 0x001fe20000010000 */
[----:B------:R-:W-:-:S03]  /*14960*/  FADD.FTZ R0, R100, R85 ;  /* 0x0000005564007221 */ /* 0x000fc60000010000 */
[----:B------:R-:W-:-:S03]  /*14970*/  FADD.FTZ R85, R77, R82 ;  /* 0x000000524d557221 */ /* 0x000fc60000010000 */
[----:B------:R-:W0:Y:S01]  /*14980*/  MUFU.EX2 R73, R153 ;  /* 0x0000009900497308 */ /* 0x000e220000000800 */
[----:B------:R-:W-:Y:S01]  /*14990*/  FADD.FTZ R83, R75, R0 ;  /* 0x000000004b537221 */ /* 0x000fe20000010000 */
[----:B-1----:R-:W-:-:S03]  /*149a0*/  FADD.FTZ R84, R92, R85 ;  /* 0x000000555c547221 */ /* 0x002fc60000010000 */
[----:B--2---:R-:W-:Y:S01]  /*149b0*/  FADD.FTZ R0, R78, R83 ;  /* 0x000000534e007221 */ /* 0x004fe20000010000 */
[----:B---3--:R-:W-:-:S03]  /*149c0*/  FADD.FTZ R95, R21, R84 ;  /* 0x00000054155f7221 */ /* 0x008fc60000010000 */
[----:B------:R-:W-:Y:S01]  /*149d0*/  FADD.FTZ R87, R79, R0 ;  /* 0x000000004f577221 */ /* 0x000fe20000010000 */
[----:B----4-:R-:W-:Y:S01]  /*149e0*/  FADD.FTZ R0, R72, R95 ;  /* 0x0000005f48007221 */ /* 0x010fe20000010000 */
[----:B------:R-:W-:-:S03]  /*149f0*/  F2FP.BF16.F32.PACK_AB R86, R92, R77 ;  /* 0x0000004d5c56723e */ /* 0x000fc600000010ff */
[----:B0-----:R-:W-:Y:S02]  /*14a00*/  FADD.FTZ R77, R73, R0 ;  /* 0x00000000494d7221 */ /* 0x001fe40000010000 */
[----:B------:R-:W2:Y:S01]  /*14a10*/  LDL.LU R0, [R1+0x34] ;  /* 0x0000340001007983 */ /* 0x000ea20000300800 */
[----:B------:R-:W0:Y:S08]  /*14a20*/  MUFU.EX2 R146, R146 ;  /* 0x0000009200927308 */ /* 0x000e300000000800 */
[----:B------:R-:W1:Y:S08]  /*14a30*/  MUFU.EX2 R148, R148 ;  /* 0x0000009400947308 */ /* 0x000e700000000800 */
[----:B------:R-:W3:Y:S08]  /*14a40*/  MUFU.EX2 R76, R154 ;  /* 0x0000009a004c7308 */ /* 0x000ef00000000800 */
[----:B------:R-:W-:Y:S08]  /*14a50*/  MUFU.EX2 R150, R150 ;  /* 0x0000009600967308 */ /* 0x000ff00000000800 */
[----:B------:R-:W4:Y:S01]  /*14a60*/  MUFU.EX2 R151, R151 ;  /* 0x0000009700977308 */ /* 0x000f220000000800 */
[----:B------:R-:W-:Y:S01]  /*14a70*/  F2FP.BF16.F32.PACK_AB R85, R75, R100 ;  /* 0x000000644b55723e */ /* 0x000fe200000010ff */
[----:B0-----:R-:W-:Y:S01]  /*14a80*/  FADD.FTZ R75, R146, R87 ;  /* 0x00000057924b7221 */ /* 0x001fe20000010000 */
[----:B------:R-:W-:-:S02]  /*14a90*/  F2FP.BF16.F32.PACK_AB R88, R136, R107 ;  /* 0x0000006b8858723e */ /* 0x000fc400000010ff */
[----:B------:R-:W-:Y:S01]  /*14aa0*/  F2FP.BF16.F32.PACK_AB R89, R121, R120 ;  /* 0x000000787959723e */ /* 0x000fe200000010ff */
[----:B-1----:R-:W-:Y:S01]  /*14ab0*/  FADD.FTZ R75, R148, R75 ;  /* 0x0000004b944b7221 */ /* 0x002fe20000010000 */
[----:B------:R-:W-:Y:S02]  /*14ac0*/  F2FP.BF16.F32.PACK_AB R90, R137, R106 ;  /* 0x0000006a895a723e */ /* 0x000fe400000010ff */
[----:B------:R-:W-:Y:S02]  /*14ad0*/  F2FP.BF16.F32.PACK_AB R80, R138, R105 ;  /* 0x000000698a50723e */ /* 0x000fe400000010ff */
[----:B------:R-:W-:Y:S02]  /*14ae0*/  F2FP.BF16.F32.PACK_AB R81, R99, R97 ;  /* 0x000000616351723e */ /* 0x000fe400000010ff */
[----:B------:R-:W-:Y:S02]  /*14af0*/  F2FP.BF16.F32.PACK_AB R82, R139, R104 ;  /* 0x000000688b52723e */ /* 0x000fe400000010ff */
[----:B------:R-:W-:-:S02]  /*14b00*/  F2FP.BF16.F32.PACK_AB R83, R94, R98 ;  /* 0x000000625e53723e */ /* 0x000fc400000010ff */
[----:B------:R-:W-:Y:S01]  /*14b10*/  F2FP.BF16.F32.PACK_AB R92, R72, R21 ;  /* 0x00000015485c723e */ /* 0x000fe200000010ff */
[----:B---3--:R-:W-:Y:S01]  /*14b20*/  FADD.FTZ R21, R76, R77 ;  /* 0x0000004d4c157221 */ /* 0x008fe20000010000 */
[----:B------:R-:W-:Y:S02]  /*14b30*/  F2FP.BF16.F32.PACK_AB R84, R96, R93 ;  /* 0x0000005d6054723e */ /* 0x000fe400000010ff */
[----:B------:R-:W-:Y:S02]  /*14b40*/  F2FP.BF16.F32.PACK_AB R87, R79, R78 ;  /* 0x0000004e4f57723e */ /* 0x000fe400000010ff */
[----:B------:R-:W-:Y:S02]  /*14b50*/  F2FP.BF16.F32.PACK_AB R93, R148, R146 ;  /* 0x00000092945d723e */ /* 0x000fe400000010ff */
[----:B------:R-:W-:Y:S02]  /*14b60*/  F2FP.BF16.F32.PACK_AB R94, R76, R73 ;  /* 0x000000494c5e723e */ /* 0x000fe400000010ff */
[C---:B----4-:R-:W-:Y:S01]  /*14b70*/  F2FP.BF16.F32.PACK_AB R95, R151.reuse, R150 ;  /* 0x00000096975f723e */ /* 0x050fe200000010ff */
[----:B------:R-:W-:Y:S01]  /*14b80*/  FADD.FTZ R150, R150, R75 ;  /* 0x0000004b96967221 */ /* 0x000fe20000010000 */
[----:B------:R-:W-:Y:S04]  /*14b90*/  STSM.16.M88.4 [R18+0x2bb00], R88 ;  /* 0x02bb005812007844 */ /* 0x000fe80000000200 */
[----:B------:R-:W-:Y:S04]  /*14ba0*/  STSM.16.M88.4 [R18+0x2d300], R80 ;  /* 0x02d3005012007844 */ /* 0x000fe80000000200 */
[----:B------:R0:W-:Y:S04]  /*14bb0*/  STL [R1+0x30], R21 ;  /* 0x0000301501007387 */ /* 0x0001e80000100800 */
[----:B------:R-:W-:Y:S04]  /*14bc0*/  STSM.16.M88.4 [R18+0x2eb00], R84 ;  /* 0x02eb005412007844 */ /* 0x000fe80000000200 */
[----:B------:R-:W-:Y:S01]  /*14bd0*/  STSM.16.M88.4 [R18+0x30300], R92 ;  /* 0x0303005c12007844 */ /* 0x000fe20000000200 */
[----:B0-----:R-:W-:Y:S01]  /*14be0*/  FADD.FTZ R21, R151, R150 ;  /* 0x0000009697157221 */ /* 0x001fe20000010000 */
[----:B------:R-:W-:Y:S01]  /*14bf0*/  @!PT LDS RZ, [RZ] ;  /* 0x00000000fffff984 */ /* 0x000fe20000000800 */
[----:B------:R-:W-:Y:S01]  /*14c00*/  @!PT LDS RZ, [RZ] ;  /* 0x00000000fffff984 */ /* 0x000fe20000000800 */
[----:B------:R-:W-:Y:S01]  /*14c10*/  @!PT LDS RZ, [RZ] ;  /* 0x00000000fffff984 */ /* 0x000fe20000000800 */
[----:B------:R-:W-:Y:S01]  /*14c20*/  @!PT LDS RZ, [RZ] ;  /* 0x00000000fffff984 */ /* 0x000fe20000000800 */
[----:B------:R0:W-:Y:S06]  /*14c30*/  MEMBAR.ALL.CTA ;  /* 0x0000000000007992 */ /* 0x0001ec0000008000 */
[----:B0-----:R-:W0:Y:S04]  /*14c40*/  FENCE.VIEW.ASYNC.S ;  /* 0x00000000000073c6 */ /* 0x001e280000000000 */
[----:B------:R-:W-:Y:S04]  /*14c50*/  STL [R1+0x3c], R21 ;  /* 0x00003c1501007387 */ /* 0x000fe80000100800 */
[----:B------:R1:W5:Y:S01]  /*14c60*/  LDL R155, [R1+0x60] ;  /* 0x00006000019b7983 */ /* 0x0003620000100800 */
        /* <DEDUP_REMOVED lines=48> */
[----:B------:R-:W-:Y:S01]  /*14f70*/  IMAD.MOV.U32 R154, RZ, RZ, R14 ;  /* 0x000000ffff9a7224 */ /* 0x000fe200078e000e */
[C---:B--2---:R-:W-:Y:S01]  /*14f80*/  ISETP.GT.AND P2, PT, R0.reuse, RZ, PT ;  /* 0x000000ff0000720c */ /* 0x044fe20003f44270 */
[----:B------:R-:W-:-:S05]  /*14f90*/  VIADD R0, R0, 0xffffffff ;  /* 0xffffffff00007836 */ /* 0x000fca0000000000 */
[----:B------:R2:W-:Y:S04]  /*14fa0*/  STL [R1+0x34], R0 ;  /* 0x0000340001007387 */ /* 0x0005e80000100800 */
[----:B------:R1:W-:Y:S01]  /*14fb0*/  STL [R1+0x2c], R74 ;  /* 0x00002c4a01007387 */ /* 0x0003e20000100800 */
[----:B--2---:R-:W-:Y:S01]  /*14fc0*/  IMAD.MOV.U32 R0, RZ, RZ, R144 ;  /* 0x000000ffff007224 */ /* 0x004fe200078e0090 */
[----:B0-----:R-:W-:Y:S01]  /*14fd0*/  NOP ;  /* 0x0000000000007918 */ /* 0x001fe20000000000 */
[----:B------:R-:W-:Y:S05]  /*14fe0*/  @P2 BRA `(.L_x_525) ;  /* 0xffffffac00402947 */ /* 0x000fea000383ffff */
.L_x_515:
[----:B------:R-:W-:Y:S05]  /*14ff0*/  WARPSYNC.ALL ;  /* 0x0000000000007948 */ /* 0x000fea0003800000 */
[----:B------:R-:W-:Y:S06]  /*15000*/  BAR.ARV 0x8, 0x200 ;  /* 0x0208000000007b1d */ /* 0x000fec0000002000 */
[----:B------:R-:W-:Y:S05]  /*15010*/  @!P0 BRA `(.L_x_526) ;  /* 0x0000000000048947 */ /* 0x000fea0003800000 */
[----:B------:R-:W-:Y:S01]  /*15020*/  BPT.TRAP 0x1 ;  /* 0x000000040000795c */ /* 0x000fe20000300000 */
.L_x_526:
[----:B------:R-:W2:Y:S01]  /*15030*/  LDL R0, [R1+0x60] ;  /* 0x0000600001007983 */ /* 0x000ea20000100800 */
[----:B------:R-:W-:Y:S01]  /*15040*/  IMAD R9, R144, 0x8, R16 ;  /* 0x0000000890097824 */ /* 0x000fe200078e0210 */
[----:B--2---:R-:W-:-:S04]  /*15050*/  SHF.L.U32 R0, R0, 0x1f, RZ ;  /* 0x0000001f00007819 */ /* 0x004fc800000006ff */
[----:B------:R0:W2:Y:S01]  /*15060*/  SYNCS.PHASECHK.TRANS64.TRYWAIT P2, [R9+URZ+0x31c50], R0 ;  /* 0x031c5000090075a7 */ /* 0x0000a2000804017f */
[----:B------:R-:W-:Y:S05]  /*15070*/  @!P0 BRA `(.L_x_527) ;  /* 0x0000000000048947 */ /* 0x000fea0003800000 */
[----:B------:R-:W-:Y:S01]  /*15080*/  BPT.TRAP 0x1 ;  /* 0x000000040000795c */ /* 0x000fe20000300000 */
.L_x_527:
[----:B------:R-:W3:Y:S01]  /*15090*/  LDL.LU R2, [R1+0x80] ;  /* 0x0000800001027983 */ /* 0x000ee20000300800 */
[----:B------:R-:W-:Y:S02]  /*150a0*/  VIADD R16, R16, 0x200 ;  /* 0x0000020010107836 */ /* 0x000fe40000000000 */
[----:B------:R-:W-:-:S03]  /*150b0*/  IMAD.MOV.U32 R3, RZ, RZ, -0x3ffffff0 ;  /* 0xc0000010ff037424 */ /* 0x000fc600078e00ff */
[----:B------:R-:W-:-:S04]  /*150c0*/  SHF.R.U32.HI R16, RZ, 0x4, R16 ;  /* 0x00000004ff107819 */ /* 0x000fc80000011610 */
[----:B------:R-:W-:-:S04]  /*150d0*/  LOP3.LUT R16, R16, 0x3fff, RZ, 0xc0, !PT ;  /* 0x00003fff10107812 */ /* 0x000fc800078ec0ff */
[----:B------:R-:W-:Y:S02]  /*150e0*/  LOP3.LUT R5, R16, 0x2400000, RZ, 0xfc, !PT ;  /* 0x0240000010057812 */ /* 0x000fe400078efcff */
[----:B---3--:R-:W-:Y:S01]  /*150f0*/  LOP3.LUT R2, R2, 0x10000, RZ, 0xfc, !PT ;  /* 0x0001000002027812 */ /* 0x008fe200078efcff */
[----:B--2---:R-:W-:Y:S06]  /*15100*/  @P2 BRA `(.L_x_528) ;  /* 0x0000000000082947 */ /* 0x004fec0003800000 */
[----:B------:R-:W2:Y:S02]  /*15110*/  SYNCS.PHASECHK.TRANS64.TRYWAIT P0, [R9+URZ+0x31c50], R0 ;  /* 0x031c5000090075a7 */ /* 0x000ea4000800017f */
[----:B--2---:R-:W-:Y:S05]  /*15120*/  @!P0 BRA `(.L_x_529) ;  /* 0x000000a4007c8947 */ /* 0x004fea0003800000 */
.L_x_528:
[----:B------:R-:W-:Y:S01]  /*15130*/  IMAD R4, R144, 0x6c0, R5 ;  /* 0x000006c090047824 */ /* 0x000fe200078e0205 */
[----:B------:R-:W0:Y:S01]  /*15140*/  LDL.LU R13, [R1+0x30] ;  /* 0x00003000010d7983 */ /* 0x000e220000300800 */
[----:B------:R-:W-:Y:S01]  /*15150*/  IMAD.MOV.U32 R5, RZ, RZ, -0x7fffffe0 ;  /* 0x80000020ff057424 */ /* 0x000fe200078e00ff */
[----:B------:R-:W-:Y:S05]  /*15160*/  WARPSYNC.ALL ;  /* 0x0000000000007948 */ /* 0x000fea0003800000 */
[C---:B------:R-:W-:Y:S01]  /*15170*/  R2UR UR4, R2.reuse ;  /* 0x00000000020472ca */ /* 0x040fe200000e0000 */
[----:B------:R-:W-:Y:S01]  /*15180*/  VIADD R10, R2, 0x180 ;  /* 0x00000180020a7836 */ /* 0x000fe20000000000 */
[----:B------:R-:W-:Y:S01]  /*15190*/  R2UR UR5, R3 ;  /* 0x00000000030572ca */ /* 0x000fe200000e0000 */
[C---:B------:R-:W-:Y:S01]  /*151a0*/  VIADD R6, R4.reuse, 0x40 ;  /* 0x0000004004067836 */ /* 0x040fe20000000000 */
[----:B------:R-:W-:Y:S01]  /*151b0*/  R2UR UR6, R4 ;  /* 0x00000000040672ca */ /* 0x000fe200000e0000 */
[----:B------:R-:W-:Y:S01]  /*151c0*/  IMAD.MOV.U32 R11, RZ, RZ, -0x3ffffff0 ;  /* 0xc0000010ff0b7424 */ /* 0x000fe200078e00ff */
[----:B------:R-:W-:Y:S01]  /*151d0*/  R2UR UR7, R5 ;  /* 0x00000000050772ca */ /* 0x000fe200000e0000 */
[----:B------:R-:W-:Y:S01]  /*151e0*/  WARPGROUP.ARRIVE ;  /* 0x00000000000079c5 */ /* 0x000fe20000000000 */
[----:B------:R-:W-:Y:S01]  /*151f0*/  IMAD.MOV.U32 R7, RZ, RZ, -0x7fffffe0 ;  /* 0x80000020ff077424 */ /* 0x000fe200078e00ff */
[----:B------:R-:W3:Y:S01]  /*15200*/  LDL.LU R12, [R1+0x3c] ;  /* 0x00003c00010c7983 */ /* 0x000ee20000300800 */
[----:B------:R-:W-:-:S02]  /*15210*/  IMAD.MOV.U32 R3, RZ, RZ, -0x3ffffff0 ;  /* 0xc0000010ff037424 */ /* 0x000fc400078e00ff */
[----:B------:R-:W-:Y:S01]  /*15220*/  IMAD.MOV.U32 R5, RZ, RZ, -0x7fffffe0 ;  /* 0x80000020ff057424 */ /* 0x000fe200078e00ff */
[----:B------:R-:W4:Y:S01]  /*15230*/  LDL.LU R8, [R1+0x60] ;  /* 0x0000600001087983 */ /* 0x000f220000300800 */
[----:B------:R-:W-:-:S05]  /*15240*/  VIADD R144, R144, 0x1 ;  /* 0x0000000190907836 */ /* 0x000fca0000000000 */
[----:B------:R-:W-:Y:S01]  /*15250*/  HGMMA.64x96x16.F32.BF16 R24, gdesc[UR4].tnspB, R24, gsb0 ;  /* 0x41600000041879f0 */ /* 0x000fe20008001818 */
[----:B------:R-:W-:Y:S01]  /*15260*/  R2UR UR4, R10 ;  /* 0x000000000a0472ca */ /* 0x000fe200000e0000 */
[----:B------:R-:W-:Y:S01]  /*15270*/  VIADD R10, R2, 0x300 ;  /* 0x00000300020a7836 */ /* 0x000fe20000000000 */
[----:B------:R-:W-:Y:S01]  /*15280*/  R2UR UR5, R11 ;  /* 0x000000000b0572ca */ /* 0x000fe200000e0000 */
[----:B------:R-:W-:Y:S01]  /*15290*/  IMAD.MOV.U32 R11, RZ, RZ, -0x3ffffff0 ;  /* 0xc0000010ff0b7424 */ /* 0x000fe200078e00ff */
[----:B------:R-:W-:Y:S01]  /*152a0*/  R2UR UR6, R6 ;  /* 0x00000000060672ca */ /* 0x000fe200000e0000 */
[----:B------:R-:W-:Y:S01]  /*152b0*/  VIADD R6, R4, 0x80 ;  /* 0x0000008004067836 */ /* 0x000fe20000000000 */
[----:B------:R-:W-:Y:S01]  /*152c0*/  R2UR UR7, R7 ;  /* 0x00000000070772ca */ /* 0x000fe200000e0000 */
[----:B------:R-:W-:Y:S01]  /*152d0*/  IMAD.MOV.U32 R7, RZ, RZ, -0x7fffffe0 ;  /* 0x80000020ff077424 */ /* 0x000fe200078e00ff */
[----:B------:R-:W-:Y:S01]  /*152e0*/  ISETP.NE.AND P0, PT, R144, 0x2, PT ;  /* 0x000000029000780c */ /* 0x000fe20003f05270 */
[----:B------:R-:W-:-:S02]  /*152f0*/  WARPGROUP.DEPBAR.LE gsb0, 0x0 ;  /* 0x00008000000079c5 */ /* 0x000fc40000010000 */
[----:B------:R-:W-:-:S08]  /*15300*/  WARPGROUP.ARRIVE ;  /* 0x00000000000079c5 */ /* 0x000fd00000000000 */
        /* <DEDUP_REMOVED lines=9> */
[----:B------:R-:W-:Y:S02]  /*153a0*/  WARPGROUP.DEPBAR.LE gsb0, 0x0 ;  /* 0x00008000000079c5 */ /* 0x000fe40000010000 */
[----:B------:R-:W-:-:S09]  /*153b0*/  WARPGROUP.ARRIVE ;  /* 0x00000000000079c5 */ /* 0x000fd20000000000 */
        /* <DEDUP_REMOVED lines=9> */
[----:B0-2---:R-:W0:Y:S02]  /*15450*/  SHFL.BFLY PT, R0, R13, 0x2, 0x1f ;  /* 0x0c401f000d007f89 */ /* 0x005e2400000e0000 */
[----:B0-----:R-:W-:Y:S01]  /*15460*/  FADD.FTZ R0, R0, R13 ;  /* 0x0000000d00007221 */ /* 0x001fe20000010000 */
[----:B------:R-:W-:-:S02]  /*15470*/  WARPGROUP.DEPBAR.LE gsb0, 0x0 ;  /* 0x00008000000079c5 */ /* 0x000fc40000010000 */
[----:B------:R-:W-:-:S06]  /*15480*/  WARPGROUP.ARRIVE ;  /* 0x00000000000079c5 */ /* 0x000fcc0000000000 */
        /* <DEDUP_REMOVED lines=30> */
[----:B------:R-:W-:Y:S02]  /*15670*/  IMAD.MOV.U32 R7, RZ, RZ, -0x7fffffe0 ;  /* 0x80000020ff077424 */ /* 0x000fe400078e00ff */
[----:B------:R-:W-:-:S02]  /*15680*/  VIADD R2, R2, 0xc00 ;  /* 0x00000c0002027836 */ /* 0x000fc40000000000 */
[----:B------:R-:W-:Y:S01]  /*15690*/  VIADD R4, R4, 0x200 ;  /* 0x0000020004047836 */ /* 0x000fe20000000000 */
[----:B------:R-:W-:Y:S02]  /*156a0*/  WARPGROUP.DEPBAR.LE gsb0, 0x0 ;  /* 0x00008000000079c5 */ /* 0x000fe40000010000 */
[----:B------:R-:W-:-:S06]  /*156b0*/  WARPGROUP.ARRIVE ;  /* 0x00000000000079c5 */ /* 0x000fcc0000000000 */
[----:B------:R-:W-:Y:S01]  /*156c0*/  HGMMA.64x96x16.F32.BF16 R24, gdesc[UR4].tnspB, R24, gsb0 ;  /* 0x41600000041879f0 */ /* 0x000fe20008001818 */
[----:B------:R-:W-:Y:S02]  /*156d0*/  R2UR UR4, R10 ;  /* 0x000000000a0472ca */ /* 0x000fe400000e0000 */
[----:B------:R-:W-:Y:S02]  /*156e0*/  R2UR UR5, R11 ;  /* 0x000000000b0572ca */ /* 0x000fe400000e0000 */
[----:B------:R-:W-:Y:S02]  /*156f0*/  R2UR UR6, R6 ;  /* 0x00000000060672ca */ /* 0x000fe400000e0000 */
[----:B------:R-:W-:Y:S01]  /*15700*/  R2UR UR7, R7 ;  /* 0x00000000070772ca */ /* 0x000fe200000e0000 */
[----:B------:R-:W-:Y:S02]  /*15710*/  WARPGROUP.DEPBAR.LE gsb0, 0x0 ;  /* 0x00008000000079c5 */ /* 0x000fe40000010000 */
[----:B------:R-:W-:-:S10]  /*15720*/  WARPGROUP.ARRIVE ;  /* 0x00000000000079c5 */ /* 0x000fd40000000000 */
[----:B------:R-:W-:Y:S01]  /*15730*/  HGMMA.64x96x16.F32.BF16 R24, gdesc[UR4].tnspB, R24, gsb0 ;  /* 0x41600000041879f0 */ /* 0x000fe20008001818 */
[----:B------:R-:W-:Y:S02]  /*15740*/  R2UR UR4, R2 ;  /* 0x00000000020472ca */ /* 0x000fe400000e0000 */
[----:B---3--:R-:W0:Y:S01]  /*15750*/  SHFL.BFLY PT, R2, R12, 0x2, 0x1f ;  /* 0x0c401f000c027f89 */ /* 0x008e2200000e0000 */
[----:B------:R-:W-:Y:S02]  /*15760*/  R2UR UR5, R3 ;  /* 0x00000000030572ca */ /* 0x000fe400000e0000 */
[----:B------:R-:W-:Y:S01]  /*15770*/  R2UR UR7, R5 ;  /* 0x00000000050772ca */ /* 0x000fe200000e0000 */
[----:B------:R-:W2:Y:S01]  /*15780*/  SHFL.BFLY PT, R3, R0, 0x1, 0x1f ;  /* 0x0c201f0000037f89 */ /* 0x000ea200000e0000 */
[----:B------:R-:W-:Y:S01]  /*15790*/  R2UR UR6, R4 ;  /* 0x00000000040672ca */ /* 0x000fe200000e0000 */
[----:B------:R-:W-:Y:S02]  /*157a0*/  IMAD.MOV.U32 R4, RZ, RZ, RZ ;  /* 0x000000ffff047224 */ /* 0x000fe400078e00ff */
[----:B0-----:R-:W-:Y:S01]  /*157b0*/  FADD.FTZ R2, R2, R12 ;  /* 0x0000000c02027221 */ /* 0x001fe20000010000 */
[----:B--2---:R-:W-:-:S04]  /*157c0*/  FADD.FTZ R10, R0, R3 ;  /* 0x00000003000a7221 */ /* 0x004fc80000010000 */
[----:B------:R-:W0:Y:S01]  /*157d0*/  SHFL.BFLY PT, R5, R2, 0x1, 0x1f ;  /* 0x0c201f0002057f89 */ /* 0x000e2200000e0000 */
[----:B------:R-:W-:Y:S02]  /*157e0*/  SEL R0, RZ, 0x1, P0 ;  /* 0x00000001ff007807 */ /* 0x000fe40000000000 */
[----:B------:R-:W-:Y:S02]  /*157f0*/  FSETP.NE.FTZ.AND P2, PT, R10, RZ, PT ;  /* 0x000000ff0a00720b */ /* 0x000fe40003f55000 */
[----:B----4-:R-:W-:-:S11]  /*15800*/  LOP3.LUT R8, R8, R0, RZ, 0x3c, !PT ;  /* 0x0000000008087212 */ /* 0x010fd600078e3cff */
[----:B------:R-:W-:Y:S01]  /*15810*/  @P2 MUFU.RCP R4, R10 ;  /* 0x0000000a00042308 */ /* 0x000fe20000001000 */
[----:B0-----:R-:W-:-:S07]  /*15820*/  FADD.FTZ R11, R2, R5 ;  /* 0x00000005020b7221 */ /* 0x001fce0000010000 */
[----:B------:R0:W-:Y:S01]  /*15830*/  @P2 MUFU.LG2 R5, R10 ;  /* 0x0000000a00052308 */ /* 0x0001e20000000c00 */
[----:B------:R-:W-:Y:S01]  /*15840*/  FSETP.NE.FTZ.AND P3, PT, R11, RZ, PT ;  /* 0x000000ff0b00720b */ /* 0x000fe20003f75000 */
[----:B0-----:R-:W2:Y:S01]  /*15850*/  LDL.LU R10, [R1+0x98] ;  /* 0x00009800010a7983 */ /* 0x001ea20000300800 */
[----:B------:R-:W-:Y:S02]  /*15860*/  WARPGROUP.DEPBAR.LE gsb0, 0x0 ;  /* 0x00008000000079c5 */ /* 0x000fe40000010000 */
[----:B------:R-:W-:-:S09]  /*15870*/  WARPGROUP.ARRIVE ;  /* 0x00000000000079c5 */ /* 0x000fd20000000000 */
[----:B------:R-:W0:Y:S01]  /*15880*/  @P3 MUFU.LG2 R7, R11 ;  /* 0x0000000b00073308 */ /* 0x000e220000000c00 */
[----:B------:R-:W-:Y:S01]  /*15890*/  HGMMA.64x96x16.F32.BF16 R24, gdesc[UR4].tnspB, R24, gsb0 ;  /* 0x41600000041879f0 */ /* 0x000fe20008001818 */
[----:B------:R3:W-:Y:S02]  /*158a0*/  STL [R1+0x60], R8 ;  /* 0x0000600801007387 */ /* 0x0007e40000100800 */
[----:B---3--:R-:W-:-:S06]  /*158b0*/  IMAD.MOV.U32 R8, RZ, RZ, RZ ;  /* 0x000000ffff087224 */ /* 0x008fcc00078e00ff */
[----:B------:R-:W3:Y:S01]  /*158c0*/  @P3 MUFU.RCP R8, R11 ;  /* 0x0000000b00083308 */ /* 0x000ee20000001000 */
[----:B------:R-:W-:Y:S02]  /*158d0*/  @!P1 VIADD R9, R9, 0x31c60 ;  /* 0x00031c6009099836 */ /* 0x000fe40000000000 */
[----:B------:R-:W-:Y:S01]  /*158e0*/  @P3 FMUL.FTZ R12, R15, 0.69314718246459960938 ;  /* 0x3f3172180f0c3820 */ /* 0x000fe20000410000 */
[----:B0-----:R-:W-:Y:S01]  /*158f0*/  @P3 FMUL.FTZ R7, R7, 0.69314718246459960938 ;  /* 0x3f31721807073820 */ /* 0x001fe20000410000 */
[----:B------:R-:W-:Y:S01]  /*15900*/  @P2 FMUL.FTZ R3, R15, 0.69314718246459960938 ;  /* 0x3f3172180f032820 */ /* 0x000fe20000410000 */
[----:B------:R-:W-:Y:S01]  /*15910*/  @P2 FMUL.FTZ R6, R5, 0.69314718246459960938 ;  /* 0x3f31721805062820 */ /* 0x000fe20000410000 */
[----:B------:R-:W-:Y:S01]  /*15920*/  IMAD.MOV.U32 R2, RZ, RZ, -0x800000 ;  /* 0xff800000ff027424 */ /* 0x000fe200078e00ff */
[----:B------:R-:W-:Y:S01]  /*15930*/  @!P1 PRMT R9, RZ, 0x654, R9 ;  /* 0x00000654ff099816 */ /* 0x000fe20000000009 */
[----:B------:R-:W-:Y:S02]  /*15940*/  IMAD.MOV.U32 R0, RZ, RZ, -0x800000 ;  /* 0xff800000ff007424 */ /* 0x000fe400078e00ff */
[----:B------:R-:W-:Y:S01]  /*15950*/  @P3 FFMA.FTZ R2, R12, R74, R7 ;  /* 0x0000004a0c023223 */ /* 0x000fe20000010007 */
[----:B------:R-:W-:Y:S01]  /*15960*/  @P2 FFMA.FTZ R0, R3, R14, R6 ;  /* 0x0000000e03002223 */ /* 0x000fe20000010006 */
[----:B------:R-:W-:Y:S01]  /*15970*/  SEL R144, R144, RZ, P0 ;  /* 0x000000ff90907207 */ /* 0x000fe20000000000 */
[----:B------:R-:W-:-:S02]  /*15980*/  WARPGROUP.DEPBAR.LE gsb0, 0x0 ;  /* 0x00008000000079c5 */ /* 0x000fc40000010000 */
        /* <DEDUP_REMOVED lines=16> */
[-C--:B---3--:R-:W-:Y:S01]  /*15a90*/  FMUL.FTZ R86, R27, R8.reuse ;  /* 0x000000081b567220 */ /* 0x088fe20000410000 */
[----:B------:R-:W-:Y:S01]  /*15aa0*/  FMUL.FTZ R56, R51, R8 ;  /* 0x0000000833387220 */ /* 0x000fe20000410000 */
[----:B------:R1:W-:Y:S01]  /*15ab0*/  @!P1 SYNCS.ARRIVE.TRANS64.RED.A1T0 RZ, [R9+URZ], RZ ;  /* 0x000000ff09ff99a7 */ /* 0x0003e2000810043f */
        /* <DEDUP_REMOVED lines=16> */
[----:B------:R-:W-:Y:S01]  /*15bc0*/  FMUL.FTZ R44, R44, R4 ;  /* 0x000000042c2c7220 */ /* 0x000fe20000410000 */
[----:B------:R-:W-:Y:S01]  /*15bd0*/  PLOP3.LUT P1, PT, PT, PT, PT, 0x8, 0x0 ;  /* 0x000000000000781c */ /* 0x000fe20003f2e170 */
        /* <DEDUP_REMOVED lines=13> */
[----:B--2---:R-:W-:-:S05]  /*15cb0*/  VIADD R10, R10, 0x1 ;  /* 0x000000010a0a7836 */ /* 0x004fca0000000000 */
[----:B------:R1:W-:Y:S02]  /*15cc0*/  STL [R1+0x98], R10 ;  /* 0x0000980a01007387 */ /* 0x0003e40000100800 */
.L_x_474:
[----:B------:R-:W2:Y:S01]  /*15cd0*/  LDL R70, [R1+0x8c] ;  /* 0x00008c0001467983 */ /* 0x000ea20000100800 */
[----:B------:R-:W3:Y:S01]  /*15ce0*/  S2R R4, SR_TID.X ;  /* 0x0000000000047919 */ /* 0x000ee20000002100 */
[----:B------:R-:W-:Y:S05]  /*15cf0*/  WARPSYNC.ALL ;  /* 0x0000000000007948 */ /* 0x000fea0003800000 */
[----:B------:R-:W4:Y:S01]  /*15d00*/  S2UR UR5, SR_CgaCtaId ;  /* 0x00000000000579c3 */ /* 0x000f220000008800 */
[----:B------:R-:W-:Y:S01]  /*15d10*/  UMOV UR4, 0x400 ;  /* 0x0000040000047882 */ /* 0x000fe20000000000 */
[----:B---3--:R-:W-:-:S05]  /*15d20*/  VIADD R85, R4, 0xffffff80 ;  /* 0xffffff8004557836 */ /* 0x008fca0000000000 */
[----:B------:R-:W-:-:S04]  /*15d30*/  SHF.R.S32.HI R66, RZ, 0x1f, R85 ;  /* 0x0000001fff427819 */ /* 0x000fc80000011455 */
[----:B------:R-:W-:Y:S01]  /*15d40*/  LEA.HI R66, R66, R85, RZ, 0x2 ;  /* 0x0000005542427211 */ /* 0x000fe200078f10ff */
[----:B----4-:R-:W-:-:S03]  /*15d50*/  ULEA UR4, UR5, UR4, 0x18 ;  /* 0x0000000405047291 */ /* 0x010fc6000f8ec03f */
[----:B------:R-:W-:-:S05]  /*15d60*/  LOP3.LUT R66, R66, 0xfffffffc, RZ, 0xc0, !PT ;  /* 0xfffffffc42427812 */ /* 0x000fca00078ec0ff */
[----:B------:R-:W-:Y:S02]  /*15d70*/  IMAD.IADD R66, R85, 0x1, -R66 ;  /* 0x0000000155427824 */ /* 0x000fe400078e0a42 */
[----:B------:R-:W-:Y:S01]  /*15d80*/  IMAD.U32 R16, RZ, RZ, UR4 ;  /* 0x00000004ff107e24 */ /* 0x000fe2000f8e00ff */
[----:B------:R-:W-:Y:S01]  /*15d90*/  BAR.SYNC.DEFER_BLOCKING 0x5, 0x200 ;  /* 0x0148000000007b1d */ /* 0x000fe20000010000 */
[----:B------:R-:W-:-:S04]  /*15da0*/  IMAD.SHL.U32 R36, R66, 0x8, RZ ;  /* 0x0000000842247824 */ /* 0x000fc800078e00ff */
[C---:B------:R-:W-:Y:S02]  /*15db0*/  VIADD R37, R36.reuse, 0x40 ;  /* 0x0000004024257836 */ /* 0x040fe40000000000 */
[----:B------:R-:W-:Y:S01]  /*15dc0*/  VIADD R38, R36, 0x20 ;  /* 0x0000002024267836 */ /* 0x000fe20000000000 */
[----:B------:R-:W-:Y:S02]  /*15dd0*/  BSSY B0, `(.L_x_530) ;  /* 0x00001b9000007945 */ /* 0x000fe40003800000 */
[----:B------:R-:W-:Y:S02]  /*15de0*/  SHF.R.S32.HI R40, RZ, 0x1f, R37 ;  /* 0x0000001fff287819 */ /* 0x000fe40000011425 */
[----:B------:R-:W-:Y:S01]  /*15df0*/  SHF.R.S32.HI R39, RZ, 0x1f, R38 ;  /* 0x0000001fff277819 */ /* 0x000fe20000011426 */
[----:B------:R3:W4:Y:S01]  /*15e00*/  LDS.128 R108, [R16+0x31cd0] ;  /* 0x031cd000106c7984 */ /* 0x0007220000000c00 */
[----:B------:R-:W-:Y:S06]  /*15e10*/  BAR.ARV 0x4, 0x200 ;  /* 0x0108000000007b1d */ /* 0x000fec0000002000 */
[----:B--2---:R-:W-:Y:S01]  /*15e20*/  SHF.R.S32.HI R30, RZ, 0x1f, R70 ;  /* 0x0000001fff1e7819 */ /* 0x004fe20000011446 */
[----:B------:R-:W-:-:S03]  /*15e30*/  IMAD.SHL.U32 R42, R70, 0x4, RZ ;  /* 0x00000004462a7824 */ /* 0x000fc600078e00ff */
[----:B------:R-:W-:Y:S01]  /*15e40*/  SHF.L.U64.HI R31, R70, 0x2, R30 ;  /* 0x00000002461f7819 */ /* 0x000fe2000001021e */
[----:B---34-:R-:W-:Y:S06]  /*15e50*/  @P1 BRA `(.L_x_531) ;  /* 0x0000001000481947 */ /* 0x018fec0003800000 */
[----:B------:R-:W2:Y:S01]  /*15e60*/  LDL R4, [R1+0xc0] ;  /* 0x0000c00001047983 */ /* 0x000ea20000100800 */
[----:B------:R-:W-:Y:S05]  /*15e70*/  WARPSYNC.ALL ;  /* 0x0000000000007948 */ /* 0x000fea0003800000 */
[----:B------:R-:W0:Y:S01]  /*15e80*/  S2R R5, SR_SWINHI ;  /* 0x0000000000057919 */ /* 0x000e220000002f00 */
[----:B------:R-:W-:Y:S01]  /*15e90*/  F2FP.BF16.F32.PACK_AB R6, R81, R6 ;  /* 0x000000065106723e */ /* 0x000fe200000010ff */
[----:B------:R-:W-:Y:S01]  /*15ea0*/  ULDC.64 UR4, c[0x0][0xc00] ;  /* 0x0003000000047ab9 */ /* 0x000fe20000000a00 */
[----:B------:R-:W-:Y:S02]  /*15eb0*/  F2FP.BF16.F32.PACK_AB R27, R64, R27 ;  /* 0x0000001b401b723e */ /* 0x000fe400000010ff */
[----:B------:R-:W-:-:S02]  /*15ec0*/  MOV R20, R16 ;  /* 0x0000001000147202 */ /* 0x000fc40000000f00 */
[----:B0-----:R-:W-:Y:S01]  /*15ed0*/  MOV R21, R5 ;  /* 0x0000000500157202 */ /* 0x001fe20000000f00 */
[----:B------:R-:W-:Y:S02]  /*15ee0*/  BAR.SYNC.DEFER_BLOCKING 0x1, 0x180 ;  /* 0x0046000000007b1d */ /* 0x000fe40000010000 */
[----:B--2---:R-:W-:-:S03]  /*15ef0*/  IMAD.WIDE R4, R4, 0x2, R20 ;  /* 0x0000000204047825 */ /* 0x004fc600078e0214 */
[C---:B------:R-:W-:Y:S02]  /*15f00*/  IADD3 R59, P4, R4.reuse, 0x20, RZ ;  /* 0x00000020043b7810 */ /* 0x040fe40007f9e0ff */
[C---:B------:R-:W-:Y:S02]  /*15f10*/  IADD3 R63, P3, R4.reuse, 0x3000, RZ ;  /* 0x00003000043f7810 */ /* 0x040fe40007f7e0ff */
[----:B------:R-:W-:Y:S01]  /*15f20*/  LOP3.LUT R8, R59, 0x180, RZ, 0xc0, !PT ;  /* 0x000001803b087812 */ /* 0x000fe200078ec0ff */
[--C-:B------:R-:W-:Y:S01]  /*15f30*/  IMAD.X R13, RZ, RZ, R5.reuse, P4 ;  /* 0x000000ffff0d7224 */ /* 0x100fe200020e0605 */
[----:B------:R-:W-:Y:S01]  /*15f40*/  IADD3 R67, P2, R4, 0x3020, RZ ;  /* 0x0000302004437810 */ /* 0x000fe20007f5e0ff */
[--C-:B------:R-:W-:Y:S01]  /*15f50*/  IMAD.X R15, RZ, RZ, R5.reuse, P3 ;  /* 0x000000ffff0f7224 */ /* 0x100fe200018e0605 */
[----:B------:R-:W-:Y:S02]  /*15f60*/  SHF.R.U64 R8, R8, 0x3, RZ ;  /* 0x0000000308087819 */ /* 0x000fe400000012ff */
[C---:B-1----:R-:W-:Y:S01]  /*15f70*/  LOP3.LUT R9, R4.reuse, 0x180, RZ, 0xc0, !PT ;  /* 0x0000018004097812 */ /* 0x042fe200078ec0ff */
[----:B------:R-:W-:Y:S01]  /*15f80*/  IMAD.X R25, RZ, RZ, R5, P2 ;  /* 0x000000ffff197224 */ /* 0x000fe200010e0605 */
[----:B------:R-:W-:-:S02]  /*15f90*/  IADD3 R71, P1, R4, 0x6000, RZ ;  /* 0x0000600004477810 */ /* 0x000fc40007f3e0ff */
[----:B------:R-:W-:Y:S02]  /*15fa0*/  IADD3 R62, P0, R4, 0x6020, RZ ;  /* 0x00006020043e7810 */ /* 0x000fe40007f1e0ff */
[----:B------:R-:W-:Y:S02]  /*15fb0*/  LOP3.LUT R12, R8, R59, RZ, 0x3c, !PT ;  /* 0x0000003b080c7212 */ /* 0x000fe400078e3cff */
[----:B------:R-:W-:Y:S01]  /*15fc0*/  LOP3.LUT R8, R63, 0x180, RZ, 0xc0, !PT ;  /* 0x000001803f087812 */ /* 0x000fe200078ec0ff */
[----:B------:R-:W-:Y:S01]  /*15fd0*/  IMAD.X R11, RZ, RZ, R5, P0 ;  /* 0x000000ffff0b7224 */ /* 0x000fe200000e0605 */
[----:B------:R-:W-:Y:S02]  /*15fe0*/  LOP3.LUT R10, R67, 0x180, RZ, 0xc0, !PT ;  /* 0x00000180430a7812 */ /* 0x000fe400078ec0ff */
[----:B------:R-:W-:Y:S02]  /*15ff0*/  SHF.R.U64 R9, R9, 0x3, RZ ;  /* 0x0000000309097819 */ /* 0x000fe400000012ff */
[----:B------:R-:W-:-:S02]  /*16000*/  LOP3.LUT R58, R71, 0x180, RZ, 0xc0, !PT ;  /* 0x00000180473a7812 */ /* 0x000fc400078ec0ff */
[----:B------:R-:W-:Y:S02]  /*16010*/  LOP3.LUT R59, R62, 0x180, RZ, 0xc0, !PT ;  /* 0x000001803e3b7812 */ /* 0x000fe400078ec0ff */
[----:B------:R-:W-:Y:S02]  /*16020*/  SHF.R.U64 R8, R8, 0x3, RZ ;  /* 0x0000000308087819 */ /* 0x000fe400000012ff */
[----:B------:R-:W-:Y:S02]  /*16030*/  SHF.R.U64 R10, R10, 0x3, RZ ;  /* 0x000000030a0a7819 */ /* 0x000fe400000012ff */
[----:B------:R-:W-:Y:S01]  /*16040*/  LOP3.LUT R4, R9, R4, RZ, 0x3c, !PT ;  /* 0x0000000409047212 */ /* 0x000fe200078e3cff */
[----:B------:R-:W-:Y:S01]  /*16050*/  IMAD.X R9, RZ, RZ, R5, P1 ;  /* 0x000000ffff097224 */ /* 0x000fe200008e0605 */
[----:B------:R-:W-:Y:S02]  /*16060*/  SHF.R.U64 R58, R58, 0x3, RZ ;  /* 0x000000033a3a7819 */ /* 0x000fe400000012ff */
[----:B------:R-:W-:-:S02]  /*16070*/  SHF.R.U64 R59, R59, 0x3, RZ ;  /* 0x000000033b3b7819 */ /* 0x000fc400000012ff */
[----:B------:R-:W-:Y:S02]  /*16080*/  LOP3.LUT R14, R8, R63, RZ, 0x3c, !PT ;  /* 0x0000003f080e7212 */ /* 0x000fe400078e3cff */
[----:B------:R-:W-:Y:S02]  /*16090*/  LOP3.LUT R24, R10, R67, RZ, 0x3c, !PT ;  /* 0x000000430a187212 */ /* 0x000fe400078e3cff */
[----:B------:R-:W-:Y:S02]  /*160a0*/  MOV R63, R4 ;  /* 0x00000004003f7202 */ /* 0x000fe40000000f00 */
[----:B------:R-:W-:Y:S02]  /*160b0*/  LOP3.LUT R8, R58, R71, RZ, 0x3c, !PT ;  /* 0x000000473a087212 */ /* 0x000fe400078e3cff */
[----:B------:R-:W-:Y:S02]  /*160c0*/  LOP3.LUT R10, R59, R62, RZ, 0x3c, !PT ;  /* 0x0000003e3b0a7212 */ /* 0x000fe400078e3cff */
[----:B------:R-:W-:-:S02]  /*160d0*/  F2FP.BF16.F32.PACK_AB R4, R82, R7 ;  /* 0x000000075204723e */ /* 0x000fc400000010ff */
[----:B------:R-:W-:Y:S02]  /*160e0*/  F2FP.BF16.F32.PACK_AB R5, R86, R83 ;  /* 0x000000535605723e */ /* 0x000fe400000010ff */
[----:B------:R-:W-:Y:S02]  /*160f0*/  F2FP.BF16.F32.PACK_AB R7, R88, R69 ;  /* 0x000000455807723e */ /* 0x000fe400000010ff */
[----:B------:R-:W-:Y:S02]  /*16100*/  MOV R62, R12 ;  /* 0x0000000c003e7202 */ /* 0x000fe40000000f00 */
[----:B------:R-:W-:Y:S01]  /*16110*/  MOV R59, R14 ;  /* 0x0000000e003b7202 */ /* 0x000fe20000000f00 */
[----:B------:R0:W-:Y:S01]  /*16120*/  STSM.16.M88.4 [R63], R4 ;  /* 0x000000043f007844 */ /* 0x0001e20000000200 */
[----:B------:R-:W-:Y:S02]  /*16130*/  MOV R58, R24 ;  /* 0x00000018003a7202 */ /* 0x000fe40000000f00 */
[----:B------:R-:W-:-:S02]  /*16140*/  F2FP.BF16.F32.PACK_AB R12, R79, R74 ;  /* 0x0000004a4f0c723e */ /* 0x000fc400000010ff */
[----:B------:R-:W-:Y:S02]  /*16150*/  F2FP.BF16.F32.PACK_AB R13, R68, R61 ;  /* 0x0000003d440d723e */ /* 0x000fe400000010ff */
[----:B------:R-:W-:Y:S02]  /*16160*/  F2FP.BF16.F32.PACK_AB R14, R80, R73 ;  /* 0x00000049500e723e */ /* 0x000fe400000010ff */
[----:B------:R-:W-:Y:S02]  /*16170*/  F2FP.BF16.F32.PACK_AB R15, R84, R57 ;  /* 0x00000039540f723e */ /* 0x000fe400000010ff */
[----:B------:R-:W-:Y:S02]  /*16180*/  F2FP.BF16.F32.PACK_AB R25, R65, R26 ;  /* 0x0000001a4119723e */ /* 0x000fe400000010ff */
[----:B------:R-:W-:Y:S01]  /*16190*/  F2FP.BF16.F32.PACK_AB R24, R77, R72 ;  /* 0x000000484d18723e */ /* 0x000fe200000010ff */
[----:B------:R-:W-:Y:S01]  /*161a0*/  STSM.16.M88.4 [R62], R12 ;  /* 0x0000000c3e007844 */ /* 0x000fe20000000200 */
[----:B------:R-:W-:-:S02]  /*161b0*/  F2FP.BF16.F32.PACK_AB R26, R75, R44 ;  /* 0x0000002c4b1a723e */ /* 0x000fc400000010ff */
[----:B------:R-:W-:Y:S02]  /*161c0*/  ISETP.NE.U32.AND P0, PT, RZ, UR4, PT ;  /* 0x00000004ff007c0c */ /* 0x000fe4000bf05070 */
[----:B------:R-:W-:Y:S01]  /*161d0*/  MOV R57, R8 ;  /* 0x0000000800397202 */ /* 0x000fe20000000f00 */
[----:B------:R1:W-:Y:S01]  /*161e0*/  STSM.16.M88.4 [R59], R24 ;  /* 0x000000183b007844 */ /* 0x0003e20000000200 */
[----:B------:R-:W-:Y:S02]  /*161f0*/  MOV R44, R10 ;  /* 0x0000000a002c7202 */ /* 0x000fe40000000f00 */
[----:B0-----:R-:W-:Y:S01]  /*16200*/  F2FP.BF16.F32.PACK_AB R4, R78, R41 ;  /* 0x000000294e04723e */ /* 0x001fe200000010ff */
[----:B------:R-:W-:Y:S01]  /*16210*/  IMAD.MOV.U32 R41, RZ, RZ, RZ ;  /* 0x000000ffff297224 */ /* 0x000fe200078e00ff */
[----:B------:R-:W-:Y:S02]  /*16220*/  F2FP.BF16.F32.PACK_AB R5, R56, R53 ;  /* 0x000000353805723e */ /* 0x000fe400000010ff */
[----:B------:R-:W-:-:S02]  /*16230*/  F2FP.BF16.F32.PACK_AB R6, R76, R33 ;  /* 0x000000214c06723e */ /* 0x000fc400000010ff */
[----:B------:R-:W-:Y:S02]  /*16240*/  F2FP.BF16.F32.PACK_AB R7, R60, R51 ;  /* 0x000000333c07723e */ /* 0x000fe400000010ff */
[----:B------:R-:W-:Y:S02]  /*16250*/  F2FP.BF16.F32.PACK_AB R8, R45, R32 ;  /* 0x000000202d08723e */ /* 0x000fe400000010ff */
[----:B------:R-:W-:Y:S01]  /*16260*/  F2FP.BF16.F32.PACK_AB R9, R55, R50 ;  /* 0x000000323709723e */ /* 0x000fe200000010ff */
[----:B------:R0:W-:Y:S01]  /*16270*/  STSM.16.M88.4 [R58], R4 ;  /* 0x000000043a007844 */ /* 0x0001e20000000200 */
[----:B------:R-:W-:Y:S02]  /*16280*/  F2FP.BF16.F32.PACK_AB R10, R48, R3 ;  /* 0x00000003300a723e */ /* 0x000fe400000010ff */
[----:B-1----:R-:W-:Y:S01]  /*16290*/  IADD3 R24, P1, R42, UR4, RZ ;  /* 0x000000042a187c10 */ /* 0x002fe2000ff3e0ff */
[----:B------:R-:W1:Y:S01]  /*162a0*/  LDC R3, c[0x0][0xbe8] ;  /* 0x0002fa00ff037b82 */ /* 0x000e620000000800 */
[----:B------:R-:W-:-:S02]  /*162b0*/  F2FP.BF16.F32.PACK_AB R11, R54, R47 ;  /* 0x0000002f360b723e */ /* 0x000fc400000010ff */
[----:B------:R-:W-:Y:S02]  /*162c0*/  F2FP.BF16.F32.PACK_AB R12, R49, R28 ;  /* 0x0000001c310c723e */ /* 0x000fe400000010ff */
[----:B------:R-:W-:Y:S01]  /*162d0*/  F2FP.BF16.F32.PACK_AB R13, R43, R34 ;  /* 0x000000222b0d723e */ /* 0x000fe200000010ff */
[----:B------:R2:W-:Y:S01]  /*162e0*/  STSM.16.M88.4 [R57], R8 ;  /* 0x0000000839007844 */ /* 0x0005e20000000200 */
[----:B------:R-:W-:Y:S02]  /*162f0*/  F2FP.BF16.F32.PACK_AB R14, R52, R29 ;  /* 0x0000001d340e723e */ /* 0x000fe400000010ff */
[----:B------:R-:W-:Y:S02]  /*16300*/  F2FP.BF16.F32.PACK_AB R15, R46, R35 ;  /* 0x000000232e0f723e */ /* 0x000fe400000010ff */
[----:B------:R-:W-:Y:S02]  /*16310*/  ISETP.NE.AND.EX P0, PT, RZ, UR5, PT, P0 ;  /* 0x00000005ff007c0c */ /* 0x000fe4000bf05300 */
[----:B------:R-:W-:Y:S01]  /*16320*/  IADD3.X R25, R31, UR5, RZ, P1, !PT ;  /* 0x000000051f197c10 */ /* 0x000fe20008ffe4ff */
[----:B------:R-:W-:Y:S01]  /*16330*/  ULDC.64 UR4, c[0x0][0xc08] ;  /* 0x0003020000047ab9 */ /* 0x000fe20000000a00 */
[----:B------:R2:W-:Y:S01]  /*16340*/  STSM.16.M88.4 [R44], R12 ;  /* 0x0000000c2c007844 */ /* 0x0005e20000000200 */
[----:B------:R-:W-:Y:S01]  /*16350*/  BAR.SYNC.DEFER_BLOCKING 0x1, 0x180 ;  /* 0x0046000000007b1d */ /* 0x000fe20000010000 */
[----:B------:R-:W-:-:S04]  /*16360*/  ISETP.NE.U32.AND P2, PT, RZ, UR4, PT ;  /* 0x00000004ff007c0c */ /* 0x000fc8000bf45070 */
[----:B------:R-:W-:-:S13]  /*16370*/  ISETP.NE.AND.EX P2, PT, RZ, UR5, PT, P2 ;  /* 0x00000005ff007c0c */ /* 0x000fda000bf45320 */
[----:B------:R-:W-:Y:S01]  /*16380*/  @P2 IADD3 R42, P3, R42, UR4, RZ ;  /* 0x000000042a2a2c10 */ /* 0x000fe2000ff7e0ff */
[----:B------:R-:W-:Y:S02]  /*16390*/  ULDC UR4, c[0x0][0xa88] ;  /* 0x0002a20000047ab9 */ /* 0x000fe40000000800 */
[----:B------:R-:W-:Y:S01]  /*163a0*/  IMAD.U32 R50, RZ, RZ, UR4 ;  /* 0x00000004ff327e24 */ /* 0x000fe2000f8e00ff */
[----:B------:R-:W-:Y:S01]  /*163b0*/  @P2 IADD3.X R43, R31, UR5, RZ, P3, !PT ;  /* 0x000000051f2b2c10 */ /* 0x000fe20009ffe4ff */
[----:B------:R2:W5:Y:S01]  /*163c0*/  @P0 LDG.E R41, desc[UR60][R24.64] ;  /* 0x0000003c18290981 */ /* 0x000562000c1e1900 */
[----:B-1----:R-:W-:-:S03]  /*163d0*/  ISETP.NE.AND P1, PT, R3, 0x1, PT ;  /* 0x000000010300780c */ /* 0x002fc60003f25270 */
[----:B------:R2:W5:Y:S10]  /*163e0*/  @P2 LDG.E R50, desc[UR60][R42.64] ;  /* 0x0000003c2a322981 */ /* 0x000574000c1e1900 */
[----:B0-----:R-:W0:Y:S08]  /*163f0*/  @P1 LDC R6, c[0x0][0xbec] ;  /* 0x0002fb00ff061b82 */ /* 0x001e300000000800 */
[----:B------:R-:W1:Y:S01]  /*16400*/  @P1 LDC R27, c[0x0][0xbf0] ;  /* 0x0002fc00ff1b1b82 */ /* 0x000e620000000800 */
[----:B--2---:R-:W-:Y:S05]  /*16410*/  @P2 BRA `(.L_x_532) ;  /* 0x0000000000102947 */ /* 0x004fea0003800000 */
[----:B------:R-:W-:Y:S05]  /*16420*/  @!P0 BRA `(.L_x_532) ;  /* 0x00000000000c8947 */ /* 0x000fea0003800000 */
[----:B------:R-:W2:Y:S04]  /*16430*/  LDG.E R5, desc[UR60][R24.64] ;  /* 0x0000003c18057981 */ /* 0x000ea8000c1e1900 */
[----:B-----5:R-:W2:Y:S02]  /*16440*/  LDG.E R50, desc[UR60][R24.64+0x4] ;  /* 0x0000043c18327981 */ /* 0x020ea4000c1e1900 */
[----:B--2---:R-:W-:-:S07]  /*16450*/  IMAD.IADD R50, R50, 0x1, -R5 ;  /* 0x0000000132327824 */ /* 0x004fce00078e0a05 */
.L_x_532:
[----:B------:R-:W2:Y:S01]  /*16460*/  LDL R4, [R1+0xbc] ;  /* 0x0000bc0001047983 */ /* 0x000ea20000100800 */
[----:B------:R-:W-:Y:S01]  /*16470*/  SHF.R.S32.HI R54, RZ, 0x1f, R85 ;  /* 0x0000001fff367819 */ /* 0x000fe20000011455 */
[----:B------:R-:W-:Y:S01]  /*16480*/  ULDC.64 UR4, c[0x0][0xb90] ;  /* 0x0002e40000047ab9 */ /* 0x000fe20000000a00 */
[--C-:B-----5:R-:W-:Y:S01]  /*16490*/  SHF.R.S32.HI R43, RZ, 0x1f, R41.reuse ;  /* 0x0000001fff2b7819 */ /* 0x120fe20000011429 */
[----:B------:R-:W3:Y:S01]  /*164a0*/  LDL.LU R55, [R1+0x90] ;  /* 0x0000900001377983 */ /* 0x000ee20000300800 */
[----:B------:R-:W-:Y:S01]  /*164b0*/  IMAD.MOV.U32 R42, RZ, RZ, R41 ;  /* 0x000000ffff2a7224 */ /* 0x000fe200078e0029 */
[----:B------:R-:W-:Y:S02]  /*164c0*/  SEL R48, R70, RZ, !P0 ;  /* 0x000000ff46307207 */ /* 0x000fe40004000000 */
[----:B------:R-:W-:Y:S01]  /*164d0*/  SHF.R.S32.HI R14, RZ, 0x1f, R85 ;  /* 0x0000001fff0e7819 */ /* 0x000fe20000011455 */
[----:B------:R-:W2:Y:S01]  /*164e0*/  LDL.LU R53, [R1+0x94] ;  /* 0x0000940001357983 */ /* 0x000ea20000300800 */
[----:B------:R-:W-:Y:S01]  /*164f0*/  LEA.HI R54, R54, R85, RZ, 0x2 ;  /* 0x0000005536367211 */ /* 0x000fe200078f10ff */
[----:B------:R-:W-:Y:S01]  /*16500*/  IMAD R50, R50, R3, RZ ;  /* 0x0000000332327224 */ /* 0x000fe200078e02ff */
[----:B------:R-:W4:Y:S01]  /*16510*/  @P1 LDC R51, c[0x0][0xbec] ;  /* 0x0002fb00ff331b82 */ /* 0x000f220000000800 */
[----:B------:R-:W4:Y:S01]  /*16520*/  LDL R10, [R1+0xb4] ;  /* 0x0000b400010a7983 */ /* 0x000f220000100800 */
[----:B------:R-:W-:-:S05]  /*16530*/  SHF.R.S32.HI R54, RZ, 0x2, R54 ;  /* 0x00000002ff367819 */ /* 0x000fca0000011436 */
[----:B------:R-:W-:-:S04]  /*16540*/  IMAD R9, R54, 0x20, R36 ;  /* 0x0000002036097824 */ /* 0x000fc800078e0224 */
[----:B------:R-:W-:Y:S01]  /*16550*/  IMAD.WIDE R20, R9, 0x2, R20 ;  /* 0x0000000209147825 */ /* 0x000fe200078e0214 */
[----:B------:R-:W-:-:S04]  /*16560*/  LEA.HI R14, R14, R85, RZ, 0x7 ;  /* 0x000000550e0e7211 */ /* 0x000fc800078f38ff */
[----:B------:R-:W-:-:S05]  /*16570*/  LOP3.LUT R14, R14, 0xffffff80, RZ, 0xc0, !PT ;  /* 0xffffff800e0e7812 */ /* 0x000fca00078ec0ff */
[----:B------:R-:W-:Y:S01]  /*16580*/  IMAD.IADD R14, R85, 0x1, -R14 ;  /* 0x00000001550e7824 */ /* 0x000fe200078e0a0e */
[C---:B------:R-:W-:Y:S02]  /*16590*/  IADD3 R25, P5, R20.reuse, 0x4800, RZ ;  /* 0x0000480014197810 */ /* 0x040fe40007fbe0ff */
[----:B------:R-:W-:Y:S02]  /*165a0*/  IADD3 R29, P4, R20, 0x6000, RZ ;  /* 0x00006000141d7810 */ /* 0x000fe40007f9e0ff */
[----:B------:R-:W-:Y:S02]  /*165b0*/  LOP3.LUT R24, R25, 0x180, RZ, 0xc0, !PT ;  /* 0x0000018019187812 */ /* 0x000fe400078ec0ff */
[----:B------:R-:W-:Y:S02]  /*165c0*/  LOP3.LUT R28, R29, 0x180, RZ, 0xc0, !PT ;  /* 0x000001801d1c7812 */ /* 0x000fe400078ec0ff */
[----:B------:R-:W-:Y:S02]  /*165d0*/  SHF.R.U64 R24, R24, 0x3, RZ ;  /* 0x0000000318187819 */ /* 0x000fe400000012ff */
[----:B------:R-:W-:-:S02]  /*165e0*/  SHF.R.U64 R28, R28, 0x3, RZ ;  /* 0x000000031c1c7819 */ /* 0x000fc400000012ff */
[----:B------:R-:W-:Y:S01]  /*165f0*/  LOP3.LUT R24, R24, R25, RZ, 0x3c, !PT ;  /* 0x0000001918187212 */ /* 0x000fe200078e3cff */
[--C-:B------:R-:W-:Y:S01]  /*16600*/  IMAD.X R25, RZ, RZ, R21.reuse, P5 ;  /* 0x000000ffff197224 */ /* 0x100fe200028e0615 */
[----:B------:R-:W-:Y:S01]  /*16610*/  LOP3.LUT R28, R28, R29, RZ, 0x3c, !PT ;  /* 0x0000001d1c1c7212 */ /* 0x000fe200078e3cff */
[----:B------:R-:W-:Y:S01]  /*16620*/  IMAD.X R29, RZ, RZ, R21, P4 ;  /* 0x000000ffff1d7224 */ /* 0x000fe200020e0615 */
[----:B------:R-:W-:Y:S01]  /*16630*/  BSSY B1, `(.L_x_533) ;  /* 0x0000081000017945 */ /* 0x000fe20003800000 */
[----:B---3--:R-:W-:Y:S01]  /*16640*/  SHF.R.S32.HI R49, RZ, 0x1f, R55 ;  /* 0x0000001fff317819 */ /* 0x008fe20000011437 */
[----:B--2---:R-:W-:-:S04]  /*16650*/  IMAD R13, R53, 0xc0, R4 ;  /* 0x000000c0350d7824 */ /* 0x004fc800078e0204 */
[----:B------:R-:W-:Y:S02]  /*16660*/  IMAD R4, R49, UR4, RZ ;  /* 0x0000000431047c24 */ /* 0x000fe4000f8e02ff */
[----:B0-----:R-:W-:-:S04]  /*16670*/  @P1 IMAD.HI.U32 R6, R13, R6, RZ ;  /* 0x000000060d061227 */ /* 0x001fc800078e00ff */
[----:B------:R-:W-:Y:S01]  /*16680*/  IMAD.MOV.U32 R7, RZ, RZ, R13 ;  /* 0x000000ffff077224 */ /* 0x000fe200078e000d */
[----:B-1----:R-:W-:Y:S01]  /*16690*/  @P1 SHF.R.U32.HI R7, RZ, R27, R6 ;  /* 0x0000001bff071219 */ /* 0x002fe20000011606 */
[C---:B------:R-:W-:Y:S02]  /*166a0*/  IMAD R11, R55.reuse, UR5, R4 ;  /* 0x00000005370b7c24 */ /* 0x040fe4000f8e0204 */
[----:B------:R-:W-:Y:S01]  /*166b0*/  IMAD.WIDE.U32 R4, R55, UR4, R42 ;  /* 0x0000000437047c25 */ /* 0x000fe2000f8e002a */
[----:B------:R-:W-:Y:S01]  /*166c0*/  SEL R42, R30, RZ, !P0 ;  /* 0x000000ff1e2a7207 */ /* 0x000fe20004000000 */
[----:B------:R-:W-:Y:S02]  /*166d0*/  ULDC.64 UR4, c[0x0][0xb98] ;  /* 0x0002e60000047ab9 */ /* 0x000fe40000000a00 */
[----:B------:R-:W-:Y:S02]  /*166e0*/  IMAD.IADD R5, R5, 0x1, R11 ;  /* 0x0000000105057824 */ /* 0x000fe400078e020b */
[----:B------:R-:W-:-:S02]  /*166f0*/  IMAD.MOV R6, RZ, RZ, -R7 ;  /* 0x000000ffff067224 */ /* 0x000fc400078e0a07 */
[----:B------:R-:W-:Y:S02]  /*16700*/  IMAD R11, R42, UR4, RZ ;  /* 0x000000042a0b7c24 */ /* 0x000fe4000f8e02ff */
[----:B------:R-:W-:-:S04]  /*16710*/  IMAD.WIDE.U32 R4, R48, UR4, R4 ;  /* 0x0000000430047c25 */ /* 0x000fc8000f8e0004 */
[----:B------:R-:W-:Y:S01]  /*16720*/  IMAD R9, R3, R6, R13 ;  /* 0x0000000603097224 */ /* 0x000fe200078e020d */
[----:B------:R-:W-:Y:S01]  /*16730*/  IADD3 R4, P0, R7, R4, RZ ;  /* 0x0000000407047210 */ /* 0x000fe20007f1e0ff */
[----:B------:R-:W-:Y:S01]  /*16740*/  IMAD R8, R48, UR5, R11 ;  /* 0x0000000530087c24 */ /* 0x000fe2000f8e020b */
[----:B------:R-:W-:Y:S01]  /*16750*/  SHF.R.S32.HI R11, RZ, 0x1f, R7 ;  /* 0x0000001fff0b7819 */ /* 0x000fe20000011407 */
[----:B------:R-:W-:Y:S01]  /*16760*/  ULDC.64 UR4, c[0x0][0xb88] ;  /* 0x0002e20000047ab9 */ /* 0x000fe20000000a00 */
[----:B------:R-:W-:Y:S02]  /*16770*/  SHF.R.S32.HI R6, RZ, 0x1f, R9 ;  /* 0x0000001fff067819 */ /* 0x000fe40000011409 */
[----:B------:R-:W-:-:S03]  /*16780*/  IADD3.X R5, R11, R5, R8, P0, !PT ;  /* 0x000000050b057210 */ /* 0x000fc600007fe408 */
[----:B------:R-:W-:Y:S02]  /*16790*/  IMAD R6, R6, UR4, RZ ;  /* 0x0000000406067c24 */ /* 0x000fe4000f8e02ff */
[----:B------:R-:W-:-:S04]  /*167a0*/  IMAD.WIDE.U32 R4, R9, UR4, R4 ;  /* 0x0000000409047c25 */ /* 0x000fc8000f8e0004 */
[----:B------:R-:W-:Y:S01]  /*167b0*/  IMAD R11, R9, UR5, R6 ;  /* 0x00000005090b7c24 */ /* 0x000fe2000f8e0206 */
[----:B------:R-:W-:Y:S02]  /*167c0*/  ULDC.64 UR4, c[0x0][0xb50] ;  /* 0x0002d40000047ab9 */ /* 0x000fe40000000a00 */
[----:B------:R-:W-:Y:S01]  /*167d0*/  LEA R6, P0, R4, UR4, 0x2 ;  /* 0x0000000404067c11 */ /* 0x000fe2000f8010ff */
[----:B------:R-:W-:-:S05]  /*167e0*/  IMAD.IADD R5, R5, 0x1, R11 ;  /* 0x0000000105057824 */ /* 0x000fca00078e020b */
[----:B------:R-:W-:Y:S01]  /*167f0*/  LEA.HI.X R4, R4, UR5, R5, 0x2, P0 ;  /* 0x0000000504047c11 */ /* 0x000fe200080f1405 */
[----:B------:R-:W-:Y:S01]  /*16800*/  SHFL.IDX PT, R46, R6, RZ, 0x1c1f ;  /* 0x001c1fff062e7589 */ /* 0x000fe200000e0000 */
[----:B------:R-:W-:Y:S01]  /*16810*/  IADD3 R7, P2, R20, 0x1800, RZ ;  /* 0x0000180014077810 */ /* 0x000fe20007f5e0ff */
[----:B------:R-:W-:Y:S02]  /*16820*/  ULDC.64 UR4, c[0x0][0xaa0] ;  /* 0x0002a80000047ab9 */ /* 0x000fe40000000a00 */
[----:B------:R-:W0:Y:S01]  /*16830*/  SHFL.IDX PT, R47, R4, RZ, 0x1c1f ;  /* 0x001c1fff042f7589 */ /* 0x000e2200000e0000 */
[----:B----4-:R-:W-:Y:S01]  /*16840*/  IMAD R5, R53, 0xc0, R10 ;  /* 0x000000c035057824 */ /* 0x010fe200078e020a */
[----:B------:R-:W-:Y:S01]  /*16850*/  LOP3.LUT P0, RZ, R14, 0x3, RZ, 0xc0, !PT ;  /* 0x000000030eff7812 */ /* 0x000fe2000780c0ff */
[----:B------:R-:W-:Y:S01]  /*16860*/  IMAD.X R9, RZ, RZ, R21, P2 ;  /* 0x000000ffff097224 */ /* 0x000fe200010e0615 */
[----:B------:R-:W-:Y:S01]  /*16870*/  IADD3 R13, P3, R20, 0x3000, RZ ;  /* 0x00003000140d7810 */ /* 0x000fe20007f7e0ff */
[----:B------:R-:W-:Y:S01]  /*16880*/  SHFL.IDX PT, R44, R6, 0x1, 0x1c1f ;  /* 0x003c1f00062c7f89 */ /* 0x000fe200000e0000 */
[----:B------:R-:W-:-:S03]  /*16890*/  ISETP.GE.OR P2, PT, R5, R50, P0 ;  /* 0x000000320500720c */ /* 0x000fc60000746670 */
[----:B------:R1:W2:Y:S01]  /*168a0*/  SHFL.IDX PT, R45, R4, 0x1, 0x1c1f ;  /* 0x003c1f00042d7f89 */ /* 0x0002a200000e0000 */
[----:B------:R-:W-:Y:S01]  /*168b0*/  LOP3.LUT R12, R13, 0x180, RZ, 0xc0, !PT ;  /* 0x000001800d0c7812 */ /* 0x000fe200078ec0ff */
[----:B------:R-:W-:Y:S01]  /*168c0*/  VIADD R5, R5, 0x8 ;  /* 0x0000000805057836 */ /* 0x000fe20000000000 */
[----:B------:R-:W-:Y:S02]  /*168d0*/  LOP3.LUT R8, R7, 0x180, RZ, 0xc0, !PT ;  /* 0x0000018007087812 */ /* 0x000fe400078ec0ff */
[----:B------:R-:W-:Y:S02]  /*168e0*/  SHF.R.U64 R12, R12, 0x3, RZ ;  /* 0x000000030c0c7819 */ /* 0x000fe400000012ff */
[----:B------:R-:W-:Y:S02]  /*168f0*/  SHF.R.U64 R8, R8, 0x3, RZ ;  /* 0x0000000308087819 */ /* 0x000fe400000012ff */
[----:B------:R-:W-:Y:S02]  /*16900*/  ISETP.GE.OR P0, PT, R5, R50, P0 ;  /* 0x000000320500720c */ /* 0x000fe40000706670 */
[----:B------:R-:W-:Y:S01]  /*16910*/  LOP3.LUT R12, R12, R13, RZ, 0x3c, !PT ;  /* 0x0000000d0c0c7212 */ /* 0x000fe200078e3cff */
[----:B------:R-:W-:Y:S01]  /*16920*/  IMAD.X R13, RZ, RZ, R21, P3 ;  /* 0x000000ffff0d7224 */ /* 0x000fe200018e0615 */
[----:B------:R-:W-:-:S02]  /*16930*/  LOP3.LUT R8, R8, R7, RZ, 0x3c, !PT ;  /* 0x0000000708087212 */ /* 0x000fc400078e3cff */
[C---:B------:R-:W-:Y:S01]  /*16940*/  IADD3 R7, P3, R20.reuse, 0x7800, RZ ;  /* 0x0000780014077810 */ /* 0x040fe20007f7e0ff */
[----:B0-----:R0:W-:Y:S01]  /*16950*/  @!P2 ST.E desc[UR60][R46.64], R0 ;  /* 0x000000002e00a985 */ /* 0x0011e2000c10193c */
[----:B------:R-:W-:Y:S02]  /*16960*/  LOP3.LUT R11, R20, 0x180, RZ, 0xc0, !PT ;  /* 0x00000180140b7812 */ /* 0x000fe400078ec0ff */
[----:B-1----:R-:W-:Y:S02]  /*16970*/  LOP3.LUT R4, R7, 0x180, RZ, 0xc0, !PT ;  /* 0x0000018007047812 */ /* 0x002fe400078ec0ff */
[----:B------:R-:W-:Y:S01]  /*16980*/  SHF.R.U64 R11, R11, 0x3, RZ ;  /* 0x000000030b0b7819 */ /* 0x000fe200000012ff */
[----:B0-----:R-:W0:Y:S01]  /*16990*/  @P1 LDC R47, c[0x0][0xbf0] ;  /* 0x0002fc00ff2f1b82 */ /* 0x001e220000000800 */
[----:B------:R-:W-:Y:S01]  /*169a0*/  SHF.R.U64 R4, R4, 0x3, RZ ;  /* 0x0000000304047819 */ /* 0x000fe200000012ff */
[----:B--2---:R1:W-:Y:S01]  /*169b0*/  @!P0 ST.E desc[UR60][R44.64], R2 ;  /* 0x000000022c008985 */ /* 0x0043e2000c10193c */
[----:B------:R-:W-:Y:S01]  /*169c0*/  LOP3.LUT R20, R11, R20, RZ, 0x3c, !PT ;  /* 0x000000140b147212 */ /* 0x000fe200078e3cff */
[----:B------:R-:W-:Y:S01]  /*169d0*/  IMAD R52, R43, UR4, RZ ;  /* 0x000000042b347c24 */ /* 0x000fe2000f8e02ff */
[----:B------:R-:W-:Y:S01]  /*169e0*/  LOP3.LUT R32, R4, R7, RZ, 0x3c, !PT ;  /* 0x0000000704207212 */ /* 0x000fe200078e3cff */
[----:B------:R-:W-:Y:S01]  /*169f0*/  IMAD R0, R66, 0x60, R54 ;  /* 0x0000006042007824 */ /* 0x000fe200078e0236 */
[----:B------:R-:W5:Y:S01]  /*16a00*/  LD.E.128 R8, desc[UR60][R8.64] ;  /* 0x0000003c08087980 */ /* 0x000f62000c101d00 */
[----:B------:R-:W-:-:S03]  /*16a10*/  IMAD R43, R41, UR5, R52 ;  /* 0x00000005292b7c24 */ /* 0x000fc6000f8e0234 */
[----:B------:R2:W5:Y:S01]  /*16a20*/  LD.E.128 R4, desc[UR60][R20.64] ;  /* 0x0000003c14047980 */ /* 0x000562000c101d00 */
[----:B-1----:R-:W-:Y:S01]  /*16a30*/  IMAD.WIDE.U32 R44, R41, UR4, RZ ;  /* 0x00000004292c7c25 */ /* 0x002fe2000f8e00ff */
[----:B------:R-:W-:Y:S02]  /*16a40*/  ULDC.64 UR4, c[0x0][0xae8] ;  /* 0x0002ba0000047ab9 */ /* 0x000fe40000000a00 */
[----:B------:R-:W5:Y:S01]  /*16a50*/  LD.E.128 R12, desc[UR60][R12.64] ;  /* 0x0000003c0c0c7980 */ /* 0x000f62000c101d00 */
[----:B------:R-:W-:-:S03]  /*16a60*/  IMAD.X R33, RZ, RZ, R21, P3 ;  /* 0x000000ffff217224 */ /* 0x000fc600018e0615 */
[----:B------:R-:W5:Y:S01]  /*16a70*/  LD.E.128 R24, desc[UR60][R24.64] ;  /* 0x0000003c18187980 */ /* 0x000f62000c101d00 */
[----:B--2---:R-:W-:Y:S02]  /*16a80*/  IMAD.MOV.U32 R20, RZ, RZ, R44 ;  /* 0x000000ffff147224 */ /* 0x004fe400078e002c */
[----:B------:R-:W-:Y:S01]  /*16a90*/  IMAD R44, R53, 0xc0, R0 ;  /* 0x000000c0352c7824 */ /* 0x000fe200078e0200 */
[----:B------:R-:W5:Y:S01]  /*16aa0*/  LD.E.128 R28, desc[UR60][R28.64] ;  /* 0x0000003c1c1c7980 */ /* 0x000f62000c101d00 */
[----:B------:R-:W-:Y:S02]  /*16ab0*/  IMAD.IADD R21, R45, 0x1, R43 ;  /* 0x000000012d157824 */ /* 0x000fe400078e022b */
[----:B------:R-:W-:Y:S01]  /*16ac0*/  IMAD R49, R49, UR4, RZ ;  /* 0x0000000431317c24 */ /* 0x000fe2000f8e02ff */
[----:B------:R-:W5:Y:S01]  /*16ad0*/  LD.E.128 R32, desc[UR60][R32.64] ;  /* 0x0000003c20207980 */ /* 0x000f62000c101d00 */
[----:B------:R-:W-:Y:S01]  /*16ae0*/  @P1 IMAD.HI.U32 R0, R44, R51, RZ ;  /* 0x000000332c001227 */ /* 0x000fe200078e00ff */
[----:B------:R-:W-:Y:S01]  /*16af0*/  @!PT LDS RZ, [RZ] ;  /* 0x00000000fffff984 */ /* 0x000fe20000000800 */
[----:B------:R-:W-:Y:S01]  /*16b00*/  @!PT LDS RZ, [RZ] ;  /* 0x00000000fffff984 */ /* 0x000fe20000000800 */
[----:B------:R-:W-:Y:S01]  /*16b10*/  @!PT LDS RZ, [RZ] ;  /* 0x00000000fffff984 */ /* 0x000fe20000000800 */
[----:B------:R-:W-:Y:S01]  /*16b20*/  @!PT LDS RZ, [RZ] ;  /* 0x00000000fffff984 */ /* 0x000fe20000000800 */
[----:B------:R1:W-:Y:S06]  /*16b30*/  MEMBAR.ALL.CTA ;  /* 0x0000000000007992 */ /* 0x0003ec0000008000 */
[----:B-1----:R-:W1:Y:S01]  /*16b40*/  FENCE.VIEW.ASYNC.S ;  /* 0x00000000000073c6 */ /* 0x002e620000000000 */
[----:B------:R-:W-:-:S02]  /*16b50*/  IMAD R49, R55, UR5, R49 ;  /* 0x0000000537317c24 */ /* 0x000fc4000f8e0231 */
[----:B------:R-:W-:Y:S01]  /*16b60*/  IMAD.WIDE.U32 R20, R55, UR4, R20 ;  /* 0x0000000437147c25 */ /* 0x000fe2000f8e0014 */
[----:B------:R-:W-:-:S03]  /*16b70*/  ULDC.64 UR4, c[0x0][0xaf0] ;  /* 0x0002bc0000047ab9 */ /* 0x000fc60000000a00 */
[----:B------:R-:W-:Y:S01]  /*16b80*/  IMAD.MOV.U32 R41, RZ, RZ, R44 ;  /* 0x000000ffff297224 */ /* 0x000fe200078e002c */
[----:B0-----:R-:W-:Y:S01]  /*16b90*/  @P1 SHF.R.U32.HI R41, RZ, R47, R0 ;  /* 0x0000002fff291219 */ /* 0x001fe20000011600 */
[----:B------:R-:W-:Y:S02]  /*16ba0*/  IMAD R43, R42, UR4, RZ ;  /* 0x000000042a2b7c24 */ /* 0x000fe4000f8e02ff */
[----:B------:R-:W-:Y:S01]  /*16bb0*/  IMAD.IADD R21, R21, 0x1, R49 ;  /* 0x0000000115157824 */ /* 0x000fe200078e0231 */
[----:B------:R-:W-:Y:S01]  /*16bc0*/  SHF.R.S32.HI R0, RZ, 0x1f, R41 ;  /* 0x0000001fff007819 */ /* 0x000fe20000011429 */
[C---:B------:R-:W-:Y:S02]  /*16bd0*/  IMAD R43, R48.reuse, UR5, R43 ;  /* 0x00000005302b7c24 */ /* 0x040fe4000f8e022b */
[----:B------:R-:W-:Y:S02]  /*16be0*/  IMAD.MOV R2, RZ, RZ, -R41 ;  /* 0x000000ffff027224 */ /* 0x000fe400078e0a29 */
[----:B------:R-:W-:Y:S01]  /*16bf0*/  IMAD.WIDE.U32 R48, R48, UR4, R20 ;  /* 0x0000000430307c25 */ /* 0x000fe2000f8e0014 */
[----:B------:R-:W-:-:S03]  /*16c00*/  ULDC.64 UR4, c[0x0][0xae0] ;  /* 0x0002b80000047ab9 */ /* 0x000fc60000000a00 */
[----:B------:R-:W-:Y:S02]  /*16c10*/  IMAD R0, R0, UR4, RZ ;  /* 0x0000000400007c24 */ /* 0x000fe4000f8e02ff */
[----:B------:R-:W-:Y:S02]  /*16c20*/  IMAD R21, R3, R2, R44 ;  /* 0x0000000203157224 */ /* 0x000fe400078e022c */
[----:B------:R-:W-:Y:S02]  /*16c30*/  IMAD.IADD R49, R49, 0x1, R43 ;  /* 0x0000000131317824 */ /* 0x000fe400078e022b */
[C---:B------:R-:W-:Y:S01]  /*16c40*/  IMAD R43, R41.reuse, UR5, R0 ;  /* 0x00000005292b7c24 */ /* 0x040fe2000f8e0200 */
[----:B------:R-:W-:Y:S01]  /*16c50*/  SHF.R.S32.HI R0, RZ, 0x1f, R21 ;  /* 0x0000001fff007819 */ /* 0x000fe20000011415 */
[----:B------:R-:W-:Y:S01]  /*16c60*/  IMAD.WIDE.U32 R2, R41, UR4, R48 ;  /* 0x0000000429027c25 */ /* 0x000fe2000f8e0030 */
[----:B------:R-:W-:-:S03]  /*16c70*/  ULDC.64 UR4, c[0x0][0xad8] ;  /* 0x0002b60000047ab9 */ /* 0x000fc60000000a00 */
[----:B------:R-:W-:Y:S02]  /*16c80*/  IMAD.IADD R3, R3, 0x1, R43 ;  /* 0x0000000103037824 */ /* 0x000fe400078e022b */
[----:B------:R-:W-:Y:S02]  /*16c90*/  IMAD R0, R0, UR4, RZ ;  /* 0x0000000400007c24 */ /* 0x000fe4000f8e02ff */
[----:B------:R-:W-:Y:S02]  /*16ca0*/  IMAD R47, R53, 0xc0, R54 ;  /* 0x000000c0352f7824 */ /* 0x000fe400078e0236 */
[C---:B------:R-:W-:Y:S02]  /*16cb0*/  IMAD R41, R21.reuse, UR5, R0 ;  /* 0x0000000515297c24 */ /* 0x040fe4000f8e0200 */
[----:B------:R-:W-:Y:S01]  /*16cc0*/  IMAD.WIDE.U32 R2, R21, UR4, R2 ;  /* 0x0000000415027c25 */ /* 0x000fe2000f8e0002 */
[----:B------:R-:W-:Y:S01]  /*16cd0*/  ISETP.GE.AND P0, PT, R47, R50, PT ;  /* 0x000000322f00720c */ /* 0x000fe20003f06270 */
[----:B------:R-:W-:-:S02]  /*16ce0*/  ULDC.64 UR4, c[0x0][0xa80] ;  /* 0x0002a00000047ab9 */ /* 0x000fc40000000a00 */
[----:B------:R-:W-:Y:S01]  /*16cf0*/  IMAD.IADD R3, R3, 0x1, R41 ;  /* 0x0000000103037824 */ /* 0x000fe200078e0229 */
[----:B------:R-:W-:Y:S01]  /*16d00*/  LEA R41, P1, R2, UR4, 0x1 ;  /* 0x0000000402297c11 */ /* 0x000fe2000f8208ff */
[----:B------:R-:W-:-:S03]  /*16d10*/  VIADD R0, R16, 0x31c20 ;  /* 0x00031c2010007836 */ /* 0x000fc60000000000 */
[----:B------:R-:W-:Y:S02]  /*16d20*/  LEA.HI.X R46, R2, UR5, R3, 0x1, P1 ;  /* 0x00000005022e7c11 */ /* 0x000fe400088f0c03 */
[----:B------:R-:W-:Y:S01]  /*16d30*/  PRMT R0, RZ, 0x654, R0 ;  /* 0x00000654ff007816 */ /* 0x000fe20000000000 */
[----:B-1----:R0:W1:Y:S03]  /*16d40*/  SHFL.IDX PT, R20, R41, RZ, 0x1c1f ;  /* 0x001c1fff29147589 */ /* 0x00206600000e0000 */
[----:B------:R0:W-:Y:S01]  /*16d50*/  SYNCS.ARRIVE.TRANS64.RED.A1T0 RZ, [R0+URZ], RZ ;  /* 0x000000ff00ff79a7 */ /* 0x0001e2000810043f */
[----:B------:R0:W2:Y:S01]  /*16d60*/  SHFL.IDX PT, R21, R46, RZ, 0x1c1f ;  /* 0x001c1fff2e157589 */ /* 0x0000a200000e0000 */
        /* <DEDUP_REMOVED lines=13> */
.L_x_534:
[----:B------:R-:W-:Y:S05]  /*16e40*/  BSYNC B1 ;  /* 0x0000000000017941 */ /* 0x000fea0003800000 */
.L_x_533:
[----:B---3--:R-:W-:Y:S01]  /*16e50*/  VIADD R3, R47, 0x60 ;  /* 0x000000602f037836 */ /* 0x008fe20000000000 */
[----:B-----5:R3:W4:Y:S04]  /*16e60*/  SHFL.IDX PT, R5, R46, 0x1, 0x1c1f ;  /* 0x003c1f002e057f89 */ /* 0x02072800000e0000 */
        /* <DEDUP_REMOVED lines=17> */
.L_x_531:
[----:B------:R-:W-:Y:S01]  /*16f80*/  ULDC.64 UR4, c[0x0][0xc00] ;  /* 0x0003000000047ab9 */ /* 0x000fe20000000a00 */
[----:B------:R-:W-:Y:S01]  /*16f90*/  IMAD.MOV.U32 R0, RZ, RZ, RZ ;  /* 0x000000ffff007224 */ /* 0x000fe200078e00ff */
[----:B------:R-:W-:Y:S01]  /*16fa0*/  ISETP.NE.U32.AND P0, PT, RZ, UR4, PT ;  /* 0x00000004ff007c0c */ /* 0x000fe2000bf05070 */
[----:B------:R-:W2:Y:S01]  /*16fb0*/  LDC R25, c[0x0][0xbe8] ;  /* 0x0002fa00ff197b82 */ /* 0x000ea20000000800 */
[----:B------:R-:W-:Y:S02]  /*16fc0*/  IADD3 R2, P1, R42, UR4, RZ ;  /* 0x000000042a027c10 */ /* 0x000fe4000ff3e0ff */
[----:B------:R-:W-:Y:S02]  /*16fd0*/  ISETP.NE.AND.EX P0, PT, RZ, UR5, PT, P0 ;  /* 0x00000005ff007c0c */ /* 0x000fe4000bf05300 */
[----:B------:R-:W-:Y:S01]  /*16fe0*/  IADD3.X R3, R31, UR5, RZ, P1, !PT ;  /* 0x000000051f037c10 */ /* 0x000fe20008ffe4ff */
[----:B------:R-:W-:Y:S02]  /*16ff0*/  ULDC.64 UR4, c[0x0][0xc08] ;  /* 0x0003020000047ab9 */ /* 0x000fe40000000a00 */
[----:B------:R-:W-:-:S04]  /*17000*/  ISETP.NE.U32.AND P1, PT, RZ, UR4, PT ;  /* 0x00000004ff007c0c */ /* 0x000fc8000bf25070 */
[----:B------:R-:W-:-:S04]  /*17010*/  ISETP.NE.AND.EX P1, PT, RZ, UR5, PT, P1 ;  /* 0x00000005ff007c0c */ /* 0x000fc8000bf25310 */
[----:B------:R3:W5:Y:S01]  /*17020*/  @P0 LDG.E R0, desc[UR60][R2.64] ;  /* 0x0000003c02000981 */ /* 0x000762000c1e1900 */
[----:B------:R-:W4:Y:S08]  /*17030*/  S2R R4, SR_TID.X ;  /* 0x0000000000047919 */ /* 0x000f300000002100 */
[----:B------:R-:W-:Y:S01]  /*17040*/  @P1 IADD3 R42, P2, R42, UR4, RZ ;  /* 0x000000042a2a1c10 */ /* 0x000fe2000ff5e0ff */
[----:B------:R-:W-:-:S02]  /*17050*/  ULDC UR4, c[0x0][0xa88] ;  /* 0x0002a20000047ab9 */ /* 0x000fc40000000800 */
[----:B------:R-:W-:Y:S01]  /*17060*/  IMAD.U32 R6, RZ, RZ, UR4 ;  /* 0x00000004ff067e24 */ /* 0x000fe2000f8e00ff */
[----:B------:R-:W-:-:S05]  /*17070*/  @P1 IADD3.X R43, R31, UR5, RZ, P2, !PT ;  /* 0x000000051f2b1c10 */ /* 0x000fca00097fe4ff */
[----:B------:R3:W5:Y:S01]  /*17080*/  @P1 LDG.E R6, desc[UR60][R42.64] ;  /* 0x0000003c2a061981 */ /* 0x000762000c1e1900 */
[----:B--2---:R-:W-:-:S13]  /*17090*/  ISETP.NE.AND P2, PT, R25, 0x1, PT ;  /* 0x000000011900780c */ /* 0x004fda0003f45270 */
[----:B------:R-:W2:Y:S01]  /*170a0*/  @P2 LDC R12, c[0x0][0xbec] ;  /* 0x0002fb00ff0c2b82 */ /* 0x000ea20000000800 */
[----:B----4-:R-:W-:-:S07]  /*170b0*/  VIADD R24, R4, 0xffffff80 ;  /* 0xffffff8004187836 */ /* 0x010fce0000000000 */
[----:B------:R-:W4:Y:S01]  /*170c0*/  @P2 LDC R27, c[0x0][0xbf0] ;  /* 0x0002fc00ff1b2b82 */ /* 0x000f220000000800 */
[----:B------:R-:W-:Y:S01]  /*170d0*/  ISETP.GE.AND P3, PT, R24, 0xc0, PT ;  /* 0x000000c01800780c */ /* 0x000fe20003f66270 */
[----:B---3--:R-:W-:-:S12]  /*170e0*/  @P1 BRA `(.L_x_536) ;  /* 0x0000000000101947 */ /* 0x008fd80003800000 */
[----:B------:R-:W-:Y:S05]  /*170f0*/  @!P0 BRA `(.L_x_536) ;  /* 0x00000000000c8947 */ /* 0x000fea0003800000 */
[----:B------:R-:W3:Y:S04]  /*17100*/  LDG.E R5, desc[UR60][R2.64] ;  /* 0x0000003c02057981 */ /* 0x000ee8000c1e1900 */
[----:B-----5:R-:W3:Y:S02]  /*17110*/  LDG.E R6, desc[UR60][R2.64+0x4] ;  /* 0x0000043c02067981 */ /* 0x020ee4000c1e1900 */
[----:B---3--:R-:W-:-:S07]  /*17120*/  IMAD.IADD R6, R6, 0x1, -R5 ;  /* 0x0000000106067824 */ /* 0x008fce00078e0a05 */
.L_x_536:
[----:B------:R-:W1:Y:S04]  /*17130*/  LDL R14, [R1+0x90] ;  /* 0x00009000010e7983 */ /* 0x000e680000100800 */
[----:B------:R3:W5:Y:S01]  /*17140*/  LDL R20, [R1+0x94] ;  /* 0x0000940001147983 */ /* 0x0007620000100800 */
[----:B------:R-:W-:Y:S01]  /*17150*/  BSSY B1, `(.L_x_537) ;  /* 0x000002d000017945 */ /* 0x000fe20003800000 */
[----:B------:R-:W-:Y:S02]  /*17160*/  SEL R13, R70, RZ, !P0 ;  /* 0x000000ff460d7207 */ /* 0x000fe40004000000 */
[----:B------:R-:W-:Y:S02]  /*17170*/  SEL R30, R30, RZ, !P0 ;  /* 0x000000ff1e1e7207 */ /* 0x000fe40004000000 */
[----:B-----5:R-:W-:-:S02]  /*17180*/  SHF.R.S32.HI R11, RZ, 0x1f, R0 ;  /* 0x0000001fff0b7819 */ /* 0x020fc40000011400 */
[----:B-1----:R-:W-:Y:S01]  /*17190*/  SHF.R.S32.HI R10, RZ, 0x1f, R14 ;  /* 0x0000001fff0a7819 */ /* 0x002fe2000001140e */
[----:B---3--:R-:W-:Y:S06]  /*171a0*/  @P3 BRA `(.L_x_538) ;  /* 0x00000000009c3947 */ /* 0x008fec0003800000 */
[----:B------:R-:W1:Y:S01]  /*171b0*/  LDC R9, c[0x0][0xbe8] ;  /* 0x0002fa00ff097b82 */ /* 0x000e620000000800 */
[----:B------:R-:W-:-:S04]  /*171c0*/  IMAD R2, R20, 0xc0, R4 ;  /* 0x000000c014027824 */ /* 0x000fc800078e0204 */
[----:B------:R-:W-:Y:S02]  /*171d0*/  VIADD R8, R2, 0xffffff80 ;  /* 0xffffff8002087836 */ /* 0x000fe40000000000 */
[----:B-1----:R-:W-:-:S05]  /*171e0*/  IMAD R3, R6, R9, RZ ;  /* 0x0000000906037224 */ /* 0x002fca00078e02ff */
        /* <DEDUP_REMOVED lines=9> */
[----:B------:R-:W1:Y:S01]  /*17280*/  @P0 LDC R15, c[0x0][0xbec] ;  /* 0x0002fb00ff0f0b82 */ /* 0x000e620000000800 */
[----:B------:R-:W-:Y:S01]  /*17290*/  IMAD R7, R14, UR5, R7 ;  /* 0x000000050e077c24 */ /* 0x000fe2000f8e0207 */
[----:B------:R-:W-:-:S03]  /*172a0*/  ULDC.64 UR4, c[0x0][0xb98] ;  /* 0x0002e60000047ab9 */ /* 0x000fc60000000a00 */
[----:B------:R-:W-:-:S03]  /*172b0*/  IMAD.IADD R3, R3, 0x1, R7 ;  /* 0x0000000103037824 */ /* 0x000fc600078e0207 */
[----:B0-----:R-:W0:Y:S01]  /*172c0*/  @P0 LDC R21, c[0x0][0xbf0] ;  /* 0x0002fc00ff150b82 */ /* 0x001e220000000800 */
[----:B------:R-:W-:-:S04]  /*172d0*/  IMAD.WIDE.U32 R2, R13, UR4, R2 ;  /* 0x000000040d027c25 */ /* 0x000fc8000f8e0002 */
[----:B-1----:R-:W-:-:S05]  /*172e0*/  @P0 IMAD.HI.U32 R4, R8, R15, RZ ;  /* 0x0000000f08040227 */ /* 0x002fca00078e00ff */
[----:B0-----:R-:W-:Y:S01]  /*172f0*/  @P0 SHF.R.U32.HI R5, RZ, R21, R4 ;  /* 0x00000015ff050219 */ /* 0x001fe20000011604 */
        /* <DEDUP_REMOVED lines=16> */
[----:B------:R-:W-:-:S05]  /*17400*/  IMAD.MOV.U32 R3, RZ, RZ, -0x800000 ;  /* 0xff800000ff037424 */ /* 0x000fca00078e00ff */
[----:B------:R1:W-:Y:S02]  /*17410*/  STG.E desc[UR60][R4.64], R3 ;  /* 0x0000000304007986 */ /* 0x0003e4000c10193c */
.L_x_538:
[----:B------:R-:W-:Y:S05]  /*17420*/  BSYNC B1 ;  /* 0x0000000000017941 */ /* 0x000fea0003800000 */
.L_x_537:
[----:B------:R-:W-:Y:S01]  /*17430*/  SHF.R.S32.HI R8, RZ, 0x1f, R24 ;  /* 0x0000001fff087819 */ /* 0x000fe20000011418 */
[----:B------:R-:W-:Y:S02]  /*17440*/  ULDC.64 UR4, c[0x0][0xaa0] ;  /* 0x0002a80000047ab9 */ /* 0x000fe40000000a00 */
[----:B-1----:R-:W-:Y:S01]  /*17450*/  IMAD R3, R11, UR4, RZ ;  /* 0x000000040b037c24 */ /* 0x002fe2000f8e02ff */
[----:B------:R-:W-:-:S03]  /*17460*/  LEA.HI R8, R8, R24, RZ, 0x2 ;  /* 0x0000001808087211 */ /* 0x000fc600078f10ff */
[C---:B------:R-:W-:Y:S01]  /*17470*/  IMAD R5, R0.reuse, UR5, R3 ;  /* 0x0000000500057c24 */ /* 0x040fe2000f8e0203 */
[----:B------:R-:W-:Y:S01]  /*17480*/  SHF.R.S32.HI R8, RZ, 0x2, R8 ;  /* 0x00000002ff087819 */ /* 0x000fe20000011408 */
[----:B------:R-:W-:Y:S01]  /*17490*/  IMAD.WIDE.U32 R2, R0, UR4, RZ ;  /* 0x0000000400027c25 */ /* 0x000fe2000f8e00ff */
[----:B------:R-:W-:-:S03]  /*174a0*/  ULDC.64 UR4, c[0x0][0xae8] ;  /* 0x0002ba0000047ab9 */ /* 0x000fc60000000a00 */
[----:B------:R-:W-:Y:S02]  /*174b0*/  IMAD R0, R66, 0x60, R8 ;  /* 0x0000006042007824 */ /* 0x000fe400078e0208 */
[----:B------:R-:W-:Y:S02]  /*174c0*/  IMAD.IADD R3, R3, 0x1, R5 ;  /* 0x0000000103037824 */ /* 0x000fe400078e0205 */
[----:B------:R-:W-:Y:S02]  /*174d0*/  IMAD R9, R20, 0xc0, R0 ;  /* 0x000000c014097824 */ /* 0x000fe400078e0200 */
[----:B------:R-:W-:Y:S02]  /*174e0*/  IMAD R4, R10, UR4, RZ ;  /* 0x000000040a047c24 */ /* 0x000fe4000f8e02ff */
[----:B--2---:R-:W-:-:S04]  /*174f0*/  @P2 IMAD.HI.U32 R0, R9, R12, RZ ;  /* 0x0000000c09002227 */ /* 0x004fc800078e00ff */
[C---:B------:R-:W-:Y:S02]  /*17500*/  IMAD R7, R14.reuse, UR5, R4 ;  /* 0x000000050e077c24 */ /* 0x040fe4000f8e0204 */
[----:B------:R-:W-:Y:S01]  /*17510*/  IMAD.WIDE.U32 R2, R14, UR4, R2 ;  /* 0x000000040e027c25 */ /* 0x000fe2000f8e0002 */
[----:B------:R-:W-:-:S03]  /*17520*/  ULDC.64 UR4, c[0x0][0xaf0] ;  /* 0x0002bc0000047ab9 */ /* 0x000fc60000000a00 */
[----:B------:R-:W-:Y:S01]  /*17530*/  IMAD.MOV.U32 R5, RZ, RZ, R9 ;  /* 0x000000ffff057224 */ /* 0x000fe200078e0009 */
[----:B----4-:R-:W-:Y:S01]  /*17540*/  @P2 SHF.R.U32.HI R5, RZ, R27, R0 ;  /* 0x0000001bff052219 */ /* 0x010fe20000011600 */
[----:B------:R-:W-:Y:S02]  /*17550*/  IMAD R4, R30, UR4, RZ ;  /* 0x000000041e047c24 */ /* 0x000fe4000f8e02ff */
[----:B------:R-:W-:Y:S01]  /*17560*/  IMAD.IADD R3, R3, 0x1, R7 ;  /* 0x0000000103037824 */ /* 0x000fe200078e0207 */
[----:B------:R-:W-:Y:S01]  /*17570*/  SHF.R.S32.HI R0, RZ, 0x1f, R5 ;  /* 0x0000001fff007819 */ /* 0x000fe20000011405 */
[C---:B------:R-:W-:Y:S02]  /*17580*/  IMAD R7, R13.reuse, UR5, R4 ;  /* 0x000000050d077c24 */ /* 0x040fe4000f8e0204 */
[----:B------:R-:W-:Y:S01]  /*17590*/  IMAD.WIDE.U32 R2, R13, UR4, R2 ;  /* 0x000000040d027c25 */ /* 0x000fe2000f8e0002 */
[----:B------:R-:W-:-:S03]  /*175a0*/  ULDC.64 UR4, c[0x0][0xae0] ;  /* 0x0002b80000047ab9 */ /* 0x000fc60000000a00 */
[----:B------:R-:W-:Y:S02]  /*175b0*/  IMAD.MOV R4, RZ, RZ, -R5 ;  /* 0x000000ffff047224 */ /* 0x000fe400078e0a05 */
[----:B------:R-:W-:Y:S02]  /*175c0*/  IMAD.IADD R3, R3, 0x1, R7 ;  /* 0x0000000103037824 */ /* 0x000fe400078e0207 */
[----:B------:R-:W-:Y:S02]  /*175d0*/  IMAD R0, R0, UR4, RZ ;  /* 0x0000000400007c24 */ /* 0x000fe4000f8e02ff */
[----:B------:R-:W-:Y:S02]  /*175e0*/  IMAD R7, R25, R4, R9 ;  /* 0x0000000419077224 */ /* 0x000fe400078e0209 */
[C---:B------:R-:W-:Y:S02]  /*175f0*/  IMAD R9, R5.reuse, UR5, R0 ;  /* 0x0000000505097c24 */ /* 0x040fe4000f8e0200 */
[----:B------:R-:W-:Y:S01]  /*17600*/  IMAD.WIDE.U32 R2, R5, UR4, R2 ;  /* 0x0000000405027c25 */ /* 0x000fe2000f8e0002 */
[----:B------:R-:W-:Y:S01]  /*17610*/  SHF.R.S32.HI R0, RZ, 0x1f, R7 ;  /* 0x0000001fff007819 */ /* 0x000fe20000011407 */
[----:B------:R-:W-:-:S02]  /*17620*/  ULDC.64 UR4, c[0x0][0xad8] ;  /* 0x0002b60000047ab9 */ /* 0x000fc40000000a00 */
[----:B------:R-:W-:Y:S02]  /*17630*/  IMAD.IADD R3, R3, 0x1, R9 ;  /* 0x0000000103037824 */ /* 0x000fe400078e0209 */
[----:B------:R-:W-:Y:S02]  /*17640*/  IMAD R0, R0, UR4, RZ ;  /* 0x0000000400007c24 */ /* 0x000fe4000f8e02ff */
[----:B------:R-:W-:-:S04]  /*17650*/  IMAD.WIDE.U32 R2, R7, UR4, R2 ;  /* 0x0000000407027c25 */ /* 0x000fc8000f8e0002 */
[----:B------:R-:W-:Y:S01]  /*17660*/  IMAD R7, R7, UR5, R0 ;  /* 0x0000000507077c24 */ /* 0x000fe2000f8e0200 */
[----:B------:R-:W-:Y:S02]  /*17670*/  ULDC.64 UR4, c[0x0][0xa80] ;  /* 0x0002a00000047ab9 */ /* 0x000fe40000000a00 */
[----:B------:R-:W-:Y:S01]  /*17680*/  LEA R0, P0, R2, UR4, 0x1 ;  /* 0x0000000402007c11 */ /* 0x000fe2000f8008ff */
[----:B------:R-:W-:Y:S01]  /*17690*/  IMAD.IADD R3, R3, 0x1, R7 ;  /* 0x0000000103037824 */ /* 0x000fe200078e0207 */
[----:B------:R-:W-:-:S04]  /*176a0*/  UMOV UR4, 0xffffffff ;  /* 0xffffffff00047882 */ /* 0x000fc80000000000 */
[----:B------:R-:W-:Y:S01]  /*176b0*/  LEA.HI.X R2, R2, UR5, R3, 0x1, P0 ;  /* 0x0000000502027c11 */ /* 0x000fe200080f0c03 */
[----:B------:R-:W-:Y:S06]  /*176c0*/  BRA.DIV UR4, `(.L_x_539) ;  /* 0x0000008204287947 */ /* 0x000fec000b800000 */
[----:B------:R1:W2:Y:S04]  /*176d0*/  SHFL.IDX PT, R3, R2, RZ, 0x1c1f ;  /* 0x001c1fff02037589 */ /* 0x0002a800000e0000 */
[----:B------:R1:W3:Y:S02]  /*176e0*/  SHFL.IDX PT, R14, R0, RZ, 0x1c1f ;  /* 0x001c1fff000e7589 */ /* 0x0002e400000e0000 */
.L_x_731:
[----:B------:R-:W-:Y:S01]  /*176f0*/  IMAD R25, R6, R25, RZ ;  /* 0x0000001906197224 */ /* 0x000fe200078e02ff */
[----:B------:R-:W-:Y:S01]  /*17700*/  BSSY B1, `(.L_x_540) ;  /* 0x0000011000017945 */ /* 0x000fe20003800000 */
[----:B------:R-:W-:-:S05]  /*17710*/  IMAD R4, R20, 0xc0, R8 ;  /* 0x000000c014047824 */ /* 0x000fca00078e0208 */
[----:B------:R-:W-:-:S13]  /*17720*/  ISETP.GE.AND P0, PT, R4, R25, PT ;  /* 0x000000190400720c */ /* 0x000fda0003f06270 */
[----:B------:R-:W-:Y:S05]  /*17730*/  @P0 BRA `(.L_x_541) ;  /* 0x0000000000340947 */ /* 0x000fea0003800000 */
[----:B------:R-:W-:Y:S02]  /*17740*/  ULDC UR4, c[0x0][0xac8] ;  /* 0x0002b20000047ab9 */ /* 0x000fe40000000800 */
[----:B------:R-:W-:Y:S02]  /*17750*/  ISETP.GE.AND P2, PT, R36, UR4, PT ;  /* 0x0000000424007c0c */ /* 0x000fe4000bf46270 */
[----:B------:R-:W-:Y:S02]  /*17760*/  ISETP.GE.AND P3, PT, R38, UR4, PT ;  /* 0x0000000426007c0c */ /* 0x000fe4000bf66270 */
[----:B------:R-:W-:-:S09]  /*17770*/  ISETP.GE.AND P4, PT, R37, UR4, PT ;  /* 0x0000000425007c0c */ /* 0x000fd2000bf86270 */
[----:B--2---:R-:W-:Y:S02]  /*17780*/  @!P2 IMAD.MOV.U32 R15, RZ, RZ, R3 ;  /* 0x000000ffff0fa224 */ /* 0x004fe400078e0003 */
[-C--:B---3--:R-:W-:Y:S02]  /*17790*/  @!P3 LEA R8, P0, R38, R14.reuse, 0x1 ;  /* 0x0000000e2608b211 */ /* 0x088fe400078008ff */
[C---:B------:R-:W-:Y:S01]  /*177a0*/  @!P4 LEA R10, P1, R37.reuse, R14, 0x1 ;  /* 0x0000000e250ac211 */ /* 0x040fe200078208ff */
[----:B------:R-:W-:Y:S01]  /*177b0*/  @!P2 IMAD.WIDE R6, R36, 0x2, R14 ;  /* 0x000000022406a825 */ /* 0x000fe200078e020e */
[-C--:B------:R-:W-:Y:S02]  /*177c0*/  @!P3 LEA.HI.X R9, R38, R3.reuse, R39, 0x1, P0 ;  /* 0x000000032609b211 */ /* 0x080fe400000f0c27 */
[----:B------:R-:W-:Y:S02]  /*177d0*/  @!P4 LEA.HI.X R11, R37, R3, R40, 0x1, P1 ;  /* 0x00000003250bc211 */ /* 0x000fe400008f0c28 */
[----:B------:R4:W-:Y:S04]  /*177e0*/  @!P2 ST.E.128 desc[UR60][R6.64], RZ ;  /* 0x000000ff0600a985 */ /* 0x0009e8000c101d3c */
[----:B------:R4:W-:Y:S04]  /*177f0*/  @!P3 ST.E.128 desc[UR60][R8.64], RZ ;  /* 0x000000ff0800b985 */ /* 0x0009e8000c101d3c */
[----:B------:R4:W-:Y:S02]  /*17800*/  @!P4 ST.E.128 desc[UR60][R10.64], RZ ;  /* 0x000000ff0a00c985 */ /* 0x0009e4000c101d3c */
.L_x_541:
[----:B------:R-:W-:Y:S05]  /*17810*/  BSYNC B1 ;  /* 0x0000000000017941 */ /* 0x000fea0003800000 */
.L_x_540:
[----:B------:R-:W-:-:S03]  /*17820*/  UMOV UR4, 0xffffffff ;  /* 0xffffffff00047882 */ /* 0x000fc60000000000 */
[----:B------:R-:W-:Y:S05]  /*17830*/  BRA.DIV UR4, `(.L_x_542) ;  /* 0x0000008204007947 */ /* 0x000fea000b800000 */
[----:B--2---:R2:W0:Y:S04]  /*17840*/  SHFL.IDX PT, R3, R2, 0x1, 0x1c1f ;  /* 0x003c1f0002037f89 */ /* 0x00442800000e0000 */
[----:B---3--:R2:W3:Y:S02]  /*17850*/  SHFL.IDX PT, R14, R0, 0x1, 0x1c1f ;  /* 0x003c1f00000e7f89 */ /* 0x0084e400000e0000 */
.L_x_735:
[----:B-12---:R-:W-:-:S05]  /*17860*/  VIADD R0, R4, 0x60 ;  /* 0x0000006004007836 */ /* 0x006fca0000000000 */
[----:B------:R-:W-:-:S13]  /*17870*/  ISETP.GE.AND P0, PT, R0, R25, PT ;  /* 0x000000190000720c */ /* 0x000fda0003f06270 */
[----:B------:R-:W-:Y:S05]  /*17880*/  @P0 BRA `(.L_x_535) ;  /* 0x0000000000340947 */ /* 0x000fea0003800000 */
[----:B------:R-:W-:Y:S02]  /*17890*/  ULDC UR4, c[0x0][0xac8] ;  /* 0x0002b20000047ab9 */ /* 0x000fe40000000800 */
[----:B------:R-:W-:Y:S02]  /*178a0*/  ISETP.GE.AND P2, PT, R36, UR4, PT ;  /* 0x0000000424007c0c */ /* 0x000fe4000bf46270 */
[----:B------:R-:W-:Y:S02]  /*178b0*/  ISETP.GE.AND P3, PT, R38, UR4, PT ;  /* 0x0000000426007c0c */ /* 0x000fe4000bf66270 */
[----:B------:R-:W-:-:S09]  /*178c0*/  ISETP.GE.AND P4, PT, R37, UR4, PT ;  /* 0x0000000425007c0c */ /* 0x000fd2000bf86270 */
[----:B0-----:R-:W-:Y:S02]  /*178d0*/  @!P2 IMAD.MOV.U32 R15, RZ, RZ, R3 ;  /* 0x000000ffff0fa224 */ /* 0x001fe400078e0003 */
[-C--:B---34-:R-:W-:Y:S02]  /*178e0*/  @!P3 LEA R6, P0, R38, R14.reuse, 0x1 ;  /* 0x0000000e2606b211 */ /* 0x098fe400078008ff */
[C---:B------:R-:W-:Y:S01]  /*178f0*/  @!P4 LEA R2, P1, R37.reuse, R14, 0x1 ;  /* 0x0000000e2502c211 */ /* 0x040fe200078208ff */
[----:B------:R-:W-:Y:S01]  /*17900*/  @!P2 IMAD.WIDE R4, R36, 0x2, R14 ;  /* 0x000000022404a825 */ /* 0x000fe200078e020e */
[-C--:B------:R-:W-:Y:S02]  /*17910*/  @!P3 LEA.HI.X R7, R38, R3.reuse, R39, 0x1, P0 ;  /* 0x000000032607b211 */ /* 0x080fe400000f0c27 */
[----:B------:R-:W-:Y:S02]  /*17920*/  @!P4 LEA.HI.X R3, R37, R3, R40, 0x1, P1 ;  /* 0x000000032503c211 */ /* 0x000fe400008f0c28 */
[----:B------:R1:W-:Y:S04]  /*17930*/  @!P2 ST.E.128 desc[UR60][R4.64], RZ ;  /* 0x000000ff0400a985 */ /* 0x0003e8000c101d3c */
[----:B------:R1:W-:Y:S04]  /*17940*/  @!P3 ST.E.128 desc[UR60][R6.64], RZ ;  /* 0x000000ff0600b985 */ /* 0x0003e8000c101d3c */
[----:B------:R1:W-:Y:S02]  /*17950*/  @!P4 ST.E.128 desc[UR60][R2.64], RZ ;  /* 0x000000ff0200c985 */ /* 0x0003e4000c101d3c */
.L_x_535:
[----:B------:R-:W-:Y:S05]  /*17960*/  BSYNC B0 ;  /* 0x0000000000007941 */ /* 0x000fea0003800000 */
.L_x_530:
[----:B------:R-:W-:Y:S02]  /*17970*/  ULDC UR4, c[0x0][0xc3c] ;  /* 0x00030f0000047ab9 */ /* 0x000fe40000000800 */
[----:B------:R-:W-:-:S13]  /*17980*/  ISETP.GE.AND P0, PT, R111, UR4, PT ;  /* 0x000000046f007c0c */ /* 0x000fda000bf06270 */
[----:B------:R-:W-:Y:S05]  /*17990*/  @!P0 BRA `(.L_x_543) ;  /* 0xfffffe9800a88947 */ /* 0x000fea000383ffff */
[----:B------:R-:W-:Y:S05]  /*179a0*/  BRA `(.L_x_408) ;  /* 0x0000007400787947 */ /* 0x000fea0003800000 */
.L_x_406:
[----:B------:R-:W-:-:S08]  /*179b0*/  NOP ;  /* 0x0000000000007918 */ /* 0x000fd00000000000 */
[----:B--2---:R-:W0:-:S00]  /*179c0*/  USETMAXREG.DEALLOC.CTAPOOL 0x20 ;  /* 0x00000020000079c8 */ /* 0x004e0000080e0500 */
[----:B0-----:R-:W2:Y:S01]  /*179d0*/  LDL.LU R2, [R1+0x50] ;  /* 0x0000500001027983 */ /* 0x001ea20000300800 */
[----:B------:R-:W-:-:S06]  /*179e0*/  LOP3.LUT R0, R0, 0x3, RZ, 0xc0, !PT ;  /* 0x0000000300007812 */ /* 0x000fcc00078ec0ff */
[----:B------:R-:W0:Y:S02]  /*179f0*/  SHFL.IDX PT, R0, R0, RZ, 0x1f ;  /* 0x00001fff00007589 */ /* 0x000e2400000e0000 */
[----:B0-----:R-:W-:Y:S01]  /*17a00*/  ISETP.NE.AND P0, PT, R0, RZ, PT ;  /* 0x000000ff0000720c */ /* 0x001fe20003f05270 */
[----:B------:R-:W-:Y:S01]  /*17a10*/  IMAD.MOV.U32 R0, RZ, RZ, RZ ;  /* 0x000000ffff007224 */ /* 0x000fe200078e00ff */
[----:B--2---:R-:W-:-:S11]  /*17a20*/  LOP3.LUT R2, R2, 0xfffffffd, RZ, 0xc0, !PT ;  /* 0xfffffffd02027812 */ /* 0x004fd600078ec0ff */
[----:B------:R-:W-:-:S05]  /*17a30*/  @P0 LOP3.LUT R2, R2, 0x2, RZ, 0xfc, !PT ;  /* 0x0000000202020812 */ /* 0x000fca00078efcff */
[----:B------:R0:W-:Y:S01]  /*17a40*/  STL [R1+0x50], R2 ;  /* 0x0000500201007387 */ /* 0x0001e20000100800 */
        /* <DEDUP_REMOVED lines=8> */
.L_x_544:
        /* <DEDUP_REMOVED lines=42> */
.L_x_550:
[----:B------:R-:W-:Y:S01]  /*17d70*/  UIADD3 UR4, UR4, 0x1f, URZ ;  /* 0x0000001f04047890 */ /* 0x000fe2000fffe03f */
[----:B------:R-:W-:-:S05]  /*17d80*/  IMAD.U32 R19, RZ, RZ, UR7 ;  /* 0x00000007ff137e24 */ /* 0x000fca000f8e00ff */
[----:B0-----:R-:W-:-:S13]  /*17d90*/  ISETP.LE.AND P6, PT, R6, UR4, PT ;  /* 0x0000000406007c0c */ /* 0x001fda000bfc3270 */
[----:B------:R-:W-:Y:S05]  /*17da0*/  @P6 BRA `(.L_x_547) ;  /* 0x0000000400246947 */ /* 0x000fea0003800000 */
[----:B------:R-:W-:Y:S01]  /*17db0*/  VIADD R7, R5, UR4 ;  /* 0x0000000405077c36 */ /* 0x000fe20008000000 */
[----:B------:R-:W-:Y:S01]  /*17dc0*/  BSSY B0, `(.L_x_548) ;  /* 0x0000007000007945 */ /* 0x000fe20003800000 */
[----:B------:R-:W-:-:S03]  /*17dd0*/  IMAD.MOV.U32 R0, RZ, RZ, RZ ;  /* 0x000000ffff007224 */ /* 0x000fc600078e00ff */
[----:B------:R-:W-:-:S13]  /*17de0*/  ISETP.GE.OR P6, PT, R7, R6, !P0 ;  /* 0x000000060700720c */ /* 0x000fda00047c6670 */
[----:B------:R-:W-:Y:S05]  /*17df0*/  @P6 BRA `(.L_x_549) ;  /* 0x00000000000c6947 */ /* 0x000fea0003800000 */
[----:B------:R-:W0:Y:S02]  /*17e00*/  LDC.64 R2, c[0x0][0xc80] ;  /* 0x00032000ff027b82 */ /* 0x000e240000000a00 */
[----:B0-----:R-:W-:-:S05]  /*17e10*/  IMAD.WIDE R2, R7, 0x4, R2 ;  /* 0x0000000407027825 */ /* 0x001fca00078e0202 */
[----:B------:R0:W5:Y:S02]  /*17e20*/  LDG.E R0, desc[UR60][R2.64] ;  /* 0x0000003c02007981 */ /* 0x000164000c1e1900 */
.L_x_549:
[----:B------:R-:W-:Y:S05]  /*17e30*/  BSYNC B0 ;  /* 0x0000000000007941 */ /* 0x000fea0003800000 */
.L_x_548:
        /* <DEDUP_REMOVED lines=21> */
.L_x_546:
        /* <DEDUP_REMOVED lines=15> */
.L_x_551:
[----:B---3--:R-:W-:Y:S01]  /*18080*/  IMAD R16, R16, UR5, R9 ;  /* 0x0000000510107c24 */ /* 0x008fe2000f8e0209 */
[----:B0-----:R-:W-:Y:S01]  /*18090*/  IABS R2, R0 ;  /* 0x0000000000027213 */ /* 0x001fe20000000000 */
[----:B-12---:R-:W-:Y:S02]  /*180a0*/  IMAD.MOV R7, RZ, RZ, -R3 ;  /* 0x000000ffff077224 */ /* 0x006fe400078e0a03 */
[----:B------:R-:W-:Y:S01]  /*180b0*/  VIADD R19, R19, UR4 ;  /* 0x0000000413137c36 */ /* 0x000fe20008000000 */
        /* <DEDUP_REMOVED lines=24> */
.L_x_547:
[----:B------:R-:W-:Y:S02]  /*18240*/  IMAD.MOV.U32 R17, RZ, RZ, RZ ;  /* 0x000000ffff117224 */ /* 0x000fe400078e00ff */
[----:B------:R-:W-:Y:S02]  /*18250*/  IMAD.U32 R16, RZ, RZ, UR6 ;  /* 0x00000006ff107e24 */ /* 0x000fe4000f8e00ff */
[----:B------:R-:W-:-:S07]  /*18260*/  IMAD.MOV.U32 R18, RZ, RZ, RZ ;  /* 0x000000ffff127224 */ /* 0x000fce00078e00ff */
.L_x_552:
[----:B------:R-:W-:-:S13]  /*18270*/  ISETP.NE.AND P0, PT, R5, RZ, PT ;  /* 0x000000ff0500720c */ /* 0x000fda0003f05270 */
[----:B------:R-:W0:Y:S01]  /*18280*/  @!P0 S2R R3, SR_CgaCtaId ;  /* 0x0000000000038919 */ /* 0x000e220000008800 */
[----:B------:R-:W-:-:S04]  /*18290*/  @!P0 MOV R0, 0x400 ;  /* 0x0000040000008802 */ /* 0x000fc80000000f00 */
[----:B0-----:R-:W-:-:S05]  /*182a0*/  @!P0 LEA R0, R3, R0, 0x18 ;  /* 0x0000000003008211 */ /* 0x001fca00078ec0ff */
[----:B------:R2:W-:Y:S01]  /*182b0*/  @!P0 STS.128 [R0+0x31cd0], R16 ;  /* 0x031cd01000008388 */ /* 0x0005e20000000c00 */
[----:B------:R-:W-:Y:S06]  /*182c0*/  BAR.ARV 0x5, 0x200 ;  /* 0x0148000000007b1d */ /* 0x000fec0000002000 */
.L_x_545:
        /* <DEDUP_REMOVED lines=10> */
[----:B------:R-:W-:Y:S01]  /*18370*/  IMAD.MOV.U32 R26, RZ, RZ, 0x1 ;  /* 0x00000001ff1a7424 */ /* 0x000fe200078e00ff */
[----:B------:R-:W-:Y:S01]  /*18380*/  ULDC.64 UR36, c[0x0][0x198] ;  /* 0x0000660000247ab9 */ /* 0x000fe20000000a00 */
[----:B------:R-:W-:Y:S01]  /*18390*/  IMAD.MOV.U32 R23, RZ, RZ, RZ ;  /* 0x000000ffff177224 */ /* 0x000fe200078e00ff */
[----:B------:R-:W-:Y:S01]  /*183a0*/  ULDC UR38, c[0x0][0xc] ;  /* 0x0000030000267ab9 */ /* 0x000fe20000000800 */
[----:B------:R-:W-:Y:S01]  /*183b0*/  IMAD.MOV.U32 R29, RZ, RZ, RZ ;  /* 0x000000ffff1d7224 */ /* 0x000fe200078e00ff */
        /* <DEDUP_REMOVED lines=9> */
[----:B------:R-:W-:Y:S01]  /*18450*/  SHF.R.U32.HI R4, RZ, 0x2, R5 ;  /* 0x00000002ff047819 */ /* 0x000fe20000011605 */
[----:B------:R-:W-:Y:S01]  /*18460*/  IMAD.MOV.U32 R5, RZ, RZ, 0x1 ;  /* 0x00000001ff057424 */ /* 0x000fe200078e00ff */
[----:B------:R-:W-:Y:S01]  /*18470*/  LOP3.LUT R3, R3, R2, RZ, 0xfc, !PT ;  /* 0x0000000203037212 */ /* 0x000fe200078efcff */
[----:B------:R-:W-:Y:S01]  /*18480*/  IMAD.SHL.U32 R2, R6, 0x20, RZ ;  /* 0x0000002006027824 */ /* 0x000fe200078e00ff */
[----:B------:R-:W-:-:S02]  /*18490*/  LOP3.LUT R0, R0, 0x18, RZ, 0xc0, !PT ;  /* 0x0000001800007812 */ /* 0x000fc400078ec0ff */
[----:B------:R-:W-:Y:S02]  /*184a0*/  STL [R1], R5 ;  /* 0x0000000501007387 */ /* 0x000fe40000100800 */
[----:B------:R-:W-:Y:S01]  /*184b0*/  LOP3.LUT R4, R4, 0x60, R2, 0xf8, !PT ;  /* 0x0000006004047812 */ /* 0x000fe200078ef802 */
[----:B------:R-:W-:-:S05]  /*184c0*/  IMAD R2, R3, 0x2, R22 ;  /* 0x0000000203027824 */ /* 0x000fca00078e0216 */
[----:B------:R0:W-:Y:S04]  /*184d0*/  STL [R1+0x8], R2 ;  /* 0x0000080201007387 */ /* 0x0001e80000100800 */
[----:B------:R1:W-:Y:S01]  /*184e0*/  STL [R1+0x28], RZ ;  /* 0x000028ff01007387 */ /* 0x0003e20000100800 */
[C---:B0-----:R-:W-:Y:S02]  /*184f0*/  LOP3.LUT R2, R0.reuse, 0x20, RZ, 0xfc, !PT ;  /* 0x0000002000027812 */ /* 0x041fe400078efcff */
[----:B-1----:R-:W-:-:S07]  /*18500*/  LOP3.LUT R0, R0, 0x40, RZ, 0xfc, !PT ;  /* 0x0000004000007812 */ /* 0x002fce00078efcff */
.L_x_697:
[----:B0-----:R-:W0:Y:S02]  /*18510*/  LDC.64 R2, c[0x0][0xc88] ;  /* 0x00032200ff027b82 */ /* 0x001e240000000a00 */
[----:B0-----:R-:W-:-:S05]  /*18520*/  IMAD.WIDE R2, R19, 0x4, R2 ;  /* 0x0000000413027825 */ /* 0x001fca00078e0202 */
[----:B--2---:R-:W2:Y:S01]  /*18530*/  LDG.E R13, desc[UR60][R2.64] ;  /* 0x0000003c020d7981 */ /* 0x004ea2000c1e1900 */
[----:B------:R-:W-:Y:S05]  /*18540*/  YIELD ;  /* 0x0000000000007946 */ /* 0x000fea0003800000 */
[----:B------:R-:W-:Y:S01]  /*18550*/  ULDC.64 UR4, c[0x0][0xa28] ;  /* 0x00028a0000047ab9 */ /* 0x000fe20000000a00 */
[----:B------:R-:W-:Y:S01]  /*18560*/  ULDC.64 UR6, c[0x0][0xa00] ;  /* 0x0002800000067ab9 */ /* 0x000fe20000000a00 */
[----:B------:R-:W-:Y:S02]  /*18570*/  ISETP.NE.U32.AND P0, PT, RZ, UR4, PT ;  /* 0x00000004ff007c0c */ /* 0x000fe4000bf05070 */
[----:B------:R-:W-:Y:S01]  /*18580*/  CS2R R8, SRZ ;  /* 0x0000000000087805 */ /* 0x000fe2000001ff00 */
[----:B------:R-:W-:Y:S01]  /*18590*/  ULDC.64 UR8, c[0x0][0xa18] ;  /* 0x0002860000087ab9 */ /* 0x000fe20000000a00 */
[----:B------:R-:W-:-:S02]  /*185a0*/  ISETP.NE.AND.EX P1, PT, RZ, UR5, PT, P0 ;  /* 0x00000005ff007c0c */ /* 0x000fc4000bf25300 */
[----:B------:R-:W-:-:S04]  /*185b0*/  ISETP.NE.U32.AND P0, PT, RZ, UR6, PT ;  /* 0x00000006ff007c0c */ /* 0x000fc8000bf05070 */
[----:B------:R-:W-:Y:S02]  /*185c0*/  ISETP.NE.AND.EX P0, PT, RZ, UR7, PT, P0 ;  /* 0x00000007ff007c0c */ /* 0x000fe4000bf05300 */
[----:B--2---:R-:W-:Y:S01]  /*185d0*/  SHF.R.S32.HI R0, RZ, 0x1f, R13 ;  /* 0x0000001fff007819 */ /* 0x004fe2000001140d */
[----:B------:R-:W-:-:S04]  /*185e0*/  IMAD.SHL.U32 R24, R13, 0x4, RZ ;  /* 0x000000040d187824 */ /* 0x000fc800078e00ff */
[C---:B------:R-:W-:Y:S01]  /*185f0*/  @P1 LEA R4, P2, R13.reuse, UR4, 0x2 ;  /* 0x000000040d041c11 */ /* 0x040fe2000f8410ff */
[----:B------:R-:W-:Y:S01]  /*18600*/  STL [R1+0xc], R13 ;  /* 0x00000c0d01007387 */ /* 0x000fe20000100800 */
[C-C-:B------:R-:W-:Y:S02]  /*18610*/  SHF.L.U64.HI R12, R13.reuse, 0x2, R0.reuse ;  /* 0x000000020d0c7819 */ /* 0x140fe40000010200 */
[----:B------:R-:W-:Y:S01]  /*18620*/  @P1 LEA.HI.X R5, R13, UR5, R0, 0x2, P2 ;  /* 0x000000050d051c11 */ /* 0x000fe200090f1400 */
[----:B------:R-:W-:Y:S01]  /*18630*/  ULDC.64 UR4, c[0x0][0xa08] ;  /* 0x0002820000047ab9 */ /* 0x000fe20000000a00 */
[----:B------:R-:W-:Y:S01]  /*18640*/  IADD3 R2, P2, R24, UR6, RZ ;  /* 0x0000000618027c10 */ /* 0x000fe2000ff5e0ff */
[----:B------:R0:W-:Y:S03]  /*18650*/  STL [R1+0x2c], R0 ;  /* 0x00002c0001007387 */ /* 0x0001e60000100800 */
[----:B------:R-:W-:Y:S01]  /*18660*/  IADD3.X R3, R12, UR7, RZ, P2, !PT ;  /* 0x000000070c037c10 */ /* 0x000fe200097fe4ff */
[----:B------:R-:W-:Y:S01]  /*18670*/  ULDC.64 UR6, c[0x0][0xa10] ;  /* 0x0002840000067ab9 */ /* 0x000fe20000000a00 */
[----:B------:R-:W-:Y:S01]  /*18680*/  ISETP.NE.U32.AND P3, PT, RZ, UR8, PT ;  /* 0x00000008ff007c0c */ /* 0x000fe2000bf65070 */
[----:B-1----:R1:W5:Y:S04]  /*18690*/  @P1 LDG.E R8, desc[UR60][R4.64] ;  /* 0x0000003c04081981 */ /* 0x002368000c1e1900 */
[----:B------:R-:W2:Y:S01]  /*186a0*/  @P0 LDG.E R9, desc[UR60][R2.64] ;  /* 0x0000003c02090981 */ /* 0x000ea2000c1e1900 */
[----:B------:R-:W-:-:S02]  /*186b0*/  ISETP.NE.AND.EX P3, PT, RZ, UR9, PT, P3 ;  /* 0x00000009ff007c0c */ /* 0x000fc4000bf65330 */
[----:B------:R-:W-:Y:S01]  /*186c0*/  IADD3 R6, P4, R24, UR4, RZ ;  /* 0x0000000418067c10 */ /* 0x000fe2000ff9e0ff */
[----:B------:R-:W-:Y:S03]  /*186d0*/  STL [R1+0x4], R12 ;  /* 0x0000040c01007387 */ /* 0x000fe60000100800 */
[----:B------:R-:W-:Y:S02]  /*186e0*/  IADD3.X R7, R12, UR5, RZ, P4, !PT ;  /* 0x000000050c077c10 */ /* 0x000fe4000a7fe4ff */
[----:B-1----:R-:W-:Y:S02]  /*186f0*/  IADD3 R4, P4, R24, UR6, RZ ;  /* 0x0000000618047c10 */ /* 0x002fe4000ff9e0ff */
[----:B------:R-:W-:Y:S02]  /*18700*/  ISETP.NE.U32.AND P1, PT, RZ, UR4, PT ;  /* 0x00000004ff007c0c */ /* 0x000fe4000bf25070 */
[----:B------:R-:W-:Y:S01]  /*18710*/  IADD3.X R5, R12, UR7, RZ, P4, !PT ;  /* 0x000000070c057c10 */ /* 0x000fe2000a7fe4ff */
[----:B------:R-:W-:Y:S01]  /*18720*/  ULDC UR4, c[0x0][0x288] ;  /* 0x0000a20000047ab9 */ /* 0x000fe20000000800 */
[----:B------:R-:W-:-:S02]  /*18730*/  ISETP.NE.U32.AND P2, PT, RZ, UR6, PT ;  /* 0x00000006ff007c0c */ /* 0x000fc4000bf45070 */
[----:B------:R-:W-:Y:S02]  /*18740*/  @P3 IADD3 R10, P4, R24, UR8, RZ ;  /* 0x00000008180a3c10 */ /* 0x000fe4000ff9e0ff */
[----:B------:R-:W-:Y:S02]  /*18750*/  ISETP.NE.AND.EX P1, PT, RZ, UR5, PT, P1 ;  /* 0x00000005ff007c0c */ /* 0x000fe4000bf25310 */
[----:B------:R-:W-:Y:S02]  /*18760*/  ISETP.NE.AND.EX P2, PT, RZ, UR7, PT, P2 ;  /* 0x00000007ff007c0c */ /* 0x000fe4000bf45320 */
[----:B------:R-:W-:Y:S01]  /*18770*/  @P3 IADD3.X R11, R12, UR9, RZ, P4, !PT ;  /* 0x000000090c0b3c10 */ /* 0x000fe2000a7fe4ff */
[----:B------:R-:W-:Y:S02]  /*18780*/  IMAD.MOV.U32 R28, RZ, RZ, RZ ;  /* 0x000000ffff1c7224 */ /* 0x000fe400078e00ff */
[----:B0-----:R-:W-:-:S06]  /*18790*/  IMAD.MOV.U32 R0, RZ, RZ, RZ ;  /* 0x000000ffff007224 */ /* 0x001fcc00078e00ff */
[----:B------:R-:W5:Y:S04]  /*187a0*/  @P1 LDG.E R28, desc[UR60][R6.64] ;  /* 0x0000003c061c1981 */ /* 0x000f68000c1e1900 */
[----:B------:R-:W5:Y:S04]  /*187b0*/  @P2 LDG.E R0, desc[UR60][R4.64] ;  /* 0x0000003c04002981 */ /* 0x000f68000c1e1900 */
[----:B--2---:R0:W-:Y:S02]  /*187c0*/  STL [R1+0x18], R9 ;  /* 0x0000180901007387 */ /* 0x0041e40000100800 */
[----:B0-----:R-:W-:Y:S01]  /*187d0*/  IMAD.U32 R9, RZ, RZ, UR4 ;  /* 0x00000004ff097e24 */ /* 0x001fe2000f8e00ff */
[----:B------:R-:W-:-:S05]  /*187e0*/  ULDC.64 UR4, c[0x0][0x418] ;  /* 0x0001060000047ab9 */ /* 0x000fca0000000a00 */
[----:B------:R0:W2:Y:S01]  /*187f0*/  @P3 LDG.E R9, desc[UR60][R10.64] ;  /* 0x0000003c0a093981 */ /* 0x0000a2000c1e1900 */
[----:B------:R-:W-:-:S03]  /*18800*/  UISETP.NE.U32.AND UP0, UPT, UR4, URZ, UPT ;  /* 0x0000003f0400728c */ /* 0x000fc6000bf05070 */
[----:B------:R-:W-:Y:S01]  /*18810*/  ULDC UR4, c[0x0][0x424] ;  /* 0x0001090000047ab9 */ /* 0x000fe20000000800 */
[----:B------:R-:W-:-:S03]  /*18820*/  UISETP.NE.AND.EX UP0, UPT, UR5, URZ, UPT, UP0 ;  /* 0x0000003f0500728c */ /* 0x000fc6000bf05300 */
[----:B------:R-:W-:Y:S01]  /*18830*/  ULDC UR5, c[0x0][0x2f0] ;  /* 0x0000bc0000057ab9 */ /* 0x000fe20000000800 */
[----:B------:R-:W-:-:S04]  /*18840*/  USEL UR4, UR4, 0x1, UP0 ;  /* 0x0000000104047887 */ /* 0x000fc80008000000 */
[----:B------:R-:W-:-:S03]  /*18850*/  UIMAD UR4, UR4, UR5, URZ ;  /* 0x00000005040472a4 */ /* 0x000fc6000f8e023f */
[----:B------:R-:W-:-:S03]  /*18860*/  ULDC UR5, c[0x0][0x348] ;  /* 0x0000d20000057ab9 */ /* 0x000fc60000000800 */
[----:B0-----:R-:W-:Y:S01]  /*18870*/  IMAD.U32 R10, RZ, RZ, UR4 ;  /* 0x00000004ff0a7e24 */ /* 0x001fe2000f8e00ff */
[----:B--2---:R0:W-:Y:S02]  /*18880*/  STL [R1+0x34], R9 ;  /* 0x0000340901007387 */ /* 0x0041e40000100800 */
[----:B0-----:R-:W-:Y:S01]  /*18890*/  IMAD.U32 R9, RZ, RZ, UR5 ;  /* 0x00000005ff097e24 */ /* 0x001fe2000f8e00ff */
[----:B------:R-:W-:Y:S06]  /*188a0*/  @P3 BRA `(.L_x_554) ;  /* 0x0000000000143947 */ /* 0x000fec0003800000 */
[----:B------:R-:W-:Y:S05]  /*188b0*/  @!P0 BRA `(.L_x_554) ;  /* 0x0000000000108947 */ /* 0x000fea0003800000 */
[----:B------:R-:W2:Y:S04]  /*188c0*/  LDG.E R11, desc[UR60][R2.64] ;  /* 0x0000003c020b7981 */ /* 0x000ea8000c1e1900 */
[----:B------:R-:W2:Y:S02]  /*188d0*/  LDG.E R2, desc[UR60][R2.64+0x4] ;  /* 0x0000043c02027981 */ /* 0x000ea4000c1e1900 */
[----:B--2---:R-:W-:-:S05]  /*188e0*/  IMAD.IADD R2, R2, 0x1, -R11 ;  /* 0x0000000102027824 */ /* 0x004fca00078e0a0b */
[----:B------:R0:W-:Y:S02]  /*188f0*/  STL [R1+0x34], R2 ;  /* 0x0000340201007387 */ /* 0x0001e40000100800 */
.L_x_554:
[----:B------:R-:W-:Y:S01]  /*18900*/  ULDC.64 UR4, c[0x0][0xa20] ;  /* 0x0002880000047ab9 */ /* 0x000fe20000000a00 */
[----:B-----5:R-:W-:Y:S01]  /*18910*/  IMAD.IADD R28, R28, 0x1, R8 ;  /* 0x000000011c1c7824 */ /* 0x020fe200078e0208 */
[----:B------:R-:W-:Y:S01]  /*18920*/  ISETP.NE.U32.AND P0, PT, RZ, UR4, PT ;  /* 0x00000004ff007c0c */ /* 0x000fe2000bf05070 */
[----:B------:R-:W-:-:S03]  /*18930*/  IMAD.MOV.U32 R25, RZ, RZ, R13 ;  /* 0x000000ffff197224 */ /* 0x000fc600078e000d */
[----:B------:R-:W-:-:S13]  /*18940*/  ISETP.NE.AND.EX P0, PT, RZ, UR5, PT, P0 ;  /* 0x00000005ff007c0c */ /* 0x000fda000bf05300 */
[----:B------:R-:W-:Y:S05]  /*18950*/  @!P0 BRA `(.L_x_555) ;  /* 0x0000000000108947 */ /* 0x000fea0003800000 */
[----:B0-----:R-:W-:-:S04]  /*18960*/  IADD3 R2, P0, R24, UR4, RZ ;  /* 0x0000000418027c10 */ /* 0x001fc8000ff1e0ff */
[----:B------:R-:W-:-:S05]  /*18970*/  IADD3.X R3, R12, UR5, RZ, P0, !PT ;  /* 0x000000050c037c10 */ /* 0x000fca00087fe4ff */
[----:B------:R1:W5:Y:S01]  /*18980*/  LDG.E R10, desc[UR60][R2.64] ;  /* 0x0000003c020a7981 */ /* 0x000362000c1e1900 */
[----:B------:R-:W-:Y:S05]  /*18990*/  BRA `(.L_x_556) ;  /* 0x0000000000107947 */ /* 0x000fea0003800000 */
.L_x_555:
[----:B------:R-:W-:Y:S05]  /*189a0*/  @!P1 BRA `(.L_x_556) ;  /* 0x00000000000c9947 */ /* 0x000fea0003800000 */
[----:B------:R-:W2:Y:S04]  /*189b0*/  LDG.E R10, desc[UR60][R6.64] ;  /* 0x0000003c060a7981 */ /* 0x000ea8000c1e1900 */
[----:B------:R-:W2:Y:S02]  /*189c0*/  LDG.E R6, desc[UR60][R6.64+0x4] ;  /* 0x0000043c06067981 */ /* 0x000ea4000c1e1900 */
[----:B--2---:R-:W-:-:S07]  /*189d0*/  IMAD.IADD R10, R6, 0x1, -R10 ;  /* 0x00000001060a7824 */ /* 0x004fce00078e0a0a */
.L_x_556:
[----:B01----:R-:W2:Y:S01]  /*189e0*/  @P2 LDG.E R2, desc[UR60][R4.64] ;  /* 0x0000003c04022981 */ /* 0x003ea2000c1e1900 */
[----:B-----5:R-:W-:-:S03]  /*189f0*/  IMAD.IADD R10, R10, 0x1, -R8 ;  /* 0x000000010a0a7824 */ /* 0x020fc600078e0a08 */
[----:B------:R-:W2:Y:S01]  /*18a00*/  @P2 LDG.E R4, desc[UR60][R4.64+0x4] ;  /* 0x0000043c04042981 */ /* 0x000ea2000c1e1900 */
[----:B------:R-:W-:Y:S01]  /*18a10*/  BSSY B0, `(.L_x_557) ;  /* 0x000015e000007945 */ /* 0x000fe20003800000 */
[----:B--2---:R-:W-:-:S04]  /*18a20*/  @P2 IMAD.IADD R9, R4, 0x1, -R2 ;  /* 0x0000000104092824 */ /* 0x004fc800078e0a02 */
[----:B------:R-:W-:-:S04]  /*18a30*/  IMAD.IADD R3, R10, 0x1, R9 ;  /* 0x000000010a037824 */ /* 0x000fc800078e0209 */
[----:B------:R-:W-:-:S04]  /*18a40*/  VIADD R2, R3, 0x8f ;  /* 0x0000008f03027836 */ /* 0x000fc80000000000 */
[----:B------:R-:W-:Y:S01]  /*18a50*/  IMAD.HI R2, R2, 0x38e38e39, RZ ;  /* 0x38e38e3902027827 */ /* 0x000fe200078e02ff */
[----:B------:R0:W-:Y:S04]  /*18a60*/  STL [R1+0x30], R3 ;  /* 0x0000300301007387 */ /* 0x0001e80000100800 */
[----:B0-----:R-:W-:-:S04]  /*18a70*/  SHF.R.U32.HI R3, RZ, 0x1f, R2 ;  /* 0x0000001fff037819 */ /* 0x001fc80000011602 */
[----:B------:R-:W-:-:S05]  /*18a80*/  LEA.HI.SX32 R4, R2, R3, 0x1b ;  /* 0x0000000302047211 */ /* 0x000fca00078fdaff */
[--C-:B------:R-:W-:Y:S02]  /*18a90*/  IMAD R2, R4, 0x90, -R10.reuse ;  /* 0x0000009004027824 */ /* 0x100fe400078e0a0a */
[----:B------:R-:W-:-:S03]  /*18aa0*/  IMAD.MOV R10, RZ, RZ, -R10 ;  /* 0x000000ffff0a7224 */ /* 0x000fc600078e0a0a */
[----:B------:R-:W-:Y:S02]  /*18ab0*/  VIMNMX R2, R2, R9, PT ;  /* 0x0000000902027248 */ /* 0x000fe40003fe0100 */
[----:B------:R-:W-:-:S04]  /*18ac0*/  VIMNMX R10, RZ, R10, !PT ;  /* 0x0000000aff0a7248 */ /* 0x000fc80007fe0100 */
[----:B------:R-:W-:Y:S01]  /*18ad0*/  ISETP.GT.AND P0, PT, R2, R10, PT ;  /* 0x0000000a0200720c */ /* 0x000fe20003f04270 */
[----:B------:R0:W-:-:S12]  /*18ae0*/  STL [R1+0x10], R4 ;  /* 0x0000100401007387 */ /* 0x0001d80000100800 */
[----:B0-----:R-:W-:Y:S02]  /*18af0*/  @P0 VIADD R4, R2, 0x8f ;  /* 0x0000008f02040836 */ /* 0x001fe40000000000 */
[----:B------:R-:W-:-:S04]  /*18b00*/  IMAD.WIDE.U32 R2, R10, 0x38e38e39, RZ ;  /* 0x38e38e390a027825 */ /* 0x000fc800078e00ff */
[----:B------:R-:W-:Y:S01]  /*18b10*/  @P0 IMAD.HI R2, R4, 0x38e38e39, RZ ;  /* 0x38e38e3904020827 */ /* 0x000fe200078e02ff */
[----:B------:R-:W-:-:S04]  /*18b20*/  SHF.R.U32.HI R3, RZ, 0x5, R3 ;  /* 0x00000005ff037819 */ /* 0x000fc80000011603 */
[----:B------:R-:W-:Y:S01]  /*18b30*/  @P0 SHF.R.U32.HI R5, RZ, 0x1f, R2 ;  /* 0x0000001fff050819 */ /* 0x000fe20000011602 */
[----:B------:R-:W-:-:S03]  /*18b40*/  IMAD.MOV.U32 R4, RZ, RZ, R3 ;  /* 0x000000ffff047224 */ /* 0x000fc600078e0003 */
[----:B------:R-:W-:-:S04]  /*18b50*/  @P0 LEA.HI.SX32 R4, R2, R5, 0x1b ;  /* 0x0000000502040211 */ /* 0x000fc800078fdaff */
[----:B------:R-:W-:Y:S02]  /*18b60*/  ISETP.GT.AND P1, PT, R4, R3, PT ;  /* 0x000000030400720c */ /* 0x000fe40003f24270 */
[----:B------:R-:W-:-:S11]  /*18b70*/  PLOP3.LUT P0, PT, PT, PT, PT, 0x80, 0x0 ;  /* 0x000000000000781c */ /* 0x000fd60003f0f070 */
[----:B------:R-:W-:Y:S05]  /*18b80*/  @!P1 BRA `(.L_x_558) ;  /* 0x0000001400189947 */ /* 0x000fea0003800000 */
[----:B------:R-:W-:Y:S01]  /*18b90*/  UMOV UR4, 0xffffffff ;  /* 0xffffffff00047882 */ /* 0x000fe20000000000 */
[----:B------:R-:W-:Y:S02]  /*18ba0*/  SEL R2, R25, RZ, !P2 ;  /* 0x000000ff19027207 */ /* 0x000fe40005000000 */
[----:B------:R-:W-:Y:S05]  /*18bb0*/  BRA.DIV UR4, `(.L_x_559) ;  /* 0x0000006e04687947 */ /* 0x000fea000b800000 */
[----:B------:R-:W0:Y:S02]  /*18bc0*/  S2R R5, SR_TID.X ;  /* 0x0000000000057919 */ /* 0x000e240000002100 */
[----:B0-----:R-:W-:-:S04]  /*18bd0*/  SHF.R.U32.HI R5, RZ, 0x5, R5 ;  /* 0x00000005ff057819 */ /* 0x001fc80000011605 */
[----:B------:R-:W-:-:S05]  /*18be0*/  LOP3.LUT R5, R5, 0x3, RZ, 0xc0, !PT ;  /* 0x0000000305057812 */ /* 0x000fca00078ec0ff */
[----:B------:R0:W1:Y:S02]  /*18bf0*/  SHFL.IDX PT, R14, R5, RZ, 0x1f ;  /* 0x00001fff050e7589 */ /* 0x00006400000e0000 */
.L_x_738:
[----:B-1----:R-:W-:Y:S02]  /*18c00*/  ISETP.NE.AND P0, PT, R14, RZ, PT ;  /* 0x000000ff0e00720c */ /* 0x002fe40003f05270 */
[----:B------:R-:W-:-:S11]  /*18c10*/  PLOP3.LUT P6, PT, PT, PT, PT, 0x8, 0x0 ;  /* 0x000000000000781c */ /* 0x000fd60003fce170 */
[----:B------:R-:W-:Y:S05]  /*18c20*/  @P0 BRA `(.L_x_560) ;  /* 0x00000000000c0947 */ /* 0x000fea0003800000 */
[----:B------:R-:W-:-:S03]  /*18c30*/  UMOV UR4, 0xffffffff ;  /* 0xffffffff00047882 */ /* 0x000fc60000000000 */
[----:B------:R-:W-:Y:S05]  /*18c40*/  BRA.DIV UR4, `(.L_x_561) ;  /* 0x0000006e04787947 */ /* 0x000fea000b800000 */
[----:B------:R-:W-:-:S13]  /*18c50*/  ELECT P6, URZ, PT ;  /* 0x00000000003f782f */ /* 0x000fda00038c0000 */
.L_x_560:
[----:B0-----:R-:W2:Y:S01]  /*18c60*/  LDL R5, [R1+0x28] ;  /* 0x0000280001057983 */ /* 0x001ea20000100800 */
[----:B------:R-:W-:Y:S01]  /*18c70*/  BSSY B1, `(.L_x_562) ;  /* 0x0000008000017945 */ /* 0x000fe20003800000 */
[----:B--2---:R-:W-:-:S05]  /*18c80*/  VIADD R5, R5, 0x1 ;  /* 0x0000000105057836 */ /* 0x004fca0000000000 */
[----:B------:R-:W-:-:S04]  /*18c90*/  LEA.HI R6, R5, R5, RZ, 0x1 ;  /* 0x0000000505067211 */ /* 0x000fc800078f08ff */
[----:B------:R-:W-:-:S05]  /*18ca0*/  LOP3.LUT R6, R6, 0xfffffffe, RZ, 0xc0, !PT ;  /* 0xfffffffe06067812 */ /* 0x000fca00078ec0ff */
[----:B------:R-:W-:-:S05]  /*18cb0*/  IMAD.IADD R5, R5, 0x1, -R6 ;  /* 0x0000000105057824 */ /* 0x000fca00078e0a06 */
[----:B------:R-:W-:-:S04]  /*18cc0*/  SHF.L.U32 R5, R5, 0x1f, RZ ;  /* 0x0000001f05057819 */ /* 0x000fc800000006ff */
[----:B------:R-:W0:Y:S02]  /*18cd0*/  SYNCS.PHASECHK.TRANS64.TRYWAIT P0, [R22+URZ+0x31c20], R5 ;  /* 0x031c2005160075a7 */ /* 0x000e24000800017f */
[----:B0-----:R-:W-:Y:S05]  /*18ce0*/  @!P0 BRA `(.L_x_563) ;  /* 0x0000006c00708947 */ /* 0x001fea0003800000 */
.L_x_741:
[----:B------:R-:W-:Y:S05]  /*18cf0*/  BSYNC B1 ;  /* 0x0000000000017941 */ /* 0x000fea0003800000 */
.L_x_562:
[----:B------:R-:W-:Y:S04]  /*18d00*/  BSSY B1, `(.L_x_564) ;  /* 0x000008c000017945 */ /* 0x000fe80003800000 */
[----:B------:R-:W-:Y:S05]  /*18d10*/  @!P6 BRA `(.L_x_565) ;  /* 0x000000080028e947 */ /* 0x000fea0003800000 */
[----:B------:R-:W2:Y:S01]  /*18d20*/  LDL R7, [R1] ;  /* 0x0000000001077983 */ /* 0x000ea20000100800 */
[----:B------:R-:W-:Y:S01]  /*18d30*/  IMAD R8, R29, 0x8, R22 ;  /* 0x000000081d087824 */ /* 0x000fe200078e0216 */
[----:B------:R-:W1:Y:S01]  /*18d40*/  S2R R6, SR_TID.X ;  /* 0x0000000000067919 */ /* 0x000e620000002100 */
[----:B------:R-:W-:Y:S01]  /*18d50*/  BSSY B2, `(.L_x_566) ;  /* 0x0000006000027945 */ /* 0x000fe20003800000 */
[----:B-1----:R-:W-:-:S04]  /*18d60*/  LOP3.LUT R6, R6, 0x7f, RZ, 0xc0, !PT ;  /* 0x0000007f06067812 */ /* 0x002fc800078ec0ff */
[----:B------:R-:W-:Y:S02]  /*18d70*/  ISETP.NE.AND P1, PT, R6, RZ, PT ;  /* 0x000000ff0600720c */ /* 0x000fe40003f25270 */
[----:B--2---:R-:W-:-:S04]  /*18d80*/  SHF.L.U32 R10, R7, 0x1f, RZ ;  /* 0x0000001f070a7819 */ /* 0x004fc800000006ff */
[----:B------:R-:W1:Y:S02]  /*18d90*/  SYNCS.PHASECHK.TRANS64.TRYWAIT P0, [R8+URZ+0x31ca0], R10 ;  /* 0x031ca00a080075a7 */ /* 0x000e64000800017f */
[----:B-1----:R-:W-:Y:S05]  /*18da0*/  @!P0 BRA `(.L_x_567) ;  /* 0x0000006c00548947 */ /* 0x002fea0003800000 */
.L_x_742:
[----:B------:R-:W-:Y:S05]  /*18db0*/  BSYNC B2 ;  /* 0x0000000000027941 */ /* 0x000fea0003800000 */
.L_x_566:
[----:B------:R-:W-:Y:S04]  /*18dc0*/  BSSY B2, `(.L_x_568) ;  /* 0x0000009000027945 */ /* 0x000fe80003800000 */
[----:B------:R-:W-:Y:S05]  /*18dd0*/  @P1 BRA `(.L_x_569) ;  /* 0x00000000001c1947 */ /* 0x000fea0003800000 */
[----:B0-----:R-:W0:Y:S02]  /*18de0*/  S2R R5, SR_TID.X ;  /* 0x0000000000057919 */ /* 0x001e240000002100 */
[----:B0-----:R-:W-:Y:S01]  /*18df0*/  LOP3.LUT R6, R5, 0x1f, RZ, 0xc0, !PT ;  /* 0x0000001f05067812 */ /* 0x001fe200078ec0ff */
[----:B------:R-:W-:-:S03]  /*18e00*/  IMAD.MOV.U32 R5, RZ, RZ, 0x6c00 ;  /* 0x00006c00ff057424 */ /* 0x000fc600078e00ff */
[----:B------:R-:W-:Y:S01]  /*18e10*/  ISETP.NE.AND P0, PT, R6, RZ, PT ;  /* 0x000000ff0600720c */ /* 0x000fe20003f05270 */
[----:B------:R2:W-:-:S12]  /*18e20*/  SYNCS.ARRIVE.TRANS64 RZ, [R8+URZ+0x31c90], R5 ;  /* 0x031c900508ff79a7 */ /* 0x0005d8000800003f */
[----:B--2---:R-:W-:Y:S05]  /*18e30*/  @!P0 BRA `(.L_x_569) ;  /* 0x0000000000048947 */ /* 0x004fea0003800000 */
[----:B------:R-:W-:Y:S01]  /*18e40*/  BPT.TRAP 0x1 ;  /* 0x000000040000795c */ /* 0x000fe20000300000 */
.L_x_569:
[----:B------:R-:W-:Y:S05]  /*18e50*/  BSYNC B2 ;  /* 0x0000000000027941 */ /* 0x000fea0003800000 */
.L_x_568:
[----:B------:R-:W-:Y:S01]  /*18e60*/  IMAD.MOV.U32 R14, RZ, RZ, RZ ;  /* 0x000000ffff0e7224 */ /* 0x000fe200078e00ff */
[----:B------:R-:W-:Y:S01]  /*18e70*/  UIADD3 UR4, UP0, UR36, 0x570, URZ ;  /* 0x0000057024047890 */ /* 0x000fe2000ff1e03f */
[----:B------:R-:W-:Y:S01]  /*18e80*/  IMAD R6, R4, 0x90, R0 ;  /* 0x0000009004067824 */ /* 0x000fe200078e0200 */
[----:B------:R-:W-:Y:S01]  /*18e90*/  PLOP3.LUT P0, PT, PT, PT, PT, 0x80, 0x0 ;  /* 0x000000000000781c */ /* 0x000fe20003f0f070 */
[----:B------:R-:W-:Y:S01]  /*18ea0*/  IMAD R7, R29, 0x6c00, R22 ;  /* 0x00006c001d077824 */ /* 0x000fe200078e0216 */
[----:B------:R-:W-:Y:S01]  /*18eb0*/  R2UR UR10, R14 ;  /* 0x000000000e0a72ca */ /* 0x000fe200000e0000 */
[----:B------:R-:W-:Y:S01]  /*18ec0*/  VIADD R6, R6, 0xffffff70 ;  /* 0xffffff7006067836 */ /* 0x000fe20000000000 */
[----:B------:R-:W-:Y:S01]  /*18ed0*/  UIADD3.X UR5, URZ, UR37, URZ, UP0, !UPT ;  /* 0x000000253f057290 */ /* 0x000fe200087fe43f */
[----:B0-----:R-:W-:Y:S01]  /*18ee0*/  VIADD R5, R8, 0x31c90 ;  /* 0x00031c9008057836 */ /* 0x001fe20000000000 */
[----:B------:R-:W-:Y:S01]  /*18ef0*/  UMOV UR6, 0x0 ;  /* 0x0000000000067882 */ /* 0x000fe20000000000 */
[----:B------:R-:W-:Y:S01]  /*18f00*/  VIADD R9, R7, 0x16a00 ;  /* 0x00016a0007097836 */ /* 0x000fe20000000000 */
[----:B------:R-:W-:-:S09]  /*18f10*/  UMOV UR7, 0x12f00000 ;  /* 0x12f0000000077882 */ /* 0x000fd20000000000 */
.L_x_570:
        /* <DEDUP_REMOVED lines=16> */
.L_x_571:
        /* <DEDUP_REMOVED lines=16> */
.L_x_572:
        /* <DEDUP_REMOVED lines=10> */
[----:B------:R-:W0:Y:S01]  /*191c0*/  SYNCS.PHASECHK.TRANS64.TRYWAIT P0, [R8+URZ+0x31cc0], R10 ;  /* 0x031cc00a080075a7 */ /* 0x000e22000800017f */
[----:B------:R-:W-:Y:S04]  /*191d0*/  BSSY B2, `(.L_x_573) ;  /* 0x0000002000027945 */ /* 0x000fe80003800000 */
[----:B0-----:R-:W-:Y:S05]  /*191e0*/  @!P0 BRA `(.L_x_574) ;  /* 0x0000006800588947 */ /* 0x001fea0003800000 */
.L_x_743:
[----:B------:R-:W-:Y:S05]  /*191f0*/  BSYNC B2 ;  /* 0x0000000000027941 */ /* 0x000fea0003800000 */
.L_x_573:
[----:B------:R-:W-:Y:S01]  /*19200*/  BSSY B2, `(.L_x_575) ;  /* 0x000000b000027945 */ /* 0x000fe20003800000 */
[----:B01----:R-:W-:Y:S02]  /*19210*/  IMAD.MOV.U32 R10, RZ, RZ, 0x0 ;  /* 0x00000000ff0a7424 */ /* 0x003fe400078e00ff */
        /* <DEDUP_REMOVED lines=9> */
.L_x_576:
[----:B------:R-:W-:Y:S05]  /*192b0*/  BSYNC B2 ;  /* 0x0000000000027941 */ /* 0x000fea0003800000 */
.L_x_575:
[----:B------:R-:W-:Y:S01]  /*192c0*/  R2UR UR10, R14 ;  /* 0x000000000e0a72ca */ /* 0x000fe200000e0000 */
[----:B------:R-:W-:Y:S01]  /*192d0*/  UIADD3 UR4, UP0, UR36, 0x670, URZ ;  /* 0x0000067024047890 */ /* 0x000fe2000ff1e03f */
[----:B------:R-:W-:Y:S01]  /*192e0*/  R2UR UR6, R10 ;  /* 0x000000000a0672ca */ /* 0x000fe200000e0000 */
[----:B------:R-:W-:Y:S01]  /*192f0*/  VIADD R8, R8, 0x31cb0 ;  /* 0x00031cb008087836 */ /* 0x000fe20000000000 */
[----:B------:R-:W-:Y:S01]  /*19300*/  R2UR UR7, R11 ;  /* 0x000000000b0772ca */ /* 0x000fe200000e0000 */
[----:B------:R-:W-:Y:S01]  /*19310*/  VIADD R5, R7, 0x200 ;  /* 0x0000020007057836 */ /* 0x000fe20000000000 */
[----:B------:R-:W-:Y:S01]  /*19320*/  PLOP3.LUT P0, PT, PT, PT, PT, 0x80, 0x0 ;  /* 0x000000000000781c */ /* 0x000fe20003f0f070 */
[----:B------:R-:W-:-:S12]  /*19330*/  UIADD3.X UR5, URZ, UR37, URZ, UP0, !UPT ;  /* 0x000000253f057290 */ /* 0x000fd800087fe43f */
.L_x_577:
        /* <DEDUP_REMOVED lines=15> */
.L_x_578:
        /* <DEDUP_REMOVED lines=15> */
.L_x_579:
        /* <DEDUP_REMOVED lines=10> */
.L_x_565:
[----:B------:R-:W-:Y:S05]  /*195c0*/  BSYNC B1 ;  /* 0x0000000000017941 */ /* 0x000fea0003800000 */
.L_x_564:
[----:B0-----:R-:W2:Y:S01]  /*195d0*/  LDL.LU R5, [R1] ;  /* 0x0000000001057983 */ /* 0x001ea20000300800 */
[----:B------:R-:W-:Y:S01]  /*195e0*/  VIADD R29, R29, 0x1 ;  /* 0x000000011d1d7836 */ /* 0x000fe20000000000 */
[----:B------:R-:W-:Y:S01]  /*195f0*/  PLOP3.LUT P0, PT, PT, PT, PT, 0x8, 0x0 ;  /* 0x000000000000781c */ /* 0x000fe20003f0e170 */
[----:B------:R-:W-:-:S03]  /*19600*/  VIADD R9, R4, 0xfffffffe ;  /* 0xfffffffe04097836 */ /* 0x000fc60000000000 */
[----:B------:R-:W-:Y:S02]  /*19610*/  ISETP.NE.AND P1, PT, R29, 0x2, PT ;  /* 0x000000021d00780c */ /* 0x000fe40003f25270 */
[----:B------:R-:W-:Y:S02]  /*19620*/  ISETP.GE.AND P2, PT, R9, R3, PT ;  /* 0x000000030900720c */ /* 0x000fe40003f46270 */
[----:B------:R-:W-:Y:S02]  /*19630*/  SEL R4, RZ, 0x1, P1 ;  /* 0x00000001ff047807 */ /* 0x000fe40000800000 */
[----:B------:R-:W-:Y:S02]  /*19640*/  SEL R29, R29, RZ, P1 ;  /* 0x000000ff1d1d7207 */ /* 0x000fe40000800000 */
[----:B--2---:R-:W-:-:S05]  /*19650*/  LOP3.LUT R5, R5, R4, RZ, 0x3c, !PT ;  /* 0x0000000405057212 */ /* 0x004fca00078e3cff */
[----:B------:R0:W-:Y:S02]  /*19660*/  STL [R1], R5 ;  /* 0x0000000501007387 */ /* 0x0001e40000100800 */
[----:B------:R-:W-:Y:S05]  /*19670*/  @!P2 BRA `(.L_x_558) ;  /* 0x00000008005ca947 */ /* 0x000fea0003800000 */
.L_x_596:
[----:B------:R-:W-:Y:S05]  /*19680*/  YIELD ;  /* 0x0000000000007946 */ /* 0x000fea0003800000 */
[----:B------:R-:W-:Y:S04]  /*19690*/  BSSY B1, `(.L_x_580) ;  /* 0x000008b000017945 */ /* 0x000fe80003800000 */
[----:B-1----:R-:W-:Y:S05]  /*196a0*/  @!P6 BRA `(.L_x_581) ;  /* 0x000000080024e947 */ /* 0x002fea0003800000 */
[----:B0-----:R-:W2:Y:S01]  /*196b0*/  LDL R5, [R1] ;  /* 0x0000000001057983 */ /* 0x001ea20000100800 */
[----:B------:R-:W-:Y:S01]  /*196c0*/  IMAD R8, R29, 0x8, R22 ;  /* 0x000000081d087824 */ /* 0x000fe200078e0216 */
[----:B------:R-:W0:Y:S01]  /*196d0*/  S2R R4, SR_TID.X ;  /* 0x0000000000047919 */ /* 0x000e220000002100 */
[----:B------:R-:W-:Y:S01]  /*196e0*/  BSSY B2, `(.L_x_582) ;  /* 0x0000006000027945 */ /* 0x000fe20003800000 */
[----:B0-----:R-:W-:-:S04]  /*196f0*/  LOP3.LUT R4, R4, 0x7f, RZ, 0xc0, !PT ;  /* 0x0000007f04047812 */ /* 0x001fc800078ec0ff */
[----:B------:R-:W-:Y:S02]  /*19700*/  ISETP.NE.AND P2, PT, R4, RZ, PT ;  /* 0x000000ff0400720c */ /* 0x000fe40003f45270 */
[----:B--2---:R-:W-:-:S04]  /*19710*/  SHF.L.U32 R7, R5, 0x1f, RZ ;  /* 0x0000001f05077819 */ /* 0x004fc800000006ff */
[----:B------:R-:W0:Y:S02]  /*19720*/  SYNCS.PHASECHK.TRANS64.TRYWAIT P1, [R8+URZ+0x31ca0], R7 ;  /* 0x031ca007080075a7 */ /* 0x000e24000802017f */
[----:B0-----:R-:W-:Y:S05]  /*19730*/  @!P1 BRA `(.L_x_583) ;  /* 0x0000006400189947 */ /* 0x001fea0003800000 */
.L_x_744:
[----:B------:R-:W-:Y:S05]  /*19740*/  BSYNC B2 ;  /* 0x0000000000027941 */ /* 0x000fea0003800000 */
.L_x_582:
[----:B------:R-:W-:Y:S04]  /*19750*/  BSSY B2, `(.L_x_584) ;  /* 0x0000009000027945 */ /* 0x000fe80003800000 */
[----:B------:R-:W-:Y:S05]  /*19760*/  @P2 BRA `(.L_x_585) ;  /* 0x00000000001c2947 */ /* 0x000fea0003800000 */
[----:B------:R-:W1:Y:S02]  /*19770*/  S2R R4, SR_TID.X ;  /* 0x0000000000047919 */ /* 0x000e640000002100 */
[----:B-1----:R-:W-:Y:S01]  /*19780*/  LOP3.LUT R5, R4, 0x1f, RZ, 0xc0, !PT ;  /* 0x0000001f04057812 */ /* 0x002fe200078ec0ff */
[----:B------:R-:W-:-:S03]  /*19790*/  IMAD.MOV.U32 R4, RZ, RZ, 0x6c00 ;  /* 0x00006c00ff047424 */ /* 0x000fc600078e00ff */
[----:B------:R-:W-:Y:S01]  /*197a0*/  ISETP.NE.AND P1, PT, R5, RZ, PT ;  /* 0x000000ff0500720c */ /* 0x000fe20003f25270 */
[----:B------:R1:W-:-:S12]  /*197b0*/  SYNCS.ARRIVE.TRANS64 RZ, [R8+URZ+0x31c90], R4 ;  /* 0x031c900408ff79a7 */ /* 0x0003d8000800003f */
[----:B-1----:R-:W-:Y:S05]  /*197c0*/  @!P1 BRA `(.L_x_585) ;  /* 0x0000000000049947 */ /* 0x002fea0003800000 */
[----:B------:R-:W-:Y:S01]  /*197d0*/  BPT.TRAP 0x1 ;  /* 0x000000040000795c */ /* 0x000fe20000300000 */
.L_x_585:
[----:B------:R-:W-:Y:S05]  /*197e0*/  BSYNC B2 ;  /* 0x0000000000027941 */ /* 0x000fea0003800000 */
.L_x_584:
        /* <DEDUP_REMOVED lines=8> */
[----:B------:R-:W-:Y:S01]  /*19870*/  VIADD R10, R6, 0x16a00 ;  /* 0x00016a00060a7836 */ /* 0x000fe20000000000 */
[----:B------:R-:W-:Y:S01]  /*19880*/  UMOV UR6, 0x0 ;  /* 0x0000000000067882 */ /* 0x000fe20000000000 */
[----:B------:R-:W-:-:S10]  /*19890*/  UMOV UR7, 0x12f00000 ;  /* 0x12f0000000077882 */ /* 0x000fd40000000000 */
.L_x_586:
        /* <DEDUP_REMOVED lines=10> */
[----:B------:R-:W-:Y:S01]  /*19940*/  IMAD.MOV.U32 R14, RZ, RZ, 0x20 ;  /* 0x00000020ff0e7424 */ /* 0x000fe200078e00ff */
[----:B------:R-:W-:Y:S01]  /*19950*/  PLOP3.LUT P1, PT, PT, PT, PT, 0x80, 0x0 ;  /* 0x000000000000781c */ /* 0x000fe20003f2f070 */
[----:B------:R-:W-:Y:S01]  /*19960*/  VIADD R10, R6, 0x18e00 ;  /* 0x00018e00060a7836 */ /* 0x000fe20000000000 */
[----:B------:R-:W-:Y:S01]  /*19970*/  UMOV UR6, 0x0 ;  /* 0x0000000000067882 */ /* 0x000fe20000000000 */
[----:B------:R-:W-:Y:S01]  /*19980*/  UMOV UR7, 0x12f00000 ;  /* 0x12f0000000077882 */ /* 0x000fe20000000000 */
[----:B------:R-:W-:-:S15]  /*19990*/  R2UR UR10, R14 ;  /* 0x000000000e0a72ca */ /* 0x000fde00000e0000 */
.L_x_587:
        /* <DEDUP_REMOVED lines=16> */
.L_x_588:
        /* <DEDUP_REMOVED lines=10> */
[----:B------:R-:W1:Y:S01]  /*19b40*/  SYNCS.PHASECHK.TRANS64.TRYWAIT P1, [R8+URZ+0x31cc0], R7 ;  /* 0x031cc007080075a7 */ /* 0x000e62000802017f */
[----:B------:R-:W-:Y:S04]  /*19b50*/  BSSY B2, `(.L_x_589) ;  /* 0x0000002000027945 */ /* 0x000fe80003800000 */
[----:B-1----:R-:W-:Y:S05]  /*19b60*/  @!P1 BRA `(.L_x_590) ;  /* 0x0000006000209947 */ /* 0x002fea0003800000 */
.L_x_745:
[----:B------:R-:W-:Y:S05]  /*19b70*/  BSYNC B2 ;  /* 0x0000000000027941 */ /* 0x000fea0003800000 */
.L_x_589:
[----:B------:R-:W-:Y:S01]  /*19b80*/  BSSY B2, `(.L_x_591) ;  /* 0x000000b000027945 */ /* 0x000fe20003800000 */
[----:B------:R-:W-:Y:S02]  /*19b90*/  IMAD.MOV.U32 R10, RZ, RZ, 0x0 ;  /* 0x00000000ff0a7424 */ /* 0x000fe400078e00ff */
[----:B------:R-:W-:Y:S01]  /*19ba0*/  IMAD.MOV.U32 R11, RZ, RZ, 0x12f00000 ;  /* 0x12f00000ff0b7424 */ /* 0x000fe200078e00ff */
[----:B------:R-:W-:Y:S06]  /*19bb0*/  @P2 BRA `(.L_x_592) ;  /* 0x00000000001c2947 */ /* 0x000fec0003800000 */
[----:B------:R-:W2:Y:S02]  /*19bc0*/  S2R R4, SR_TID.X ;  /* 0x0000000000047919 */ /* 0x000ea40000002100 */
[----:B--2---:R-:W-:Y:S01]  /*19bd0*/  LOP3.LUT R15, R4, 0x1f, RZ, 0xc0, !PT ;  /* 0x0000001f040f7812 */ /* 0x004fe200078ec0ff */
[----:B------:R-:W-:-:S03]  /*19be0*/  IMAD.MOV.U32 R4, RZ, RZ, 0x6c00 ;  /* 0x00006c00ff047424 */ /* 0x000fc600078e00ff */
[----:B------:R-:W-:Y:S01]  /*19bf0*/  ISETP.NE.AND P1, PT, R15, RZ, PT ;  /* 0x000000ff0f00720c */ /* 0x000fe20003f25270 */
[----:B------:R2:W-:-:S12]  /*19c00*/  SYNCS.ARRIVE.TRANS64 RZ, [R8+URZ+0x31cb0], R4 ;  /* 0x031cb00408ff79a7 */ /* 0x0005d8000800003f */
[----:B--2---:R-:W-:Y:S05]  /*19c10*/  @!P1 BRA `(.L_x_592) ;  /* 0x0000000000049947 */ /* 0x004fea0003800000 */
[----:B------:R-:W-:Y:S01]  /*19c20*/  BPT.TRAP 0x1 ;  /* 0x000000040000795c */ /* 0x000fe20000300000 */
.L_x_592:
[----:B------:R-:W-:Y:S05]  /*19c30*/  BSYNC B2 ;  /* 0x0000000000027941 */ /* 0x000fea0003800000 */
.L_x_591:
[----:B------:R-:W-:Y:S01]  /*19c40*/  R2UR UR10, R12 ;  /* 0x000000000c0a72ca */ /* 0x000fe200000e0000 */
[----:B------:R-:W-:Y:S01]  /*19c50*/  UIADD3 UR4, UP0, UR36, 0x670, URZ ;  /* 0x0000067024047890 */ /* 0x000fe2000ff1e03f */
[----:B------:R-:W-:Y:S01]  /*19c60*/  R2UR UR6, R10 ;  /* 0x000000000a0672ca */ /* 0x000fe200000e0000 */
[----:B01----:R-:W-:Y:S01]  /*19c70*/  VIADD R8, R8, 0x31cb0 ;  /* 0x00031cb008087836 */ /* 0x003fe20000000000 */
[----:B------:R-:W-:Y:S01]  /*19c80*/  R2UR UR7, R11 ;  /* 0x000000000b0772ca */ /* 0x000fe200000e0000 */
[----:B------:R-:W-:Y:S01]  /*19c90*/  VIADD R4, R6, 0x200 ;  /* 0x0000020006047836 */ /* 0x000fe20000000000 */
[----:B------:R-:W-:Y:S01]  /*19ca0*/  PLOP3.LUT P1, PT, PT, PT, PT, 0x80, 0x0 ;  /* 0x000000000000781c */ /* 0x000fe20003f2f070 */
[----:B------:R-:W-:-:S12]  /*19cb0*/  UIADD3.X UR5, URZ, UR37, URZ, UP0, !UPT ;  /* 0x000000253f057290 */ /* 0x000fd800087fe43f */
.L_x_593:
        /* <DEDUP_REMOVED lines=15> */
.L_x_594:
        /* <DEDUP_REMOVED lines=15> */
.L_x_595:
        /* <DEDUP_REMOVED lines=10> */
.L_x_581:
[----:B------:R-:W-:Y:S05]  /*19f40*/  BSYNC B1 ;  /* 0x0000000000017941 */ /* 0x000fea0003800000 */
.L_x_580:
[----:B------:R-:W2:Y:S01]  /*19f50*/  LDL.LU R7, [R1] ;  /* 0x0000000001077983 */ /* 0x000ea20000300800 */
[----:B------:R-:W-:Y:S01]  /*19f60*/  VIADD R29, R29, 0x1 ;  /* 0x000000011d1d7836 */ /* 0x000fe20000000000 */
[C---:B------:R-:W-:Y:S01]  /*19f70*/  ISETP.GT.AND P2, PT, R9.reuse, R3, PT ;  /* 0x000000030900720c */ /* 0x040fe20003f44270 */
[----:B------:R-:W-:-:S03]  /*19f80*/  VIADD R9, R9, 0xffffffff ;  /* 0xffffffff09097836 */ /* 0x000fc60000000000 */
[----:B------:R-:W-:-:S04]  /*19f90*/  ISETP.NE.AND P1, PT, R29, 0x2, PT ;  /* 0x000000021d00780c */ /* 0x000fc80003f25270 */
[----:B------:R-:W-:Y:S02]  /*19fa0*/  SEL R4, RZ, 0x1, P1 ;  /* 0x00000001ff047807 */ /* 0x000fe40000800000 */
[----:B------:R-:W-:Y:S02]  /*19fb0*/  SEL R29, R29, RZ, P1 ;  /* 0x000000ff1d1d7207 */ /* 0x000fe40000800000 */
[----:B--2---:R-:W-:-:S05]  /*19fc0*/  LOP3.LUT R7, R7, R4, RZ, 0x3c, !PT ;  /* 0x0000000407077212 */ /* 0x004fca00078e3cff */
[----:B------:R1:W-:Y:S01]  /*19fd0*/  STL [R1], R7 ;  /* 0x0000000701007387 */ /* 0x0003e20000100800 */
[----:B------:R-:W-:Y:S05]  /*19fe0*/  @P2 BRA `(.L_x_596) ;  /* 0xfffffff400a42947 */ /* 0x000fea000383ffff */
.L_x_558:
[----:B------:R-:W-:Y:S05]  /*19ff0*/  BSYNC B0 ;  /* 0x0000000000007941 */ /* 0x000fea0003800000 */
.L_x_557:
[----:B------:R-:W2:Y:S01]  /*1a000*/  LDL R4, [R1+0x30] ;  /* 0x0000300001047983 */ /* 0x000ea20000100800 */
[----:B------:R-:W-:Y:S05]  /*1a010*/  @!P0 WARPSYNC.ALL ;  /* 0x0000000000008948 */ /* 0x000fea0003800000 */
[----:B------:R-:W-:Y:S06]  /*1a020*/  @!P0 BAR.SYNC.DEFER_BLOCKING 0xc, 0x200 ;  /* 0x0308000000008b1d */ /* 0x000fec0000010000 */
[----:B------:R-:W-:Y:S01]  /*1a030*/  BSSY B7, `(.L_x_597) ;  /* 0x000041e000077945 */ /* 0x000fe20003800000 */
[----:B--2---:R-:W-:-:S13]  /*1a040*/  ISETP.GT.AND P0, PT, R4, RZ, PT ;  /* 0x000000ff0400720c */ /* 0x004fda0003f04270 */
[----:B------:R-:W-:Y:S05]  /*1a050*/  @P0 BRA `(.L_x_598) ;  /* 0x0000000000440947 */ /* 0x000fea0003800000 */
[----:B------:R-:W2:Y:S02]  /*1a060*/  S2R R4, SR_TID.X ;  /* 0x0000000000047919 */ /* 0x000ea40000002100 */
[----:B--2---:R-:W-:-:S04]  /*1a070*/  LOP3.LUT R4, R4, 0x7f, RZ, 0xc0, !PT ;  /* 0x0000007f04047812 */ /* 0x004fc800078ec0ff */
[----:B------:R-:W-:-:S13]  /*1a080*/  ISETP.NE.AND P0, PT, R4, RZ, PT ;  /* 0x000000ff0400720c */ /* 0x000fda0003f05270 */
[----:B------:R-:W-:Y:S05]  /*1a090*/  @P0 BRA `(.L_x_599) ;  /* 0x00000040005c0947 */ /* 0x000fea0003800000 */
[----:B0-----:R-:W0:Y:S01]  /*1a0a0*/  S2R R5, SR_LANEID ;  /* 0x0000000000057919 */ /* 0x001e220000000000 */
[----:B------:R-:W-:Y:S01]  /*1a0b0*/  VOTEU.ANY UR4, UPT, PT ;  /* 0x0000000000047886 */ /* 0x000fe200038e0100 */
[----:B------:R-:W2:Y:S01]  /*1a0c0*/  LDC.64 R2, c[0x0][0xc60] ;  /* 0x00031800ff027b82 */ /* 0x000ea20000000a00 */
[----:B------:R-:W0:Y:S02]  /*1a0d0*/  FLO.U32 R0, UR4 ;  /* 0x0000000400007d00 */ /* 0x000e2400080e0000 */
[----:B0-----:R-:W-:-:S06]  /*1a0e0*/  ISETP.EQ.U32.AND P0, PT, R0, R5, PT ;  /* 0x000000050000720c */ /* 0x001fcc0003f02070 */
[----:B------:R-:W2:Y:S07]  /*1a0f0*/  POPC R5, UR4 ;  /* 0x0000000400057d09 */ /* 0x000eae0008000000 */
[----:B--2---:R-:W2:Y:S01]  /*1a100*/  @P0 ATOMG.E.ADD.STRONG.GPU PT, R3, desc[UR60][R2.64], R5 ;  /* 0x00000005020309a8 */ /* 0x004ea200081ee1fc */
[----:B------:R-:W0:Y:S02]  /*1a110*/  S2R R4, SR_LTMASK ;  /* 0x0000000000047919 */ /* 0x000e240000003900 */
[----:B0-----:R-:W-:-:S04]  /*1a120*/  LOP3.LUT R4, R4, UR4, RZ, 0xc0, !PT ;  /* 0x0000000404047c12 */ /* 0x001fc8000f8ec0ff */
[----:B-1----:R-:W0:Y:S01]  /*1a130*/  POPC R7, R4 ;  /* 0x0000000400077309 */ /* 0x002e220000000000 */
[----:B--2---:R-:W0:Y:S02]  /*1a140*/  SHFL.IDX PT, R0, R3, R0, 0x1f ;  /* 0x00001f0003007589 */ /* 0x004e2400000e0000 */
[----:B0-----:R-:W-:Y:S01]  /*1a150*/  IADD3 R16, R0, UR38, R7 ;  /* 0x0000002600107c10 */ /* 0x001fe2000fffe007 */
[----:B------:R-:W-:Y:S06]  /*1a160*/  BRA `(.L_x_599) ;  /* 0x0000004000287947 */ /* 0x000fec0003800000 */
.L_x_598:
        /* <DEDUP_REMOVED lines=9> */
[----:B------:R-:W2:Y:S01]  /*1a200*/  LDC.64 R2, c[0x4][R2] ;  /* 0x0100000002027b82 */ /* 0x000ea20000000a00 */
[----:B0-----:R-:W-:Y:S02]  /*1a210*/  IMAD.U32 R5, RZ, RZ, UR7 ;  /* 0x00000007ff057e24 */ /* 0x001fe4000f8e00ff */
[----:B------:R-:W-:Y:S02]  /*1a220*/  IMAD.U32 R6, RZ, RZ, UR8 ;  /* 0x00000008ff067e24 */ /* 0x000fe4000f8e00ff */
[----:B-1----:R-:W-:-:S02]  /*1a230*/  IMAD.U32 R7, RZ, RZ, UR9 ;  /* 0x00000009ff077e24 */ /* 0x002fc4000f8e00ff */
[----:B------:R-:W-:Y:S02]  /*1a240*/  IMAD.U32 R10, RZ, RZ, UR4 ;  /* 0x00000004ff0a7e24 */ /* 0x000fe4000f8e00ff */
[----:B------:R-:W-:Y:S02]  /*1a250*/  IMAD.U32 R11, RZ, RZ, UR5 ;  /* 0x00000005ff0b7e24 */ /* 0x000fe4000f8e00ff */
[----:B------:R-:W-:Y:S02]  /*1a260*/  IMAD.MOV.U32 R8, RZ, RZ, 0x70 ;  /* 0x00000070ff087424 */ /* 0x000fe400078e00ff */
[----:B------:R-:W-:Y:S02]  /*1a270*/  IMAD.MOV.U32 R12, RZ, RZ, 0x1 ;  /* 0x00000001ff0c7424 */ /* 0x000fe400078e00ff */
[----:B------:R-:W-:-:S07]  /*1a280*/  IMAD.MOV.U32 R13, RZ, RZ, RZ ;  /* 0x000000ffff0d7224 */ /* 0x000fce00078e00ff */
[----:B------:R-:W-:-:S07]  /*1a290*/  LEPC R20, `(.L_x_601) ;  /* 0x000000001014794e */ /* 0x000fce0000000000 */
[----:B--2---:R-:W-:Y:S05]  /*1a2a0*/  CALL.ABS.NOINC R2 ;  /* 0x0000000002007343 */ /* 0x004fea0003c00000 */
.L_x_601:
[----:B------:R-:W-:Y:S05]  /*1a2b0*/  BSYNC B6 ;  /* 0x0000000000067941 */ /* 0x000fea0003800000 */
.L_x_600:
        /* <DEDUP_REMOVED lines=8> */
[----:B------:R2:W3:Y:S01]  /*1a340*/  LDC.64 R2, c[0x4][R0] ;  /* 0x0100000000027b82 */ /* 0x0004e20000000a00 */
[----:B------:R-:W-:Y:S02]  /*1a350*/  IMAD.U32 R4, RZ, RZ, UR6 ;  /* 0x00000006ff047e24 */ /* 0x000fe4000f8e00ff */
[----:B0-----:R-:W-:Y:S02]  /*1a360*/  IMAD.U32 R5, RZ, RZ, UR7 ;  /* 0x00000007ff057e24 */ /* 0x001fe4000f8e00ff */
[----:B------:R-:W-:Y:S02]  /*1a370*/  IMAD.U32 R6, RZ, RZ, UR8 ;  /* 0x00000008ff067e24 */ /* 0x000fe4000f8e00ff */
[----:B-1----:R-:W-:-:S02]  /*1a380*/  IMAD.U32 R7, RZ, RZ, UR9 ;  /* 0x00000009ff077e24 */ /* 0x002fc4000f8e00ff */
[----:B------:R-:W-:Y:S02]  /*1a390*/  IMAD.U32 R10, RZ, RZ, UR4 ;  /* 0x00000004ff0a7e24 */ /* 0x000fe4000f8e00ff */
[----:B------:R-:W-:Y:S02]  /*1a3a0*/  IMAD.U32 R11, RZ, RZ, UR5 ;  /* 0x00000005ff0b7e24 */ /* 0x000fe4000f8e00ff */
[----:B------:R-:W-:Y:S02]  /*1a3b0*/  IMAD.MOV.U32 R8, RZ, RZ, 0x70 ;  /* 0x00000070ff087424 */ /* 0x000fe400078e00ff */
[----:B------:R-:W-:Y:S02]  /*1a3c0*/  IMAD.MOV.U32 R12, RZ, RZ, 0x1 ;  /* 0x00000001ff0c7424 */ /* 0x000fe400078e00ff */
[----:B--2---:R-:W-:-:S07]  /*1a3d0*/  IMAD.MOV.U32 R13, RZ, RZ, RZ ;  /* 0x000000ffff0d7224 */ /* 0x004fce00078e00ff */
[----:B------:R-:W-:-:S07]  /*1a3e0*/  LEPC R20, `(.L_x_604) ;  /* 0x000000001014794e */ /* 0x000fce0000000000 */
[----:B---3--:R-:W-:Y:S05]  /*1a3f0*/  CALL.ABS.NOINC R2 ;  /* 0x0000000002007343 */ /* 0x008fea0003c00000 */
.L_x_604:
        /* <DEDUP_REMOVED lines=16> */
.L_x_603:
[----:B------:R-:W-:Y:S05]  /*1a500*/  BSYNC B6 ;  /* 0x0000000000067941 */ /* 0x000fea0003800000 */
.L_x_602:
[----:B------:R-:W2:Y:S01]  /*1a510*/  LDL.LU R21, [R1+0x4] ;  /* 0x0000040001157983 */ /* 0x000ea20000300800 */
[----:B------:R-:W-:Y:S02]  /*1a520*/  ULDC.64 UR4, c[0x0][0x9f8] ;  /* 0x00027e0000047ab9 */ /* 0x000fe40000000a00 */
[----:B------:R-:W-:Y:S01]  /*1a530*/  ISETP.NE.U32.AND P0, PT, RZ, UR4, PT ;  /* 0x00000004ff007c0c */ /* 0x000fe2000bf05070 */
[----:B------:R-:W3:Y:S03]  /*1a540*/  LDL R20, [R1+0x10] ;  /* 0x0000100001147983 */ /* 0x000ee60000100800 */
[----:B------:R-:W-:-:S13]  /*1a550*/  ISETP.NE.AND.EX P0, PT, RZ, UR5, PT, P0 ;  /* 0x00000005ff007c0c */ /* 0x000fda000bf05300 */
[----:B------:R-:W-:-:S04]  /*1a560*/  @P0 IADD3 R2, P1, R24, UR4, RZ ;  /* 0x0000000418020c10 */ /* 0x000fc8000ff3e0ff */
[----:B--2---:R-:W-:Y:S01]  /*1a570*/  @P0 IADD3.X R3, R21, UR5, RZ, P1, !PT ;  /* 0x0000000515030c10 */ /* 0x004fe20008ffe4ff */
[----:B------:R-:W-:-:S04]  /*1a580*/  ULDC.64 UR4, c[0x0][0xa08] ;  /* 0x0002820000047ab9 */ /* 0x000fc80000000a00 */
[----:B------:R2:W1:Y:S01]  /*1a590*/  @P0 LDG.E R25, desc[UR60][R2.64] ;  /* 0x0000003c02190981 */ /* 0x000462000c1e1900 */
[----:B---3--:R-:W-:-:S05]  /*1a5a0*/  VIADD R8, R20, 0xffffffff ;  /* 0xffffffff14087836 */ /* 0x008fca0000000000 */
[----:B------:R3:W-:Y:S01]  /*1a5b0*/  STL [R1+0x14], R8 ;  /* 0x0000140801007387 */ /* 0x0007e20000100800 */
[----:B--2---:R-:W2:Y:S02]  /*1a5c0*/  LDC.64 R2, c[0x0][0x418] ;  /* 0x00010600ff027b82 */ /* 0x004ea40000000a00 */
[----:B--2---:R-:W-:Y:S01]  /*1a5d0*/  LOP3.LUT P0, RZ, R2, UR4, RZ, 0xfc, !PT ;  /* 0x0000000402ff7c12 */ /* 0x004fe2000f80fcff */
[----:B------:R-:W-:-:S03]  /*1a5e0*/  UMOV UR4, 0xffffffff ;  /* 0xffffffff00047882 */ /* 0x000fc60000000000 */
[----:B------:R-:W-:Y:S02]  /*1a5f0*/  LOP3.LUT P0, RZ, R3, UR5, RZ, 0xfc, P0 ;  /* 0x0000000503ff7c12 */ /* 0x000fe4000800fcff */
[----:B-1----:R-:W-:Y:S02]  /*1a600*/  SHF.R.S32.HI R7, RZ, 0x1f, R25 ;  /* 0x0000001fff077819 */ /* 0x002fe40000011419 */
[----:B------:R-:W-:-:S03]  /*1a610*/  SEL R24, R25, RZ, !P0 ;  /* 0x000000ff19187207 */ /* 0x000fc60004000000 */
[----:B------:R3:W-:Y:S01]  /*1a620*/  STL [R1+0x4], R7 ;  /* 0x0000040701007387 */ /* 0x0007e20000100800 */
[----:B------:R-:W-:Y:S05]  /*1a630*/  BRA.DIV UR4, `(.L_x_605) ;  /* 0x0000005604807947 */ /* 0x000fea000b800000 */
[----:B------:R-:W1:Y:S02]  /*1a640*/  S2R R0, SR_TID.X ;  /* 0x0000000000007919 */ /* 0x000e640000002100 */
[----:B-1----:R-:W-:-:S04]  /*1a650*/  SHF.R.U32.HI R0, RZ, 0x5, R0 ;  /* 0x00000005ff007819 */ /* 0x002fc80000011600 */
[----:B------:R-:W-:-:S05]  /*1a660*/  LOP3.LUT R0, R0, 0x3, RZ, 0xc0, !PT ;  /* 0x0000000300007812 */ /* 0x000fca00078ec0ff */
[----:B------:R1:W2:Y:S02]  /*1a670*/  SHFL.IDX PT, R14, R0, RZ, 0x1f ;  /* 0x00001fff000e7589 */ /* 0x0002a400000e0000 */
.L_x_748:
[----:B-1----:R-:W4:Y:S01]  /*1a680*/  LDL.LU R0, [R1+0x50] ;  /* 0x0000500001007983 */ /* 0x002f220000300800 */
[----:B------:R-:W-:Y:S02]  /*1a690*/  PLOP3.LUT P1, PT, PT, PT, PT, 0x8, 0x0 ;  /* 0x000000000000781c */ /* 0x000fe40003f2e170 */
[----:B--2---:R-:W-:Y:S02]  /*1a6a0*/  ISETP.NE.AND P0, PT, R14, RZ, PT ;  /* 0x000000ff0e00720c */ /* 0x004fe40003f05270 */
[----:B----4-:R-:W-:-:S09]  /*1a6b0*/  LOP3.LUT R0, R0, 0xfffffffe, RZ, 0xc0, !PT ;  /* 0xfffffffe00007812 */ /* 0x010fd200078ec0ff */
[----:B------:R-:W-:-:S05]  /*1a6c0*/  @P1 LOP3.LUT R0, R0, 0x1, RZ, 0xfc, !PT ;  /* 0x0000000100001812 */ /* 0x000fca00078efcff */
[----:B------:R1:W-:Y:S01]  /*1a6d0*/  STL [R1+0x50], R0 ;  /* 0x0000500001007387 */ /* 0x0003e20000100800 */
[----:B------:R-:W-:Y:S05]  /*1a6e0*/  @P0 BRA `(.L_x_606) ;  /* 0x0000000400280947 */ /* 0x000fea0003800000 */
[----:B------:R-:W-:-:S03]  /*1a6f0*/  UMOV UR4, 0xffffffff ;  /* 0xffffffff00047882 */ /* 0x000fc60000000000 */
[----:B------:R-:W-:Y:S05]  /*1a700*/  BRA.DIV UR4, `(.L_x_607) ;  /* 0x0000005604807947 */ /* 0x000fea000b800000 */
[----:B------:R-:W-:-:S13]  /*1a710*/  ELECT P6, URZ, PT ;  /* 0x00000000003f782f */ /* 0x000fda00038c0000 */
.L_x_751:
[----:B------:R-:W-:Y:S05]  /*1a720*/  @!P6 BRA `(.L_x_606) ;  /* 0x000000040018e947 */ /* 0x000fea0003800000 */
[----:B------:R-:W-:Y:S01]  /*1a730*/  ISETP.NE.U32.AND P0, PT, R2, RZ, PT ;  /* 0x000000ff0200720c */ /* 0x000fe20003f05070 */
[----:B------:R-:W-:-:S03]  /*1a740*/  IMAD.MOV.U32 R27, RZ, RZ, R8 ;  /* 0x000000ffff1b7224 */ /* 0x000fc600078e0008 */
[----:B------:R-:W-:-:S13]  /*1a750*/  ISETP.NE.AND.EX P0, PT, R3, RZ, PT, P0 ;  /* 0x000000ff0300720c */ /* 0x000fda0003f05300 */
[----:B------:R-:W-:Y:S05]  /*1a760*/  @!P0 BRA `(.L_x_608) ;  /* 0x0000000000488947 */ /* 0x000fea0003800000 */
[----:B------:R-:W2:Y:S01]  /*1a770*/  LDC R6, c[0x0][0x43c] ;  /* 0x00010f00ff067b82 */ /* 0x000ea20000000800 */
[----:B-1----:R-:W-:Y:S01]  /*1a780*/  IMAD.MOV.U32 R0, RZ, RZ, R8 ;  /* 0x000000ffff007224 */ /* 0x002fe200078e0008 */
[----:B------:R-:W-:Y:S01]  /*1a790*/  ULDC.64 UR4, c[0x0][0x428] ;  /* 0x00010a0000047ab9 */ /* 0x000fe20000000a00 */
[----:B--2---:R-:W-:-:S13]  /*1a7a0*/  ISETP.NE.AND P0, PT, R6, 0x1, PT ;  /* 0x000000010600780c */ /* 0x004fda0003f05270 */
[----:B0-----:R-:W0:Y:S02]  /*1a7b0*/  @P0 LDC.64 R4, c[0x0][0x440] ;  /* 0x00011000ff040b82 */ /* 0x001e240000000a00 */
[----:B0-----:R-:W-:-:S05]  /*1a7c0*/  @P0 IMAD.HI.U32 R4, R8, R4, RZ ;  /* 0x0000000408040227 */ /* 0x001fca00078e00ff */
[----:B------:R-:W-:-:S04]  /*1a7d0*/  @P0 SHF.R.U32.HI R0, RZ, R5, R4 ;  /* 0x00000005ff000219 */ /* 0x000fc80000011604 */
[--C-:B------:R-:W-:Y:S01]  /*1a7e0*/  SHF.R.S32.HI R5, RZ, 0x1f, R0.reuse ;  /* 0x0000001fff057819 */ /* 0x100fe20000011400 */
[--C-:B------:R-:W-:Y:S02]  /*1a7f0*/  IMAD.MOV R27, RZ, RZ, -R0.reuse ;  /* 0x000000ffff1b7224 */ /* 0x100fe400078e0a00 */
[----:B------:R-:W-:Y:S02]  /*1a800*/  IMAD.MOV.U32 R4, RZ, RZ, R0 ;  /* 0x000000ffff047224 */ /* 0x000fe400078e0000 */
        /* <DEDUP_REMOVED lines=8> */
.L_x_608:
[----:B-1----:R-:W-:Y:S01]  /*1a890*/  IMAD R0, R23, 0x8, R22 ;  /* 0x0000000817007824 */ /* 0x002fe200078e0216 */
[----:B--2---:R-:W-:-:S04]  /*1a8a0*/  SHF.L.U32 R2, R26, 0x1f, RZ ;  /* 0x0000001f1a027819 */ /* 0x004fc800000006ff */
[----:B------:R-:W1:Y:S02]  /*1a8b0*/  SYNCS.PHASECHK.TRANS64.TRYWAIT P0, [R0+URZ+0x31c40], R2 ;  /* 0x031c4002000075a7 */ /* 0x000e64000800017f */
[----:B-1----:R-:W-:Y:S05]  /*1a8c0*/  @!P0 BRA `(.L_x_609) ;  /* 0x0000005400308947 */ /* 0x002fea0003800000 */
.L_x_752:
        /* <DEDUP_REMOVED lines=9> */
[----:B----4-:R-:W-:Y:S05]  /*1a960*/  @!P0 BRA `(.L_x_610) ;  /* 0x0000000000048947 */ /* 0x010fea0003800000 */
[----:B------:R-:W-:Y:S01]  /*1a970*/  BPT.TRAP 0x1 ;  /* 0x000000040000795c */ /* 0x000fe20000300000 */
.L_x_610:
[----:B-1----:R-:W2:Y:S01]  /*1a980*/  LDL.LU R2, [R1+0x50] ;  /* 0x0000500001027983 */ /* 0x002ea20000300800 */
[----:B------:R-:W-:Y:S01]  /*1a990*/  R2UR UR9, R0 ;  /* 0x00000000000972ca */ /* 0x000fe200000e0000 */
[----:B------:R-:W-:Y:S01]  /*1a9a0*/  IMAD R0, R23, 0x6c00, R22 ;  /* 0x00006c0017007824 */ /* 0x000fe200078e0216 */
        /* <DEDUP_REMOVED lines=11> */
[----:B------:R-:W-:-:S04]  /*1aa60*/  UIADD3 UR9, UR9, 0x31c30, URZ ;  /* 0x00031c3009097890 */ /* 0x000fc8000fffe03f */
[----:B------:R-:W-:Y:S02]  /*1aa70*/  UIMAD UR11, UR11, 0x90, UR5 ;  /* 0x000000900b0b78a4 */ /* 0x000fe4000f8e0205 */
[----:B------:R-:W-:Y:S02]  /*1aa80*/  UIADD3 UR14, UR8, 0x16a00, URZ ;  /* 0x00016a00080e7890 */ /* 0x000fe4000fffe03f */
[----:B------:R-:W-:Y:S02]  /*1aa90*/  UIADD3.X UR5, URZ, UR37, URZ, UP0, !UPT ;  /* 0x000000253f057290 */ /* 0x000fe400087fe43f */
        /* <DEDUP_REMOVED lines=10> */
[----:B------:R4:W-:Y:S01]  /*1ab40*/  UTMALDG.4D [UR8], [UR4], desc[UR6] ;  /* 0x00000608040075b4 */ /* 0x0009e20008019000 */
[----:B--2---:R-:W-:-:S04]  /*1ab50*/  LOP3.LUT R2, R2, 0xfffffffe, RZ, 0xc0, !PT ;  /* 0xfffffffe02027812 */ /* 0x004fc800078ec0ff */
[----:B------:R-:W-:-:S05]  /*1ab60*/  @P0 LOP3.LUT R2, R2, 0x1, RZ, 0xfc, !PT ;  /* 0x0000000102020812 */ /* 0x000fca00078efcff */
[----:B------:R4:W-:Y:S01]  /*1ab70*/  STL [R1+0x50], R2 ;  /* 0x0000500201007387 */ /* 0x0009e20000100800 */
[----:B------:R-:W-:Y:S01]  /*1ab80*/  NOP ;  /* 0x0000000000007918 */ /* 0x000fe20000000000 */
.L_x_606:
[----:B------:R-:W2:Y:S04]  /*1ab90*/  LDL.LU R4, [R1+0x18] ;  /* 0x0000180001047983 */ /* 0x000ea80000300800 */
[----:B------:R-:W5:Y:S04]  /*1aba0*/  LDL.LU R6, [R1+0xc] ;  /* 0x00000c0001067983 */ /* 0x000f680000300800 */
[----:B------:R-:W3:Y:S01]  /*1abb0*/  LDL.LU R3, [R1+0x2c] ;  /* 0x00002c0001037983 */ /* 0x000ee20000300800 */
[----:B------:R-:W-:Y:S05]  /*1abc0*/  WARPSYNC.ALL ;  /* 0x0000000000007948 */ /* 0x000fea0003800000 */
[----:B----4-:R-:W-:Y:S01]  /*1abd0*/  ULDC.64 UR6, c[0x0][0xa00] ;  /* 0x0002800000067ab9 */ /* 0x010fe20000000a00 */
        /* <DEDUP_REMOVED lines=9> */
[----:B---3--:R-:W-:-:S03]  /*1ac70*/  SEL R3, R3, RZ, !P0 ;  /* 0x000000ff03037207 */ /* 0x008fc60004000000 */
[----:B------:R-:W-:Y:S01]  /*1ac80*/  IMAD R0, R4, UR5, R2 ;  /* 0x0000000504007c24 */ /* 0x000fe2000f8e0202 */
[----:B-----5:R-:W-:Y:S01]  /*1ac90*/  SEL R2, R6, RZ, !P0 ;  /* 0x000000ff06027207 */ /* 0x020fe20004000000 */
[----:B0-----:R-:W-:-:S05]  /*1aca0*/  IMAD.WIDE.U32 R4, R4, UR4, RZ ;  /* 0x0000000404047c25 */ /* 0x001fca000f8e00ff */
[----:B------:R-:W-:Y:S04]  /*1acb0*/  STL.64 [R1+0x20], R4 ;  /* 0x0000200401007387 */ /* 0x000fe80000100a00 */
[----:B------:R0:W-:Y:S04]  /*1acc0*/  STL [R1+0xc], R2 ;  /* 0x00000c0201007387 */ /* 0x0001e80000100800 */
[----:B------:R1:W-:Y:S01]  /*1acd0*/  STL [R1+0x38], R3 ;  /* 0x0000380301007387 */ /* 0x0003e20000100800 */
[----:B0-----:R-:W-:Y:S01]  /*1ace0*/  IMAD.IADD R2, R5, 0x1, R0 ;  /* 0x0000000105027824 */ /* 0x001fe200078e0200 */
[----:B------:R-:W-:-:S05]  /*1acf0*/  SHF.R.S32.HI R0, RZ, 0x1f, R18 ;  /* 0x0000001fff007819 */ /* 0x000fca0000011412 */
[----:B------:R1:W-:Y:S04]  /*1ad00*/  STL [R1+0x2c], R0 ;  /* 0x00002c0001007387 */ /* 0x0003e80000100800 */
[----:B------:R1:W-:Y:S01]  /*1ad10*/  STL [R1+0x18], R2 ;  /* 0x0000180201007387 */ /* 0x0003e20000100800 */
[----:B------:R-:W-:Y:S05]  /*1ad20*/  @!P1 BRA `(.L_x_612) ;  /* 0x0000000000409947 */ /* 0x000fea0003800000 */
[----:B-1----:R-:W-:Y:S01]  /*1ad30*/  MOV R2, 0x0 ;  /* 0x0000000000027802 */ /* 0x002fe20000000f00 */
        /* <DEDUP_REMOVED lines=15> */
.L_x_612:
[----:B------:R-:W-:Y:S05]  /*1ae30*/  BSYNC B6 ;  /* 0x0000000000067941 */ /* 0x000fea0003800000 */
.L_x_611:
[----:B-1----:R-:W2:Y:S01]  /*1ae40*/  LDL.LU R0, [R1+0x18] ;  /* 0x0000180001007983 */ /* 0x002ea20000300800 */
[----:B------:R-:W0:Y:S01]  /*1ae50*/  LDC R10, c[0x0][0x448] ;  /* 0x00011200ff0a7b82 */ /* 0x000e220000000800 */
        /* <DEDUP_REMOVED lines=10> */
[----:B------:R-:W0:Y:S01]  /*1af00*/  @P0 LDC R5, c[0x0][0x44c] ;  /* 0x00011300ff050b82 */ /* 0x000e220000000800 */
[----:B--2---:R-:W-:Y:S02]  /*1af10*/  IMAD.MOV.U32 R3, RZ, RZ, R0 ;  /* 0x000000ffff037224 */ /* 0x004fe400078e0000 */
[----:B---3--:R-:W-:Y:S02]  /*1af20*/  IMAD R0, R20, UR4, RZ ;  /* 0x0000000414007c24 */ /* 0x008fe4000f8e02ff */
        /* <DEDUP_REMOVED lines=20> */
[----:B------:R-:W-:Y:S02]  /*1b070*/  LOP3.LUT R20, R20, 0x18, RZ, 0xc0, !PT ;  /* 0x0000001814147812 */ /* 0x000fe400078ec0ff */
[C---:B------:R-:W-:Y:S01]  /*1b080*/  LOP3.LUT R13, R21.reuse, 0x20, RZ, 0xfc, !PT ;  /* 0x00000020150d7812 */ /* 0x040fe200078efcff */
[----:B0-----:R-:W-:Y:S01]  /*1b090*/  @P0 IMAD.HI.U32 R0, R8, R5, RZ ;  /* 0x0000000508000227 */ /* 0x001fe200078e00ff */
[----:B------:R-:W-:-:S03]  /*1b0a0*/  LOP3.LUT R12, R21, 0x40, RZ, 0xfc, !PT ;  /* 0x00000040150c7812 */ /* 0x000fc600078efcff */
[----:B------:R-:W-:Y:S01]  /*1b0b0*/  IMAD.MOV.U32 R5, RZ, RZ, R8 ;  /* 0x000000ffff057224 */ /* 0x000fe200078e0008 */
[----:B----4-:R-:W-:-:S04]  /*1b0c0*/  @P0 SHF.R.U32.HI R5, RZ, R4, R0 ;  /* 0x00000004ff050219 */ /* 0x010fc80000011600 */
[----:B------:R-:W-:-:S05]  /*1b0d0*/  SHF.R.S32.HI R0, RZ, 0x1f, R5 ;  /* 0x0000001fff007819 */ /* 0x000fca0000011405 */
[----:B------:R-:W-:-:S04]  /*1b0e0*/  IMAD R0, R0, UR4, RZ ;  /* 0x0000000400007c24 */ /* 0x000fc8000f8e02ff */
[C---:B------:R-:W-:Y:S02]  /*1b0f0*/  IMAD R6, R5.reuse, UR5, R0 ;  /* 0x0000000505067c24 */ /* 0x040fe4000f8e0200 */
[----:B------:R-:W-:Y:S02]  /*1b100*/  IMAD.MOV R0, RZ, RZ, -R5 ;  /* 0x000000ffff007224 */ /* 0x000fe400078e0a05 */
[----:B------:R-:W-:-:S04]  /*1b110*/  IMAD.WIDE.U32 R4, R5, UR4, R2 ;  /* 0x0000000405047c25 */ /* 0x000fc8000f8e0002 */
[----:B------:R-:W-:Y:S02]  /*1b120*/  IMAD R0, R10, R0, R8 ;  /* 0x000000000a007224 */ /* 0x000fe400078e0208 */
[----:B------:R-:W-:Y:S02]  /*1b130*/  IMAD.IADD R5, R5, 0x1, R6 ;  /* 0x0000000105057824 */ /* 0x000fe400078e0206 */
[----:B------:R-:W-:Y:S01]  /*1b140*/  VIADD R8, R8, 0x80 ;  /* 0x0000008008087836 */ /* 0x000fe20000000000 */
[----:B------:R-:W-:Y:S01]  /*1b150*/  SHF.R.S32.HI R9, RZ, 0x1f, R0 ;  /* 0x0000001fff097819 */ /* 0x000fe20000011400 */
[----:B------:R-:W-:Y:S02]  /*1b160*/  IMAD.WIDE.U32 R6, R0, UR6, R4 ;  /* 0x0000000600067c25 */ /* 0x000fe4000f8e0004 */
[----:B------:R-:W0:Y:S02]  /*1b170*/  @P0 LDC R5, c[0x0][0x44c] ;  /* 0x00011300ff050b82 */ /* 0x000e240000000800 */
[----:B------:R-:W-:Y:S01]  /*1b180*/  IMAD R9, R9, UR6, RZ ;  /* 0x0000000609097c24 */ /* 0x000fe2000f8e02ff */
[----:B------:R-:W-:-:S03]  /*1b190*/  LEA R4, P1, R6, UR8, 0x1 ;  /* 0x0000000806047c11 */ /* 0x000fc6000f8208ff */
[----:B------:R-:W-:Y:S02]  /*1b1a0*/  IMAD R0, R0, UR7, R9 ;  /* 0x0000000700007c24 */ /* 0x000fe4000f8e0209 */
[----:B------:R1:W5:Y:S02]  /*1b1b0*/  LDL R9, [R1+0x8] ;  /* 0x0000080001097983 */ /* 0x0003640000100800 */
[----:B------:R-:W-:Y:S02]  /*1b1c0*/  IMAD.IADD R0, R7, 0x1, R0 ;  /* 0x0000000107007824 */ /* 0x000fe400078e0200 */
[----:B------:R-:W2:Y:S03]  /*1b1d0*/  @P0 LDC R7, c[0x0][0x450] ;  /* 0x00011400ff070b82 */ /* 0x000ea60000000800 */
[----:B------:R-:W-:Y:S01]  /*1b1e0*/  LEA.HI.X R0, R6, UR9, R0, 0x1, P1 ;  /* 0x0000000906007c11 */ /* 0x000fe200088f0c00 */
[----:B------:R-:W-:-:S02]  /*1b1f0*/  IMAD.MOV.U32 R6, RZ, RZ, R8 ;  /* 0x000000ffff067224 */ /* 0x000fc400078e0008 */
[----:B0-----:R-:W-:-:S05]  /*1b200*/  @P0 IMAD.HI.U32 R5, R8, R5, RZ ;  /* 0x0000000508050227 */ /* 0x001fca00078e00ff */
[----:B--2---:R-:W-:-:S04]  /*1b210*/  @P0 SHF.R.U32.HI R6, RZ, R7, R5 ;  /* 0x00000007ff060219 */ /* 0x004fc80000011605 */
[--C-:B------:R-:W-:Y:S01]  /*1b220*/  SHF.R.S32.HI R7, RZ, 0x1f, R6.reuse ;  /* 0x0000001fff077819 */ /* 0x100fe20000011406 */
[----:B------:R-:W-:Y:S02]  /*1b230*/  IMAD.MOV R5, RZ, RZ, -R6 ;  /* 0x000000ffff057224 */ /* 0x000fe400078e0a06 */
[----:B------:R-:W-:-:S04]  /*1b240*/  IMAD.WIDE.U32 R2, R6, UR4, R2 ;  /* 0x0000000406027c25 */ /* 0x000fc8000f8e0002 */
[----:B------:R-:W-:Y:S02]  /*1b250*/  IMAD R5, R10, R5, R8 ;  /* 0x000000050a057224 */ /* 0x000fe400078e0208 */
        /* <DEDUP_REMOVED lines=8> */
[----:B------:R-:W-:-:S02]  /*1b2e0*/  IMAD R6, R6, UR6, RZ ;  /* 0x0000000606067c24 */ /* 0x000fc4000f8e02ff */
        /* <DEDUP_REMOVED lines=8> */
[----:B-1----:R-:W-:Y:S06]  /*1b370*/  BRA.DIV UR4, `(.L_x_613) ;  /* 0x0000004a04987947 */ /* 0x002fec000b800000 */
        /* <DEDUP_REMOVED lines=40> */
[----:B0-----:R-:W0:Y:S01]  /*1b600*/  SHFL.IDX PT, R2, R4, 0x3, 0x1c1f ;  /* 0x007c1f0004027f89 */ /* 0x001e2200000e0000 */
[----:B------:R-:W-:-:S03]  /*1b610*/  VIADD R3, R17, 0x80 ;  /* 0x0000008011037836 */ /* 0x000fc60000000000 */
[----:B------:R-:W1:Y:S02]  /*1b620*/  SHFL.IDX PT, R4, R7, RZ, 0x1c1f ;  /* 0x001c1fff07047589 */ /* 0x000e6400000e0000 */
[----:B------:R-:W-:Y:S01]  /*1b630*/  ISETP.GE.AND P3, PT, R3, R5, PT ;  /* 0x000000050300720c */ /* 0x000fe20003f66270 */
[----:B------:R-:W-:-:S05]  /*1b640*/  VIADD R3, R17, 0x60 ;  /* 0x0000006011037836 */ /* 0x000fca0000000000 */
[----:B------:R-:W-:-:S13]  /*1b650*/  ISETP.GE.AND P4, PT, R3, R5, PT ;  /* 0x000000050300720c */ /* 0x000fda0003f86270 */
[----:B0-----:R-:W-:-:S05]  /*1b660*/  @!P4 LEA R2, P5, R20, R2, 0x1 ;  /* 0x000000021402c211 */ /* 0x001fca00078a08ff */
[----:B------:R-:W-:Y:S01]  /*1b670*/  @!P4 IMAD.X R3, RZ, RZ, R0, P5 ;  /* 0x000000ffff03c224 */ /* 0x000fe200028e0600 */
[----:B-1----:R-:W-:Y:S01]  /*1b680*/  @!P3 LEA R4, P5, R20, R4, 0x1 ;  /* 0x000000041404b211 */ /* 0x002fe200078a08ff */
[----:B------:R-:W0:Y:S04]  /*1b690*/  SHFL.IDX PT, R0, R6, RZ, 0x1c1f ;  /* 0x001c1fff06007589 */ /* 0x000e2800000e0000 */
[----:B------:R-:W-:Y:S04]  /*1b6a0*/  @!P4 LDGSTS.E.BYPASS.LTC128B.128 [R9+0xf200], desc[UR60][R2.64], !P2 ;  /* 0x0f2000000209cfae */ /* 0x000fe8000d101d7c */
[----:B------:R-:W-:Y:S04]  /*1b6b0*/  @!P4 LDGSTS.E.BYPASS.LTC128B.128 [R9+0x12200], desc[UR60][R2.64+0x40], !P1 ;  /* 0x122000400209cfae */ /* 0x000fe8000c901d7c */
[----:B------:R1:W-:Y:S04]  /*1b6c0*/  @!P4 LDGSTS.E.BYPASS.LTC128B.128 [R9+0x15200], desc[UR60][R2.64+0x80], !P0 ;  /* 0x152000800209cfae */ /* 0x0003e8000c101d7c */
[----:B------:R-:W2:Y:S01]  /*1b6d0*/  SHFL.IDX PT, R6, R6, 0x1, 0x1c1f ;  /* 0x003c1f0006067f89 */ /* 0x000ea200000e0000 */
[----:B0-----:R-:W-:-:S02]  /*1b6e0*/  @!P3 IMAD.X R0, RZ, RZ, R0, P5 ;  /* 0x000000ffff00b224 */ /* 0x001fc400028e0600 */
[----:B-1----:R-:W-:Y:S02]  /*1b6f0*/  @!P3 IMAD.MOV.U32 R2, RZ, RZ, R4 ;  /* 0x000000ffff02b224 */ /* 0x002fe400078e0004 */
[----:B------:R-:W-:-:S05]  /*1b700*/  @!P3 IMAD.MOV.U32 R3, RZ, RZ, R0 ;  /* 0x000000ffff03b224 */ /* 0x000fca00078e0000 */
[----:B------:R-:W-:Y:S04]  /*1b710*/  @!P3 LDGSTS.E.BYPASS.LTC128B.128 [R9+0xfa00], desc[UR60][R2.64], !P2 ;  /* 0x0fa000000209bfae */ /* 0x000fe8000d101d7c */
[----:B------:R-:W-:Y:S04]  /*1b720*/  @!P3 LDGSTS.E.BYPASS.LTC128B.128 [R9+0x12a00], desc[UR60][R2.64+0x40], !P1 ;  /* 0x12a000400209bfae */ /* 0x000fe8000c901d7c */
[----:B------:R0:W-:Y:S04]  /*1b730*/  @!P3 LDGSTS.E.BYPASS.LTC128B.128 [R9+0x15a00], desc[UR60][R2.64+0x80], !P0 ;  /* 0x15a000800209bfae */ /* 0x0001e8000c101d7c */
[----:B0-2---:R0:W1:Y:S02]  /*1b740*/  SHFL.IDX PT, R2, R7, 0x1, 0x1c1f ;  /* 0x003c1f0007027f89 */ /* 0x00506400000e0000 */
.L_x_765:
        /* <DEDUP_REMOVED lines=13> */
.L_x_614:
        /* <DEDUP_REMOVED lines=8> */
[----:B------:R1:W-:Y:S01]  /*1b8a0*/  STL [R1+0x28], R2 ;  /* 0x0000280201007387 */ /* 0x0003e20000100800 */
[----:B------:R-:W-:-:S04]  /*1b8b0*/  LEA.HI R0, R2, R2, RZ, 0x1 ;  /* 0x0000000202007211 */ /* 0x000fc800078f08ff */
[----:B------:R-:W-:-:S05]  /*1b8c0*/  LOP3.LUT R0, R0, 0xfffffffe, RZ, 0xc0, !PT ;  /* 0xfffffffe00007812 */ /* 0x000fca00078ec0ff */
[----:B------:R-:W-:-:S05]  /*1b8d0*/  IMAD.IADD R0, R2, 0x1, -R0 ;  /* 0x0000000102007824 */ /* 0x000fca00078e0a00 */
[----:B------:R-:W-:Y:S01]  /*1b8e0*/  SHF.L.U32 R0, R0, 0x1f, RZ ;  /* 0x0000001f00007819 */ /* 0x000fe200000006ff */
[----:B------:R-:W-:Y:S01]  /*1b8f0*/  NOP ;  /* 0x0000000000007918 */ /* 0x000fe20000000000 */
[----:B------:R1:W-:Y:S01]  /*1b900*/  SYNCS.ARRIVE.TRANS64.A1T0 RZ, [R22+URZ+0x31c00], RZ ;  /* 0x031c00ff16ff79a7 */ /* 0x0003e2000810003f */
[----:B------:R-:W-:Y:S01]  /*1b910*/  BSSY B0, `(.L_x_615) ;  /* 0x0000003000007945 */ /* 0x000fe20003800000 */
[----:B------:R-:W2:Y:S03]  /*1b920*/  SYNCS.PHASECHK.TRANS64.TRYWAIT P0, [R22+URZ+0x31c20], R0 ;  /* 0x031c2000160075a7 */ /* 0x000ea6000800017f */
[----:B-12---:R-:W-:Y:S05]  /*1b930*/  @!P0 BRA `(.L_x_616) ;  /* 0x0000004c00388947 */ /* 0x006fea0003800000 */
.L_x_766:
[----:B------:R-:W-:Y:S05]  /*1b940*/  BSYNC B0 ;  /* 0x0000000000007941 */ /* 0x000fea0003800000 */
.L_x_615:
[----:B------:R-:W2:Y:S01]  /*1b950*/  LDL.LU R2, [R1+0x30] ;  /* 0x0000300001027983 */ /* 0x000ea20000300800 */
[----:B------:R-:W-:Y:S01]  /*1b960*/  BSSY B0, `(.L_x_617) ;  /* 0x000022b000007945 */ /* 0x000fe20003800000 */
[----:B--2---:R-:W-:-:S13]  /*1b970*/  ISETP.GE.AND P0, PT, R2, 0x91, PT ;  /* 0x000000910200780c */ /* 0x004fda0003f06270 */
[----:B------:R-:W-:Y:S05]  /*1b980*/  @!P0 BRA `(.L_x_618) ;  /* 0x0000002000a08947 */ /* 0x000fea0003800000 */
[----:B------:R-:W0:Y:S01]  /*1b990*/  LDL R2, [R1+0x10] ;  /* 0x0000100001027983 */ /* 0x000e220000100800 */
[----:B-1----:R-:W-:Y:S01]  /*1b9a0*/  IMAD.MOV.U32 R0, RZ, RZ, 0x1 ;  /* 0x00000001ff007424 */ /* 0x002fe200078e00ff */
[----:B------:R-:W-:Y:S01]  /*1b9b0*/  BSSY B2, `(.L_x_619) ;  /* 0x00000bd000027945 */ /* 0x000fe20003800000 */
[----:B0-----:R-:W-:-:S05]  /*1b9c0*/  IMAD.MOV R7, RZ, RZ, -R2 ;  /* 0x000000ffff077224 */ /* 0x001fca00078e0a02 */
[----:B------:R-:W-:-:S05]  /*1b9d0*/  VIADDMNMX R7, R7, R0, 0xffffffff, !PT ;  /* 0xffffffff07077446 */ /* 0x000fca0007800100 */
[----:B------:R-:W-:-:S05]  /*1b9e0*/  IMAD.IADD R0, R2, 0x1, R7 ;  /* 0x0000000102007824 */ /* 0x000fca00078e0207 */
[----:B------:R-:W-:-:S04]  /*1b9f0*/  LOP3.LUT R0, R0, 0x1, RZ, 0xc0, !PT ;  /* 0x0000000100007812 */ /* 0x000fc800078ec0ff */
[----:B------:R-:W-:Y:S01]  /*1ba00*/  ISETP.NE.U32.AND P0, PT, R0, 0x1, PT ;  /* 0x000000010000780c */ /* 0x000fe20003f05070 */
[----:B------:R-:W-:-:S12]  /*1ba10*/  VIADD R0, R2, 0xfffffffe ;  /* 0xfffffffe02007836 */ /* 0x000fd80000000000 */
[----:B------:R-:W-:Y:S05]  /*1ba20*/  @P0 BRA `(.L_x_620) ;  /* 0x0000000800d40947 */ /* 0x000fea0003800000 */
[----:B------:R-:W2:Y:S01]  /*1ba30*/  LDL R2, [R1+0x50] ;  /* 0x0000500001027983 */ /* 0x000ea20000100800 */
[----:B------:R-:W-:Y:S01]  /*1ba40*/  VIADD R6, R23, 0x1 ;  /* 0x0000000117067836 */ /* 0x000fe20000000000 */
[----:B------:R-:W-:Y:S04]  /*1ba50*/  BSSY B1, `(.L_x_621) ;  /* 0x00000ae000017945 */ /* 0x000fe80003800000 */
[----:B------:R-:W-:-:S04]  /*1ba60*/  ISETP.NE.AND P0, PT, R6, 0x2, PT ;  /* 0x000000020600780c */ /* 0x000fc80003f05270 */
[----:B------:R-:W-:Y:S02]  /*1ba70*/  SEL R9, RZ, 0x1, P0 ;  /* 0x00000001ff097807 */ /* 0x000fe40000000000 */
[----:B------:R-:W-:Y:S02]  /*1ba80*/  SEL R6, R6, RZ, P0 ;  /* 0x000000ff06067207 */ /* 0x000fe40000000000 */
[----:B------:R-:W-:Y:S02]  /*1ba90*/  LOP3.LUT R9, R26, R9, RZ, 0x3c, !PT ;  /* 0x000000091a097212 */ /* 0x000fe400078e3cff */
[----:B--2---:R-:W-:-:S13]  /*1baa0*/  LOP3.LUT P1, RZ, R2, 0x1, RZ, 0xc0, !PT ;  /* 0x0000000102ff7812 */ /* 0x004fda000782c0ff */
[----:B------:R-:W-:Y:S05]  /*1bab0*/  @!P1 BRA `(.L_x_622) ;  /* 0x00000008009c9947 */ /* 0x000fea0003800000 */
[----:B------:R-:W-:Y:S01]  /*1bac0*/  ULDC.64 UR4, c[0x0][0x418] ;  /* 0x0001060000047ab9 */ /* 0x000fe20000000a00 */
[----:B------:R-:W-:Y:S01]  /*1bad0*/  IMAD.MOV.U32 R5, RZ, RZ, R24 ;  /* 0x000000ffff057224 */ /* 0x000fe200078e0018 */
[----:B------:R-:W-:-:S04]  /*1bae0*/  ISETP.NE.U32.AND P0, PT, RZ, UR4, PT ;  /* 0x00000004ff007c0c */ /* 0x000fc8000bf05070 */
[----:B------:R-:W-:-:S13]  /*1baf0*/  ISETP.NE.AND.EX P0, PT, RZ, UR5, PT, P0 ;  /* 0x00000005ff007c0c */ /* 0x000fda000bf05300 */
[----:B------:R-:W-:Y:S05]  /*1bb00*/  @!P0 BRA `(.L_x_623) ;  /* 0x0000000000488947 */ /* 0x000fea0003800000 */
[----:B------:R-:W2:Y:S01]  /*1bb10*/  LDL R10, [R1+0x4] ;  /* 0x00000400010a7983 */ /* 0x000ea20000100800 */
        /* <DEDUP_REMOVED lines=9> */
[----:B------:R-:W-:-:S03]  /*1bbb0*/  SHF.R.S32.HI R3, RZ, 0x1f, R2 ;  /* 0x0000001fff037819 */ /* 0x000fc60000011402 */
[----:B------:R-:W-:-:S04]  /*1bbc0*/  IMAD.WIDE.U32 R2, R25, UR6, R2 ;  /* 0x0000000619027c25 */ /* 0x000fc8000f8e0002 */
[----:B--2---:R-:W-:-:S04]  /*1bbd0*/  IMAD R4, R10, UR6, RZ ;  /* 0x000000060a047c24 */ /* 0x004fc8000f8e02ff */
[----:B------:R-:W-:-:S04]  /*1bbe0*/  IMAD R4, R25, UR7, R4 ;  /* 0x0000000719047c24 */ /* 0x000fc8000f8e0204 */
[----:B------:R-:W-:Y:S01]  /*1bbf0*/  IMAD.IADD R3, R4, 0x1, R3 ;  /* 0x0000000104037824 */ /* 0x000fe200078e0203 */
[----:B------:R-:W-:-:S04]  /*1bc00*/  LEA R4, P0, R2, UR4, 0x2 ;  /* 0x0000000402047c11 */ /* 0x000fc8000f8010ff */
[----:B------:R-:W-:-:S06]  /*1bc10*/  LEA.HI.X R5, R2, UR5, R3, 0x2, P0 ;  /* 0x0000000502057c11 */ /* 0x000fcc00080f1403 */
[----:B------:R0:W5:Y:S03]  /*1bc20*/  LDG.E R5, desc[UR60][R4.64] ;  /* 0x0000003c04057981 */ /* 0x000166000c1e1900 */
.L_x_623:
[----:B------:R-:W-:Y:S01]  /*1bc30*/  IMAD R3, R6, 0x8, R22 ;  /* 0x0000000806037824 */ /* 0x000fe200078e0216 */
[----:B------:R-:W-:Y:S01]  /*1bc40*/  SHF.L.U32 R2, R9, 0x1f, RZ ;  /* 0x0000001f09027819 */ /* 0x000fe200000006ff */
[----:B------:R-:W-:Y:S03]  /*1bc50*/  BSSY B3, `(.L_x_624) ;  /* 0x0000003000037945 */ /* 0x000fe60003800000 */
[----:B------:R-:W1:Y:S02]  /*1bc60*/  SYNCS.PHASECHK.TRANS64.TRYWAIT P0, [R3+URZ+0x31c40], R2 ;  /* 0x031c4002030075a7 */ /* 0x000e64000800017f */
[----:B-1----:R-:W-:Y:S05]  /*1bc70*/  @!P0 BRA `(.L_x_625) ;  /* 0x00000048007c8947 */ /* 0x002fea0003800000 */
.L_x_767:
[----:B------:R-:W-:Y:S05]  /*1bc80*/  BSYNC B3 ;  /* 0x0000000000037941 */ /* 0x000fea0003800000 */
.L_x_624:
        /* <DEDUP_REMOVED lines=12> */
.L_x_627:
[----:B------:R-:W-:Y:S05]  /*1bd50*/  BSYNC B3 ;  /* 0x0000000000037941 */ /* 0x000fea0003800000 */
.L_x_626:
        /* <DEDUP_REMOVED lines=11> */
.L_x_628:
        /* <DEDUP_REMOVED lines=16> */
.L_x_629:
        /* <DEDUP_REMOVED lines=16> */
.L_x_630:
        /* <DEDUP_REMOVED lines=15> */
.L_x_768:
[----:B------:R-:W-:Y:S05]  /*1c100*/  BSYNC B3 ;  /* 0x0000000000037941 */ /* 0x000fea0003800000 */
.L_x_631:
[----:B------:R-:W-:Y:S01]  /*1c110*/  BSSY B3, `(.L_x_633) ;  /* 0x000000c000037945 */ /* 0x000fe20003800000 */
[----:B------:R-:W-:Y:S02]  /*1c120*/  IMAD.MOV.U32 R12, RZ, RZ, 0x0 ;  /* 0x00000000ff0c7424 */ /* 0x000fe400078e00ff */
[----:B------:R-:W-:Y:S01]  /*1c130*/  IMAD.MOV.U32 R13, RZ, RZ, 0x14f00000 ;  /* 0x14f00000ff0d7424 */ /* 0x000fe200078e00ff */
[----:B------:R-:W-:Y:S06]  /*1c140*/  @P1 BRA `(.L_x_634) ;  /* 0x0000000000201947 */ /* 0x000fec0003800000 */
[----:B------:R-:W1:Y:S01]  /*1c150*/  S2R R4, SR_TID.X ;  /* 0x0000000000047919 */ /* 0x000e620000002100 */
[----:B0-----:R-:W-:Y:S02]  /*1c160*/  IMAD R2, R23, 0x8, R22 ;  /* 0x0000000817027824 */ /* 0x001fe400078e0216 */
[----:B------:R-:W-:-:S04]  /*1c170*/  IMAD.MOV.U32 R3, RZ, RZ, 0x6c00 ;  /* 0x00006c00ff037424 */ /* 0x000fc800078e00ff */
[----:B------:R2:W-:Y:S01]  /*1c180*/  SYNCS.ARRIVE.TRANS64 RZ, [R2+URZ+0x31c50], R3 ;  /* 0x031c500302ff79a7 */ /* 0x0005e2000800003f */
[----:B-1----:R-:W-:-:S04]  /*1c190*/  LOP3.LUT R4, R4, 0x1f, RZ, 0xc0, !PT ;  /* 0x0000001f04047812 */ /* 0x002fc800078ec0ff */
[----:B------:R-:W-:-:S13]  /*1c1a0*/  ISETP.NE.AND P0, PT, R4, RZ, PT ;  /* 0x000000ff0400720c */ /* 0x000fda0003f05270 */
[----:B--2---:R-:W-:Y:S05]  /*1c1b0*/  @!P0 BRA `(.L_x_634) ;  /* 0x0000000000048947 */ /* 0x004fea0003800000 */
[----:B------:R-:W-:Y:S01]  /*1c1c0*/  BPT.TRAP 0x1 ;  /* 0x000000040000795c */ /* 0x000fe20000300000 */
.L_x_634:
[----:B------:R-:W-:Y:S05]  /*1c1d0*/  BSYNC B3 ;  /* 0x0000000000037941 */ /* 0x000fea0003800000 */
.L_x_633:
        /* <DEDUP_REMOVED lines=11> */
.L_x_635:
        /* <DEDUP_REMOVED lines=15> */
.L_x_636:
        /* <DEDUP_REMOVED lines=15> */
.L_x_637:
        /* <DEDUP_REMOVED lines=12> */
.L_x_622:
[----:B------:R-:W-:Y:S05]  /*1c530*/  BSYNC B1 ;  /* 0x0000000000017941 */ /* 0x000fea0003800000 */
.L_x_621:
[----:B------:R-:W2:Y:S01]  /*1c540*/  LDL.LU R0, [R1+0x10] ;  /* 0x0000100001007983 */ /* 0x000ea20000300800 */
[----:B------:R-:W-:Y:S02]  /*1c550*/  IMAD.MOV.U32 R23, RZ, RZ, R6 ;  /* 0x000000ffff177224 */ /* 0x000fe400078e0006 */
[----:B------:R-:W-:Y:S02]  /*1c560*/  IMAD.MOV.U32 R26, RZ, RZ, R9 ;  /* 0x000000ffff1a7224 */ /* 0x000fe400078e0009 */
[----:B--2---:R-:W-:-:S07]  /*1c570*/  VIADD R0, R0, 0xfffffffd ;  /* 0xfffffffd00007836 */ /* 0x004fce0000000000 */
.L_x_620:
[----:B------:R-:W-:Y:S05]  /*1c580*/  BSYNC B2 ;  /* 0x0000000000027941 */ /* 0x000fea0003800000 */
.L_x_619:
[----:B------:R-:W2:Y:S01]  /*1c590*/  LDL.LU R2, [R1+0x14] ;  /* 0x0000140001027983 */ /* 0x000ea20000300800 */
[----:B------:R-:W-:-:S05]  /*1c5a0*/  IMAD.MOV R7, RZ, RZ, -R7 ;  /* 0x000000ffff077224 */ /* 0x000fca00078e0a07 */
[----:B--2---:R-:W-:-:S13]  /*1c5b0*/  ISETP.NE.AND P0, PT, R2, R7, PT ;  /* 0x000000070200720c */ /* 0x004fda0003f05270 */
[----:B------:R-:W-:Y:S05]  /*1c5c0*/  @!P0 BRA `(.L_x_618) ;  /* 0x0000001400908947 */ /* 0x000fea0003800000 */
[----:B------:R-:W-:-:S07]  /*1c5d0*/  IMAD.MOV.U32 R4, RZ, RZ, R24 ;  /* 0x000000ffff047224 */ /* 0x000fce00078e0018 */
.L_x_672:
[----:B------:R-:W2:Y:S01]  /*1c5e0*/  LDL R2, [R1+0x50] ;  /* 0x0000500001027983 */ /* 0x000ea20000100800 */
[----:B------:R-:W-:Y:S01]  /*1c5f0*/  VIADD R6, R23, 0x1 ;  /* 0x0000000117067836 */ /* 0x000fe20000000000 */
[----:B------:R-:W-:Y:S05]  /*1c600*/  YIELD ;  /* 0x0000000000007946 */ /* 0x000fea0003800000 */
[----:B------:R-:W-:Y:S01]  /*1c610*/  ISETP.NE.AND P0, PT, R6, 0x2, PT ;  /* 0x000000020600780c */ /* 0x000fe20003f05270 */
[----:B------:R-:W-:Y:S03]  /*1c620*/  BSSY B1, `(.L_x_638) ;  /* 0x00000ab000017945 */ /* 0x000fe60003800000 */
[----:B------:R-:W-:-:S02]  /*1c630*/  SEL R7, RZ, 0x1, P0 ;  /* 0x00000001ff077807 */ /* 0x000fc40000000000 */
        /* <DEDUP_REMOVED lines=25> */
[----:B------:R-:W-:-:S05]  /*1c7d0*/  LEA.HI.X R5, R2, UR5, R3, 0x2, P0 ;  /* 0x0000000502057c11 */ /* 0x000fca00080f1403 */
[----:B------:R0:W5:Y:S04]  /*1c7e0*/  LDG.E R4, desc[UR60][R4.64] ;  /* 0x0000003c04047981 */ /* 0x000168000c1e1900 */
.L_x_640:
[----:B------:R-:W-:Y:S01]  /*1c7f0*/  IMAD R3, R6, 0x8, R22 ;  /* 0x0000000806037824 */ /* 0x000fe200078e0216 */
[----:B------:R-:W-:Y:S01]  /*1c800*/  SHF.L.U32 R2, R7, 0x1f, RZ ;  /* 0x0000001f07027819 */ /* 0x000fe200000006ff */
[----:B------:R-:W-:Y:S03]  /*1c810*/  BSSY B2, `(.L_x_641) ;  /* 0x0000003000027945 */ /* 0x000fe60003800000 */
[----:B------:R-:W1:Y:S02]  /*1c820*/  SYNCS.PHASECHK.TRANS64.TRYWAIT P0, [R3+URZ+0x31c40], R2 ;  /* 0x031c4002030075a7 */ /* 0x000e64000800017f */
[----:B-1----:R-:W-:Y:S05]  /*1c830*/  @!P0 BRA `(.L_x_642) ;  /* 0x0000003c00b48947 */ /* 0x002fea0003800000 */
.L_x_769:
[----:B------:R-:W-:Y:S05]  /*1c840*/  BSYNC B2 ;  /* 0x0000000000027941 */ /* 0x000fea0003800000 */
.L_x_641:
        /* <DEDUP_REMOVED lines=12> */
.L_x_644:
[----:B------:R-:W-:Y:S05]  /*1c910*/  BSYNC B2 ;  /* 0x0000000000027941 */ /* 0x000fea0003800000 */
.L_x_643:
        /* <DEDUP_REMOVED lines=11> */
.L_x_645:
        /* <DEDUP_REMOVED lines=16> */
.L_x_646:
        /* <DEDUP_REMOVED lines=16> */
.L_x_647:
        /* <DEDUP_REMOVED lines=15> */
.L_x_770:
[----:B------:R-:W-:Y:S05]  /*1ccc0*/  BSYNC B2 ;  /* 0x0000000000027941 */ /* 0x000fea0003800000 */
.L_x_648:
        /* <DEDUP_REMOVED lines=11> */
.L_x_651:
[----:B------:R-:W-:Y:S05]  /*1cd80*/  BSYNC B2 ;  /* 0x0000000000027941 */ /* 0x000fea0003800000 */
.L_x_650:
        /* <DEDUP_REMOVED lines=10> */
.L_x_652:
        /* <DEDUP_REMOVED lines=15> */
.L_x_653:
        /* <DEDUP_REMOVED lines=15> */
.L_x_654:
        /* <DEDUP_REMOVED lines=12> */
.L_x_639:
[----:B------:R-:W-:Y:S05]  /*1d0d0*/  BSYNC B1 ;  /* 0x0000000000017941 */ /* 0x000fea0003800000 */
.L_x_638:
        /* <DEDUP_REMOVED lines=10> */
[----:B------:R-:W-:Y:S01]  /*1d180*/  VIADD R9, R0, 0xffffffff ;  /* 0xffffffff00097836 */ /* 0x000fe20000000000 */
        /* <DEDUP_REMOVED lines=21> */
.L_x_657:
[----:B------:R-:W-:Y:S01]  /*1d2e0*/  IMAD R2, R23, 0x8, R22 ;  /* 0x0000000817027824 */ /* 0x000fe200078e0216 */
[----:B------:R-:W-:Y:S01]  /*1d2f0*/  SHF.L.U32 R3, R26, 0x1f, RZ ;  /* 0x0000001f1a037819 */ /* 0x000fe200000006ff */
[----:B------:R-:W-:Y:S03]  /*1d300*/  BSSY B2, `(.L_x_658) ;  /* 0x0000003000027945 */ /* 0x000fe60003800000 */
[----:B------:R-:W1:Y:S02]  /*1d310*/  SYNCS.PHASECHK.TRANS64.TRYWAIT P0, [R2+URZ+0x31c40], R3 ;  /* 0x031c4003020075a7 */ /* 0x000e64000800017f */
[----:B-1----:R-:W-:Y:S05]  /*1d320*/  @!P0 BRA `(.L_x_659) ;  /* 0x0000003400208947 */ /* 0x002fea0003800000 */
.L_x_771:
[----:B------:R-:W-:Y:S05]  /*1d330*/  BSYNC B2 ;  /* 0x0000000000027941 */ /* 0x000fea0003800000 */
.L_x_658:
        /* <DEDUP_REMOVED lines=12> */
.L_x_661:
[----:B------:R-:W-:Y:S05]  /*1d400*/  BSYNC B2 ;  /* 0x0000000000027941 */ /* 0x000fea0003800000 */
.L_x_660:
        /* <DEDUP_REMOVED lines=12> */
.L_x_662:
        /* <DEDUP_REMOVED lines=16> */
.L_x_663:
        /* <DEDUP_REMOVED lines=16> */
.L_x_664:
        /* <DEDUP_REMOVED lines=15> */
.L_x_772:
[----:B------:R-:W-:Y:S05]  /*1d7c0*/  BSYNC B2 ;  /* 0x0000000000027941 */ /* 0x000fea0003800000 */
.L_x_665:
        /* <DEDUP_REMOVED lines=11> */
.L_x_668:
[----:B------:R-:W-:Y:S05]  /*1d880*/  BSYNC B2 ;  /* 0x0000000000027941 */ /* 0x000fea0003800000 */
.L_x_667:
        /* <DEDUP_REMOVED lines=10> */
.L_x_669:
        /* <DEDUP_REMOVED lines=15> */
.L_x_670:
        /* <DEDUP_REMOVED lines=15> */
.L_x_671:
        /* <DEDUP_REMOVED lines=12> */
.L_x_656:
[----:B------:R-:W-:Y:S05]  /*1dbd0*/  BSYNC B1 ;  /* 0x0000000000017941 */ /* 0x000fea0003800000 */
.L_x_655:
[C---:B------:R-:W-:Y:S01]  /*1dbe0*/  ISETP.GT.AND P0, PT, R0.reuse, 0x1, PT ;  /* 0x000000010000780c */ /* 0x040fe20003f04270 */
[----:B------:R-:W-:-:S12]  /*1dbf0*/  VIADD R0, R0, 0xfffffffe ;  /* 0xfffffffe00007836 */ /* 0x000fd80000000000 */
[----:B------:R-:W-:Y:S05]  /*1dc00*/  @P0 BRA `(.L_x_672) ;  /* 0xffffffe800740947 */ /* 0x000fea000383ffff */
.L_x_618:
[----:B------:R-:W-:Y:S05]  /*1dc10*/  BSYNC B0 ;  /* 0x0000000000007941 */ /* 0x000fea0003800000 */
.L_x_617:
[----:B------:R-:W2:Y:S01]  /*1dc20*/  S2R R2, SR_TID.X ;  /* 0x0000000000027919 */ /* 0x000ea20000002100 */
[----:B------:R-:W-:Y:S01]  /*1dc30*/  BSSY B0, `(.L_x_673) ;  /* 0x0000010000007945 */ /* 0x000fe20003800000 */
        /* <DEDUP_REMOVED lines=12> */
[----:B0-----:R-:W0:Y:S01]  /*1dd00*/  POPC R7, R4 ;  /* 0x0000000400077309 */ /* 0x001e220000000000 */
[----:B--2---:R-:W0:Y:S02]  /*1dd10*/  SHFL.IDX PT, R0, R3, R0, 0x1f ;  /* 0x00001f0003007589 */ /* 0x004e2400000e0000 */
[----:B0-----:R-:W-:-:S07]  /*1dd20*/  IADD3 R16, R0, UR38, R7 ;  /* 0x0000002600107c10 */ /* 0x001fce000fffe007 */
.L_x_674:
[----:B------:R-:W-:Y:S05]  /*1dd30*/  BSYNC B0 ;  /* 0x0000000000007941 */ /* 0x000fea0003800000 */
.L_x_673:
[----:B-1----:R-:W2:Y:S01]  /*1dd40*/  LDL R0, [R1+0x50] ;  /* 0x0000500001007983 */ /* 0x002ea20000100800 */
[----:B------:R-:W-:Y:S01]  /*1dd50*/  BSSY B0, `(.L_x_675) ;  /* 0x0000046000007945 */ /* 0x000fe20003800000 */
[----:B--2---:R-:W-:-:S13]  /*1dd60*/  LOP3.LUT P0, RZ, R0, 0x1, RZ, 0xc0, !PT ;  /* 0x0000000100ff7812 */ /* 0x004fda000780c0ff */
[----:B------:R-:W-:Y:S05]  /*1dd70*/  @!P0 BRA `(.L_x_676) ;  /* 0x00000004000c8947 */ /* 0x000fea0003800000 */
[----:B------:R-:W-:Y:S01]  /*1dd80*/  IMAD R3, R23, 0x8, R22 ;  /* 0x0000000817037824 */ /* 0x000fe200078e0216 */
[----:B------:R-:W-:Y:S01]  /*1dd90*/  SHF.L.U32 R0, R26, 0x1f, RZ ;  /* 0x0000001f1a007819 */ /* 0x000fe200000006ff */
[----:B------:R-:W-:Y:S01]  /*1dda0*/  BSSY B1, `(.L_x_677) ;  /* 0x0000004000017945 */ /* 0x000fe20003800000 */
[----:B------:R-:W-:Y:S02]  /*1ddb0*/  ISETP.NE.AND P1, PT, R6, RZ, PT ;  /* 0x000000ff0600720c */ /* 0x000fe40003f25270 */
[----:B------:R-:W1:Y:S02]  /*1ddc0*/  SYNCS.PHASECHK.TRANS64.TRYWAIT P0, [R3+URZ+0x31c60], R0 ;  /* 0x031c6000030075a7 */ /* 0x000e64000800017f */
[----:B-1----:R-:W-:Y:S09]  /*1ddd0*/  @!P0 BRA `(.L_x_678) ;  /* 0x00000028009c8947 */ /* 0x002ff20003800000 */
.L_x_773:
[----:B------:R-:W-:Y:S05]  /*1dde0*/  BSYNC B1 ;  /* 0x0000000000017941 */ /* 0x000fea0003800000 */
.L_x_677:
        /* <DEDUP_REMOVED lines=9> */
.L_x_680:
[----:B------:R-:W-:Y:S05]  /*1de80*/  BSYNC B1 ;  /* 0x0000000000017941 */ /* 0x000fea0003800000 */
.L_x_679:
        /* <DEDUP_REMOVED lines=10> */
.L_x_681:
        /* <DEDUP_REMOVED lines=15> */
.L_x_682:
        /* <DEDUP_REMOVED lines=15> */
.L_x_683:
        /* <DEDUP_REMOVED lines=10> */
.L_x_676:
[----:B------:R-:W-:Y:S05]  /*1e1b0*/  BSYNC B0 ;  /* 0x0000000000007941 */ /* 0x000fea0003800000 */
.L_x_675:
[----:B------:R-:W-:-:S05]  /*1e1c0*/  VIADD R23, R23, 0x1 ;  /* 0x0000000117177836 */ /* 0x000fca0000000000 */
[----:B------:R-:W-:-:S04]  /*1e1d0*/  ISETP.NE.AND P0, PT, R23, 0x2, PT ;  /* 0x000000021700780c */ /* 0x000fc80003f05270 */
[----:B------:R-:W-:Y:S02]  /*1e1e0*/  SEL R3, RZ, 0x1, P0 ;  /* 0x00000001ff037807 */ /* 0x000fe40000000000 */
[----:B------:R-:W-:Y:S02]  /*1e1f0*/  SEL R23, R23, RZ, P0 ;  /* 0x000000ff17177207 */ /* 0x000fe40000000000 */
[----:B------:R-:W-:-:S07]  /*1e200*/  LOP3.LUT R26, R26, R3, RZ, 0x3c, !PT ;  /* 0x000000031a1a7212 */ /* 0x000fce00078e3cff */
.L_x_599:
[----:B------:R-:W-:Y:S05]  /*1e210*/  BSYNC B7 ;  /* 0x0000000000077941 */ /* 0x000fea0003800000 */
.L_x_597:
[----:B------:R-:W2:Y:S02]  /*1e220*/  LDL R0, [R1+0x50] ;  /* 0x0000500001007983 */ /* 0x000ea40000100800 */
[----:B--2---:R-:W-:-:S13]  /*1e230*/  LOP3.LUT P0, RZ, R0, 0x2, RZ, 0xc0, !PT ;  /* 0x0000000200ff7812 */ /* 0x004fda000780c0ff */
[----:B------:R-:W-:Y:S05]  /*1e240*/  @!P0 BRA `(.L_x_684) ;  /* 0x0000000000248947 */ /* 0x000fea0003800000 */
[----:B------:R-:W-:Y:S05]  /*1e250*/  WARPSYNC.ALL ;  /* 0x0000000000007948 */ /* 0x000fea0003800000 */
[----:B------:R-:W2:Y:S08]  /*1e260*/  S2UR UR5, SR_CgaCtaId ;  /* 0x00000000000579c3 */ /* 0x000eb00000008800 */
[----:B------:R-:W-:Y:S06]  /*1e270*/  BAR.SYNC.DEFER_BLOCKING 0x5, 0x200 ;  /* 0x0148000000007b1d */ /* 0x000fec0000010000 */
[----:B------:R-:W-:-:S02]  /*1e280*/  UMOV UR4, 0x400 ;  /* 0x0000040000047882 */ /* 0x000fc40000000000 */
[----:B--2---:R-:W-:-:S06]  /*1e290*/  ULEA UR4, UR5, UR4, 0x18 ;  /* 0x0000000405047291 */ /* 0x004fcc000f8ec03f */
[----:B------:R-:W-:-:S05]  /*1e2a0*/  IMAD.U32 R22, RZ, RZ, UR4 ;  /* 0x00000004ff167e24 */ /* 0x000fca000f8e00ff */
[----:B------:R2:W3:Y:S01]  /*1e2b0*/  LDS.128 R16, [R22+0x31cd0] ;  /* 0x031cd00016107984 */ /* 0x0004e20000000c00 */
[----:B------:R-:W-:Y:S06]  /*1e2c0*/  BAR.ARV 0x4, 0x200 ;  /* 0x0108000000007b1d */ /* 0x000fec0000002000 */
[----:B------:R-:W-:Y:S05]  /*1e2d0*/  BRA `(.L_x_685) ;  /* 0x0000000800407947 */ /* 0x000fea0003800000 */
.L_x_684:
[----:B------:R-:W2:Y:S01]  /*1e2e0*/  S2R R0, SR_TID.X ;  /* 0x0000000000007919 */ /* 0x000ea20000002100 */
[----:B------:R-:W-:Y:S01]  /*1e2f0*/  UMOV UR4, 0xffffffff ;  /* 0xffffffff00047882 */ /* 0x000fe20000000000 */
[----:B--2---:R-:W-:-:S04]  /*1e300*/  LOP3.LUT R8, R0, 0x1f, RZ, 0xc0, !PT ;  /* 0x0000001f00087812 */ /* 0x004fc800078ec0ff */
[----:B------:R-:W-:Y:S01]  /*1e310*/  ISETP.NE.AND P0, PT, R8, 0x1f, PT ;  /* 0x0000001f0800780c */ /* 0x000fe20003f05270 */
[----:B------:R-:W-:-:S12]  /*1e320*/  BRA.DIV UR4, `(.L_x_686) ;  /* 0x00000026045c7947 */ /* 0x000fd8000b800000 */
[----:B0-----:R-:W-:Y:S01]  /*1e330*/  IMAD.IADD R5, R19, 0x1, R8 ;  /* 0x0000000113057824 */ /* 0x001fe200078e0208 */
[----:B------:R-:W-:-:S04]  /*1e340*/  ULDC UR4, c[0x0][0xc3c] ;  /* 0x00030f0000047ab9 */ /* 0x000fc80000000800 */
[----:B------:R-:W-:-:S13]  /*1e350*/  ISETP.GE.OR P1, PT, R5, UR4, !P0 ;  /* 0x0000000405007c0c */ /* 0x000fda000c726670 */
[----:B------:R-:W0:Y:S02]  /*1e360*/  @!P1 LDC.64 R2, c[0x0][0xc80] ;  /* 0x00032000ff029b82 */ /* 0x000e240000000a00 */
[----:B0-----:R-:W-:-:S06]  /*1e370*/  @!P1 IMAD.WIDE R2, R5, 0x4, R2 ;  /* 0x0000000405029825 */ /* 0x001fcc00078e0202 */
[----:B------:R0:W2:Y:S01]  /*1e380*/  @!P1 LDG.E R3, desc[UR60][R2.64] ;  /* 0x0000003c02039981 */ /* 0x0000a2000c1e1900 */
[C---:B------:R-:W-:Y:S02]  /*1e390*/  ISETP.GE.U32.AND P2, PT, R8.reuse, 0x2, PT ;  /* 0x000000020800780c */ /* 0x040fe40003f46070 */
[C---:B------:R-:W-:Y:S01]  /*1e3a0*/  ISETP.GE.U32.AND P3, PT, R8.reuse, 0x4, PT ;  /* 0x000000040800780c */ /* 0x040fe20003f66070 */
[----:B------:R-:W-:Y:S01]  /*1e3b0*/  SHFL.IDX PT, R0, R16, RZ, 0x1f ;  /* 0x00001fff10007589 */ /* 0x000fe200000e0000 */
[C---:B------:R-:W-:Y:S02]  /*1e3c0*/  ISETP.GE.U32.AND P4, PT, R8.reuse, 0x8, PT ;  /* 0x000000080800780c */ /* 0x040fe40003f86070 */
[C---:B------:R-:W-:Y:S01]  /*1e3d0*/  ISETP.GE.U32.AND P5, PT, R8.reuse, 0x10, PT ;  /* 0x000000100800780c */ /* 0x040fe20003fa6070 */
[----:B------:R-:W-:Y:S01]  /*1e3e0*/  SHFL.IDX PT, R4, R16, 0x1, 0x1f ;  /* 0x00201f0010047f89 */ /* 0x000fe200000e0000 */
[----:B0-----:R-:W-:Y:S02]  /*1e3f0*/  IMAD.MOV.U32 R2, RZ, RZ, RZ ;  /* 0x000000ffff027224 */ /* 0x001fe400078e00ff */
[----:B--2---:R-:W-:Y:S01]  /*1e400*/  @!P1 IMAD.MOV.U32 R2, RZ, RZ, R3 ;  /* 0x000000ffff029224 */ /* 0x004fe200078e0003 */
[----:B------:R-:W-:-:S04]  /*1e410*/  ISETP.NE.AND P1, PT, R8, RZ, PT ;  /* 0x000000ff0800720c */ /* 0x000fc80003f25270 */
[----:B------:R-:W0:Y:S02]  /*1e420*/  SHFL.UP PT, R14, R2, 0x1, RZ ;  /* 0x04200000020e7989 */ /* 0x000e2400000e00ff */
[----:B0-----:R-:W-:-:S05]  /*1e430*/  SEL R5, R14, RZ, P1 ;  /* 0x000000ff0e057207 */ /* 0x001fca0000800000 */
[----:B------:R-:W-:-:S05]  /*1e440*/  IMAD.IADD R5, R2, 0x1, R5 ;  /* 0x0000000102057824 */ /* 0x000fca00078e0205 */
[----:B------:R-:W0:Y:S02]  /*1e450*/  SHFL.UP PT, R14, R5, 0x2, RZ ;  /* 0x04400000050e7989 */ /* 0x000e2400000e00ff */
[----:B0-----:R-:W-:-:S05]  /*1e460*/  SEL R6, R14, RZ, P2 ;  /* 0x000000ff0e067207 */ /* 0x001fca0001000000 */
        /* <DEDUP_REMOVED lines=11> */
.L_x_783:
[----:B------:R-:W-:Y:S02]  /*1e520*/  ULDC UR4, c[0x0][0xc38] ;  /* 0x00030e0000047ab9 */ /* 0x000fe40000000800 */
[----:B------:R-:W-:-:S04]  /*1e530*/  IMAD.U32 R16, RZ, RZ, UR4 ;  /* 0x00000004ff107e24 */ /* 0x000fc8000f8e00ff */
[----:B-1----:R-:W-:-:S04]  /*1e540*/  IMAD R5, R14, R16, RZ ;  /* 0x000000100e057224 */ /* 0x002fc800078e02ff */
[----:B------:R-:W-:-:S05]  /*1e550*/  IMAD.IADD R4, R4, 0x1, R5 ;  /* 0x0000000104047824 */ /* 0x000fca00078e0205 */
[----:B------:R-:W-:-:S13]  /*1e560*/  ISETP.GT.AND P6, PT, R4, R0, PT ;  /* 0x000000000400720c */ /* 0x000fda0003fc4270 */
[----:B------:R-:W-:Y:S05]  /*1e570*/  @P6 BRA `(.L_x_687) ;  /* 0x00000000009c6947 */ /* 0x000fea0003800000 */
.L_x_692:
        /* <DEDUP_REMOVED lines=14> */
.L_x_690:
[----:B------:R-:W-:Y:S05]  /*1e660*/  BSYNC B0 ;  /* 0x0000000000007941 */ /* 0x000fea0003800000 */
.L_x_689:
        /* <DEDUP_REMOVED lines=18> */
.L_x_791:
[----:B------:R-:W-:Y:S02]  /*1e790*/  ULDC UR4, c[0x0][0xc38] ;  /* 0x00030e0000047ab9 */ /* 0x000fe40000000800 */
[----:B------:R-:W-:-:S04]  /*1e7a0*/  IMAD.U32 R16, RZ, RZ, UR4 ;  /* 0x00000004ff107e24 */ /* 0x000fc8000f8e00ff */
[----:B-1----:R-:W-:-:S04]  /*1e7b0*/  IMAD R5, R14, R16, RZ ;  /* 0x000000100e057224 */ /* 0x002fc800078e02ff */
[----:B------:R-:W-:-:S05]  /*1e7c0*/  IMAD.IADD R4, R5, 0x1, R4 ;  /* 0x0000000105047824 */ /* 0x000fca00078e0204 */
[----:B------:R-:W-:-:S13]  /*1e7d0*/  ISETP.GT.AND P6, PT, R4, R0, PT ;  /* 0x000000000400720c */ /* 0x000fda0003fc4270 */
[----:B------:R-:W-:Y:S05]  /*1e7e0*/  @!P6 BRA `(.L_x_692) ;  /* 0xfffffffc0064e947 */ /* 0x000fea000383ffff */
.L_x_687:
        /* <DEDUP_REMOVED lines=8> */
.L_x_795:
[----:B------:R-:W-:Y:S01]  /*1e870*/  ISETP.NE.AND P0, PT, R6, RZ, PT ;  /* 0x000000ff0600720c */ /* 0x000fe20003f05270 */
[----:B------:R-:W-:-:S12]  /*1e880*/  IMAD.MOV.U32 R14, RZ, RZ, RZ ;  /* 0x000000ffff0e7224 */ /* 0x000fd800078e00ff */
[----:B------:R-:W-:Y:S05]  /*1e890*/  @!P0 BRA `(.L_x_694) ;  /* 0x0000000000108947 */ /* 0x000fea0003800000 */
[----:B------:R-:W-:Y:S01]  /*1e8a0*/  UMOV UR4, 0xffffffff ;  /* 0xffffffff00047882 */ /* 0x000fe20000000000 */
[----:B------:R-:W-:Y:S02]  /*1e8b0*/  VIADD R12, R4, 0xffffffff ;  /* 0xffffffff040c7836 */ /* 0x000fe40000000000 */
[----:B------:R-:W-:Y:S05]  /*1e8c0*/  BRA.DIV UR4, `(.L_x_695) ;  /* 0x0000002a041c7947 */ /* 0x000fea000b800000 */
[----:B------:R3:W4:Y:S02]  /*1e8d0*/  SHFL.IDX PT, R14, R3, R12, 0x1f ;  /* 0x00001f0c030e7589 */ /* 0x00072400000e0000 */
.L_x_694:
[----:B--2---:R-:W-:Y:S01]  /*1e8e0*/  IABS R6, R17 ;  /* 0x0000001100067213 */ /* 0x004fe20000000000 */
[----:B----4-:R-:W-:Y:S02]  /*1e8f0*/  IMAD R16, R14, R16, R5 ;  /* 0x000000100e107224 */ /* 0x010fe400078e0205 */
[----:B-1----:R-:W-:Y:S01]  /*1e900*/  IMAD.MOV.U32 R2, RZ, RZ, RZ ;  /* 0x000000ffff027224 */ /* 0x002fe200078e00ff */
[----:B------:R-:W1:Y:S01]  /*1e910*/  I2F.RP R7, R6 ;  /* 0x0000000600077306 */ /* 0x000e620000209400 */
[----:B------:R-:W-:Y:S02]  /*1e920*/  IMAD.IADD R0, R0, 0x1, -R16 ;  /* 0x0000000100007824 */ /* 0x000fe400078e0a10 */
[----:B------:R-:W-:-:S05]  /*1e930*/  IMAD.IADD R19, R4, 0x1, R19 ;  /* 0x0000000104137824 */ /* 0x000fca00078e0213 */
[----:B-1----:R-:W0:Y:S02]  /*1e940*/  MUFU.RCP R7, R7 ;  /* 0x0000000700077308 */ /* 0x002e240000001000 */
[----:B0--3--:R-:W-:-:S06]  /*1e950*/  VIADD R3, R7, 0xffffffe ;  /* 0x0ffffffe07037836 */ /* 0x009fcc0000000000 */
[----:B------:R-:W0:Y:S02]  /*1e960*/  F2I.FTZ.U32.TRUNC.NTZ R3, R3 ;  /* 0x0000000300037305 */ /* 0x000e24000021f000 */
[----:B0-----:R-:W-:-:S04]  /*1e970*/  IMAD.MOV R5, RZ, RZ, -R3 ;  /* 0x000000ffff057224 */ /* 0x001fc800078e0a03 */
[----:B------:R-:W-:-:S04]  /*1e980*/  IMAD R5, R5, R6, RZ ;  /* 0x0000000605057224 */ /* 0x000fc800078e02ff */
[----:B------:R-:W-:Y:S01]  /*1e990*/  IMAD.HI.U32 R2, R3, R5, R2 ;  /* 0x0000000503027227 */ /* 0x000fe200078e0002 */
[----:B------:R-:W-:Y:S02]  /*1e9a0*/  IABS R5, R17 ;  /* 0x0000001100057213 */ /* 0x000fe40000000000 */
[----:B------:R-:W-:-:S03]  /*1e9b0*/  IABS R3, R0 ;  /* 0x0000000000037213 */ /* 0x000fc60000000000 */
[----:B------:R-:W-:Y:S02]  /*1e9c0*/  IMAD.MOV R5, RZ, RZ, -R5 ;  /* 0x000000ffff057224 */ /* 0x000fe400078e0a05 */
        /* <DEDUP_REMOVED lines=16> */
.L_x_688:
[----:B------:R-:W-:Y:S01]  /*1ead0*/  UMOV UR4, URZ ;  /* 0x0000003f00047c82 */ /* 0x000fe20008000000 */
[----:B------:R-:W-:Y:S01]  /*1eae0*/  UMOV UR5, URZ ;  /* 0x0000003f00057c82 */ /* 0x000fe20008000000 */
[----:B------:R-:W-:Y:S01]  /*1eaf0*/  ULDC UR6, c[0x0][0xc3c] ;  /* 0x00030f0000067ab9 */ /* 0x000fe20000000800 */
[----:B------:R-:W-:Y:S02]  /*1eb00*/  IMAD.MOV.U32 R16, RZ, RZ, R0 ;  /* 0x000000ffff107224 */ /* 0x000fe400078e0000 */
[----:B------:R-:W-:Y:S02]  /*1eb10*/  IMAD.U32 R17, RZ, RZ, UR4 ;  /* 0x00000004ff117e24 */ /* 0x000fe4000f8e00ff */
[----:B------:R-:W-:Y:S02]  /*1eb20*/  IMAD.U32 R18, RZ, RZ, UR5 ;  /* 0x00000005ff127e24 */ /* 0x000fe4000f8e00ff */
[----:B------:R-:W-:-:S07]  /*1eb30*/  IMAD.U32 R19, RZ, RZ, UR6 ;  /* 0x00000006ff137e24 */ /* 0x000fce000f8e00ff */
.L_x_696:
        /* <DEDUP_REMOVED lines=10> */
.L_x_685:
[----:B------:R-:W-:Y:S02]  /*1ebe0*/  ULDC UR4, c[0x0][0xc3c] ;  /* 0x00030f0000047ab9 */ /* 0x000fe40000000800 */
[----:B---3--:R-:W-:-:S13]  /*1ebf0*/  ISETP.GE.AND P0, PT, R19, UR4, PT ;  /* 0x0000000413007c0c */ /* 0x008fda000bf06270 */
[----:B------:R-:W-:Y:S05]  /*1ec00*/  @!P0 BRA `(.L_x_697) ;  /* 0xffffff9800408947 */ /* 0x000fea000383ffff */
[----:B------:R-:W-:Y:S05]  /*1ec10*/  BSYNC B8 ;  /* 0x0000000000087941 */ /* 0x000fea0003800000 */
.L_x_553:
[----:B--2---:R-:W2:Y:S01]  /*1ec20*/  LDL.LU R0, [R1+0x28] ;  /* 0x0000280001007983 */ /* 0x004ea20000300800 */
[----:B------:R-:W-:Y:S01]  /*1ec30*/  BSSY B0, `(.L_x_698) ;  /* 0x000000b000007945 */ /* 0x000fe20003800000 */
[----:B0-----:R-:W0:Y:S01]  /*1ec40*/  S2R R5, SR_CgaCtaId ;  /* 0x0000000000057919 */ /* 0x001e220000008800 */
[----:B--2---:R-:W-:-:S05]  /*1ec50*/  VIADD R0, R0, 0x1 ;  /* 0x0000000100007836 */ /* 0x004fca0000000000 */
[----:B------:R-:W-:-:S04]  /*1ec60*/  LEA.HI R2, R0, R0, RZ, 0x1 ;  /* 0x0000000000027211 */ /* 0x000fc800078f08ff */
[----:B------:R-:W-:Y:S02]  /*1ec70*/  LOP3.LUT R3, R2, 0xfffffffe, RZ, 0xc0, !PT ;  /* 0xfffffffe02037812 */ /* 0x000fe400078ec0ff */
[----:B------:R-:W-:-:S03]  /*1ec80*/  MOV R2, 0x400 ;  /* 0x0000040000027802 */ /* 0x000fc60000000f00 */
[----:B------:R-:W-:Y:S01]  /*1ec90*/  IMAD.IADD R0, R0, 0x1, -R3 ;  /* 0x0000000100007824 */ /* 0x000fe200078e0a03 */
[----:B0-----:R-:W-:-:S04]  /*1eca0*/  LEA R9, R5, R2, 0x18 ;  /* 0x0000000205097211 */ /* 0x001fc800078ec0ff */
[----:B------:R-:W-:-:S04]  /*1ecb0*/  SHF.L.U32 R0, R0, 0x1f, RZ ;  /* 0x0000001f00007819 */ /* 0x000fc800000006ff */
[----:B------:R-:W0:Y:S02]  /*1ecc0*/  SYNCS.PHASECHK.TRANS64.TRYWAIT P0, [R9+URZ+0x31c20], R0 ;  /* 0x031c2000090075a7 */ /* 0x000e24000800017f */
[----:B0-----:R-:W-:Y:S05]  /*1ecd0*/  @!P0 BRA `(.L_x_699) ;  /* 0x00000024003c8947 */ /* 0x001fea0003800000 */
.L_x_798:
[----:B------:R-:W-:Y:S05]  /*1ece0*/  BSYNC B0 ;  /* 0x0000000000007941 */ /* 0x000fea0003800000 */
.L_x_698:
[----:B------:R-:W-:-:S03]  /*1ecf0*/  UMOV UR4, 0xffffffff ;  /* 0xffffffff00047882 */ /* 0x000fc60000000000 */
[----:B------:R-:W-:Y:S05]  /*1ed00*/  BRA.DIV UR4, `(.L_x_700) ;  /* 0x0000002604447947 */ /* 0x000fea000b800000 */
[----:B0-----:R-:W0:Y:S02]  /*1ed10*/  S2R R0, SR_TID.X ;  /* 0x0000000000007919 */ /* 0x001e240000002100 */
[----:B0-----:R-:W-:-:S04]  /*1ed20*/  SHF.R.U32.HI R0, RZ, 0x5, R0 ;  /* 0x00000005ff007819 */ /* 0x001fc80000011600 */
[----:B------:R-:W-:-:S05]  /*1ed30*/  LOP3.LUT R0, R0, 0x3, RZ, 0xc0, !PT ;  /* 0x0000000300007812 */ /* 0x000fca00078ec0ff */
[----:B------:R0:W2:Y:S02]  /*1ed40*/  SHFL.IDX PT, R14, R0, RZ, 0x1f ;  /* 0x00001fff000e7589 */ /* 0x0000a400000e0000 */
.L_x_801:
[----:B--2---:R-:W-:-:S13]  /*1ed50*/  ISETP.NE.AND P0, PT, R14, RZ, PT ;  /* 0x000000ff0e00720c */ /* 0x004fda0003f05270 */
[----:B------:R-:W-:Y:S05]  /*1ed60*/  @P0 BRA `(.L_x_408) ;  /* 0x0000000000880947 */ /* 0x000fea0003800000 */
[----:B------:R-:W-:-:S03]  /*1ed70*/  UMOV UR4, 0xffffffff ;  /* 0xffffffff00047882 */ /* 0x000fc60000000000 */
[----:B------:R-:W-:Y:S05]  /*1ed80*/  BRA.DIV UR4, `(.L_x_701) ;  /* 0x0000002604587947 */ /* 0x000fea000b800000 */
[----:B------:R-:W-:-:S13]  /*1ed90*/  ELECT P6, URZ, PT ;  /* 0x00000000003f782f */ /* 0x000fda00038c0000 */
.L_x_804:
[----:B------:R-:W-:Y:S05]  /*1eda0*/  @!P6 BRA `(.L_x_408) ;  /* 0x000000000078e947 */ /* 0x000fea0003800000 */
[----:B0-----:R-:W2:Y:S02]  /*1edb0*/  LDL.LU R0, [R1+0x60] ;  /* 0x0000600001007983 */ /* 0x001ea40000300800 */
[----:B--2---:R-:W-:-:S04]  /*1edc0*/  LOP3.LUT R0, R0, 0x2, RZ, 0xfc, !PT ;  /* 0x0000000200007812 */ /* 0x004fc800078efcff */
[----:B------:R-:W-:-:S13]  /*1edd0*/  ISETP.NE.AND P2, PT, R0, 0x3, PT ;  /* 0x000000030000780c */ /* 0x000fda0003f45270 */
[----:B------:R-:W-:Y:S05]  /*1ede0*/  @!P2 BRA `(.L_x_702) ;  /* 0x000000000004a947 */ /* 0x000fea0003800000 */
[----:B------:R-:W-:Y:S01]  /*1edf0*/  BPT.TRAP 0x1 ;  /* 0x000000040000795c */ /* 0x000fe20000300000 */
.L_x_702:
[----:B------:R-:W-:Y:S01]  /*1ee00*/  VIADD R0, R9, 0x31c40 ;  /* 0x00031c4009007836 */ /* 0x000fe20000000000 */
[----:B------:R-:W-:Y:S01]  /*1ee10*/  SHF.L.U32 R4, R26, 0x1f, RZ ;  /* 0x0000001f1a047819 */ /* 0x000fe200000006ff */
[C---:B------:R-:W-:Y:S02]  /*1ee20*/  VIADD R2, R23.reuse, 0x1 ;  /* 0x0000000117027836 */ /* 0x040fe40000000000 */
[----:B------:R-:W-:-:S03]  /*1ee30*/  IMAD R5, R23, 0x8, R0 ;  /* 0x0000000817057824 */ /* 0x000fc600078e0200 */
[C---:B------:R-:W-:Y:S01]  /*1ee40*/  ISETP.NE.AND P1, PT, R2.reuse, 0x2, PT ;  /* 0x000000020200780c */ /* 0x040fe20003f25270 */
[----:B------:R-:W0:Y:S03]  /*1ee50*/  SYNCS.PHASECHK.TRANS64.TRYWAIT P0, [R5+URZ], R4 ;  /* 0x00000004050075a7 */ /* 0x000e26000800017f */
[----:B------:R-:W-:Y:S02]  /*1ee60*/  SEL R3, RZ, 0x1, P1 ;  /* 0x00000001ff037807 */ /* 0x000fe40000800000 */
[----:B-1----:R-:W-:Y:S02]  /*1ee70*/  SEL R7, R2, RZ, P1 ;  /* 0x000000ff02077207 */ /* 0x002fe40000800000 */
[----:B------:R-:W-:-:S03]  /*1ee80*/  LOP3.LUT R2, R26, R3, RZ, 0x3c, !PT ;  /* 0x000000031a027212 */ /* 0x000fc600078e3cff */
[----:B------:R-:W-:Y:S01]  /*1ee90*/  IMAD R3, R7, 0x8, R0 ;  /* 0x0000000807037824 */ /* 0x000fe200078e0200 */
[----:B------:R-:W-:Y:S01]  /*1eea0*/  SHF.L.U32 R2, R2, 0x1f, RZ ;  /* 0x0000001f02027819 */ /* 0x000fe200000006ff */
[----:B0-----:R-:W-:Y:S06]  /*1eeb0*/  @!P0 BRA `(.L_x_703) ;  /* 0x00000024002c8947 */ /* 0x001fec0003800000 */
.L_x_805:
[----:B------:R-:W1:Y:S02]  /*1eec0*/  SYNCS.PHASECHK.TRANS64.TRYWAIT P0, [R3+URZ], R2 ;  /* 0x00000002030075a7 */ /* 0x000e64000800017f */
[----:B-1----:R-:W-:Y:S05]  /*1eed0*/  @!P0 BRA `(.L_x_704) ;  /* 0x0000002400388947 */ /* 0x002fea0003800000 */
.L_x_806:
[----:B------:R-:W-:Y:S05]  /*1eee0*/  @!P2 BRA `(.L_x_705) ;  /* 0x000000000004a947 */ /* 0x000fea0003800000 */
[----:B------:R-:W-:Y:S01]  /*1eef0*/  BPT.TRAP 0x1 ;  /* 0x000000040000795c */ /* 0x000fe20000300000 */
.L_x_705:
[----:B------:R-:W-:-:S04]  /*1ef00*/  VIADD R0, R9, 0x31c60 ;  /* 0x00031c6009007836 */ /* 0x000fc80000000000 */
[----:B------:R-:W-:-:S04]  /*1ef10*/  IMAD R23, R23, 0x8, R0 ;  /* 0x0000000817177824 */ /* 0x000fc800078e0200 */
[----:B------:R-:W2:Y:S02]  /*1ef20*/  SYNCS.PHASECHK.TRANS64.TRYWAIT P0, [R23+URZ], R4 ;  /* 0x00000004170075a7 */ /* 0x000ea4000800017f */
[----:B--2---:R-:W-:Y:S05]  /*1ef30*/  @!P0 BRA `(.L_x_706) ;  /* 0x0000002400348947 */ /* 0x004fea0003800000 */
.L_x_807:
[----:B------:R-:W-:-:S07]  /*1ef40*/  IMAD R7, R7, 0x8, R0 ;  /* 0x0000000807077824 */ /* 0x000fce00078e0200 */
.L_x_707:
[----:B---3--:R3:W4:Y:S02]  /*1ef50*/  SYNCS.PHASECHK.TRANS64.TRYWAIT P0, [R7+URZ], R2 ;  /* 0x00000002070075a7 */ /* 0x008724000800017f */
[----:B----4-:R-:W-:Y:S05]  /*1ef60*/  @!P0 NANOSLEEP.SYNCS 0x989680 ;  /* 0x009896800000895d */ /* 0x010fea0003900000 */
[----:B------:R-:W4:Y:S02]  /*1ef70*/  @!P0 SYNCS.PHASECHK.TRANS64 P0, [R7+URZ], R2 ;  /* 0x00000002070085a7 */ /* 0x000f24000800007f */
[----:B----4-:R-:W-:Y:S05]  /*1ef80*/  @!P0 BRA `(.L_x_707) ;  /* 0xfffffffc00f08947 */ /* 0x010fea000383ffff */
.L_x_408:
[----:B------:R-:W-:Y:S05]  /*1ef90*/  BSYNC B9 ;  /* 0x0000000000097941 */ /* 0x000fea0003800000 */
.L_x_405:
[----:B------:R-:W-:Y:S05]  /*1efa0*/  EXIT ;  /* 0x000000000000794d */ /* 0x000fea0003800000 */
.L_x_424:
[----:B0-----:R0:W1:Y:S02]  /*1efb0*/  SYNCS.PHASECHK.TRANS64.TRYWAIT P5, [R21+URZ+0x31c90], R91 ;  /* 0x031c905b150075a7 */ /* 0x00106400080a017f */
[----:B-1----:R-:W-:Y:S05]  /*1efc0*/  @!P5 NANOSLEEP.SYNCS 0x989680 ;  /* 0x009896800000d95d */ /* 0x002fea0003900000 */
[----:B------:R-:W1:Y:S02]  /*1efd0*/  @!P5 SYNCS.PHASECHK.TRANS64 P5, [R21+URZ+0x31c90], R91 ;  /* 0x031c905b1500d5a7 */ /* 0x000e6400080a007f */
[----:B-1----:R-:W-:Y:S05]  /*1efe0*/  @!P5 BRA `(.L_x_424) ;  /* 0xfffffffc00f0d947 */ /* 0x002fea000383ffff */
[----:B------:R-:W-:Y:S05]  /*1eff0*/  BRA `(.L_x_708) ;  /* 0xfffffe4000807947 */ /* 0x000fea000383ffff */
.L_x_452:
[----:B0-----:R0:W1:Y:S02]  /*1f000*/  SYNCS.PHASECHK.TRANS64.TRYWAIT P5, [R21+URZ+0x31c90], R91 ;  /* 0x031c905b150075a7 */ /* 0x00106400080a017f */
[----:B-1----:R-:W-:Y:S05]  /*1f010*/  @!P5 NANOSLEEP.SYNCS 0x989680 ;  /* 0x009896800000d95d */ /* 0x002fea0003900000 */
[----:B------:R-:W1:Y:S02]  /*1f020*/  @!P5 SYNCS.PHASECHK.TRANS64 P5, [R21+URZ+0x31c90], R91 ;  /* 0x031c905b1500d5a7 */ /* 0x000e6400080a007f */
[----:B-1----:R-:W-:Y:S05]  /*1f030*/  @!P5 BRA `(.L_x_452) ;  /* 0xfffffffc00f0d947 */ /* 0x002fea000383ffff */
[----:B------:R-:W-:Y:S05]  /*1f040*/  BRA `(.L_x_709) ;  /* 0xfffffe5c00207947 */ /* 0x000fea000383ffff */
.L_x_465:
[----:B0-----:R0:W1:Y:S02]  /*1f050*/  SYNCS.PHASECHK.TRANS64.TRYWAIT P4, [R21+URZ+0x31c90], R91 ;  /* 0x031c905b150075a7 */ /* 0x001064000808017f */
[----:B-1----:R-:W-:Y:S05]  /*1f060*/  @!P4 NANOSLEEP.SYNCS 0x989680 ;  /* 0x009896800000c95d */ /* 0x002fea0003900000 */
[----:B------:R-:W1:Y:S02]  /*1f070*/  @!P4 SYNCS.PHASECHK.TRANS64 P4, [R21+URZ+0x31c90], R91 ;  /* 0x031c905b1500c5a7 */ /* 0x000e64000808007f */
[----:B-1----:R-:W-:Y:S05]  /*1f080*/  @!P4 BRA `(.L_x_465) ;  /* 0xfffffffc00f0c947 */ /* 0x002fea000383ffff */
[----:B------:R-:W-:Y:S05]  /*1f090*/  BRA `(.L_x_710) ;  /* 0xfffffe7400cc7947 */ /* 0x000fea000383ffff */
.L_x_469:
[----:B--2---:R2:W3:Y:S02]  /*1f0a0*/  SYNCS.PHASECHK.TRANS64.TRYWAIT P3, [R21+URZ+0x31cb0], R91 ;  /* 0x031cb05b150075a7 */ /* 0x0044e4000806017f */
[----:B---3--:R-:W-:Y:S05]  /*1f0b0*/  @!P3 NANOSLEEP.SYNCS 0x989680 ;  /* 0x009896800000b95d */ /* 0x008fea0003900000 */
[----:B------:R-:W3:Y:S02]  /*1f0c0*/  @!P3 SYNCS.PHASECHK.TRANS64 P3, [R21+URZ+0x31cb0], R91 ;  /* 0x031cb05b1500b5a7 */ /* 0x000ee4000806007f */
[----:B---3--:R-:W-:Y:S05]  /*1f0d0*/  @!P3 BRA `(.L_x_469) ;  /* 0xfffffffc00f0b947 */ /* 0x008fea000383ffff */
[----:B------:R-:W-:Y:S05]  /*1f0e0*/  BRA `(.L_x_711) ;  /* 0xfffffe7800647947 */ /* 0x000fea000383ffff */
.L_x_475:
[----:B------:R-:W1:Y:S01]  /*1f0f0*/  S2R R4, SR_TID.X ;  /* 0x0000000000047919 */ /* 0x000e620000002100 */
[----:B------:R-:W-:Y:S01]  /*1f100*/  BSSY B0, `(.L_x_712) ;  /* 0x000000c000007945 */ /* 0x000fe20003800000 */
[----:B------:R-:W-:Y:S02]  /*1f110*/  IMAD.MOV.U32 R12, RZ, RZ, RZ ;  /* 0x000000ffff0c7224 */ /* 0x000fe400078e00ff */
[----:B------:R-:W-:Y:S02]  /*1f120*/  IMAD.MOV.U32 R11, RZ, RZ, 0x1f ;  /* 0x0000001fff0b7424 */ /* 0x000fe400078e00ff */
[----:B------:R-:W-:Y:S02]  /*1f130*/  IMAD.MOV.U32 R15, RZ, RZ, -0x1 ;  /* 0xffffffffff0f7424 */ /* 0x000fe400078e00ff */
[----:B-1----:R-:W-:-:S05]  /*1f140*/  VIADD R5, R4, 0xffffff80 ;  /* 0xffffff8004057836 */ /* 0x002fca0000000000 */
[----:B------:R-:W-:-:S04]  /*1f150*/  SHF.R.S32.HI R4, RZ, 0x1f, R5 ;  /* 0x0000001fff047819 */ /* 0x000fc80000011405 */
[----:B------:R-:W-:-:S04]  /*1f160*/  LEA.HI R4, R4, R5, RZ, 0x7 ;  /* 0x0000000504047211 */ /* 0x000fc800078f38ff */
[----:B------:R-:W-:-:S05]  /*1f170*/  SHF.R.S32.HI R4, RZ, 0x7, R4 ;  /* 0x00000007ff047819 */ /* 0x000fca0000011404 */
[----:B------:R-:W-:-:S07]  /*1f180*/  IMAD.MOV.U32 R13, RZ, RZ, R4 ;  /* 0x000000ffff0d7224 */ /* 0x000fce00078e0004 */
[----:B0----5:R-:W-:Y:S05]  /*1f190*/  WARPSYNC.COLLECTIVE R15, `(.L_x_713) ;  /* 0x000000000f087348 */ /* 0x021fea0003c00000 */
[----:B------:R1:W2:Y:S02]  /*1f1a0*/  SHFL.IDX P6, R14, R13, R12, R11 ;  /* 0x0000000c0d0e7389 */ /* 0x0002a400000c000b */
[----:B012--5:R-:W-:Y:S01]  /*1f1b0*/  ENDCOLLECTIVE ;  /* 0x000000000000791b */ /* 0x027fe20003800000 */
.L_x_713:
[----:B------:R-:W-:Y:S05]  /*1f1c0*/  BSYNC B0 ;  /* 0x0000000000007941 */ /* 0x000fea0003800000 */
.L_x_712:
[----:B------:R0:W-:Y:S01]  /*1f1d0*/  STL [R1+0x78], R14 ;  /* 0x0000780e01007387 */ /* 0x0001e20000100800 */
[----:B------:R-:W-:Y:S05]  /*1f1e0*/  BRA `(.L_x_714) ;  /* 0xfffffe7c00bc7947 */ /* 0x000fea000383ffff */
.L_x_486:
[----:B------:R-:W-:Y:S01]  /*1f1f0*/  BSSY B1, `(.L_x_715) ;  /* 0x0000008000017945 */ /* 0x000fe20003800000 */
[----:B------:R-:W-:Y:S02]  /*1f200*/  IMAD.MOV.U32 R13, RZ, RZ, R25 ;  /* 0x000000ffff0d7224 */ /* 0x000fe400078e0019 */
[----:B------:R-:W-:Y:S02]  /*1f210*/  IMAD.MOV.U32 R12, RZ, RZ, RZ ;  /* 0x000000ffff0c7224 */ /* 0x000fe400078e00ff */
[----:B------:R-:W-:Y:S02]  /*1f220*/  IMAD.MOV.U32 R11, RZ, RZ, 0x1e1f ;  /* 0x00001e1fff0b7424 */ /* 0x000fe400078e00ff */
[----:B------:R-:W-:-:S07]  /*1f230*/  IMAD.MOV.U32 R15, RZ, RZ, -0x1 ;  /* 0xffffffffff0f7424 */ /* 0x000fce00078e00ff */
[----:B0-----:R-:W-:Y:S05]  /*1f240*/  WARPSYNC.COLLECTIVE R15, `(.L_x_716) ;  /* 0x000000000f087348 */ /* 0x001fea0003c00000 */
[----:B0-----:R0:W1:Y:S02]  /*1f250*/  SHFL.IDX P6, R14, R13, R12, R11 ;  /* 0x0000000c0d0e7389 */ /* 0x00106400000c000b */
[----:B01----:R-:W-:Y:S01]  /*1f260*/  ENDCOLLECTIVE ;  /* 0x000000000000791b */ /* 0x003fe20003800000 */
.L_x_716:
[----:B------:R-:W-:Y:S05]  /*1f270*/  BSYNC B1 ;  /* 0x0000000000017941 */ /* 0x000fea0003800000 */
.L_x_715:
[----:B------:R-:W-:Y:S02]  /*1f280*/  IMAD.MOV.U32 R13, RZ, RZ, R24 ;  /* 0x000000ffff0d7224 */ /* 0x000fe400078e0018 */
[----:B------:R-:W-:Y:S02]  /*1f290*/  IMAD.MOV.U32 R12, RZ, RZ, RZ ;  /* 0x000000ffff0c7224 */ /* 0x000fe400078e00ff */
[----:B------:R-:W-:Y:S02]  /*1f2a0*/  IMAD.MOV.U32 R11, RZ, RZ, 0x1e1f ;  /* 0x00001e1fff0b7424 */ /* 0x000fe400078e00ff */
[----:B------:R-:W-:Y:S02]  /*1f2b0*/  IMAD.MOV.U32 R15, RZ, RZ, -0x1 ;  /* 0xffffffffff0f7424 */ /* 0x000fe400078e00ff */
[----:B------:R-:W-:-:S07]  /*1f2c0*/  IMAD.MOV.U32 R3, RZ, RZ, R14 ;  /* 0x000000ffff037224 */ /* 0x000fce00078e000e */
[----:B------:R-:W-:Y:S05]  /*1f2d0*/  WARPSYNC.COLLECTIVE R15, `(.L_x_717) ;  /* 0x000000000f087348 */ /* 0x000fea0003c00000 */
[----:B------:R0:W1:Y:S02]  /*1f2e0*/  SHFL.IDX P6, R14, R13, R12, R11 ;  /* 0x0000000c0d0e7389 */ /* 0x00006400000c000b */
[----:B01----:R-:W-:Y:S01]  /*1f2f0*/  ENDCOLLECTIVE ;  /* 0x000000000000791b */ /* 0x003fe20003800000 */
.L_x_717:
[----:B------:R-:W-:Y:S02]  /*1f300*/  IMAD.MOV.U32 R13, RZ, RZ, R27 ;  /* 0x000000ffff0d7224 */ /* 0x000fe400078e001b */
[----:B------:R-:W-:-:S07]  /*1f310*/  IMAD.MOV.U32 R0, RZ, RZ, R14 ;  /* 0x000000ffff007224 */ /* 0x000fce00078e000e */
[----:B------:R-:W-:Y:S05]  /*1f320*/  WARPSYNC.COLLECTIVE R15, `(.L_x_718) ;  /* 0x000000000f087348 */ /* 0x000fea0003c00000 */
[----:B------:R0:W1:Y:S02]  /*1f330*/  SHFL.IDX P6, R14, R13, R12, R11 ;  /* 0x0000000c0d0e7389 */ /* 0x00006400000c000b */
[----:B01----:R-:W-:Y:S01]  /*1f340*/  ENDCOLLECTIVE ;  /* 0x000000000000791b */ /* 0x003fe20003800000 */
.L_x_718:
[----:B------:R-:W-:Y:S02]  /*1f350*/  IMAD.MOV.U32 R13, RZ, RZ, R26 ;  /* 0x000000ffff0d7224 */ /* 0x000fe400078e001a */
[----:B------:R-:W-:-:S07]  /*1f360*/  IMAD.MOV.U32 R5, RZ, RZ, R14 ;  /* 0x000000ffff057224 */ /* 0x000fce00078e000e */
[----:B------:R-:W-:Y:S05]  /*1f370*/  WARPSYNC.COLLECTIVE R15, `(.L_x_719) ;  /* 0x000000000f087348 */ /* 0x000fea0003c00000 */
[----:B------:R0:W1:Y:S02]  /*1f380*/  SHFL.IDX P6, R14, R13, R12, R11 ;  /* 0x0000000c0d0e7389 */ /* 0x00006400000c000b */
[----:B01----:R-:W-:Y:S01]  /*1f390*/  ENDCOLLECTIVE ;  /* 0x000000000000791b */ /* 0x003fe20003800000 */
.L_x_719:
[----:B------:R-:W-:Y:S05]  /*1f3a0*/  BRA `(.L_x_720) ;  /* 0xfffffe8000c87947 */ /* 0x000fea000383ffff */
.L_x_490:
[----:B0-----:R0:W1:Y:S02]  /*1f3b0*/  SYNCS.PHASECHK.TRANS64.TRYWAIT P1, [R16+URZ+0x31c00], R3 ;  /* 0x031c0003100075a7 */ /* 0x001064000802017f */
[----:B-1----:R-:W-:Y:S05]  /*1f3c0*/  @!P1 NANOSLEEP.SYNCS 0x989680 ;  /* 0x009896800000995d */ /* 0x002fea0003900000 */
[----:B------:R-:W1:Y:S02]  /*1f3d0*/  @!P1 SYNCS.PHASECHK.TRANS64 P1, [R16+URZ+0x31c00], R3 ;  /* 0x031c0003100095a7 */ /* 0x000e64000802007f */
[----:B-1----:R-:W-:Y:S05]  /*1f3e0*/  @!P1 BRA `(.L_x_490) ;  /* 0xfffffffc00f09947 */ /* 0x002fea000383ffff */
[----:B------:R-:W-:Y:S05]  /*1f3f0*/  BRA `(.L_x_721) ;  /* 0xfffffe8c00147947 */ /* 0x000fea000383ffff */
.L_x_502:
        /* <DEDUP_REMOVED lines=8> */
.L_x_723:
[----:B------:R-:W-:Y:S05]  /*1f480*/  BSYNC B1 ;  /* 0x0000000000017941 */ /* 0x000fea0003800000 */
.L_x_722:
        /* <DEDUP_REMOVED lines=8> */
.L_x_724:
[----:B------:R-:W-:Y:S02]  /*1f510*/  IMAD.MOV.U32 R21, RZ, RZ, R3 ;  /* 0x000000ffff157224 */ /* 0x000fe400078e0003 */
[----:B------:R-:W-:Y:S02]  /*1f520*/  IMAD.MOV.U32 R13, RZ, RZ, R27 ;  /* 0x000000ffff0d7224 */ /* 0x000fe400078e001b */
[----:B------:R-:W-:-:S07]  /*1f530*/  IMAD.MOV.U32 R0, RZ, RZ, R14 ;  /* 0x000000ffff007224 */ /* 0x000fce00078e000e */
[----:B------:R-:W-:Y:S05]  /*1f540*/  WARPSYNC.COLLECTIVE R15, `(.L_x_725) ;  /* 0x000000000f087348 */ /* 0x000fea0003c00000 */
[----:B------:R0:W1:Y:S02]  /*1f550*/  SHFL.IDX P6, R14, R13, R12, R11 ;  /* 0x0000000c0d0e7389 */ /* 0x00006400000c000b */
[----:B01----:R-:W-:Y:S01]  /*1f560*/  ENDCOLLECTIVE ;  /* 0x000000000000791b */ /* 0x003fe20003800000 */
.L_x_725:
[----:B------:R-:W-:Y:S02]  /*1f570*/  IMAD.MOV.U32 R20, RZ, RZ, R0 ;  /* 0x000000ffff147224 */ /* 0x000fe400078e0000 */
[----:B------:R-:W-:Y:S02]  /*1f580*/  IMAD.MOV.U32 R13, RZ, RZ, R26 ;  /* 0x000000ffff0d7224 */ /* 0x000fe400078e001a */
[----:B------:R-:W-:-:S07]  /*1f590*/  IMAD.MOV.U32 R5, RZ, RZ, R14 ;  /* 0x000000ffff057224 */ /* 0x000fce00078e000e */
[----:B------:R-:W-:Y:S05]  /*1f5a0*/  WARPSYNC.COLLECTIVE R15, `(.L_x_726) ;  /* 0x000000000f087348 */ /* 0x000fea0003c00000 */
[----:B------:R0:W1:Y:S02]  /*1f5b0*/  SHFL.IDX P6, R14, R13, R12, R11 ;  /* 0x0000000c0d0e7389 */ /* 0x00006400000c000b */
[----:B01----:R-:W-:Y:S01]  /*1f5c0*/  ENDCOLLECTIVE ;  /* 0x000000000000791b */ /* 0x003fe20003800000 */
.L_x_726:
[----:B------:R-:W-:Y:S05]  /*1f5d0*/  BRA `(.L_x_727) ;  /* 0xfffffe9c00ac7947 */ /* 0x000fea000383ffff */
.L_x_506:
[----:B0-----:R0:W1:Y:S02]  /*1f5e0*/  SYNCS.PHASECHK.TRANS64.TRYWAIT P1, [R16+URZ+0x31c00], R3 ;  /* 0x031c0003100075a7 */ /* 0x001064000802017f */
[----:B-1----:R-:W-:Y:S05]  /*1f5f0*/  @!P1 NANOSLEEP.SYNCS 0x989680 ;  /* 0x009896800000995d */ /* 0x002fea0003900000 */
[----:B------:R-:W1:Y:S02]  /*1f600*/  @!P1 SYNCS.PHASECHK.TRANS64 P1, [R16+URZ+0x31c00], R3 ;  /* 0x031c0003100095a7 */ /* 0x000e64000802007f */
[----:B-1----:R-:W-:Y:S05]  /*1f610*/  @!P1 BRA `(.L_x_506) ;  /* 0xfffffffc00f09947 */ /* 0x002fea000383ffff */
[----:B------:R-:W-:Y:S05]  /*1f620*/  BRA `(.L_x_728) ;  /* 0xfffffea400547947 */ /* 0x000fea000383ffff */
.L_x_514:
[----:B-1----:R1:W3:Y:S02]  /*1f630*/  SYNCS.PHASECHK.TRANS64.TRYWAIT P1, [R0+URZ+0x31c30], R5 ;  /* 0x031c3005000075a7 */ /* 0x0022e4000802017f */
[----:B---3--:R-:W-:Y:S05]  /*1f640*/  @!P1 NANOSLEEP.SYNCS 0x989680 ;  /* 0x009896800000995d */ /* 0x008fea0003900000 */
[----:B------:R-:W3:Y:S02]  /*1f650*/  @!P1 SYNCS.PHASECHK.TRANS64 P1, [R0+URZ+0x31c30], R5 ;  /* 0x031c3005000095a7 */ /* 0x000ee4000802007f */
[----:B---3--:R-:W-:Y:S05]  /*1f660*/  @!P1 BRA `(.L_x_514) ;  /* 0xfffffffc00f09947 */ /* 0x008fea000383ffff */
[----:B------:R-:W-:Y:S05]  /*1f670*/  BRA `(.L_x_513) ;  /* 0xfffffeb800fc7947 */ /* 0x000fea000383ffff */
.L_x_520:
[----:B-1----:R1:W2:Y:S02]  /*1f680*/  SYNCS.PHASECHK.TRANS64.TRYWAIT P3, [R14+URZ+0x31c30], R15 ;  /* 0x031c300f0e0075a7 */ /* 0x0022a4000806017f */
[----:B--2---:R-:W-:Y:S05]  /*1f690*/  @!P3 NANOSLEEP.SYNCS 0x989680 ;  /* 0x009896800000b95d */ /* 0x004fea0003900000 */
[----:B------:R-:W2:Y:S02]  /*1f6a0*/  @!P3 SYNCS.PHASECHK.TRANS64 P3, [R14+URZ+0x31c30], R15 ;  /* 0x031c300f0e00b5a7 */ /* 0x000ea4000806007f */
[----:B--2---:R-:W-:Y:S05]  /*1f6b0*/  @!P3 BRA `(.L_x_520) ;  /* 0xfffffffc00f0b947 */ /* 0x004fea000383ffff */
[----:B------:R-:W-:Y:S05]  /*1f6c0*/  BRA `(.L_x_519) ;  /* 0xffffff0400dc7947 */ /* 0x000fea000383ffff */
.L_x_524:
[----:B-1----:R1:W2:Y:S02]  /*1f6d0*/  SYNCS.PHASECHK.TRANS64.TRYWAIT P2, [R15+URZ+0x31c50], R14 ;  /* 0x031c500e0f0075a7 */ /* 0x0022a4000804017f */
[----:B--2---:R-:W-:Y:S05]  /*1f6e0*/  @!P2 NANOSLEEP.SYNCS 0x989680 ;  /* 0x009896800000a95d */ /* 0x004fea0003900000 */
[----:B------:R-:W2:Y:S02]  /*1f6f0*/  @!P2 SYNCS.PHASECHK.TRANS64 P2, [R15+URZ+0x31c50], R14 ;  /* 0x031c500e0f00a5a7 */ /* 0x000ea4000804007f */
[----:B--2---:R-:W-:Y:S05]  /*1f700*/  @!P2 BRA `(.L_x_524) ;  /* 0xfffffffc00f0a947 */ /* 0x004fea000383ffff */
[----:B------:R-:W-:Y:S05]  /*1f710*/  BRA `(.L_x_521) ;  /* 0xffffff2c00407947 */ /* 0x000fea000383ffff */
.L_x_529:
[----:B--2---:R2:W3:Y:S02]  /*1f720*/  SYNCS.PHASECHK.TRANS64.TRYWAIT P0, [R9+URZ+0x31c50], R0 ;  /* 0x031c5000090075a7 */ /* 0x0044e4000800017f */
[----:B---3--:R-:W-:Y:S05]  /*1f730*/  @!P0 NANOSLEEP.SYNCS 0x989680 ;  /* 0x009896800000895d */ /* 0x008fea0003900000 */
[----:B------:R-:W3:Y:S02]  /*1f740*/  @!P0 SYNCS.PHASECHK.TRANS64 P0, [R9+URZ+0x31c50], R0 ;  /* 0x031c5000090085a7 */ /* 0x000ee4000800007f */
[----:B---3--:R-:W-:Y:S05]  /*1f750*/  @!P0 BRA `(.L_x_529) ;  /* 0xfffffffc00f08947 */ /* 0x008fea000383ffff */
[----:B------:R-:W-:Y:S05]  /*1f760*/  BRA `(.L_x_528) ;  /* 0xffffff5800707947 */ /* 0x000fea000383ffff */
.L_x_539:
[----:B------:R-:W-:Y:S02]  /*1f770*/  IMAD.MOV.U32 R13, RZ, RZ, R2 ;  /* 0x000000ffff0d7224 */ /* 0x000fe400078e0002 */
[----:B------:R-:W-:Y:S02]  /*1f780*/  IMAD.MOV.U32 R12, RZ, RZ, RZ ;  /* 0x000000ffff0c7224 */ /* 0x000fe400078e00ff */
[----:B------:R-:W-:Y:S02]  /*1f790*/  IMAD.MOV.U32 R11, RZ, RZ, 0x1c1f ;  /* 0x00001c1fff0b7424 */ /* 0x000fe400078e00ff */
[----:B------:R-:W-:-:S07]  /*1f7a0*/  IMAD.MOV.U32 R15, RZ, RZ, -0x1 ;  /* 0xffffffffff0f7424 */ /* 0x000fce00078e00ff */
[----:B0-----:R-:W-:Y:S05]  /*1f7b0*/  WARPSYNC.COLLECTIVE R15, `(.L_x_729) ;  /* 0x000000000f087348 */ /* 0x001fea0003c00000 */
[----:B------:R1:W2:Y:S02]  /*1f7c0*/  SHFL.IDX P6, R14, R13, R12, R11 ;  /* 0x0000000c0d0e7389 */ /* 0x0002a400000c000b */
[----:B012---:R-:W-:Y:S01]  /*1f7d0*/  ENDCOLLECTIVE ;  /* 0x000000000000791b */ /* 0x007fe20003800000 */
.L_x_729:
[----:B------:R-:W-:Y:S02]  /*1f7e0*/  IMAD.MOV.U32 R13, RZ, RZ, R0 ;  /* 0x000000ffff0d7224 */ /* 0x000fe400078e0000 */
[----:B------:R-:W-:-:S07]  /*1f7f0*/  IMAD.MOV.U32 R3, RZ, RZ, R14 ;  /* 0x000000ffff037224 */ /* 0x000fce00078e000e */
[----:B------:R-:W-:Y:S05]  /*1f800*/  WARPSYNC.COLLECTIVE R15, `(.L_x_730) ;  /* 0x000000000f087348 */ /* 0x000fea0003c00000 */
[----:B------:R0:W1:Y:S02]  /*1f810*/  SHFL.IDX P6, R14, R13, R12, R11 ;  /* 0x0000000c0d0e7389 */ /* 0x00006400000c000b */
[----:B01----:R-:W-:Y:S01]  /*1f820*/  ENDCOLLECTIVE ;  /* 0x000000000000791b */ /* 0x003fe20003800000 */
.L_x_730:
[----:B------:R-:W-:Y:S05]  /*1f830*/  BRA `(.L_x_731) ;  /* 0xffffff7c00ac7947 */ /* 0x000fea000383ffff */
.L_x_542:
[----:B------:R-:W-:Y:S01]  /*1f840*/  BSSY B1, `(.L_x_732) ;  /* 0x0000008000017945 */ /* 0x000fe20003800000 */
[----:B------:R-:W-:Y:S02]  /*1f850*/  IMAD.MOV.U32 R13, RZ, RZ, R2 ;  /* 0x000000ffff0d7224 */ /* 0x000fe400078e0002 */
[----:B------:R-:W-:Y:S02]  /*1f860*/  IMAD.MOV.U32 R12, RZ, RZ, 0x1 ;  /* 0x00000001ff0c7424 */ /* 0x000fe400078e00ff */
[----:B----4-:R-:W-:Y:S02]  /*1f870*/  IMAD.MOV.U32 R11, RZ, RZ, 0x1c1f ;  /* 0x00001c1fff0b7424 */ /* 0x010fe400078e00ff */
[----:B------:R-:W-:-:S07]  /*1f880*/  IMAD.MOV.U32 R15, RZ, RZ, -0x1 ;  /* 0xffffffffff0f7424 */ /* 0x000fce00078e00ff */
[----:B0123--:R-:W-:Y:S05]  /*1f890*/  WARPSYNC.COLLECTIVE R15, `(.L_x_733) ;  /* 0x000000000f087348 */ /* 0x00ffea0003c00000 */
[----:B---3--:R3:W4:Y:S02]  /*1f8a0*/  SHFL.IDX P6, R14, R13, R12, R11 ;  /* 0x0000000c0d0e7389 */ /* 0x00872400000c000b */
[----:B01234-:R-:W-:Y:S01]  /*1f8b0*/  ENDCOLLECTIVE ;  /* 0x000000000000791b */ /* 0x01ffe20003800000 */
.L_x_733:
[----:B------:R-:W-:Y:S05]  /*1f8c0*/  BSYNC B1 ;  /* 0x0000000000017941 */ /* 0x000fea0003800000 */
.L_x_732:
[----:B------:R-:W-:Y:S02]  /*1f8d0*/  IMAD.MOV.U32 R13, RZ, RZ, R0 ;  /* 0x000000ffff0d7224 */ /* 0x000fe400078e0000 */
[----:B------:R-:W-:Y:S02]  /*1f8e0*/  IMAD.MOV.U32 R12, RZ, RZ, 0x1 ;  /* 0x00000001ff0c7424 */ /* 0x000fe400078e00ff */
[----:B------:R-:W-:Y:S02]  /*1f8f0*/  IMAD.MOV.U32 R11, RZ, RZ, 0x1c1f ;  /* 0x00001c1fff0b7424 */ /* 0x000fe400078e00ff */
[----:B------:R-:W-:Y:S02]  /*1f900*/  IMAD.MOV.U32 R15, RZ, RZ, -0x1 ;  /* 0xffffffffff0f7424 */ /* 0x000fe400078e00ff */
[----:B------:R-:W-:-:S07]  /*1f910*/  IMAD.MOV.U32 R3, RZ, RZ, R14 ;  /* 0x000000ffff037224 */ /* 0x000fce00078e000e */
[----:B------:R-:W-:Y:S05]  /*1f920*/  WARPSYNC.COLLECTIVE R15, `(.L_x_734) ;  /* 0x000000000f087348 */ /* 0x000fea0003c00000 */
[----:B------:R0:W1:Y:S02]  /*1f930*/  SHFL.IDX P6, R14, R13, R12, R11 ;  /* 0x0000000c0d0e7389 */ /* 0x00006400000c000b */
[----:B01----:R-:W-:Y:S01]  /*1f940*/  ENDCOLLECTIVE ;  /* 0x000000000000791b */ /* 0x003fe20003800000 */
.L_x_734:
[----:B------:R-:W-:Y:S05]  /*1f950*/  BRA `(.L_x_735) ;  /* 0xffffff7c00c07947 */ /* 0x000fea000383ffff */
.L_x_559:
        /* <DEDUP_REMOVED lines=11> */
.L_x_737:
[----:B------:R-:W-:Y:S05]  /*1fa10*/  BSYNC B1 ;  /* 0x0000000000017941 */ /* 0x000fea0003800000 */
.L_x_736:
[----:B------:R-:W-:Y:S05]  /*1fa20*/  BRA `(.L_x_738) ;  /* 0xffffff9000747947 */ /* 0x000fea000383ffff */
.L_x_561:
[----:B------:R-:W-:Y:S01]  /*1fa30*/  BSSY B1, `(.L_x_739) ;  /* 0x0000006000017945 */ /* 0x000fe20003800000 */
[----:B------:R-:W-:-:S07]  /*1fa40*/  IMAD.MOV.U32 R15, RZ, RZ, -0x1 ;  /* 0xffffffffff0f7424 */ /* 0x000fce00078e00ff */
[----:B0-----:R-:W-:Y:S05]  /*1fa50*/  WARPSYNC.COLLECTIVE R15, `(.L_x_740) ;  /* 0x000000000f0c7348 */ /* 0x001fea0003c00000 */
[----:B------:R-:W-:Y:S02]  /*1fa60*/  ELECT P6, UR62, PT ;  /* 0x00000000003e782f */ /* 0x000fe400038c0000 */
[----:B------:R-:W-:Y:S01]  /*1fa70*/  MOV R14, UR62 ;  /* 0x0000003e000e7c02 */ /* 0x000fe20008000f00 */
[----:B0-----:R-:W-:Y:S10]  /*1fa80*/  ENDCOLLECTIVE ;  /* 0x000000000000791b */ /* 0x001ff40003800000 */
.L_x_740:
[----:B------:R-:W-:Y:S05]  /*1fa90*/  BSYNC B1 ;  /* 0x0000000000017941 */ /* 0x000fea0003800000 */
.L_x_739:
[----:B------:R-:W-:Y:S05]  /*1faa0*/  BRA `(.L_x_560) ;  /* 0xffffff90006c7947 */ /* 0x000fea000383ffff */
.L_x_563:
[----:B0-----:R0:W1:Y:S02]  /*1fab0*/  SYNCS.PHASECHK.TRANS64.TRYWAIT P0, [R22+URZ+0x31c20], R5 ;  /* 0x031c2005160075a7 */ /* 0x001064000800017f */
[----:B-1----:R-:W-:Y:S05]  /*1fac0*/  @!P0 NANOSLEEP.SYNCS 0x989680 ;  /* 0x009896800000895d */ /* 0x002fea0003900000 */
[----:B------:R-:W1:Y:S02]  /*1fad0*/  @!P0 SYNCS.PHASECHK.TRANS64 P0, [R22+URZ+0x31c20], R5 ;  /* 0x031c2005160085a7 */ /* 0x000e64000800007f */
[----:B-1----:R-:W-:Y:S05]  /*1fae0*/  @!P0 BRA `(.L_x_563) ;  /* 0xfffffffc00f08947 */ /* 0x002fea000383ffff */
[----:B------:R-:W-:Y:S05]  /*1faf0*/  BRA `(.L_x_741) ;  /* 0xffffff90007c7947 */ /* 0x000fea000383ffff */
.L_x_567:
[----:B-1----:R1:W2:Y:S02]  /*1fb00*/  SYNCS.PHASECHK.TRANS64.TRYWAIT P0, [R8+URZ+0x31ca0], R10 ;  /* 0x031ca00a080075a7 */ /* 0x0022a4000800017f */
[----:B--2---:R-:W-:Y:S05]  /*1fb10*/  @!P0 NANOSLEEP.SYNCS 0x989680 ;  /* 0x009896800000895d */ /* 0x004fea0003900000 */
[----:B------:R-:W2:Y:S02]  /*1fb20*/  @!P0 SYNCS.PHASECHK.TRANS64 P0, [R8+URZ+0x31ca0], R10 ;  /* 0x031ca00a080085a7 */ /* 0x000ea4000800007f */
[----:B--2---:R-:W-:Y:S05]  /*1fb30*/  @!P0 BRA `(.L_x_567) ;  /* 0xfffffffc00f08947 */ /* 0x004fea000383ffff */
[----:B------:R-:W-:Y:S05]  /*1fb40*/  BRA `(.L_x_742) ;  /* 0xffffff9000987947 */ /* 0x000fea000383ffff */
.L_x_574:
[----:B0-----:R0:W2:Y:S02]  /*1fb50*/  SYNCS.PHASECHK.TRANS64.TRYWAIT P0, [R8+URZ+0x31cc0], R10 ;  /* 0x031cc00a080075a7 */ /* 0x0010a4000800017f */
[----:B--2---:R-:W-:Y:S05]  /*1fb60*/  @!P0 NANOSLEEP.SYNCS 0x989680 ;  /* 0x009896800000895d */ /* 0x004fea0003900000 */
[----:B------:R-:W2:Y:S02]  /*1fb70*/  @!P0 SYNCS.PHASECHK.TRANS64 P0, [R8+URZ+0x31cc0], R10 ;  /* 0x031cc00a080085a7 */ /* 0x000ea4000800007f */
[----:B--2---:R-:W-:Y:S05]  /*1fb80*/  @!P0 BRA `(.L_x_574) ;  /* 0xfffffffc00f08947 */ /* 0x004fea000383ffff */
[----:B------:R-:W-:Y:S05]  /*1fb90*/  BRA `(.L_x_743) ;  /* 0xffffff9400947947 */ /* 0x000fea000383ffff */
.L_x_583:
[----:B0-----:R0:W1:Y:S02]  /*1fba0*/  SYNCS.PHASECHK.TRANS64.TRYWAIT P1, [R8+URZ+0x31ca0], R7 ;  /* 0x031ca007080075a7 */ /* 0x001064000802017f */
[----:B-1----:R-:W-:Y:S05]  /*1fbb0*/  @!P1 NANOSLEEP.SYNCS 0x989680 ;  /* 0x009896800000995d */ /* 0x002fea0003900000 */
[----:B------:R-:W1:Y:S02]  /*1fbc0*/  @!P1 SYNCS.PHASECHK.TRANS64 P1, [R8+URZ+0x31ca0], R7 ;  /* 0x031ca007080095a7 */ /* 0x000e64000802007f */
[----:B-1----:R-:W-:Y:S05]  /*1fbd0*/  @!P1 BRA `(.L_x_583) ;  /* 0xfffffffc00f09947 */ /* 0x002fea000383ffff */
[----:B------:R-:W-:Y:S05]  /*1fbe0*/  BRA `(.L_x_744) ;  /* 0xffffff9800d47947 */ /* 0x000fea000383ffff */
.L_x_590:
[----:B-1----:R1:W2:Y:S02]  /*1fbf0*/  SYNCS.PHASECHK.TRANS64.TRYWAIT P1, [R8+URZ+0x31cc0], R7 ;  /* 0x031cc007080075a7 */ /* 0x0022a4000802017f */
[----:B--2---:R-:W-:Y:S05]  /*1fc00*/  @!P1 NANOSLEEP.SYNCS 0x989680 ;  /* 0x009896800000995d */ /* 0x004fea0003900000 */
[----:B------:R-:W2:Y:S02]  /*1fc10*/  @!P1 SYNCS.PHASECHK.TRANS64 P1, [R8+URZ+0x31cc0], R7 ;  /* 0x031cc007080095a7 */ /* 0x000ea4000802007f */
[----:B--2---:R-:W-:Y:S05]  /*1fc20*/  @!P1 BRA `(.L_x_590) ;  /* 0xfffffffc00f09947 */ /* 0x004fea000383ffff */
[----:B------:R-:W-:Y:S05]  /*1fc30*/  BRA `(.L_x_745) ;  /* 0xffffff9c00cc7947 */ /* 0x000fea000383ffff */
.L_x_605:
        /* <DEDUP_REMOVED lines=8> */
[----:B0--3--:R-:W-:Y:S05]  /*1fcc0*/  WARPSYNC.COLLECTIVE R15, `(.L_x_747) ;  /* 0x000000000f087348 */ /* 0x009fea0003c00000 */
[----:B------:R1:W2:Y:S02]  /*1fcd0*/  SHFL.IDX P6, R14, R13, R12, R11 ;  /* 0x0000000c0d0e7389 */ /* 0x0002a400000c000b */
[----:B0123--:R-:W-:Y:S01]  /*1fce0*/  ENDCOLLECTIVE ;  /* 0x000000000000791b */ /* 0x00ffe20003800000 */
.L_x_747:
[----:B------:R-:W-:Y:S05]  /*1fcf0*/  BSYNC B0 ;  /* 0x0000000000007941 */ /* 0x000fea0003800000 */
.L_x_746:
[----:B------:R-:W-:Y:S05]  /*1fd00*/  BRA `(.L_x_748) ;  /* 0xffffffa8005c7947 */ /* 0x000fea000383ffff */
.L_x_607:
[----:B------:R-:W-:Y:S01]  /*1fd10*/  BSSY B0, `(.L_x_749) ;  /* 0x0000006000007945 */ /* 0x000fe20003800000 */
[----:B------:R-:W-:-:S07]  /*1fd20*/  IMAD.MOV.U32 R15, RZ, RZ, -0x1 ;  /* 0xffffffffff0f7424 */ /* 0x000fce00078e00ff */
[----:B01-3--:R-:W-:Y:S05]  /*1fd30*/  WARPSYNC.COLLECTIVE R15, `(.L_x_750) ;  /* 0x000000000f0c7348 */ /* 0x00bfea0003c00000 */
[----:B------:R-:W-:Y:S02]  /*1fd40*/  ELECT P6, UR62, PT ;  /* 0x00000000003e782f */ /* 0x000fe400038c0000 */
[----:B------:R-:W-:Y:S01]  /*1fd50*/  MOV R14, UR62 ;  /* 0x0000003e000e7c02 */ /* 0x000fe20008000f00 */
[----:B01-3--:R-:W-:Y:S10]  /*1fd60*/  ENDCOLLECTIVE ;  /* 0x000000000000791b */ /* 0x00bff40003800000 */
.L_x_750:
[----:B------:R-:W-:Y:S05]  /*1fd70*/  BSYNC B0 ;  /* 0x0000000000007941 */ /* 0x000fea0003800000 */
.L_x_749:
[----:B------:R-:W-:Y:S05]  /*1fd80*/  BRA `(.L_x_751) ;  /* 0xffffffa800647947 */ /* 0x000fea000383ffff */
.L_x_609:
[----:B-1----:R1:W2:Y:S02]  /*1fd90*/  SYNCS.PHASECHK.TRANS64.TRYWAIT P0, [R0+URZ+0x31c40], R2 ;  /* 0x031c4002000075a7 */ /* 0x0022a4000800017f */
[----:B--2---:R-:W-:Y:S05]  /*1fda0*/  @!P0 NANOSLEEP.SYNCS 0x989680 ;  /* 0x009896800000895d */ /* 0x004fea0003900000 */
[----:B------:R-:W2:Y:S02]  /*1fdb0*/  @!P0 SYNCS.PHASECHK.TRANS64 P0, [R0+URZ+0x31c40], R2 ;  /* 0x031c4002000085a7 */ /* 0x000ea4000800007f */
[----:B--2---:R-:W-:Y:S05]  /*1fdc0*/  @!P0 BRA `(.L_x_609) ;  /* 0xfffffffc00f08947 */ /* 0x004fea000383ffff */
[----:B------:R-:W-:Y:S05]  /*1fdd0*/  BRA `(.L_x_752) ;  /* 0xffffffa800bc7947 */ /* 0x000fea000383ffff */
.L_x_613:
        /* <DEDUP_REMOVED lines=12> */
.L_x_753:
[----:B------:R-:W-:Y:S02]  /*1fea0*/  IMAD.MOV.U32 R13, RZ, RZ, R4 ;  /* 0x000000ffff0d7224 */ /* 0x000fe400078e0004 */
[----:B------:R-:W-:-:S07]  /*1feb0*/  IMAD.MOV.U32 R2, RZ, RZ, R14 ;  /* 0x000000ffff027224 */ /* 0x000fce00078e000e */
[----:B------:R-:W-:Y:S05]  /*1fec0*/  WARPSYNC.COLLECTIVE R15, `(.L_x_754) ;  /* 0x000000000f087348 */ /* 0x000fea0003c00000 */
[----:B------:R0:W1:Y:S02]  /*1fed0*/  SHFL.IDX P6, R14, R13, R12, R11 ;  /* 0x0000000c0d0e7389 */ /* 0x00006400000c000b */
[----:B01----:R-:W-:Y:S01]  /*1fee0*/  ENDCOLLECTIVE ;  /* 0x000000000000791b */ /* 0x003fe20003800000 */
.L_x_754:
[----:B------:R-:W-:Y:S02]  /*1fef0*/  IMAD.MOV.U32 R13, RZ, RZ, R0 ;  /* 0x000000ffff0d7224 */ /* 0x000fe400078e0000 */
[----:B------:R-:W-:Y:S02]  /*1ff00*/  IMAD.MOV.U32 R12, RZ, RZ, 0x1 ;  /* 0x00000001ff0c7424 */ /* 0x000fe400078e00ff */
[----:B------:R-:W-:-:S07]  /*1ff10*/  IMAD.MOV.U32 R3, RZ, RZ, R14 ;  /* 0x000000ffff037224 */ /* 0x000fce00078e000e */
[----:B------:R-:W-:Y:S05]  /*1ff20*/  WARPSYNC.COLLECTIVE R15, `(.L_x_755) ;  /* 0x000000000f087348 */ /* 0x000fea0003c00000 */
[----:B------:R0:W1:Y:S02]  /*1ff30*/  SHFL.IDX P6, R14, R13, R12, R11 ;  /* 0x0000000c0d0e7389 */ /* 0x00006400000c000b */
[----:B01----:R-:W-:Y:S01]  /*1ff40*/  ENDCOLLECTIVE ;  /* 0x000000000000791b */ /* 0x003fe20003800000 */
.L_x_755:
        /* <DEDUP_REMOVED lines=17> */
.L_x_756:
[----:B------:R-:W-:Y:S02]  /*20060*/  IMAD.MOV.U32 R13, RZ, RZ, R0 ;  /* 0x000000ffff0d7224 */ /* 0x000fe400078e0000 */
[----:B------:R-:W-:Y:S02]  /*20070*/  IMAD.MOV.U32 R12, RZ, RZ, 0x2 ;  /* 0x00000002ff0c7424 */ /* 0x000fe400078e00ff */
[----:B------:R-:W-:-:S07]  /*20080*/  IMAD.MOV.U32 R3, RZ, RZ, R14 ;  /* 0x000000ffff037224 */ /* 0x000fce00078e000e */
[----:B------:R-:W-:Y:S05]  /*20090*/  WARPSYNC.COLLECTIVE R15, `(.L_x_757) ;  /* 0x000000000f087348 */ /* 0x000fea0003c00000 */
[----:B------:R0:W1:Y:S02]  /*200a0*/  SHFL.IDX P6, R14, R13, R12, R11 ;  /* 0x0000000c0d0e7389 */ /* 0x00006400000c000b */
[----:B01----:R-:W-:Y:S01]  /*200b0*/  ENDCOLLECTIVE ;  /* 0x000000000000791b */ /* 0x003fe20003800000 */
.L_x_757:
        /* <DEDUP_REMOVED lines=18> */
.L_x_758:
[----:B------:R-:W-:Y:S02]  /*201e0*/  IMAD.MOV.U32 R13, RZ, RZ, R0 ;  /* 0x000000ffff0d7224 */ /* 0x000fe400078e0000 */
[----:B------:R-:W-:Y:S02]  /*201f0*/  IMAD.MOV.U32 R12, RZ, RZ, 0x3 ;  /* 0x00000003ff0c7424 */ /* 0x000fe400078e00ff */
[----:B------:R-:W-:-:S07]  /*20200*/  IMAD.MOV.U32 R3, RZ, RZ, R14 ;  /* 0x000000ffff037224 */ /* 0x000fce00078e000e */
[----:B------:R-:W-:Y:S05]  /*20210*/  WARPSYNC.COLLECTIVE R15, `(.L_x_759) ;  /* 0x000000000f087348 */ /* 0x000fea0003c00000 */
[----:B------:R0:W1:Y:S02]  /*20220*/  SHFL.IDX P6, R14, R13, R12, R11 ;  /* 0x0000000c0d0e7389 */ /* 0x00006400000c000b */
[----:B01----:R-:W-:Y:S01]  /*20230*/  ENDCOLLECTIVE ;  /* 0x000000000000791b */ /* 0x003fe20003800000 */
.L_x_759:
[----:B------:R-:W-:-:S05]  /*20240*/  @!P3 LEA R3, P4, R20, R3, 0x1 ;  /* 0x000000031403b211 */ /* 0x000fca00078808ff */
[----:B------:R-:W-:-:S05]  /*20250*/  @!P3 IMAD.X R2, RZ, RZ, R2, P4 ;  /* 0x000000ffff02b224 */ /* 0x000fca00020e0602 */
[----:B------:R-:W-:Y:S01]  /*20260*/  @!P3 LOP3.LUT R3, R3, R2, RZ, 0x3c, !PT ;  /* 0x000000020303b212 */ /* 0x000fe200078e3cff */
[----:B------:R-:W-:-:S03]  /*20270*/  IMAD.MOV.U32 R13, RZ, RZ, R4 ;  /* 0x000000ffff0d7224 */ /* 0x000fc600078e0004 */
[----:B------:R-:W-:-:S04]  /*20280*/  @!P3 LOP3.LUT R2, R3, R2, RZ, 0x3c, !PT ;  /* 0x000000020302b212 */ /* 0x000fc800078e3cff */
[----:B------:R-:W-:Y:S01]  /*20290*/  @!P3 LOP3.LUT R3, R3, R2, RZ, 0x3c, !PT ;  /* 0x000000020303b212 */ /* 0x000fe200078e3cff */
[----:B------:R-:W-:-:S07]  /*202a0*/  IMAD.MOV.U32 R0, RZ, RZ, R14 ;  /* 0x000000ffff007224 */ /* 0x000fce00078e000e */
[----:B------:R-:W-:Y:S05]  /*202b0*/  WARPSYNC.COLLECTIVE R15, `(.L_x_760) ;  /* 0x000000000f087348 */ /* 0x000fea0003c00000 */
[----:B------:R0:W1:Y:S02]  /*202c0*/  SHFL.IDX P6, R14, R13, R12, R11 ;  /* 0x0000000c0d0e7389 */ /* 0x00006400000c000b */
[----:B01----:R-:W-:Y:S01]  /*202d0*/  ENDCOLLECTIVE ;  /* 0x000000000000791b */ /* 0x003fe20003800000 */
.L_x_760:
[----:B------:R-:W-:Y:S01]  /*202e0*/  @!PT LDS RZ, [RZ] ;  /* 0x00000000fffff984 */ /* 0x000fe20000000800 */
[----:B------:R-:W-:Y:S01]  /*202f0*/  @!PT LDS RZ, [RZ] ;  /* 0x00000000fffff984 */ /* 0x000fe20000000800 */
[----:B------:R-:W-:Y:S01]  /*20300*/  @!PT LDS RZ, [RZ] ;  /* 0x00000000fffff984 */ /* 0x000fe20000000800 */
[----:B------:R-:W-:Y:S04]  /*20310*/  @!P3 LDGSTS.E.BYPASS.LTC128B.128 [R9+0xea00], desc[UR60][R2.64], !P2 ;  /* 0x0ea000000209bfae */ /* 0x000fe8000d101d7c */
[----:B------:R-:W-:Y:S04]  /*20320*/  @!P3 LDGSTS.E.BYPASS.LTC128B.128 [R9+0x11a00], desc[UR60][R2.64+0x40], !P1 ;  /* 0x11a000400209bfae */ /* 0x000fe8000c901d7c */
[----:B------:R0:W-:Y:S01]  /*20330*/  @!P3 LDGSTS.E.BYPASS.LTC128B.128 [R9+0x14a00], desc[UR60][R2.64+0x80], !P0 ;  /* 0x14a000800209bfae */ /* 0x0001e2000c101d7c */
[----:B------:R-:W-:Y:S02]  /*20340*/  IMAD.MOV.U32 R13, RZ, RZ, R6 ;  /* 0x000000ffff0d7224 */ /* 0x000fe400078e0006 */
[----:B------:R-:W-:-:S02]  /*20350*/  IMAD.MOV.U32 R12, RZ, RZ, RZ ;  /* 0x000000ffff0c7224 */ /* 0x000fc400078e00ff */
[----:B0-----:R-:W-:Y:S02]  /*20360*/  IMAD.MOV.U32 R2, RZ, RZ, R14 ;  /* 0x000000ffff027224 */ /* 0x001fe400078e000e */
[----:B------:R-:W-:-:S07]  /*20370*/  VIADD R3, R17, 0x60 ;  /* 0x0000006011037836 */ /* 0x000fce0000000000 */
[----:B------:R-:W-:Y:S05]  /*20380*/  WARPSYNC.COLLECTIVE R15, `(.L_x_761) ;  /* 0x000000000f087348 */ /* 0x000fea0003c00000 */
[----:B------:R0:W1:Y:S02]  /*20390*/  SHFL.IDX P6, R14, R13, R12, R11 ;  /* 0x0000000c0d0e7389 */ /* 0x00006400000c000b */
[----:B01----:R-:W-:Y:S01]  /*203a0*/  ENDCOLLECTIVE ;  /* 0x000000000000791b */ /* 0x003fe20003800000 */
.L_x_761:
[----:B------:R-:W-:Y:S01]  /*203b0*/  ISETP.GE.AND P3, PT, R3, R5, PT ;  /* 0x000000050300720c */ /* 0x000fe20003f66270 */
[----:B------:R-:W-:-:S12]  /*203c0*/  IMAD.MOV.U32 R13, RZ, RZ, R7 ;  /* 0x000000ffff0d7224 */ /* 0x000fd800078e0007 */
[----:B------:R-:W-:-:S05]  /*203d0*/  @!P3 LEA R2, P5, R20, R2, 0x1 ;  /* 0x000000021402b211 */ /* 0x000fca00078a08ff */
[----:B------:R-:W-:Y:S02]  /*203e0*/  @!P3 IMAD.X R3, RZ, RZ, R0, P5 ;  /* 0x000000ffff03b224 */ /* 0x000fe400028e0600 */
[----:B------:R-:W-:-:S07]  /*203f0*/  IMAD.MOV.U32 R0, RZ, RZ, R14 ;  /* 0x000000ffff007224 */ /* 0x000fce00078e000e */
[----:B------:R-:W-:Y:S05]  /*20400*/  WARPSYNC.COLLECTIVE R15, `(.L_x_762) ;  /* 0x000000000f087348 */ /* 0x000fea0003c00000 */
[----:B------:R0:W1:Y:S02]  /*20410*/  SHFL.IDX P6, R14, R13, R12, R11 ;  /* 0x0000000c0d0e7389 */ /* 0x00006400000c000b */
[----:B01----:R-:W-:Y:S01]  /*20420*/  ENDCOLLECTIVE ;  /* 0x000000000000791b */ /* 0x003fe20003800000 */
.L_x_762:
[----:B------:R-:W-:Y:S01]  /*20430*/  @!PT LDS RZ, [RZ] ;  /* 0x00000000fffff984 */ /* 0x000fe20000000800 */
[----:B------:R-:W-:Y:S01]  /*20440*/  @!PT LDS RZ, [RZ] ;  /* 0x00000000fffff984 */ /* 0x000fe20000000800 */
[----:B------:R-:W-:Y:S01]  /*20450*/  @!PT LDS RZ, [RZ] ;  /* 0x00000000fffff984 */ /* 0x000fe20000000800 */
[----:B------:R0:W-:Y:S04]  /*20460*/  @!P3 LDGSTS.E.BYPASS.LTC128B.128 [R9+0xf200], desc[UR60][R2.64], !P2 ;  /* 0x0f2000000209bfae */ /* 0x0001e8000d101d7c */
[----:B------:R0:W-:Y:S04]  /*20470*/  @!P3 LDGSTS.E.BYPASS.LTC128B.128 [R9+0x12200], desc[UR60][R2.64+0x40], !P1 ;  /* 0x122000400209bfae */ /* 0x0001e8000c901d7c */
[----:B------:R0:W-:Y:S01]  /*20480*/  @!P3 LDGSTS.E.BYPASS.LTC128B.128 [R9+0x15200], desc[UR60][R2.64+0x80], !P0 ;  /* 0x152000800209bfae */ /* 0x0001e2000c101d7c */
[----:B------:R-:W-:Y:S02]  /*20490*/  IMAD.MOV.U32 R13, RZ, RZ, R6 ;  /* 0x000000ffff0d7224 */ /* 0x000fe400078e0006 */
[----:B------:R-:W-:-:S02]  /*204a0*/  IMAD.MOV.U32 R12, RZ, RZ, 0x1 ;  /* 0x00000001ff0c7424 */ /* 0x000fc400078e00ff */
[----:B------:R-:W-:-:S07]  /*204b0*/  IMAD.MOV.U32 R4, RZ, RZ, R14 ;  /* 0x000000ffff047224 */ /* 0x000fce00078e000e */
[----:B0-----:R-:W-:Y:S05]  /*204c0*/  WARPSYNC.COLLECTIVE R15, `(.L_x_763) ;  /* 0x000000000f087348 */ /* 0x001fea0003c00000 */
[----:B------:R1:W2:Y:S02]  /*204d0*/  SHFL.IDX P6, R14, R13, R12, R11 ;  /* 0x0000000c0d0e7389 */ /* 0x0002a400000c000b */
[----:B012---:R-:W-:Y:S01]  /*204e0*/  ENDCOLLECTIVE ;  /* 0x000000000000791b */ /* 0x007fe20003800000 */
.L_x_763:
[----:B------:R-:W-:-:S05]  /*204f0*/  VIADD R2, R17, 0x80 ;  /* 0x0000008011027836 */ /* 0x000fca0000000000 */
[----:B------:R-:W-:Y:S01]  /*20500*/  ISETP.GE.AND P3, PT, R2, R5, PT ;  /* 0x000000050200720c */ /* 0x000fe20003f66270 */
[----:B------:R-:W-:-:S12]  /*20510*/  IMAD.MOV.U32 R13, RZ, RZ, R7 ;  /* 0x000000ffff0d7224 */ /* 0x000fd800078e0007 */
[----:B------:R-:W-:Y:S01]  /*20520*/  @!P3 LEA R4, P5, R20, R4, 0x1 ;  /* 0x000000041404b211 */ /* 0x000fe200078a08ff */
[----:B------:R-:W-:-:S12]  /*20530*/  IMAD.MOV.U32 R6, RZ, RZ, R14 ;  /* 0x000000ffff067224 */ /* 0x000fd800078e000e */
[----:B------:R-:W-:Y:S05]  /*20540*/  WARPSYNC.COLLECTIVE R15, `(.L_x_764) ;  /* 0x000000000f087348 */ /* 0x000fea0003c00000 */
[----:B------:R0:W1:Y:S02]  /*20550*/  SHFL.IDX P6, R14, R13, R12, R11 ;  /* 0x0000000c0d0e7389 */ /* 0x00006400000c000b */
[----:B01----:R-:W-:Y:S01]  /*20560*/  ENDCOLLECTIVE ;  /* 0x000000000000791b */ /* 0x003fe20003800000 */
.L_x_764:
[----:B------:R-:W-:Y:S02]  /*20570*/  @!P3 IMAD.X R0, RZ, RZ, R0, P5 ;  /* 0x000000ffff00b224 */ /* 0x000fe400028e0600 */
[----:B------:R-:W-:Y:S02]  /*20580*/  @!P3 IMAD.MOV.U32 R2, RZ, RZ, R4 ;  /* 0x000000ffff02b224 */ /* 0x000fe400078e0004 */
[----:B------:R-:W-:-:S05]  /*20590*/  @!P3 IMAD.MOV.U32 R3, RZ, RZ, R0 ;  /* 0x000000ffff03b224 */ /* 0x000fca00078e0000 */
[----:B------:R-:W-:Y:S01]  /*205a0*/  @!PT LDS RZ, [RZ] ;  /* 0x00000000fffff984 */ /* 0x000fe20000000800 */
[----:B------:R-:W-:Y:S01]  /*205b0*/  @!PT LDS RZ, [RZ] ;  /* 0x00000000fffff984 */ /* 0x000fe20000000800 */
[----:B------:R-:W-:Y:S01]  /*205c0*/  @!PT LDS RZ, [RZ] ;  /* 0x00000000fffff984 */ /* 0x000fe20000000800 */
[----:B------:R-:W-:Y:S04]  /*205d0*/  @!P3 LDGSTS.E.BYPASS.LTC128B.128 [R9+0xfa00], desc[UR60][R2.64], !P2 ;  /* 0x0fa000000209bfae */ /* 0x000fe8000d101d7c */
[----:B------:R-:W-:Y:S04]  /*205e0*/  @!P3 LDGSTS.E.BYPASS.LTC128B.128 [R9+0x12a00], desc[UR60][R2.64+0x40], !P1 ;  /* 0x12a000400209bfae */ /* 0x000fe8000c901d7c */
[----:B------:R0:W-:Y:S02]  /*205f0*/  @!P3 LDGSTS.E.BYPASS.LTC128B.128 [R9+0x15a00], desc[UR60][R2.64+0x80], !P0 ;  /* 0x15a000800209bfae */ /* 0x0001e4000c101d7c */
[----:B0-----:R-:W-:Y:S01]  /*20600*/  IMAD.MOV.U32 R2, RZ, RZ, R14 ;  /* 0x000000ffff027224 */ /* 0x001fe200078e000e */
[----:B------:R-:W-:Y:S06]  /*20610*/  BRA `(.L_x_765) ;  /* 0xffffffb0004c7947 */ /* 0x000fec000383ffff */
.L_x_616:
[----:B-1----:R1:W2:Y:S02]  /*20620*/  SYNCS.PHASECHK.TRANS64.TRYWAIT P0, [R22+URZ+0x31c20], R0 ;  /* 0x031c2000160075a7 */ /* 0x0022a4000800017f */
[----:B--2---:R-:W-:Y:S05]  /*20630*/  @!P0 NANOSLEEP.SYNCS 0x989680 ;  /* 0x009896800000895d */ /* 0x004fea0003900000 */
[----:B------:R-:W2:Y:S02]  /*20640*/  @!P0 SYNCS.PHASECHK.TRANS64 P0, [R22+URZ+0x31c20], R0 ;  /* 0x031c2000160085a7 */ /* 0x000ea4000800007f */
[----:B--2---:R-:W-:Y:S05]  /*20650*/  @!P0 BRA `(.L_x_616) ;  /* 0xfffffffc00f08947 */ /* 0x004fea000383ffff */
[----:B------:R-:W-:Y:S05]  /*20660*/  BRA `(.L_x_766) ;  /* 0xffffffb000b47947 */ /* 0x000fea000383ffff */
.L_x_625:
[----:B-1----:R1:W2:Y:S02]  /*20670*/  SYNCS.PHASECHK.TRANS64.TRYWAIT P0, [R3+URZ+0x31c40], R2 ;  /* 0x031c4002030075a7 */ /* 0x0022a4000800017f */
[----:B--2---:R-:W-:Y:S05]  /*20680*/  @!P0 NANOSLEEP.SYNCS 0x989680 ;  /* 0x009896800000895d */ /* 0x004fea0003900000 */
[----:B------:R-:W2:Y:S02]  /*20690*/  @!P0 SYNCS.PHASECHK.TRANS64 P0, [R3+URZ+0x31c40], R2 ;  /* 0x031c4002030085a7 */ /* 0x000ea4000800007f */
[----:B--2---:R-:W-:Y:S05]  /*206a0*/  @!P0 BRA `(.L_x_625) ;  /* 0xfffffffc00f08947 */ /* 0x004fea000383ffff */
[----:B------:R-:W-:Y:S05]  /*206b0*/  BRA `(.L_x_767) ;  /* 0xffffffb400707947 */ /* 0x000fea000383ffff */
.L_x_632:
[----:B0-----:R0:W1:Y:S02]  /*206c0*/  SYNCS.PHASECHK.TRANS64.TRYWAIT P0, [R3+URZ+0x60], R2 ;  /* 0x00006002030075a7 */ /* 0x001064000800017f */
[----:B-1----:R-:W-:Y:S05]  /*206d0*/  @!P0 NANOSLEEP.SYNCS 0x989680 ;  /* 0x009896800000895d */ /* 0x002fea0003900000 */
[----:B------:R-:W1:Y:S02]  /*206e0*/  @!P0 SYNCS.PHASECHK.TRANS64 P0, [R3+URZ+0x60], R2 ;  /* 0x00006002030085a7 */ /* 0x000e64000800007f */
[----:B-1----:R-:W-:Y:S05]  /*206f0*/  @!P0 BRA `(.L_x_632) ;  /* 0xfffffffc00f08947 */ /* 0x002fea000383ffff */
[----:B------:R-:W-:Y:S05]  /*20700*/  BRA `(.L_x_768) ;  /* 0xffffffb8007c7947 */ /* 0x000fea000383ffff */
.L_x_642:
[----:B-1----:R1:W2:Y:S02]  /*20710*/  SYNCS.PHASECHK.TRANS64.TRYWAIT P0, [R3+URZ+0x31c40], R2 ;  /* 0x031c4002030075a7 */ /* 0x0022a4000800017f */
[----:B--2---:R-:W-:Y:S05]  /*20720*/  @!P0 NANOSLEEP.SYNCS 0x989680 ;  /* 0x009896800000895d */ /* 0x004fea0003900000 */
[----:B------:R-:W2:Y:S02]  /*20730*/  @!P0 SYNCS.PHASECHK.TRANS64 P0, [R3+URZ+0x31c40], R2 ;  /* 0x031c4002030085a7 */ /* 0x000ea4000800007f */
[----:B--2---:R-:W-:Y:S05]  /*20740*/  @!P0 BRA `(.L_x_642) ;  /* 0xfffffffc00f08947 */ /* 0x004fea000383ffff */
[----:B------:R-:W-:Y:S05]  /*20750*/  BRA `(.L_x_769) ;  /* 0xffffffc000387947 */ /* 0x000fea000383ffff */
.L_x_649:
[----:B0-----:R0:W1:Y:S02]  /*20760*/  SYNCS.PHASECHK.TRANS64.TRYWAIT P0, [R12+URZ+0x60], R26 ;  /* 0x0000601a0c0075a7 */ /* 0x001064000800017f */
[----:B-1----:R-:W-:Y:S05]  /*20770*/  @!P0 NANOSLEEP.SYNCS 0x989680 ;  /* 0x009896800000895d */ /* 0x002fea0003900000 */
[----:B------:R-:W1:Y:S02]  /*20780*/  @!P0 SYNCS.PHASECHK.TRANS64 P0, [R12+URZ+0x60], R26 ;  /* 0x0000601a0c0085a7 */ /* 0x000e64000800007f */
[----:B-1----:R-:W-:Y:S05]  /*20790*/  @!P0 BRA `(.L_x_649) ;  /* 0xfffffffc00f08947 */ /* 0x002fea000383ffff */
[----:B------:R-:W-:Y:S05]  /*207a0*/  BRA `(.L_x_770) ;  /* 0xffffffc400447947 */ /* 0x000fea000383ffff */
.L_x_659:
[----:B-1----:R1:W2:Y:S02]  /*207b0*/  SYNCS.PHASECHK.TRANS64.TRYWAIT P0, [R2+URZ+0x31c40], R3 ;  /* 0x031c4003020075a7 */ /* 0x0022a4000800017f */
[----:B--2---:R-:W-:Y:S05]  /*207c0*/  @!P0 NANOSLEEP.SYNCS 0x989680 ;  /* 0x009896800000895d */ /* 0x004fea0003900000 */
[----:B------:R-:W2:Y:S02]  /*207d0*/  @!P0 SYNCS.PHASECHK.TRANS64 P0, [R2+URZ+0x31c40], R3 ;  /* 0x031c4003020085a7 */ /* 0x000ea4000800007f */
[----:B--2---:R-:W-:Y:S05]  /*207e0*/  @!P0 BRA `(.L_x_659) ;  /* 0xfffffffc00f08947 */ /* 0x004fea000383ffff */
[----:B------:R-:W-:Y:S05]  /*207f0*/  BRA `(.L_x_771) ;  /* 0xffffffc800cc7947 */ /* 0x000fea000383ffff */
.L_x_666:
[----:B0-----:R0:W1:Y:S02]  /*20800*/  SYNCS.PHASECHK.TRANS64.TRYWAIT P0, [R7+URZ+0x60], R2 ;  /* 0x00006002070075a7 */ /* 0x001064000800017f */
[----:B-1----:R-:W-:Y:S05]  /*20810*/  @!P0 NANOSLEEP.SYNCS 0x989680 ;  /* 0x009896800000895d */ /* 0x002fea0003900000 */
[----:B------:R-:W1:Y:S02]  /*20820*/  @!P0 SYNCS.PHASECHK.TRANS64 P0, [R7+URZ+0x60], R2 ;  /* 0x00006002070085a7 */ /* 0x000e64000800007f */
[----:B-1----:R-:W-:Y:S05]  /*20830*/  @!P0 BRA `(.L_x_666) ;  /* 0xfffffffc00f08947 */ /* 0x002fea000383ffff */
[----:B------:R-:W-:Y:S05]  /*20840*/  BRA `(.L_x_772) ;  /* 0xffffffcc00dc7947 */ /* 0x000fea000383ffff */
.L_x_678:
[----:B-1----:R1:W2:Y:S02]  /*20850*/  SYNCS.PHASECHK.TRANS64.TRYWAIT P0, [R3+URZ+0x31c60], R0 ;  /* 0x031c6000030075a7 */ /* 0x0022a4000800017f */
[----:B--2---:R-:W-:Y:S05]  /*20860*/  @!P0 NANOSLEEP.SYNCS 0x989680 ;  /* 0x009896800000895d */ /* 0x004fea0003900000 */
[----:B------:R-:W2:Y:S02]  /*20870*/  @!P0 SYNCS.PHASECHK.TRANS64 P0, [R3+URZ+0x31c60], R0 ;  /* 0x031c6000030085a7 */ /* 0x000ea4000800007f */
[----:B--2---:R-:W-:Y:S05]  /*20880*/  @!P0 BRA `(.L_x_678) ;  /* 0xfffffffc00f08947 */ /* 0x004fea000383ffff */
[----:B------:R-:W-:Y:S05]  /*20890*/  BRA `(.L_x_773) ;  /* 0xffffffd400507947 */ /* 0x000fea000383ffff */
.L_x_686:
[----:B------:R-:W-:Y:S01]  /*208a0*/  BSSY B0, `(.L_x_774) ;  /* 0x0000008000007945 */ /* 0x000fe20003800000 */
[----:B------:R-:W-:Y:S02]  /*208b0*/  IMAD.MOV.U32 R13, RZ, RZ, R16 ;  /* 0x000000ffff0d7224 */ /* 0x000fe400078e0010 */
[----:B------:R-:W-:Y:S02]  /*208c0*/  IMAD.MOV.U32 R12, RZ, RZ, RZ ;  /* 0x000000ffff0c7224 */ /* 0x000fe400078e00ff */
[----:B------:R-:W-:Y:S02]  /*208d0*/  IMAD.MOV.U32 R11, RZ, RZ, 0x1f ;  /* 0x0000001fff0b7424 */ /* 0x000fe400078e00ff */
[----:B------:R-:W-:-:S07]  /*208e0*/  IMAD.MOV.U32 R15, RZ, RZ, -0x1 ;  /* 0xffffffffff0f7424 */ /* 0x000fce00078e00ff */
[----:B01----:R-:W-:Y:S05]  /*208f0*/  WARPSYNC.COLLECTIVE R15, `(.L_x_775) ;  /* 0x000000000f087348 */ /* 0x003fea0003c00000 */
[----:B------:R2:W3:Y:S02]  /*20900*/  SHFL.IDX P6, R14, R13, R12, R11 ;  /* 0x0000000c0d0e7389 */ /* 0x0004e400000c000b */
[----:B0123--:R-:W-:Y:S01]  /*20910*/  ENDCOLLECTIVE ;  /* 0x000000000000791b */ /* 0x00ffe20003800000 */
.L_x_775:
[----:B------:R-:W-:Y:S05]  /*20920*/  BSYNC B0 ;  /* 0x0000000000007941 */ /* 0x000fea0003800000 */
.L_x_774:
[----:B------:R-:W-:Y:S02]  /*20930*/  IMAD.MOV.U32 R13, RZ, RZ, R16 ;  /* 0x000000ffff0d7224 */ /* 0x000fe400078e0010 */
[----:B------:R-:W-:Y:S02]  /*20940*/  IMAD.MOV.U32 R12, RZ, RZ, 0x1 ;  /* 0x00000001ff0c7424 */ /* 0x000fe400078e00ff */
[----:B------:R-:W-:Y:S02]  /*20950*/  IMAD.MOV.U32 R11, RZ, RZ, 0x1f ;  /* 0x0000001fff0b7424 */ /* 0x000fe400078e00ff */
[----:B------:R-:W-:Y:S02]  /*20960*/  IMAD.MOV.U32 R15, RZ, RZ, -0x1 ;  /* 0xffffffffff0f7424 */ /* 0x000fe400078e00ff */
[----:B------:R-:W-:Y:S02]  /*20970*/  IMAD.IADD R5, R19, 0x1, R8 ;  /* 0x0000000113057824 */ /* 0x000fe400078e0208 */
[----:B------:R-:W-:-:S07]  /*20980*/  IMAD.MOV.U32 R0, RZ, RZ, R14 ;  /* 0x000000ffff007224 */ /* 0x000fce00078e000e */
[----:B------:R-:W-:Y:S05]  /*20990*/  WARPSYNC.COLLECTIVE R15, `(.L_x_776) ;  /* 0x000000000f087348 */ /* 0x000fea0003c00000 */
[----:B------:R0:W1:Y:S02]  /*209a0*/  SHFL.IDX P6, R14, R13, R12, R11 ;  /* 0x0000000c0d0e7389 */ /* 0x00006400000c000b */
[----:B01----:R-:W-:Y:S01]  /*209b0*/  ENDCOLLECTIVE ;  /* 0x000000000000791b */ /* 0x003fe20003800000 */
.L_x_776:
        /* <DEDUP_REMOVED lines=18> */
.L_x_777:
[----:B------:R-:W-:Y:S01]  /*20ae0*/  IMAD.MOV.U32 R12, RZ, RZ, 0x2 ;  /* 0x00000002ff0c7424 */ /* 0x000fe200078e00ff */
[----:B------:R-:W-:-:S05]  /*20af0*/  SEL R5, R14, RZ, P1 ;  /* 0x000000ff0e057207 */ /* 0x000fca0000800000 */
[----:B------:R-:W-:-:S04]  /*20b00*/  IMAD.IADD R5, R2, 0x1, R5 ;  /* 0x0000000102057824 */ /* 0x000fc800078e0205 */
[----:B------:R-:W-:-:S07]  /*20b10*/  IMAD.MOV.U32 R13, RZ, RZ, R5 ;  /* 0x000000ffff0d7224 */ /* 0x000fce00078e0005 */
[----:B------:R-:W-:Y:S05]  /*20b20*/  WARPSYNC.COLLECTIVE R15, `(.L_x_778) ;  /* 0x000000000f087348 */ /* 0x000fea0003c00000 */
[----:B------:R0:W1:Y:S02]  /*20b30*/  SHFL.UP P6, R14, R13, R12, R11 ;  /* 0x0400000c0d0e7389 */ /* 0x00006400000c000b */
[----:B01----:R-:W-:Y:S01]  /*20b40*/  ENDCOLLECTIVE ;  /* 0x000000000000791b */ /* 0x003fe20003800000 */
.L_x_778:
[----:B------:R-:W-:Y:S01]  /*20b50*/  IMAD.MOV.U32 R12, RZ, RZ, 0x4 ;  /* 0x00000004ff0c7424 */ /* 0x000fe200078e00ff */
[----:B------:R-:W-:-:S05]  /*20b60*/  SEL R6, R14, RZ, P2 ;  /* 0x000000ff0e067207 */ /* 0x000fca0001000000 */
[----:B------:R-:W-:-:S04]  /*20b70*/  IMAD.IADD R6, R5, 0x1, R6 ;  /* 0x0000000105067824 */ /* 0x000fc800078e0206 */
[----:B------:R-:W-:-:S07]  /*20b80*/  IMAD.MOV.U32 R13, RZ, RZ, R6 ;  /* 0x000000ffff0d7224 */ /* 0x000fce00078e0006 */
[----:B------:R-:W-:Y:S05]  /*20b90*/  WARPSYNC.COLLECTIVE R15, `(.L_x_779) ;  /* 0x000000000f087348 */ /* 0x000fea0003c00000 */
[----:B------:R0:W1:Y:S02]  /*20ba0*/  SHFL.UP P6, R14, R13, R12, R11 ;  /* 0x0400000c0d0e7389 */ /* 0x00006400000c000b */
[----:B01----:R-:W-:Y:S01]  /*20bb0*/  ENDCOLLECTIVE ;  /* 0x000000000000791b */ /* 0x003fe20003800000 */
.L_x_779:
[----:B------:R-:W-:Y:S01]  /*20bc0*/  IMAD.MOV.U32 R12, RZ, RZ, 0x8 ;  /* 0x00000008ff0c7424 */ /* 0x000fe200078e00ff */
[----:B------:R-:W-:-:S05]  /*20bd0*/  SEL R7, R14, RZ, P3 ;  /* 0x000000ff0e077207 */ /* 0x000fca0001800000 */
[----:B------:R-:W-:-:S04]  /*20be0*/  IMAD.IADD R7, R6, 0x1, R7 ;  /* 0x0000000106077824 */ /* 0x000fc800078e0207 */
[----:B------:R-:W-:-:S07]  /*20bf0*/  IMAD.MOV.U32 R13, RZ, RZ, R7 ;  /* 0x000000ffff0d7224 */ /* 0x000fce00078e0007 */
[----:B------:R-:W-:Y:S05]  /*20c00*/  WARPSYNC.COLLECTIVE R15, `(.L_x_780) ;  /* 0x000000000f087348 */ /* 0x000fea0003c00000 */
[----:B------:R0:W1:Y:S02]  /*20c10*/  SHFL.UP P6, R14, R13, R12, R11 ;  /* 0x0400000c0d0e7389 */ /* 0x00006400000c000b */
[----:B01----:R-:W-:Y:S01]  /*20c20*/  ENDCOLLECTIVE ;  /* 0x000000000000791b */ /* 0x003fe20003800000 */
.L_x_780:
[----:B------:R-:W-:Y:S01]  /*20c30*/  IMAD.MOV.U32 R12, RZ, RZ, 0x10 ;  /* 0x00000010ff0c7424 */ /* 0x000fe200078e00ff */
[----:B------:R-:W-:-:S05]  /*20c40*/  SEL R14, R14, RZ, P4 ;  /* 0x000000ff0e0e7207 */ /* 0x000fca0002000000 */
[----:B------:R-:W-:-:S04]  /*20c50*/  IMAD.IADD R5, R7, 0x1, R14 ;  /* 0x0000000107057824 */ /* 0x000fc800078e020e */
[----:B------:R-:W-:-:S07]  /*20c60*/  IMAD.MOV.U32 R13, RZ, RZ, R5 ;  /* 0x000000ffff0d7224 */ /* 0x000fce00078e0005 */
[----:B------:R-:W-:Y:S05]  /*20c70*/  WARPSYNC.COLLECTIVE R15, `(.L_x_781) ;  /* 0x000000000f087348 */ /* 0x000fea0003c00000 */
[----:B------:R0:W1:Y:S02]  /*20c80*/  SHFL.UP P6, R14, R13, R12, R11 ;  /* 0x0400000c0d0e7389 */ /* 0x00006400000c000b */
[----:B01----:R-:W-:Y:S01]  /*20c90*/  ENDCOLLECTIVE ;  /* 0x000000000000791b */ /* 0x003fe20003800000 */
.L_x_781:
[----:B------:R-:W-:Y:S02]  /*20ca0*/  IMAD.MOV.U32 R12, RZ, RZ, 0x1f ;  /* 0x0000001fff0c7424 */ /* 0x000fe400078e00ff */
[----:B------:R-:W-:Y:S01]  /*20cb0*/  IMAD.MOV.U32 R11, RZ, RZ, 0x1f ;  /* 0x0000001fff0b7424 */ /* 0x000fe200078e00ff */
[----:B------:R-:W-:-:S05]  /*20cc0*/  SEL R14, R14, RZ, P5 ;  /* 0x000000ff0e0e7207 */ /* 0x000fca0002800000 */
[----:B------:R-:W-:-:S04]  /*20cd0*/  IMAD.IADD R3, R5, 0x1, R14 ;  /* 0x0000000105037824 */ /* 0x000fc800078e020e */
[----:B------:R-:W-:-:S07]  /*20ce0*/  IMAD.MOV.U32 R13, RZ, RZ, R3 ;  /* 0x000000ffff0d7224 */ /* 0x000fce00078e0003 */
[----:B------:R-:W-:Y:S05]  /*20cf0*/  WARPSYNC.COLLECTIVE R15, `(.L_x_782) ;  /* 0x000000000f087348 */ /* 0x000fea0003c00000 */
[----:B------:R0:W1:Y:S02]  /*20d00*/  SHFL.IDX P6, R14, R13, R12, R11 ;  /* 0x0000000c0d0e7389 */ /* 0x00006400000c000b */
[----:B01----:R-:W-:Y:S01]  /*20d10*/  ENDCOLLECTIVE ;  /* 0x000000000000791b */ /* 0x003fe20003800000 */
.L_x_782:
[----:B------:R-:W-:Y:S05]  /*20d20*/  BRA `(.L_x_783) ;  /* 0xffffffd400fc7947 */ /* 0x000fea000383ffff */
.L_x_691:
        /* <DEDUP_REMOVED lines=8> */
.L_x_785:
[----:B------:R-:W-:Y:S05]  /*20db0*/  BSYNC B0 ;  /* 0x0000000000007941 */ /* 0x000fea0003800000 */
.L_x_784:
        /* <DEDUP_REMOVED lines=8> */
.L_x_786:
[----:B------:R-:W-:Y:S01]  /*20e40*/  IMAD.MOV.U32 R12, RZ, RZ, 0x4 ;  /* 0x00000004ff0c7424 */ /* 0x000fe200078e00ff */
[----:B------:R-:W-:-:S05]  /*20e50*/  SEL R14, R14, RZ, P2 ;  /* 0x000000ff0e0e7207 */ /* 0x000fca0001000000 */
[----:B------:R-:W-:-:S04]  /*20e60*/  IMAD.IADD R3, R13, 0x1, R14 ;  /* 0x000000010d037824 */ /* 0x000fc800078e020e */
[----:B------:R-:W-:-:S07]  /*20e70*/  IMAD.MOV.U32 R13, RZ, RZ, R3 ;  /* 0x000000ffff0d7224 */ /* 0x000fce00078e0003 */
[----:B------:R-:W-:Y:S05]  /*20e80*/  WARPSYNC.COLLECTIVE R15, `(.L_x_787) ;  /* 0x000000000f087348 */ /* 0x000fea0003c00000 */
[----:B------:R0:W1:Y:S02]  /*20e90*/  SHFL.UP P6, R14, R13, R12, R11 ;  /* 0x0400000c0d0e7389 */ /* 0x00006400000c000b */
[----:B01----:R-:W-:Y:S01]  /*20ea0*/  ENDCOLLECTIVE ;  /* 0x000000000000791b */ /* 0x003fe20003800000 */
.L_x_787:
[----:B------:R-:W-:Y:S01]  /*20eb0*/  IMAD.MOV.U32 R12, RZ, RZ, 0x8 ;  /* 0x00000008ff0c7424 */ /* 0x000fe200078e00ff */
[----:B------:R-:W-:-:S05]  /*20ec0*/  SEL R14, R14, RZ, P3 ;  /* 0x000000ff0e0e7207 */ /* 0x000fca0001800000 */
[----:B------:R-:W-:-:S04]  /*20ed0*/  IMAD.IADD R5, R3, 0x1, R14 ;  /* 0x0000000103057824 */ /* 0x000fc800078e020e */
[----:B------:R-:W-:-:S07]  /*20ee0*/  IMAD.MOV.U32 R13, RZ, RZ, R5 ;  /* 0x000000ffff0d7224 */ /* 0x000fce00078e0005 */
[----:B------:R-:W-:Y:S05]  /*20ef0*/  WARPSYNC.COLLECTIVE R15, `(.L_x_788) ;  /* 0x000000000f087348 */ /* 0x000fea0003c00000 */
[----:B------:R0:W1:Y:S02]  /*20f00*/  SHFL.UP P6, R14, R13, R12, R11 ;  /* 0x0400000c0d0e7389 */ /* 0x00006400000c000b */
[----:B01----:R-:W-:Y:S01]  /*20f10*/  ENDCOLLECTIVE ;  /* 0x000000000000791b */ /* 0x003fe20003800000 */
.L_x_788:
[----:B------:R-:W-:Y:S01]  /*20f20*/  IMAD.MOV.U32 R12, RZ, RZ, 0x10 ;  /* 0x00000010ff0c7424 */ /* 0x000fe200078e00ff */
[----:B------:R-:W-:-:S05]  /*20f30*/  SEL R6, R14, RZ, P4 ;  /* 0x000000ff0e067207 */ /* 0x000fca0002000000 */
[----:B------:R-:W-:-:S04]  /*20f40*/  IMAD.IADD R6, R5, 0x1, R6 ;  /* 0x0000000105067824 */ /* 0x000fc800078e0206 */
[----:B------:R-:W-:-:S07]  /*20f50*/  IMAD.MOV.U32 R13, RZ, RZ, R6 ;  /* 0x000000ffff0d7224 */ /* 0x000fce00078e0006 */
[----:B------:R-:W-:Y:S05]  /*20f60*/  WARPSYNC.COLLECTIVE R15, `(.L_x_789) ;  /* 0x000000000f087348 */ /* 0x000fea0003c00000 */
[----:B------:R0:W1:Y:S02]  /*20f70*/  SHFL.UP P6, R14, R13, R12, R11 ;  /* 0x0400000c0d0e7389 */ /* 0x00006400000c000b */
[----:B01----:R-:W-:Y:S01]  /*20f80*/  ENDCOLLECTIVE ;  /* 0x000000000000791b */ /* 0x003fe20003800000 */
.L_x_789:
        /* <DEDUP_REMOVED lines=8> */
.L_x_790:
[----:B------:R-:W-:Y:S05]  /*21010*/  BRA `(.L_x_791) ;  /* 0xffffffd400dc7947 */ /* 0x000fea000383ffff */
.L_x_693:
[----:B------:R-:W-:Y:S01]  /*21020*/  BSSY B0, `(.L_x_792) ;  /* 0x0000006000007945 */ /* 0x000fe20003800000 */
[----:B------:R-:W-:Y:S01]  /*21030*/  PLOP3.LUT P6, PT, P6, PT, PT, 0x8, 0x0 ;  /* 0x000000000000781c */ /* 0x000fe200037ce170 */
[----:B------:R-:W-:-:S12]  /*21040*/  IMAD.MOV.U32 R15, RZ, RZ, -0x1 ;  /* 0xffffffffff0f7424 */ /* 0x000fd800078e00ff */
[----:B0-----:R-:W-:Y:S05]  /*21050*/  WARPSYNC.COLLECTIVE R15, `(.L_x_793) ;  /* 0x000000000f087348 */ /* 0x001fea0003c00000 */
[----:B------:R-:W-:Y:S01]  /*21060*/  VOTE.ANY R14, PT, P6 ;  /* 0x00000000000e7806 */ /* 0x000fe200030e0100 */
[----:B0-----:R-:W-:Y:S06]  /*21070*/  ENDCOLLECTIVE ;  /* 0x000000000000791b */ /* 0x001fec0003800000 */
.L_x_793:
[----:B------:R-:W-:Y:S05]  /*21080*/  BSYNC B0 ;  /* 0x0000000000007941 */ /* 0x000fea0003800000 */
.L_x_792:
        /* <DEDUP_REMOVED lines=9> */
.L_x_794:
[----:B------:R-:W-:Y:S01]  /*21120*/  IMAD.MOV.U32 R17, RZ, RZ, R14 ;  /* 0x000000ffff117224 */ /* 0x000fe200078e000e */
[----:B------:R-:W-:Y:S06]  /*21130*/  BRA `(.L_x_795) ;  /* 0xffffffd400cc7947 */ /* 0x000fec000383ffff */
.L_x_695:
[----:B------:R-:W-:Y:S01]  /*21140*/  BSSY B0, `(.L_x_796) ;  /* 0x0000007000007945 */ /* 0x000fe20003800000 */
[----:B------:R-:W-:Y:S02]  /*21150*/  IMAD.MOV.U32 R13, RZ, RZ, R3 ;  /* 0x000000ffff0d7224 */ /* 0x000fe400078e0003 */
[----:B------:R-:W-:Y:S02]  /*21160*/  IMAD.MOV.U32 R11, RZ, RZ, 0x1f ;  /* 0x0000001fff0b7424 */ /* 0x000fe400078e00ff */
[----:B------:R-:W-:-:S07]  /*21170*/  IMAD.MOV.U32 R15, RZ, RZ, -0x1 ;  /* 0xffffffffff0f7424 */ /* 0x000fce00078e00ff */
[----:B012---:R-:W-:Y:S05]  /*21180*/  WARPSYNC.COLLECTIVE R15, `(.L_x_797) ;  /* 0x000000000f087348 */ /* 0x007fea0003c00000 */
[----:B------:R3:W4:Y:S02]  /*21190*/  SHFL.IDX P6, R14, R13, R12, R11 ;  /* 0x0000000c0d0e7389 */ /* 0x00072400000c000b */
[----:B01234-:R-:W-:Y:S01]  /*211a0*/  ENDCOLLECTIVE ;  /* 0x000000000000791b */ /* 0x01ffe20003800000 */
.L_x_797:
[----:B------:R-:W-:Y:S05]  /*211b0*/  BSYNC B0 ;  /* 0x0000000000007941 */ /* 0x000fea0003800000 */
.L_x_796:
[----:B------:R-:W-:Y:S05]  /*211c0*/  BRA `(.L_x_694) ;  /* 0xffffffd400c47947 */ /* 0x000fea000383ffff */
.L_x_699:
[----:B0-----:R0:W2:Y:S02]  /*211d0*/  SYNCS.PHASECHK.TRANS64.TRYWAIT P0, [R9+URZ+0x31c20], R0 ;  /* 0x031c2000090075a7 */ /* 0x0010a4000800017f */
[----:B--2---:R-:W-:Y:S05]  /*211e0*/  @!P0 NANOSLEEP.SYNCS 0x989680 ;  /* 0x009896800000895d */ /* 0x004fea0003900000 */
[----:B------:R-:W2:Y:S02]  /*211f0*/  @!P0 SYNCS.PHASECHK.TRANS64 P0, [R9+URZ+0x31c20], R0 ;  /* 0x031c2000090085a7 */ /* 0x000ea4000800007f */
[----:B--2---:R-:W-:Y:S05]  /*21200*/  @!P0 BRA `(.L_x_699) ;  /* 0xfffffffc00f08947 */ /* 0x004fea000383ffff */
[----:B------:R-:W-:Y:S05]  /*21210*/  BRA `(.L_x_798) ;  /* 0xffffffd800b07947 */ /* 0x000fea000383ffff */
.L_x_700:
        /* <DEDUP_REMOVED lines=8> */
[----:B01----:R-:W-:Y:S05]  /*212a0*/  WARPSYNC.COLLECTIVE R15, `(.L_x_800) ;  /* 0x000000000f087348 */ /* 0x003fea0003c00000 */
[----:B------:R2:W3:Y:S02]  /*212b0*/  SHFL.IDX P6, R14, R13, R12, R11 ;  /* 0x0000000c0d0e7389 */ /* 0x0004e400000c000b */
[----:B0123--:R-:W-:Y:S01]  /*212c0*/  ENDCOLLECTIVE ;  /* 0x000000000000791b */ /* 0x00ffe20003800000 */
.L_x_800:
[----:B------:R-:W-:Y:S05]  /*212d0*/  BSYNC B0 ;  /* 0x0000000000007941 */ /* 0x000fea0003800000 */
.L_x_799:
[----:B------:R-:W-:Y:S05]  /*212e0*/  BRA `(.L_x_801) ;  /* 0xffffffd800987947 */ /* 0x000fea000383ffff */
.L_x_701:
[----:B------:R-:W-:Y:S01]  /*212f0*/  BSSY B0, `(.L_x_802) ;  /* 0x0000006000007945 */ /* 0x000fe20003800000 */
[----:B------:R-:W-:-:S07]  /*21300*/  IMAD.MOV.U32 R15, RZ, RZ, -0x1 ;  /* 0xffffffffff0f7424 */ /* 0x000fce00078e00ff */
[----:B01----:R-:W-:Y:S05]  /*21310*/  WARPSYNC.COLLECTIVE R15, `(.L_x_803) ;  /* 0x000000000f0c7348 */ /* 0x003fea0003c00000 */
[----:B------:R-:W-:Y:S02]  /*21320*/  ELECT P6, UR62, PT ;  /* 0x00000000003e782f */ /* 0x000fe400038c0000 */
[----:B------:R-:W-:Y:S01]  /*21330*/  MOV R14, UR62 ;  /* 0x0000003e000e7c02 */ /* 0x000fe20008000f00 */
[----:B01----:R-:W-:Y:S10]  /*21340*/  ENDCOLLECTIVE ;  /* 0x000000000000791b */ /* 0x003ff40003800000 */
.L_x_803:
[----:B------:R-:W-:Y:S05]  /*21350*/  BSYNC B0 ;  /* 0x0000000000007941 */ /* 0x000fea0003800000 */
.L_x_802:
[----:B------:R-:W-:Y:S05]  /*21360*/  BRA `(.L_x_804) ;  /* 0xffffffd8008c7947 */ /* 0x000fea000383ffff */
.L_x_703:
[----:B0-----:R0:W1:Y:S02]  /*21370*/  SYNCS.PHASECHK.TRANS64.TRYWAIT P0, [R5+URZ], R4 ;  /* 0x00000004050075a7 */ /* 0x001064000800017f */
[----:B-1----:R-:W-:Y:S05]  /*21380*/  @!P0 NANOSLEEP.SYNCS 0x989680 ;  /* 0x009896800000895d */ /* 0x002fea0003900000 */
[----:B------:R-:W1:Y:S02]  /*21390*/  @!P0 SYNCS.PHASECHK.TRANS64 P0, [R5+URZ], R4 ;  /* 0x00000004050085a7 */ /* 0x000e64000800007f */
[----:B-1----:R-:W-:Y:S05]  /*213a0*/  @!P0 BRA `(.L_x_703) ;  /* 0xfffffffc00f08947 */ /* 0x002fea000383ffff */
[----:B------:R-:W-:Y:S05]  /*213b0*/  BRA `(.L_x_805) ;  /* 0xffffffd800c07947 */ /* 0x000fea000383ffff */
.L_x_704:
[----:B-1----:R1:W2:Y:S02]  /*213c0*/  SYNCS.PHASECHK.TRANS64.TRYWAIT P0, [R3+URZ], R2 ;  /* 0x00000002030075a7 */ /* 0x0022a4000800017f */
[----:B--2---:R-:W-:Y:S05]  /*213d0*/  @!P0 NANOSLEEP.SYNCS 0x989680 ;  /* 0x009896800000895d */ /* 0x004fea0003900000 */
[----:B------:R-:W2:Y:S02]  /*213e0*/  @!P0 SYNCS.PHASECHK.TRANS64 P0, [R3+URZ], R2 ;  /* 0x00000002030085a7 */ /* 0x000ea4000800007f */
[----:B--2---:R-:W-:Y:S05]  /*213f0*/  @!P0 BRA `(.L_x_704) ;  /* 0xfffffffc00f08947 */ /* 0x004fea000383ffff */
[----:B------:R-:W-:Y:S05]  /*21400*/  BRA `(.L_x_806) ;  /* 0xffffffd800b47947 */ /* 0x000fea000383ffff */
.L_x_706:
[----:B--2---:R2:W3:Y:S02]  /*21410*/  SYNCS.PHASECHK.TRANS64.TRYWAIT P0, [R23+URZ], R4 ;  /* 0x00000004170075a7 */ /* 0x0044e4000800017f */
[----:B---3--:R-:W-:Y:S05]  /*21420*/  @!P0 NANOSLEEP.SYNCS 0x989680 ;  /* 0x009896800000895d */ /* 0x008fea0003900000 */
[----:B------:R-:W3:Y:S02]  /*21430*/  @!P0 SYNCS.PHASECHK.TRANS64 P0, [R23+URZ], R4 ;  /* 0x00000004170085a7 */ /* 0x000ee4000800007f */
[----:B---3--:R-:W-:Y:S05]  /*21440*/  @!P0 BRA `(.L_x_706) ;  /* 0xfffffffc00f08947 */ /* 0x008fea000383ffff */
[----:B------:R-:W-:Y:S05]  /*21450*/  BRA `(.L_x_807) ;  /* 0xffffffd800b87947 */ /* 0x000fea000383ffff */
.L_x_808:
        /* <DEDUP_REMOVED lines=10> */
.L_x_2726:


//--------------------- .text._ZN7cutlass13device_kernelIN5flash11enable_sm90INS1_16FlashAttnFwdSm90INS1_25CollectiveMainloopFwdSm90ILi2EN4cute5tupleIJNS5_1CILi1EEES8_S8_EEENS6_IJNS7_ILi192EEENS7_ILi128EEENS7_ILi96EEEEEELi96ENS_10bfloat16_tEfNS_4arch4Sm90ELb0ELb1ELb1ELb0ELb0ELb0ELb0ELb0ELb1ELb1ELb0ELb0EEENS1_21CollectiveEpilogueFwdINS6_IJSA_SC_SB_EEES9_SE_SG_Li384ELb0ELb1ELb0ELb0EEENS1_30DynamicPersistentTileSchedulerILi384ELi128ELb0ELb1ELb1EEEEEEEEEvNT_6ParamsE --------------------------
	.section	.text._ZN7cutlass13device_kernelIN5flash11enable_sm90INS1_16FlashAttnFwdSm90INS1_25CollectiveMainloopFwdSm90ILi2EN4cute5tupleIJNS5_1CILi1EEES8_S8_EEENS6_IJNS7_ILi192EEENS7_ILi128EEENS7_ILi96EEEEEELi96ENS_10bfloat16_tEfNS_4arch4Sm90ELb0ELb1ELb1ELb0ELb0ELb0ELb0ELb0ELb1ELb1ELb0ELb0EEENS1_21CollectiveEpilogueFwdINS6_IJSA_SC_SB_EEES9_SE_SG_Li384ELb0ELb1ELb0ELb0EEENS1_30DynamicPersistentTileSchedulerILi384ELi128ELb0ELb1ELb1EEEEEEEEEvNT_6ParamsE,"ax",@progbits
	.align	128
.text._ZN7cutlass13device_kernelIN5flash11enable_sm90INS1_16FlashAttnFwdSm90INS1_25CollectiveMainloopFwdSm90ILi2EN4cute5tupleIJNS5_1CILi1EEES8_S8_EEENS6_IJNS7_ILi192EEENS7_ILi128EEENS7_ILi96EEEEEELi96ENS_10bfloat16_tEfNS_4arch4Sm90ELb0ELb1ELb1ELb0ELb0ELb0ELb0ELb0ELb1ELb1ELb0ELb0EEENS1_21CollectiveEpilogueFwdINS6_IJSA_SC_SB_EEES9_SE_SG_Li384ELb0ELb1ELb0ELb0EEENS1_30DynamicPersistentTileSchedulerILi384ELi128ELb0ELb1ELb1EEEEEEEEEvNT_6ParamsE:
        .type           _ZN7cutlass13device_kernelIN5flash11enable_sm90INS1_16FlashAttnFwdSm90INS1_25CollectiveMainloopFwdSm90ILi2EN4cute5tupleIJNS5_1CILi1EEES8_S8_EEENS6_IJNS7_ILi192EEENS7_ILi128EEENS7_ILi96EEEEEELi96ENS_10bfloat16_tEfNS_4arch4Sm90ELb0ELb1ELb1ELb0ELb0ELb0ELb0ELb0ELb1ELb1ELb0ELb0EEENS1_21CollectiveEpilogueFwdINS6_IJSA_SC_SB_EEES9_SE_SG_Li384ELb0ELb1ELb0ELb0EEENS1_30DynamicPersistentTileSchedulerILi384ELi128ELb0ELb1ELb1EEEEEEEEEvNT_6ParamsE,@function
        .size           _ZN7cutlass13device_kernelIN5flash11enable_sm90INS1_16FlashAttnFwdSm90INS1_25CollectiveMainloopFwdSm90ILi2EN4cute5tupleIJNS5_1CILi1EEES8_S8_EEENS6_IJNS7_ILi192EEENS7_ILi128EEENS7_ILi96EEEEEELi96ENS_10bfloat16_tEfNS_4arch4Sm90ELb0ELb1ELb1ELb0ELb0ELb0ELb0ELb0ELb1ELb1ELb0ELb0EEENS1_21CollectiveEpilogueFwdINS6_IJSA_SC_SB_EEES9_SE_SG_Li384ELb0ELb1ELb0ELb0EEENS1_30DynamicPersistentTileSchedulerILi384ELi128ELb0ELb1ELb1EEEEEEEEEvNT_6ParamsE,(.L_x_2727 - _ZN7cutlass13device_kernelIN5flash11enable_sm90INS1_16FlashAttnFwdSm90INS1_25CollectiveMainloopFwdSm90ILi2EN4cute5tupleIJNS5_1CILi1EEES8_S8_EEENS6_IJNS7_ILi192EEENS7_ILi128EEENS7_ILi96EEEEEELi96ENS_10bfloat16_tEfNS_4arch4Sm90ELb0ELb1ELb1ELb0ELb0ELb0ELb0ELb0ELb1ELb1ELb0ELb0EEENS1_21CollectiveEpilogueFwdINS6_IJSA_SC_SB_EEES9_SE_SG_Li384ELb0ELb1ELb0ELb0EEENS1_30DynamicPersistentTileSchedulerILi384ELi128ELb0ELb1ELb1EEEEEEEEEvNT_6ParamsE)
        .other          _ZN7cutlass13device_kernelIN5flash11enable_sm90INS1_16FlashAttnFwdSm90INS1_25CollectiveMainloopFwdSm90ILi2EN4cute5tupleIJNS5_1CILi1EEES8_S8_EEENS6_IJNS7_ILi192EEENS7_ILi128EEENS7_ILi96EEEEEELi96ENS_10bfloat16_tEfNS_4arch4Sm90ELb0ELb1ELb1ELb0ELb0ELb0ELb0ELb0ELb1ELb1ELb0ELb0EEENS1_21CollectiveEpilogueFwdINS6_IJSA_SC_SB_EEES9_SE_SG_Li384ELb0ELb1ELb0ELb0EEENS1_30DynamicPersistentTileSchedulerILi384ELi128ELb0ELb1ELb1EEEEEEEEEvNT_6ParamsE,@"STO_CUDA_ENTRY STV_DEFAULT"
_ZN7cutlass13device_kernelIN5flash11enable_sm90INS1_16FlashAttnFwdSm90INS1_25CollectiveMainloopFwdSm90ILi2EN4cute5tupleIJNS5_1CILi1EEES8_S8_EEENS6_IJNS7_ILi192EEENS7_ILi128EEENS7_ILi96EEEEEELi96ENS_10bfloat16_tEfNS_4arch4Sm90ELb0ELb1ELb1ELb0ELb0ELb0ELb0ELb0ELb1ELb1ELb0ELb0EEENS1_21CollectiveEpilogueFwdINS6_IJSA_SC_SB_EEES9_SE_SG_Li384ELb0ELb1ELb0ELb0EEENS1_30DynamicPersistentTileSchedulerILi384ELi128ELb0ELb1ELb1EEEEEEEEEvNT_6ParamsE:
[----:B------:R-:W0:Y:S01]  /*0000*/  LDC R1, c[0x0][0x28] ;  /* 0x00000a00ff017b82 */ /* 0x000e220000000800 */
[----:B------:R-:W1:Y:S01]  /*0010*/  S2R R3, SR_TID.X ;  /* 0x0000000000037919 */ /* 0x000e620000002100 */
[----:B------:R-:W-:Y:S01]  /*0020*/  ELECT P0, URZ, PT ;  /* 0x00000000003f782f */ /* 0x000fe20003800000 */
[----:B------:R-:W-:Y:S01]  /*0030*/  BSSY B0, `(.L_x_809) ;  /* 0x000000e000007945 */ /* 0x000fe20003800000 */
[--C-:B-1----:R-:W-:Y:S02]  /*0040*/  SHF.R.U32.HI R0, RZ, 0x5, R3.reuse ;  /* 0x00000005ff007819 */ /* 0x102fe40000011603 */
[----:B------:R-:W-:-:S03]  /*0050*/  SHF.R.U32.HI R3, RZ, 0x7, R3 ;  /* 0x00000007ff037819 */ /* 0x000fc60000011603 */
[----:B------:R-:W1:Y:S02]  /*0060*/  SHFL.IDX PT, R2, R0, RZ, 0x1f ;  /* 0x00001fff00027589 */ /* 0x000e6400000e0000 */
[----:B-1----:R-:W-:-:S13]  /*0070*/  ISETP.EQ.AND P0, PT, R2, RZ, P0 ;  /* 0x000000ff0200720c */ /* 0x002fda0000702270 */
[----:B0-----:R-:W-:Y:S05]  /*0080*/  @!P0 BRA `(.L_x_810) ;  /* 0x0000000000208947 */ /* 0x001fea0003800000 */
        /* <DEDUP_REMOVED lines=8> */
.L_x_810:
[----:B------:R-:W-:Y:S05]  /*0110*/  BSYNC B0 ;  /* 0x0000000000007941 */ /* 0x000fea0003800000 */
.L_x_809:
[----:B------:R-:W-:Y:S01]  /*0120*/  VOTEU.ANY UP0, P0 ;  /* 0x00000000003f7886 */ /* 0x000fe20000000100 */
[----:B------:R-:W0:Y:S01]  /*0130*/  SHFL.IDX PT, R3, R3, RZ, 0x1f ;  /* 0x00001fff03037589 */ /* 0x000e2200000e0000 */
[----:B------:R-:W-:Y:S01]  /*0140*/  UMOV UR4, 0x80 ;  /* 0x0000008000047882 */ /* 0x000fe20000000000 */
[----:B------:R-:W-:Y:S01]  /*0150*/  UMOV UR7, 0x180 ;  /* 0x0000018000077882 */ /* 0x000fe20000000000 */
[----:B------:R-:W-:Y:S01]  /*0160*/  VOTEU.ANY UP1, P0 ;  /* 0x00000000003f7886 */ /* 0x000fe20000020100 */
[----:B------:R-:W1:Y:S01]  /*0170*/  @UP0 S2UR UR8, SR_CgaCtaId ;  /* 0x00000000000809c3 */ /* 0x000e620000008800 */
[----:B------:R-:W2:Y:S01]  /*0180*/  SHFL.IDX PT, R2, R0, RZ, 0x1f ;  /* 0x00001fff00027589 */ /* 0x000ea200000e0000 */
[----:B------:R-:W-:Y:S01]  /*0190*/  @UP0 UMOV UR6, 0x400 ;  /* 0x0000040000060882 */ /* 0x000fe20000000000 */
[----:B------:R-:W-:-:S04]  /*01a0*/  @UP0 UIADD3 UR4, -UR4, 0x100000, URZ ;  /* 0x0010000004040890 */ /* 0x000fc8000fffe13f */
[----:B------:R-:W-:Y:S02]  /*01b0*/  @UP0 USHF.L.U32 UR5, UR4, 0xb, URZ ;  /* 0x0000000b04050899 */ /* 0x000fe4000800063f */
[----:B------:R-:W-:Y:S01]  /*01c0*/  @UP0 USHF.L.U32 UR4, UR4, 0x1, URZ ;  /* 0x0000000104040899 */ /* 0x000fe2000800063f */
[----:B------:R-:W-:Y:S01]  /*01d0*/  VOTEU.ANY UP2, P0 ;  /* 0x00000000003f7886 */ /* 0x000fe20000040100 */
[----:B0-----:R-:W-:Y:S01]  /*01e0*/  R2UR UR9, R3 ;  /* 0x00000000030972ca */ /* 0x001fe200000e0000 */
[----:B-1----:R-:W-:Y:S01]  /*01f0*/  @UP0 ULEA UR8, UR8, UR6, 0x18 ;  /* 0x0000000608080291 */ /* 0x002fe2000f8ec03f */
[----:B--2---:R-:W-:Y:S01]  /*0200*/  ISETP.NE.AND P1, PT, R2, RZ, PT ;  /* 0x000000ff0200720c */ /* 0x004fe20003f25270 */
[----:B------:R-:W-:-:S04]  /*0210*/  @UP0 UIADD3 UR6, -UR7, 0x100000, URZ ;  /* 0x0010000007060890 */ /* 0x000fc8000fffe13f */
[----:B------:R-:W-:Y:S02]  /*0220*/  @UP0 USHF.L.U32 UR7, UR6, 0xb, URZ ;  /* 0x0000000b06070899 */ /* 0x000fe4000800063f */
[----:B------:R-:W-:-:S04]  /*0230*/  @UP0 USHF.L.U32 UR6, UR6, 0x1, URZ ;  /* 0x0000000106060899 */ /* 0x000fc8000800063f */
[----:B------:R-:W-:Y:S01]  /*0240*/  UISETP.NE.AND UP0, UPT, UR9, URZ, UPT ;  /* 0x0000003f0900728c */ /* 0x000fe2000bf05270 */
[----:B------:R-:W0:Y:S02]  /*0250*/  FENCE.VIEW.ASYNC.S ;  /* 0x00000000000073c6 */ /* 0x000e240000000000 */
[----:B0-----:R0:W1:Y:S05]  /*0260*/  @UP1 SYNCS.EXCH.64 URZ, [UR8+0x2d800], UR4 ;  /* 0x02d80004083f15b2 */ /* 0x00106a0008000100 */
[----:B------:R0:W2:Y:S01]  /*0270*/  @UP2 SYNCS.EXCH.64 URZ, [UR8+0x2d820], UR6 ;  /* 0x02d82006083f25b2 */ /* 0x0000a20008000100 */
        /* <DEDUP_REMOVED lines=17> */
[----:B------:R3:W0:Y:S02]  /*0390*/  SYNCS.EXCH.64 URZ, [UR8+0x2d848], UR6 ;  /* 0x02d84806083f75b2 */ /* 0x0006240008000100 */
[----:B---3--:R-:W-:Y:S01]  /*03a0*/  NOP ;  /* 0x0000000000007918 */ /* 0x008fe20000000000 */
.L_x_811:
[----:B------:R-:W3:Y:S01]  /*03b0*/  SHFL.IDX PT, R2, R0, RZ, 0x1f ;  /* 0x00001fff00027589 */ /* 0x000ee200000e0000 */
[----:B------:R-:W-:Y:S01]  /*03c0*/  NOP ;  /* 0x0000000000007918 */ /* 0x000fe20000000000 */
[----:B---3--:R-:W-:-:S13]  /*03d0*/  ISETP.NE.AND P0, PT, R2, RZ, PT ;  /* 0x000000ff0200720c */ /* 0x008fda0003f05270 */
        /* <DEDUP_REMOVED lines=17> */
[----:B------:R3:W0:Y:S02]  /*04f0*/  SYNCS.EXCH.64 URZ, [UR8+0x2d868], UR6 ;  /* 0x02d86806083f75b2 */ /* 0x0006240008000100 */
[----:B---3--:R-:W-:Y:S01]  /*0500*/  NOP ;  /* 0x0000000000007918 */ /* 0x008fe20000000000 */
.L_x_812:
[----:B------:R-:W3:Y:S01]  /*0510*/  SHFL.IDX PT, R2, R0, RZ, 0x1f ;  /* 0x00001fff00027589 */ /* 0x000ee200000e0000 */
[----:B------:R-:W-:Y:S01]  /*0520*/  NOP ;  /* 0x0000000000007918 */ /* 0x000fe20000000000 */
[----:B---3--:R-:W-:-:S13]  /*0530*/  ISETP.NE.AND P0, PT, R2, RZ, PT ;  /* 0x000000ff0200720c */ /* 0x008fda0003f05270 */
        /* <DEDUP_REMOVED lines=13> */
[----:B------:R3:W0:Y:S02]  /*0610*/  SYNCS.EXCH.64 URZ, [UR6+0x2d888], UR4 ;  /* 0x02d88804063f75b2 */ /* 0x0006240008000100 */
[----:B---3--:R-:W-:Y:S01]  /*0620*/  NOP ;  /* 0x0000000000007918 */ /* 0x008fe20000000000 */
.L_x_813:
        /* <DEDUP_REMOVED lines=22> */
.L_x_814:
        /* <DEDUP_REMOVED lines=22> */
.L_x_815:
[----:B------:R-:W-:Y:S01]  /*08f0*/  PLOP3.LUT P0, PT, PT, PT, UP0, 0x80, 0x0 ;  /* 0x000000000000781c */ /* 0x000fe20003f0f008 */
[----:B------:R-:W-:Y:S01]  /*0900*/  UMOV UR38, 0x1 ;  /* 0x0000000100267882 */ /* 0x000fe20000000000 */
[----:B------:R-:W-:Y:S01]  /*0910*/  NOP ;  /* 0x0000000000007918 */ /* 0x000fe20000000000 */
[----:B------:R-:W-:Y:S01]  /*0920*/  USEL UR38, UR38, 0x2, !UP0 ;  /* 0x0000000226267887 */ /* 0x000fe2000c000000 */
[----:B------:R-:W-:Y:S01]  /*0930*/  ULDC.64 UR48, c[0x0][0x208] ;  /* 0x0000820000307ab9 */ /* 0x000fe20000000a00 */
[----:B012-4-:R-:W-:Y:S08]  /*0940*/  BAR.SYNC.DEFER_BLOCKING 0x0 ;  /* 0x0000000000007b1d */ /* 0x017ff00000010000 */
[----:B------:R-:W-:Y:S05]  /*0950*/  @!P0 BRA `(.L_x_816) ;  /* 0x0000010c00508947 */ /* 0x000fea0003800000 */
.L_x_817:
[----:B------:R-:W-:-:S08]  /*0960*/  NOP ;  /* 0x0000000000007918 */ /* 0x000fd00000000000 */
[----:B------:R-:W0:Y:S02]  /*0970*/  USETMAXREG.TRY_ALLOC.CTAPOOL UP0, 0xa0 ;  /* 0x000000a0000079c8 */ /* 0x000e240008000600 */
[----:B0-----:R-:W-:-:S13]  /*0980*/  PLOP3.LUT P0, PT, PT, PT, UP0, 0x80, 0x0 ;  /* 0x000000000000781c */ /* 0x001fda0003f0f008 */
[----:B------:R-:W-:Y:S05]  /*0990*/  @!P0 BRA `(.L_x_817) ;  /* 0xfffffffc00f08947 */ /* 0x000fea000383ffff */
[----:B------:R-:W0:Y:S01]  /*09a0*/  S2R R2, SR_TID.X ;  /* 0x0000000000027919 */ /* 0x000e220000002100 */
[----:B------:R-:W1:Y:S08]  /*09b0*/  S2UR UR4, SR_CTAID.X ;  /* 0x00000000000479c3 */ /* 0x000e700000002500 */
[----:B------:R-:W-:Y:S08]  /*09c0*/  BAR.ARV 0x4, 0x200 ;  /* 0x0108000000007b1d */ /* 0x000ff00000002000 */
[----:B------:R-:W-:Y:S06]  /*09d0*/  BAR.ARV 0x8, 0x200 ;  /* 0x0208000000007b1d */ /* 0x000fec0000002000 */
[----:B0-----:R-:W-:-:S04]  /*09e0*/  LOP3.LUT R0, R2, 0xffffff80, RZ, 0xc0, !PT ;  /* 0xffffff8002007812 */ /* 0x001fc800078ec0ff */
[----:B------:R-:W-:Y:S02]  /*09f0*/  ISETP.NE.AND P0, PT, R0, 0x80, PT ;  /* 0x000000800000780c */ /* 0x000fe40003f05270 */
[----:B------:R-:W1:Y:S11]  /*0a00*/  LDC R0, c[0x0][0xc38] ;  /* 0x00030e00ff007b82 */ /* 0x000e760000000800 */
[----:B------:R-:W-:Y:S06]  /*0a10*/  @!P0 BAR.ARV 0x9, 0x100 ;  /* 0x0244000000008b1d */ /* 0x000fec0000002000 */
[----:B-1----:R-:W-:-:S13]  /*0a20*/  ISETP.LE.AND P0, PT, R0, UR4, PT ;  /* 0x0000000400007c0c */ /* 0x002fda000bf03270 */
[----:B------:R-:W-:Y:S05]  /*0a30*/  @P0 EXIT ;  /* 0x000000000000094d */ /* 0x000fea0003800000 */
[----:B------:R-:W-:Y:S01]  /*0a40*/  VIADD R150, R2, 0xffffff80 ;  /* 0xffffff8002967836 */ /* 0x000fe20000000000 */
[----:B------:R-:W0:Y:S01]  /*0a50*/  S2UR UR5, SR_CgaCtaId ;  /* 0x00000000000579c3 */ /* 0x000e220000008800 */
[----:B------:R-:W-:Y:S01]  /*0a60*/  UMOV UR42, 0x400 ;  /* 0x00000400002a7882 */ /* 0x000fe20000000000 */
[----:B------:R-:W-:Y:S01]  /*0a70*/  IMAD.MOV.U32 R18, RZ, RZ, 0x40 ;  /* 0x00000040ff127424 */ /* 0x000fe200078e00ff */
[----:B------:R-:W-:Y:S01]  /*0a80*/  ULOP3.LUT UR47, UR38, 0x1, URZ, 0xfc, !UPT ;  /* 0x00000001262f7892 */ /* 0x000fe2000f8efc3f */
[----:B------:R-:W-:Y:S01]  /*0a90*/  SHF.R.S32.HI R3, RZ, 0x1f, R150 ;  /* 0x0000001fff037819 */ /* 0x000fe20000011496 */
[----:B------:R-:W-:Y:S01]  /*0aa0*/  UMOV UR46, URZ ;  /* 0x0000003f002e7c82 */ /* 0x000fe20008000000 */
[----:B------:R-:W-:Y:S01]  /*0ab0*/  UMOV UR50, URZ ;  /* 0x0000003f00327c82 */ /* 0x000fe20008000000 */
[----:B------:R-:W-:Y:S01]  /*0ac0*/  UMOV UR45, URZ ;  /* 0x0000003f002d7c82 */ /* 0x000fe20008000000 */
[CC--:B------:R-:W-:Y:S02]  /*0ad0*/  LEA.HI R0, R3.reuse, R150.reuse, RZ, 0x4 ;  /* 0x0000009603007211 */ /* 0x0c0fe400078f20ff */
[----:B------:R-:W-:-:S02]  /*0ae0*/  LEA.HI R145, R3, R150, RZ, 0x7 ;  /* 0x0000009603917211 */ /* 0x000fc400078f38ff */
[----:B------:R-:W-:Y:S02]  /*0af0*/  LOP3.LUT R5, R0, 0xfffffff0, RZ, 0xc0, !PT ;  /* 0xfffffff000057812 */ /* 0x000fe400078ec0ff */
[----:B------:R-:W-:Y:S02]  /*0b00*/  SHF.R.S32.HI R7, RZ, 0x4, R0 ;  /* 0x00000004ff077819 */ /* 0x000fe40000011400 */
[----:B------:R-:W-:Y:S01]  /*0b10*/  LOP3.LUT R9, R145, 0xffffff80, RZ, 0xc0, !PT ;  /* 0xffffff8091097812 */ /* 0x000fe200078ec0ff */
[----:B------:R-:W-:Y:S01]  /*0b20*/  IMAD.IADD R5, R150, 0x1, -R5 ;  /* 0x0000000196057824 */ /* 0x000fe200078e0a05 */
[----:B------:R-:W-:Y:S02]  /*0b30*/  LEA.HI R2, R0, R7, RZ, 0x1 ;  /* 0x0000000700027211 */ /* 0x000fe400078f08ff */
[----:B------:R-:W-:Y:S01]  /*0b40*/  LEA.HI R4, R3, R150, RZ, 0x5 ;  /* 0x0000009603047211 */ /* 0x000fe200078f28ff */
[----:B------:R-:W-:Y:S01]  /*0b50*/  IMAD.IADD R144, R150, 0x1, -R9 ;  /* 0x0000000196907824 */ /* 0x000fe200078e0a09 */
[----:B------:R-:W-:-:S02]  /*0b60*/  SHF.R.S32.HI R0, RZ, 0x1f, R5 ;  /* 0x0000001fff007819 */ /* 0x000fc40000011405 */
[----:B------:R-:W-:Y:S01]  /*0b70*/  LOP3.LUT R2, R2, 0x1ffffffe, RZ, 0xc0, !PT ;  /* 0x1ffffffe02027812 */ /* 0x000fe200078ec0ff */
[----:B0-----:R-:W-:Y:S01]  /*0b80*/  ULEA UR42, UR5, UR42, 0x18 ;  /* 0x0000002a052a7291 */ /* 0x001fe2000f8ec03f */
[----:B------:R-:W-:Y:S02]  /*0b90*/  LEA.HI R0, R0, R5, RZ, 0x3 ;  /* 0x0000000500007211 */ /* 0x000fe400078f18ff */
[----:B------:R-:W-:Y:S01]  /*0ba0*/  SHF.R.S32.HI R4, RZ, 0x5, R4 ;  /* 0x00000005ff047819 */ /* 0x000fe20000011404 */
[----:B------:R-:W-:Y:S01]  /*0bb0*/  IMAD.IADD R7, R7, 0x1, -R2 ;  /* 0x0000000107077824 */ /* 0x000fe200078e0a02 */
[C---:B------:R-:W-:Y:S01]  /*0bc0*/  LOP3.LUT R2, R0.reuse, 0xfffffff8, RZ, 0xc0, !PT ;  /* 0xfffffff800027812 */ /* 0x040fe200078ec0ff */
[----:B------:R-:W-:Y:S01]  /*0bd0*/  IMAD.SHL.U32 R0, R0, 0x40, RZ ;  /* 0x0000004000007824 */ /* 0x000fe200078e00ff */
[----:B------:R-:W-:Y:S01]  /*0be0*/  SHF.R.S32.HI R9, RZ, 0x1f, R144 ;  /* 0x0000001fff097819 */ /* 0x000fe20000011490 */
[----:B------:R-:W-:Y:S01]  /*0bf0*/  IMAD R10, R4, 0x10, R5 ;  /* 0x00000010040a7824 */ /* 0x000fe200078e0205 */
[----:B------:R-:W-:Y:S01]  /*0c00*/  LEA.HI R3, R3, R150, RZ, 0x2 ;  /* 0x0000009603037211 */ /* 0x000fe200078f10ff */
[----:B------:R-:W-:Y:S01]  /*0c10*/  IMAD.IADD R2, R5, 0x1, -R2 ;  /* 0x0000000105027824 */ /* 0x000fe200078e0a02 */
[----:B------:R-:W-:Y:S01]  /*0c20*/  LEA.HI R6, R9, R144, RZ, 0x2 ;  /* 0x0000009009067211 */ /* 0x000fe200078f10ff */
[----:B------:R-:W-:Y:S01]  /*0c30*/  IMAD.SHL.U32 R7, R7, 0x8, RZ ;  /* 0x0000000807077824 */ /* 0x000fe200078e00ff */
[----:B------:R-:W-:-:S02]  /*0c40*/  LOP3.LUT R0, R0, 0x7ffffe00, RZ, 0xc0, !PT ;  /* 0x7ffffe0000007812 */ /* 0x000fc400078ec0ff */
[C---:B------:R-:W-:Y:S01]  /*0c50*/  R2P PR, R2.reuse, 0x6 ;  /* 0x0000000602007804 */ /* 0x040fe20000000000 */
[----:B------:R-:W-:Y:S01]  /*0c60*/  IMAD.SHL.U32 R2, R2, 0x40, RZ ;  /* 0x0000004002027824 */ /* 0x000fe200078e00ff */
[--C-:B------:R-:W-:Y:S01]  /*0c70*/  SHF.R.S32.HI R8, RZ, 0x2, R6.reuse ;  /* 0x00000002ff087819 */ /* 0x100fe20000011406 */
[----:B------:R-:W-:Y:S01]  /*0c80*/  IMAD.U32 R147, R10, 0x20, R7 ;  /* 0x000000200a937824 */ /* 0x000fe200078e0007 */
[----:B------:R-:W-:Y:S01]  /*0c90*/  SHF.R.S32.HI R11, RZ, 0x1f, R6 ;  /* 0x0000001fff0b7819 */ /* 0x000fe20000011406 */
[----:B------:R-:W-:Y:S01]  /*0ca0*/  IMAD R0, R4, 0x400, R0 ;  /* 0x0000040004007824 */ /* 0x000fe200078e0200 */
[----:B------:R-:W-:Y:S02]  /*0cb0*/  LOP3.LUT R2, R2, 0x1c0, RZ, 0xc0, !PT ;  /* 0x000001c002027812 */ /* 0x000fe400078ec0ff */
[----:B------:R-:W-:Y:S02]  /*0cc0*/  SHF.R.S32.HI R145, RZ, 0x7, R145 ;  /* 0x00000007ff917819 */ /* 0x000fe40000011491 */
[----:B------:R-:W-:-:S02]  /*0cd0*/  LOP3.LUT R7, R2, 0x8, R7, 0xf8, !PT ;  /* 0x0000000802077812 */ /* 0x000fc400078ef807 */
[----:B------:R-:W-:Y:S01]  /*0ce0*/  SHF.R.U32.HI R2, RZ, 0x3, R2 ;  /* 0x00000003ff027819 */ /* 0x000fe20000011602 */
[----:B------:R-:W-:Y:S01]  /*0cf0*/  IMAD.HI R4, R145, 0x55555556, RZ ;  /* 0x5555555691047827 */ /* 0x000fe200078e02ff */
[----:B------:R-:W-:Y:S02]  /*0d00*/  LOP3.LUT R141, R3, 0xfffffffc, RZ, 0xc0, !PT ;  /* 0xfffffffc038d7812 */ /* 0x000fe400078ec0ff */
[----:B------:R-:W-:Y:S02]  /*0d10*/  LOP3.LUT R7, R7, R2, RZ, 0x3c, !PT ;  /* 0x0000000207077212 */ /* 0x000fe400078e3cff */
[----:B------:R-:W-:Y:S01]  /*0d20*/  LEA.HI R11, R11, R8, RZ, 0x3 ;  /* 0x000000080b0b7211 */ /* 0x000fe200078f18ff */
[----:B------:R-:W-:Y:S01]  /*0d30*/  IMAD.IADD R141, R150, 0x1, -R141 ;  /* 0x00000001968d7824 */ /* 0x000fe200078e0a8d */
[----:B------:R-:W-:Y:S01]  /*0d40*/  LEA.HI R9, R9, R144, RZ, 0x5 ;  /* 0x0000009009097211 */ /* 0x000fe200078f28ff */
[----:B------:R-:W-:Y:S01]  /*0d50*/  IMAD.IADD R0, R0, 0x1, R7 ;  /* 0x0000000100007824 */ /* 0x000fe200078e0207 */
[----:B------:R-:W-:Y:S01]  /*0d60*/  LOP3.LUT R11, R11, 0xfffffff8, RZ, 0xc0, !PT ;  /* 0xfffffff80b0b7812 */ /* 0x000fe200078ec0ff */
[----:B------:R-:W-:Y:S01]  /*0d70*/  IMAD.SHL.U32 R138, R141, 0x8, RZ ;  /* 0x000000088d8a7824 */ /* 0x000fe200078e00ff */
[----:B------:R-:W-:-:S02]  /*0d80*/  LEA.HI R4, R4, R4, RZ, 0x1 ;  /* 0x0000000404047211 */ /* 0x000fc400078f08ff */
[----:B------:R-:W-:Y:S01]  /*0d90*/  SHF.R.S32.HI R9, RZ, 0x5, R9 ;  /* 0x00000005ff097819 */ /* 0x000fe20000011409 */
[----:B------:R-:W-:Y:S01]  /*0da0*/  IMAD.IADD R8, R8, 0x1, -R11 ;  /* 0x0000000108087824 */ /* 0x000fe200078e0a0b */
[----:B------:R-:W-:Y:S01]  /*0db0*/  LEA.HI R2, R141, R141, RZ, 0x1 ;  /* 0x0000008d8d027211 */ /* 0x000fe200078f08ff */
[----:B------:R-:W-:Y:S01]  /*0dc0*/  IMAD R4, R4, -0x3, R145 ;  /* 0xfffffffd04047824 */ /* 0x000fe200078e0291 */
[----:B------:R-:W-:Y:S01]  /*0dd0*/  LEA R17, R0, UR42, 0x1 ;  /* 0x0000002a00117c11 */ /* 0x000fe2000f8e08ff */
[----:B------:R-:W-:Y:S01]  /*0de0*/  IMAD R9, R9, 0x10, R8 ;  /* 0x0000001009097824 */ /* 0x000fe200078e0208 */
[----:B------:R-:W-:Y:S01]  /*0df0*/  LOP3.LUT R2, R2, 0x1ffffffe, RZ, 0xc0, !PT ;  /* 0x1ffffffe02027812 */ /* 0x000fe200078ec0ff */
[----:B------:R-:W-:Y:S01]  /*0e00*/  VIADD R139, R138, 0x20 ;  /* 0x000000208a8b7836 */ /* 0x000fe20000000000 */
[----:B------:R-:W-:Y:S01]  /*0e10*/  SHF.R.S32.HI R142, RZ, 0x2, R3 ;  /* 0x00000002ff8e7819 */ /* 0x000fe20000011403 */
[C---:B------:R-:W-:Y:S01]  /*0e20*/  VIADD R22, R17.reuse, 0x21800 ;  /* 0x0002180011167836 */ /* 0x040fe20000000000 */
[----:B------:R-:W-:Y:S01]  /*0e30*/  SEL R18, R18, 0xffffffc0, !P2 ;  /* 0xffffffc012127807 */ /* 0x000fe20005000000 */
[----:B------:R-:W-:Y:S01]  /*0e40*/  VIADD R140, R138, 0x40 ;  /* 0x000000408a8c7836 */ /* 0x000fe20000000000 */
[----:B------:R-:W-:Y:S01]  /*0e50*/  LOP3.LUT R3, R6, 0x7ffffffc, RZ, 0xc0, !PT ;  /* 0x7ffffffc06037812 */ /* 0x000fe200078ec0ff */
[----:B------:R-:W-:Y:S01]  /*0e60*/  VIADD R23, R17, 0x21820 ;  /* 0x0002182011177836 */ /* 0x000fe20000000000 */
[----:B------:R-:W-:Y:S01]  /*0e70*/  SHF.R.S32.HI R149, RZ, 0x1f, R139 ;  /* 0x0000001fff957819 */ /* 0x000fe2000001148b */
[----:B------:R-:W-:Y:S01]  /*0e80*/  IMAD R146, R4, 0x40, R9 ;  /* 0x0000004004927824 */ /* 0x000fe200078e0209 */
[----:B------:R-:W-:Y:S01]  /*0e90*/  SHF.R.S32.HI R148, RZ, 0x1f, R140 ;  /* 0x0000001fff947819 */ /* 0x000fe2000001148c */
[----:B------:R-:W-:-:S02]  /*0ea0*/  IMAD.IADD R137, R141, 0x1, -R2 ;  /* 0x000000018d897824 */ /* 0x000fc400078e0a02 */
[C---:B------:R-:W-:Y:S02]  /*0eb0*/  @P1 VIADD R23, R22.reuse, 0xffffffe0 ;  /* 0xffffffe016171836 */ /* 0x040fe40000000000 */
[----:B------:R-:W-:Y:S02]  /*0ec0*/  IMAD.IADD R22, R22, 0x1, R18 ;  /* 0x0000000116167824 */ /* 0x000fe400078e0212 */
[----:B------:R-:W-:Y:S02]  /*0ed0*/  IMAD.IADD R16, R144, 0x1, -R3 ;  /* 0x0000000190107824 */ /* 0x000fe400078e0a03 */
[----:B------:R-:W-:Y:S02]  /*0ee0*/  IMAD R137, R137, 0x8, R146 ;  /* 0x0000000889897824 */ /* 0x000fe400078e0292 */
[----:B------:R-:W-:Y:S02]  /*0ef0*/  IMAD.IADD R18, R18, 0x1, R23 ;  /* 0x0000000112127824 */ /* 0x000fe400078e0217 */
[----:B------:R-:W-:-:S07]  /*0f00*/  VIADD R136, R23, 0x6000 ;  /* 0x0000600017887836 */ /* 0x000fce0000000000 */
.L_x_906:
[----:B------:R-:W-:Y:S01]  /*0f10*/  ULDC UR5, c[0x0][0xc60] ;  /* 0x0003180000057ab9 */ /* 0x000fe20000000800 */
[----:B------:R-:W-:Y:S01]  /*0f20*/  UMOV UR8, UR4 ;  /* 0x0000000400087c82 */ /* 0x000fe20008000000 */
[----:B------:R-:W-:-:S11]  /*0f30*/  UISETP.NE.AND UP0, UPT, UR5, 0x1, UPT ;  /* 0x000000010500788c */ /* 0x000fd6000bf05270 */
[----:B------:R-:W-:Y:S01]  /*0f40*/  @UP0 ULDC UR6, c[0x0][0xc64] ;  /* 0x0003190000060ab9 */ /* 0x000fe20000000800 */
[----:B------:R-:W-:Y:S01]  /*0f50*/  @UP0 ULDC UR9, c[0x0][0xc68] ;  /* 0x00031a0000090ab9 */ /* 0x000fe20000000800 */
[----:B------:R-:W-:-:S04]  /*0f60*/  UIMAD.WIDE.U32 UR6, UR4, UR6, URZ ;  /* 0x00000006040672a5 */ /* 0x000fc8000f8e003f */
[----:B------:R-:W-:-:S03]  /*0f70*/  @UP0 USHF.R.U32.HI UR8, URZ, UR9, UR7 ;  /* 0x000000093f080299 */ /* 0x000fc60008011607 */
[----:B------:R-:W-:Y:S02]  /*0f80*/  ULDC UR6, c[0x0][0xc78] ;  /* 0x00031e0000067ab9 */ /* 0x000fe40000000800 */
[----:B------:R-:W-:Y:S02]  /*0f90*/  UISETP.GE.AND UP0, UPT, UR8, UR6, UPT ;  /* 0x000000060800728c */ /* 0x000fe4000bf06270 */
[----:B------:R-:W-:-:S04]  /*0fa0*/  UIADD3 UR6, -UR8, URZ, URZ ;  /* 0x0000003f08067290 */ /* 0x000fc8000fffe13f */
[----:B------:R-:W-:Y:S01]  /*0fb0*/  PLOP3.LUT P0, PT, PT, PT, UP0, 0x80, 0x0 ;  /* 0x000000000000781c */ /* 0x000fe20003f0f008 */
[----:B------:R-:W-:-:S12]  /*0fc0*/  UIMAD UR9, UR5, UR6, UR4 ;  /* 0x00000006050972a4 */ /* 0x000fd8000f8e0204 */
[----:B012345:R-:W-:Y:S05]  /*0fd0*/  @!P0 BRA `(.L_x_818) ;  /* 0x0000000000208947 */ /* 0x03ffea0003800000 */
[----:B------:R-:W-:Y:S01]  /*0fe0*/  ULDC UR7, c[0x0][0xc6c] ;  /* 0x00031b0000077ab9 */ /* 0x000fe20000000800 */
[----:B------:R-:W-:Y:S01]  /*0ff0*/  UMOV UR6, UR9 ;  /* 0x0000000900067c82 */ /* 0x000fe20008000000 */
[----:B------:R-:W-:-:S11]  /*1000*/  UISETP.NE.AND UP0, UPT, UR7, 0x1, UPT ;  /* 0x000000010700788c */ /* 0x000fd6000bf05270 */
[----:B------:R-:W-:Y:S02]  /*1010*/  @UP0 ULDC.64 UR10, c[0x0][0xc70] ;  /* 0x00031c00000a0ab9 */ /* 0x000fe40000000a00 */
[----:B------:R-:W-:-:S04]  /*1020*/  UIMAD.WIDE.U32 UR4, UR9, UR10, URZ ;  /* 0x0000000a090472a5 */ /* 0x000fc8000f8e003f */
[----:B------:R-:W-:-:S04]  /*1030*/  @UP0 USHF.R.U32.HI UR6, URZ, UR11, UR5 ;  /* 0x0000000b3f060299 */ /* 0x000fc80008011605 */
[----:B------:R-:W-:Y:S01]  /*1040*/  UIMAD UR4, UR6, UR7, URZ ;  /* 0x00000007060472a4 */ /* 0x000fe2000f8e023f */
[----:B------:R-:W-:Y:S11]  /*1050*/  BRA `(.L_x_819) ;  /* 0x00000000001c7947 */ /* 0x000ff60003800000 */
.L_x_818:
[----:B------:R-:W-:Y:S01]  /*1060*/  ULDC UR7, c[0x0][0xc54] ;  /* 0x0003150000077ab9 */ /* 0x000fe20000000800 */
[----:B------:R-:W-:Y:S01]  /*1070*/  UMOV UR6, UR9 ;  /* 0x0000000900067c82 */ /* 0x000fe20008000000 */
[----:B------:R-:W-:-:S11]  /*1080*/  UISETP.NE.AND UP0, UPT, UR7, 0x1, UPT ;  /* 0x000000010700788c */ /* 0x000fd6000bf05270 */
[----:B------:R-:W-:Y:S02]  /*1090*/  @UP0 ULDC.64 UR10, c[0x0][0xc58] ;  /* 0x00031600000a0ab9 */ /* 0x000fe40000000a00 */
[----:B------:R-:W-:-:S04]  /*10a0*/  UIMAD.WIDE.U32 UR4, UR9, UR10, URZ ;  /* 0x0000000a090472a5 */ /* 0x000fc8000f8e003f */
[----:B------:R-:W-:-:S04]  /*10b0*/  @UP0 USHF.R.U32.HI UR6, URZ, UR11, UR5 ;  /* 0x0000000b3f060299 */ /* 0x000fc80008011605 */
[----:B------:R-:W-:-:S12]  /*10c0*/  UIMAD UR4, UR6, UR7, URZ ;  /* 0x00000007060472a4 */ /* 0x000fd8000f8e023f */
.L_x_819:
[----:B------:R-:W-:Y:S01]  /*10d0*/  ULOP3.LUT UR6, URZ, UR6, URZ, 0x33, !UPT ;  /* 0x000000063f067292 */ /* 0x000fe2000f8e333f */
[----:B------:R-:W-:Y:S01]  /*10e0*/  ULDC UR7, c[0x0][0x448] ;  /* 0x0001120000077ab9 */ /* 0x000fe20000000800 */
[----:B------:R-:W-:Y:S01]  /*10f0*/  ULDC UR5, c[0x0][0xc3c] ;  /* 0x00030f0000057ab9 */ /* 0x000fe20000000800 */
[----:B------:R-:W-:Y:S02]  /*1100*/  UISETP.NE.AND UP1, UPT, UR7, 0x1, UPT ;  /* 0x000000010700788c */ /* 0x000fe4000bf25270 */
[----:B------:R-:W-:Y:S01]  /*1110*/  UIADD3 UR6, UR6, UR5, URZ ;  /* 0x0000000506067290 */ /* 0x000fe2000fffe03f */
[----:B------:R-:W-:Y:S01]  /*1120*/  ULDC.64 UR10, c[0x0][0x418] ;  /* 0x00010600000a7ab9 */ /* 0x000fe20000000a00 */
[----:B------:R-:W-:Y:S01]  /*1130*/  UIADD3 UR4, UR9, -UR4, URZ ;  /* 0x8000000409047290 */ /* 0x000fe2000fffe03f */
[----:B------:R-:W-:Y:S01]  /*1140*/  ULDC UR40, c[0x0][0xc48] ;  /* 0x0003120000287ab9 */ /* 0x000fe20000000800 */
[----:B------:R-:W-:Y:S02]  /*1150*/  UISETP.NE.U32.AND UP0, UPT, UR10, URZ, UPT ;  /* 0x0000003f0a00728c */ /* 0x000fe4000bf05070 */
[----:B------:R-:W-:-:S02]  /*1160*/  UIMAD UR41, UR6, 0xc0, URZ ;  /* 0x000000c0062978a4 */ /* 0x000fc4000f8e023f */
[----:B------:R-:W-:Y:S01]  /*1170*/  UISETP.NE.AND UP2, UPT, UR40, 0x1, UPT ;  /* 0x000000012800788c */ /* 0x000fe2000bf45270 */
[----:B------:R-:W-:Y:S01]  /*1180*/  ULDC UR13, c[0x0][0xc54] ;  /* 0x00031500000d7ab9 */ /* 0x000fe20000000800 */
[----:B------:R-:W-:Y:S02]  /*1190*/  UISETP.NE.AND.EX UP0, UPT, UR11, URZ, UPT, UP0 ;  /* 0x0000003f0b00728c */ /* 0x000fe4000bf05300 */
[----:B------:R-:W-:Y:S02]  /*11a0*/  UIADD3 UR10, UR41, 0xbf, URZ ;  /* 0x000000bf290a7890 */ /* 0x000fe4000fffe03f */
[----:B------:R-:W-:Y:S01]  /*11b0*/  UIMAD UR13, UR8, UR13, UR4 ;  /* 0x0000000d080d72a4 */ /* 0x000fe2000f8e0204 */
[----:B------:R-:W-:Y:S01]  /*11c0*/  ULDC UR43, c[0x0][0x424] ;  /* 0x00010900002b7ab9 */ /* 0x000fe20000000800 */
[----:B------:R-:W-:Y:S01]  /*11d0*/  ULDC UR52, c[0x0][0x288] ;  /* 0x0000a20000347ab9 */ /* 0x000fe20000000800 */
[----:B------:R-:W-:Y:S01]  /*11e0*/  ULDC.64 UR4, c[0x0][0x9e0] ;  /* 0x0002780000047ab9 */ /* 0x000fe20000000a00 */
[----:B------:R-:W-:Y:S01]  /*11f0*/  @UP1 ULDC UR8, c[0x0][0x44c] ;  /* 0x0001130000081ab9 */ /* 0x000fe20000000800 */
[----:B------:R-:W-:-:S02]  /*1200*/  UIADD3 UR11, -UR52, 0x1, URZ ;  /* 0x00000001340b7890 */ /* 0x000fc4000fffe13f */
[----:B------:R-:W-:Y:S02]  /*1210*/  UISETP.GE.AND UP3, UPT, UR5, 0x1, UPT ;  /* 0x000000010500788c */ /* 0x000fe4000bf66270 */
[----:B------:R-:W-:Y:S02]  /*1220*/  USEL UR43, UR43, 0x1, UP0 ;  /* 0x000000012b2b7887 */ /* 0x000fe40008000000 */
[----:B------:R-:W-:Y:S01]  /*1230*/  UIMAD.WIDE.U32 UR8, UR10, UR8, URZ ;  /* 0x000000080a0872a5 */ /* 0x000fe2000f8e003f */
[----:B------:R-:W-:Y:S01]  /*1240*/  ULDC UR12, c[0x0][0x2f0] ;  /* 0x0000bc00000c7ab9 */ /* 0x000fe20000000800 */
[----:B------:R-:W-:Y:S01]  /*1250*/  @UP1 ULDC UR15, c[0x0][0x450] ;  /* 0x00011400000f1ab9 */ /* 0x000fe20000000800 */
[----:B------:R-:W-:Y:S01]  /*1260*/  @UP2 ULDC UR6, c[0x0][0xc4c] ;  /* 0x0003130000062ab9 */ /* 0x000fe20000000800 */
[----:B------:R-:W-:Y:S01]  /*1270*/  UIMAD UR11, UR43, UR12, UR11 ;  /* 0x0000000c2b0b72a4 */ /* 0x000fe2000f8e020b */
[----:B------:R-:W-:Y:S01]  /*1280*/  PLOP3.LUT P1, PT, PT, PT, UP3, 0x80, 0x0 ;  /* 0x000000000000781c */ /* 0x000fe20003f2f038 */
[----:B------:R-:W-:-:S02]  /*1290*/  @UP1 USHF.R.U32.HI UR10, URZ, UR15, UR9 ;  /* 0x0000000f3f0a1299 */ /* 0x000fc40008011609 */
[----:B------:R-:W-:Y:S01]  /*12a0*/  UIMAD.WIDE.U32 UR6, UR13, UR6, URZ ;  /* 0x000000060d0672a5 */ /* 0x000fe2000f8e003f */
[----:B------:R-:W-:Y:S01]  /*12b0*/  @UP2 ULDC UR14, c[0x0][0xc50] ;  /* 0x00031400000e2ab9 */ /* 0x000fe20000000800 */
[----:B------:R-:W-:Y:S01]  /*12c0*/  UIADD3 UR10, UR11, UR10, URZ ;  /* 0x0000000a0b0a7290 */ /* 0x000fe2000fffe03f */
[----:B------:R-:W-:Y:S01]  /*12d0*/  UMOV UR44, UR13 ;  /* 0x0000000d002c7c82 */ /* 0x000fe20008000000 */
[----:B------:R-:W-:Y:S02]  /*12e0*/  @UP2 USHF.R.U32.HI UR44, URZ, UR14, UR7 ;  /* 0x0000000e3f2c2299 */ /* 0x000fe40008011607 */
[----:B------:R-:W-:Y:S02]  /*12f0*/  UIADD3 UR4, UR10, UR4, URZ ;  /* 0x000000040a047290 */ /* 0x000fe4000fffe03f */
[----:B------:R-:W-:-:S04]  /*1300*/  UIADD3 UR6, -UR44, URZ, URZ ;  /* 0x0000003f2c067290 */ /* 0x000fc8000fffe13f */
[----:B------:R-:W-:Y:S01]  /*1310*/  UIMAD UR40, UR40, UR6, UR13 ;  /* 0x00000006282872a4 */ /* 0x000fe2000f8e020d */
[----:B------:R-:W-:Y:S01]  /*1320*/  IMAD.U32 R0, RZ, RZ, UR4 ;  /* 0x00000004ff007e24 */ /* 0x000fe2000f8e00ff */
[----:B------:R-:W-:Y:S10]  /*1330*/  @!P1 BRA `(.L_x_820) ;  /* 0x0000000000409947 */ /* 0x000ff40003800000 */
[----:B------:R-:W-:Y:S01]  /*1340*/  ISETP.LT.AND P0, PT, RZ, UR10, PT ;  /* 0x0000000aff007c0c */ /* 0x000fe2000bf01270 */
[----:B------:R-:W-:-:S12]  /*1350*/  UIADD3 UR4, UR10, -0x1, URZ ;  /* 0xffffffff0a047890 */ /* 0x000fd8000fffe03f */
[----:B------:R-:W-:Y:S05]  /*1360*/  @P0 BRA `(.L_x_821) ;  /* 0x00000000001c0947 */ /* 0x000fea0003800000 */
[----:B------:R-:W-:Y:S02]  /*1370*/  UISETP.NE.AND UP0, UPT, UR5, 0x1, UPT ;  /* 0x000000010500788c */ /* 0x000fe4000bf05270 */
[----:B------:R-:W-:-:S09]  /*1380*/  UIADD3 UR4, -UR10, URZ, URZ ;  /* 0x0000003f0a047290 */ /* 0x000fd2000fffe13f */
[----:B------:R-:W-:Y:S02]  /*1390*/  @UP0 ULDC.64 UR8, c[0x0][0x9e8] ;  /* 0x00027a0000080ab9 */ /* 0x000fe40000000a00 */
[----:B------:R-:W-:-:S04]  /*13a0*/  UIMAD.WIDE.U32 UR6, UR4, UR8, URZ ;  /* 0x00000008040672a5 */ /* 0x000fc8000f8e003f */
[----:B------:R-:W-:-:S04]  /*13b0*/  @UP0 USHF.R.U32.HI UR4, URZ, UR9, UR7 ;  /* 0x000000093f040299 */ /* 0x000fc80008011607 */
[----:B------:R-:W-:Y:S01]  /*13c0*/  ULOP3.LUT UR4, URZ, UR4, URZ, 0x33, !UPT ;  /* 0x000000043f047292 */ /* 0x000fe2000f8e333f */
[----:B------:R-:W-:Y:S11]  /*13d0*/  BRA `(.L_x_822) ;  /* 0x0000000000107947 */ /* 0x000ff60003800000 */
.L_x_821:
[----:B------:R-:W-:-:S11]  /*13e0*/  UISETP.NE.AND UP0, UPT, UR5, 0x1, UPT ;  /* 0x000000010500788c */ /* 0x000fd6000bf05270 */
[----:B------:R-:W-:Y:S02]  /*13f0*/  @UP0 ULDC.64 UR8, c[0x0][0x9e8] ;  /* 0x00027a0000080ab9 */ /* 0x000fe40000000a00 */
[----:B------:R-:W-:-:S04]  /*1400*/  UIMAD.WIDE.U32 UR6, UR4, UR8, URZ ;  /* 0x00000008040672a5 */ /* 0x000fc8000f8e003f */
[----:B------:R-:W-:-:S12]  /*1410*/  @UP0 USHF.R.U32.HI UR4, URZ, UR9, UR7 ;  /* 0x000000093f040299 */ /* 0x000fd80008011607 */
.L_x_822:
[----:B------:R-:W-:-:S06]  /*1420*/  UIMAD UR4, UR4, UR5, UR5 ;  /* 0x00000005040472a4 */ /* 0x000fcc000f8e0205 */
[----:B------:R-:W-:-:S07]  /*1430*/  VIMNMX R0, R0, UR4, PT ;  /* 0x0000000400007c48 */ /* 0x000fce000bfe0100 */
.L_x_820:
[----:B------:R-:W-:Y:S01]  /*1440*/  UIMAD UR4, UR43, UR12, 0x7f ;  /* 0x0000007f2b0474a4 */ /* 0x000fe2000f8e020c */
[----:B------:R-:W-:Y:S01]  /*1450*/  VIADD R0, R0, 0x7f ;  /* 0x0000007f00007836 */ /* 0x000fe20000000000 */
[----:B------:R-:W-:Y:S01]  /*1460*/  @UP1 ULDC UR6, c[0x0][0x44c] ;  /* 0x0001130000061ab9 */ /* 0x000fe20000000800 */
[----:B------:R-:W-:Y:S01]  /*1470*/  @UP1 ULDC UR10, c[0x0][0x450] ;  /* 0x00011400000a1ab9 */ /* 0x000fe20000000800 */
[----:B------:R-:W-:Y:S02]  /*1480*/  USHF.R.S32.HI UR8, URZ, 0x1f, UR4 ;  /* 0x0000001f3f087899 */ /* 0x000fe40008011404 */
[----:B------:R-:W-:Y:S01]  /*1490*/  UIMAD.WIDE.U32 UR6, UR41, UR6, URZ ;  /* 0x00000006290672a5 */ /* 0x000fe2000f8e003f */
[----:B------:R-:W-:Y:S01]  /*14a0*/  SHF.R.S32.HI R3, RZ, 0x1f, R0 ;  /* 0x0000001fff037819 */ /* 0x000fe20000011400 */
[----:B------:R-:W-:Y:S01]  /*14b0*/  UMOV UR9, UR41 ;  /* 0x0000002900097c82 */ /* 0x000fe20008000000 */
[----:B------:R-:W-:Y:S02]  /*14c0*/  ULEA.HI UR8, UR8, UR4, URZ, 0x7 ;  /* 0x0000000408087291 */ /* 0x000fe4000f8f383f */
[----:B------:R-:W-:Y:S01]  /*14d0*/  @UP1 USHF.R.U32.HI UR9, URZ, UR10, UR7 ;  /* 0x0000000a3f091299 */ /* 0x000fe20008011607 */
[----:B------:R-:W-:Y:S01]  /*14e0*/  LEA.HI R3, R3, R0, RZ, 0x7 ;  /* 0x0000000003037211 */ /* 0x000fe200078f38ff */
[----:B------:R-:W-:-:S02]  /*14f0*/  UIMAD UR52, UR43, UR12, -UR52 ;  /* 0x0000000c2b3472a4 */ /* 0x000fc4000f8e0a34 */
[----:B------:R-:W-:Y:S01]  /*1500*/  USHF.R.S32.HI UR8, URZ, 0x7, UR8 ;  /* 0x000000073f087899 */ /* 0x000fe20008011408 */
[----:B------:R-:W-:Y:S01]  /*1510*/  SHF.R.S32.HI R3, RZ, 0x7, R3 ;  /* 0x00000007ff037819 */ /* 0x000fe20000011403 */
[----:B------:R-:W-:-:S03]  /*1520*/  UIADD3 UR4, UR52, UR9, URZ ;  /* 0x0000000934047290 */ /* 0x000fc6000fffe03f */
[----:B------:R-:W-:Y:S01]  /*1530*/  ULDC UR9, c[0x0][0x9dc] ;  /* 0x0002770000097ab9 */ /* 0x000fe20000000800 */
[----:B------:R-:W-:Y:S01]  /*1540*/  VIMNMX R88, R3, UR8, PT ;  /* 0x0000000803587c48 */ /* 0x000fe2000bfe0100 */
[----:B------:R-:W-:Y:S01]  /*1550*/  UIADD3 UR9, UR4, -UR9, URZ ;  /* 0x8000000904097290 */ /* 0x000fe2000fffe03f */
[----:B------:R-:W-:Y:S11]  /*1560*/  @!P1 BRA `(.L_x_823) ;  /* 0x0000000000449947 */ /* 0x000ff60003800000 */
[----:B------:R-:W-:-:S06]  /*1570*/  UISETP.GT.AND UP0, UPT, UR4, -0x1, UPT ;  /* 0xffffffff0400788c */ /* 0x000fcc000bf04270 */
[----:B------:R-:W-:-:S13]  /*1580*/  PLOP3.LUT P0, PT, PT, PT, UP0, 0x80, 0x0 ;  /* 0x000000000000781c */ /* 0x000fda0003f0f008 */
[----:B------:R-:W-:Y:S05]  /*1590*/  @P0 BRA `(.L_x_824) ;  /* 0x00000000001c0947 */ /* 0x000fea0003800000 */
[----:B------:R-:W-:Y:S02]  /*15a0*/  UISETP.NE.AND UP0, UPT, UR5, 0x1, UPT ;  /* 0x000000010500788c */ /* 0x000fe4000bf05270 */
[----:B------:R-:W-:-:S09]  /*15b0*/  ULOP3.LUT UR4, URZ, UR4, URZ, 0x33, !UPT ;  /* 0x000000043f047292 */ /* 0x000fd2000f8e333f */
[----:B------:R-:W-:Y:S02]  /*15c0*/  @UP0 ULDC.64 UR10, c[0x0][0x9e8] ;  /* 0x00027a00000a0ab9 */ /* 0x000fe40000000a00 */
[----:B------:R-:W-:-:S04]  /*15d0*/  UIMAD.WIDE.U32 UR6, UR4, UR10, URZ ;  /* 0x0000000a040672a5 */ /* 0x000fc8000f8e003f */
[----:B------:R-:W-:-:S04]  /*15e0*/  @UP0 USHF.R.U32.HI UR4, URZ, UR11, UR7 ;  /* 0x0000000b3f040299 */ /* 0x000fc80008011607 */
[----:B------:R-:W-:Y:S01]  /*15f0*/  ULOP3.LUT UR4, URZ, UR4, URZ, 0x33, !UPT ;  /* 0x000000043f047292 */ /* 0x000fe2000f8e333f */
[----:B------:R-:W-:Y:S11]  /*1600*/  BRA `(.L_x_825) ;  /* 0x0000000000107947 */ /* 0x000ff60003800000 */
.L_x_824:
[----:B------:R-:W-:-:S11]  /*1610*/  UISETP.NE.AND UP0, UPT, UR5, 0x1, UPT ;  /* 0x000000010500788c */ /* 0x000fd6000bf05270 */
[----:B------:R-:W-:Y:S02]  /*1620*/  @UP0 ULDC.64 UR10, c[0x0][0x9e8] ;  /* 0x00027a00000a0ab9 */ /* 0x000fe40000000a00 */
[----:B------:R-:W-:-:S04]  /*1630*/  UIMAD.WIDE.U32 UR6, UR4, UR10, URZ ;  /* 0x0000000a040672a5 */ /* 0x000fc8000f8e003f */
[----:B------:R-:W-:-:S12]  /*1640*/  @UP0 USHF.R.U32.HI UR4, URZ, UR11, UR7 ;  /* 0x0000000b3f040299 */ /* 0x000fd80008011607 */
.L_x_825:
[----:B------:R-:W-:-:S04]  /*1650*/  UIMAD UR4, UR4, UR5, URZ ;  /* 0x00000005040472a4 */ /* 0x000fc8000f8e023f */
[----:B------:R-:W-:-:S04]  /*1660*/  UISETP.LT.AND UP0, UPT, UR9, UR4, UPT ;  /* 0x000000040900728c */ /* 0x000fc8000bf01270 */
[----:B------:R-:W-:-:S12]  /*1670*/  USEL UR9, UR9, UR4, !UP0 ;  /* 0x0000000409097287 */ /* 0x000fd8000c000000 */
.L_x_823:
[----:B------:R-:W-:Y:S01]  /*1680*/  USHF.R.S32.HI UR4, URZ, 0x1f, UR9 ;  /* 0x0000001f3f047899 */ /* 0x000fe20008011409 */
[----:B------:R-:W-:Y:S01]  /*1690*/  PLOP3.LUT P0, PT, PT, PT, PT, 0x80, 0x0 ;  /* 0x000000000000781c */ /* 0x000fe20003f0f070 */
[----:B------:R-:W-:Y:S01]  /*16a0*/  IMAD.MOV.U32 R36, RZ, RZ, RZ ;  /* 0x000000ffff247224 */ /* 0x000fe200078e00ff */
[----:B------:R-:W-:Y:S01]  /*16b0*/  CS2R R30, SRZ ;  /* 0x00000000001e7805 */ /* 0x000fe2000001ff00 */
[----:B------:R-:W-:Y:S01]  /*16c0*/  ULEA.HI UR4, UR4, UR9, URZ, 0x7 ;  /* 0x0000000904047291 */ /* 0x000fe2000f8f383f */
[----:B------:R-:W-:Y:S01]  /*16d0*/  IMAD.MOV.U32 R0, RZ, RZ, RZ ;  /* 0x000000ffff007224 */ /* 0x000fe200078e00ff */
[----:B------:R-:W-:Y:S01]  /*16e0*/  CS2R R28, SRZ ;  /* 0x00000000001c7805 */ /* 0x000fe2000001ff00 */
[----:B------:R-:W-:Y:S01]  /*16f0*/  IMAD.MOV.U32 R48, RZ, RZ, RZ ;  /* 0x000000ffff307224 */ /* 0x000fe200078e00ff */
[----:B------:R-:W-:Y:S01]  /*1700*/  USHF.R.S32.HI UR4, URZ, 0x7, UR4 ;  /* 0x000000073f047899 */ /* 0x000fe20008011404 */
[----:B------:R-:W-:Y:S01]  /*1710*/  IMAD.MOV.U32 R133, RZ, RZ, RZ ;  /* 0x000000ffff857224 */ /* 0x000fe200078e00ff */
[----:B------:R-:W-:Y:S01]  /*1720*/  CS2R R26, SRZ ;  /* 0x00000000001a7805 */ /* 0x000fe2000001ff00 */
[----:B------:R-:W-:Y:S01]  /*1730*/  IMAD.MOV.U32 R44, RZ, RZ, RZ ;  /* 0x000000ffff2c7224 */ /* 0x000fe200078e00ff */
[----:B------:R-:W-:Y:S01]  /*1740*/  UISETP.LT.AND UP0, UPT, URZ, UR4, UPT ;  /* 0x000000043f00728c */ /* 0x000fe2000bf01270 */
[----:B------:R-:W-:Y:S01]  /*1750*/  IMAD.MOV.U32 R129, RZ, RZ, RZ ;  /* 0x000000ffff817224 */ /* 0x000fe200078e00ff */
[----:B------:R-:W-:Y:S01]  /*1760*/  CS2R R122, SRZ ;  /* 0x00000000007a7805 */ /* 0x000fe2000001ff00 */
[----:B------:R-:W-:Y:S01]  /*1770*/  IMAD.MOV.U32 R46, RZ, RZ, RZ ;  /* 0x000000ffff2e7224 */ /* 0x000fe200078e00ff */
[----:B------:R-:W-:Y:S01]  /*1780*/  USEL UR39, URZ, UR4, !UP0 ;  /* 0x000000043f277287 */ /* 0x000fe2000c000000 */
[----:B------:R-:W-:Y:S01]  /*1790*/  IMAD.MOV.U32 R125, RZ, RZ, RZ ;  /* 0x000000ffff7d7224 */ /* 0x000fe200078e00ff */
[----:B------:R-:W-:-:S02]  /*17a0*/  CS2R R120, SRZ ;  /* 0x0000000000787805 */ /* 0x000fc4000001ff00 */
[----:B------:R-:W-:Y:S02]  /*17b0*/  CS2R R118, SRZ ;  /* 0x0000000000767805 */ /* 0x000fe4000001ff00 */
[----:B------:R-:W-:Y:S02]  /*17c0*/  CS2R R116, SRZ ;  /* 0x0000000000747805 */ /* 0x000fe4000001ff00 */
[----:B------:R-:W-:Y:S02]  /*17d0*/  CS2R R114, SRZ ;  /* 0x0000000000727805 */ /* 0x000fe4000001ff00 */
[----:B------:R-:W-:Y:S02]  /*17e0*/  ISETP.GT.AND P1, PT, R88, UR39, PT ;  /* 0x0000002758007c0c */ /* 0x000fe4000bf24270 */
        /* <DEDUP_REMOVED lines=14> */
[----:B------:R-:W-:Y:S06]  /*18d0*/  @!P1 BRA `(.L_x_826) ;  /* 0x000000e4008c9947 */ /* 0x000fec0003800000 */
[----:B------:R-:W0:Y:S02]  /*18e0*/  SHFL.IDX PT, R0, R145, RZ, 0x1f ;  /* 0x00001fff91007589 */ /* 0x000e2400000e0000 */
[----:B0-----:R-:W-:-:S13]  /*18f0*/  R2UR UR37, R0 ;  /* 0x00000000002572ca */ /* 0x001fda00000e0000 */
[----:B------:R-:W-:-:S04]  /*1900*/  UIMAD.WIDE UR4, UR37, 0x55555556, URZ ;  /* 0x55555556250478a5 */ /* 0x000fc8000f8e023f */
[----:B------:R-:W-:Y:S02]  /*1910*/  ULEA.HI UR51, UR5, UR5, URZ, 0x1 ;  /* 0x0000000505337291 */ /* 0x000fe4000f8f083f */
[----:B------:R-:W-:Y:S02]  /*1920*/  UIADD3 UR5, UR42, 0x21800, URZ ;  /* 0x000218002a057890 */ /* 0x000fe4000fffe03f */
[----:B------:R-:W-:Y:S02]  /*1930*/  UIMAD UR51, UR51, -0x3, UR37 ;  /* 0xfffffffd333378a4 */ /* 0x000fe4000f8e0225 */
[----:B------:R-:W-:Y:S02]  /*1940*/  ULOP3.LUT UP0, URZ, UR5, 0x3ff, URZ, 0xc0, !UPT ;  /* 0x000003ff053f7892 */ /* 0x000fe4000f80c03f */
[----:B------:R-:W-:Y:S02]  /*1950*/  ULEA UR4, UR51, UR42, 0xc ;  /* 0x0000002a33047291 */ /* 0x000fe4000f8e603f */
[----:B------:R-:W-:-:S02]  /*1960*/  ULEA UR5, UR51, UR5, 0xd ;  /* 0x0000000533057291 */ /* 0x000fc4000f8e683f */
[----:B------:R-:W-:Y:S01]  /*1970*/  PLOP3.LUT P0, PT, PT, PT, UP0, 0x80, 0x0 ;  /* 0x000000000000781c */ /* 0x000fe20003f0f008 */
[----:B------:R-:W-:Y:S02]  /*1980*/  UIADD3 UR4, UR4, 0xc400, URZ ;  /* 0x0000c40004047890 */ /* 0x000fe4000fffe03f */
[----:B------:R-:W-:Y:S02]  /*1990*/  USHF.R.U32.HI UR5, URZ, 0x4, UR5 ;  /* 0x000000043f057899 */ /* 0x000fe40008011605 */
[----:B------:R-:W-:Y:S02]  /*19a0*/  USHF.R.U32.HI UR4, URZ, 0x4, UR4 ;  /* 0x000000043f047899 */ /* 0x000fe40008011604 */
[----:B------:R-:W-:Y:S02]  /*19b0*/  ULOP3.LUT UR36, UR5, 0x3fff, URZ, 0xc0, !UPT ;  /* 0x00003fff05247892 */ /* 0x000fe4000f8ec03f */
[----:B------:R-:W-:-:S04]  /*19c0*/  ULOP3.LUT UR53, UR4, 0x3fff, URZ, 0xc0, !UPT ;  /* 0x00003fff04357892 */ /* 0x000fc8000f8ec03f */
[----:B------:R-:W-:Y:S08]  /*19d0*/  @!P0 BRA `(.L_x_827) ;  /* 0x0000000000408947 */ /* 0x000ff00003800000 */
        /* <DEDUP_REMOVED lines=16> */
.L_x_827:
[----:B------:R-:W-:Y:S01]  /*1ae0*/  ULEA.HI UR4, UR46, UR46, URZ, 0x1 ;  /* 0x0000002e2e047291 */ /* 0x000fe2000f8f083f */
[----:B------:R-:W-:-:S03]  /*1af0*/  IMAD.U32 R2, RZ, RZ, UR47 ;  /* 0x0000002fff027e24 */ /* 0x000fc6000f8e00ff */
[----:B------:R-:W-:Y:S02]  /*1b00*/  ULOP3.LUT UR4, UR4, 0xfffffffe, URZ, 0xc0, !UPT ;  /* 0xfffffffe04047892 */ /* 0x000fe4000f8ec03f */
[----:B------:R-:W-:Y:S02]  /*1b10*/  ISETP.NE.AND P0, PT, R2, 0x3, PT ;  /* 0x000000030200780c */ /* 0x000fe40003f05270 */
[----:B------:R-:W-:-:S06]  /*1b20*/  UIADD3 UR4, UR46, -UR4, URZ ;  /* 0x800000042e047290 */ /* 0x000fcc000fffe03f */
[----:B------:R-:W-:-:S05]  /*1b30*/  IMAD.U32 R0, RZ, RZ, UR4 ;  /* 0x00000004ff007e24 */ /* 0x000fca000f8e00ff */
[----:B------:R-:W-:-:S04]  /*1b40*/  SHF.L.U32 R0, R0, 0x1f, RZ ;  /* 0x0000001f00007819 */ /* 0x000fc800000006ff */
[----:B------:R-:W0:Y:S02]  /*1b50*/  SYNCS.PHASECHK.TRANS64.TRYWAIT P1, [UR42+0x2d800], R0 ;  /* 0x02d80000ff0075a7 */ /* 0x000e24000802016a */
[----:B0-----:R-:W-:Y:S05]  /*1b60*/  @!P1 BRA `(.L_x_828) ;  /* 0x0000014800509947 */ /* 0x001fea0003800000 */
.L_x_1018:
[----:B------:R-:W-:Y:S05]  /*1b70*/  @!P0 BRA `(.L_x_829) ;  /* 0x0000000000048947 */ /* 0x000fea0003800000 */
[----:B------:R-:W-:Y:S01]  /*1b80*/  BPT.TRAP 0x1 ;  /* 0x000000040000795c */ /* 0x000fe20000300000 */
.L_x_829:
[----:B------:R-:W-:Y:S02]  /*1b90*/  IMAD.U32 R90, RZ, RZ, UR45 ;  /* 0x0000002dff5a7e24 */ /* 0x000fe4000f8e00ff */
[----:B0-----:R-:W-:-:S03]  /*1ba0*/  IMAD.U32 R3, RZ, RZ, UR50 ;  /* 0x00000032ff037e24 */ /* 0x001fc6000f8e00ff */
[----:B------:R-:W-:Y:S02]  /*1bb0*/  LEA R90, R90, UR42, 0x3 ;  /* 0x0000002a5a5a7c11 */ /* 0x000fe4000f8e18ff */
[----:B------:R-:W-:-:S04]  /*1bc0*/  SHF.L.U32 R3, R3, 0x1f, RZ ;  /* 0x0000001f03037819 */ /* 0x000fc800000006ff */
[----:B------:R0:W1:Y:S01]  /*1bd0*/  SYNCS.PHASECHK.TRANS64.TRYWAIT P2, [R90+URZ+0x2d830], R3 ;  /* 0x02d830035a0075a7 */ /* 0x000062000804017f */
[----:B------:R-:W-:Y:S05]  /*1be0*/  @!P0 BRA `(.L_x_830) ;  /* 0x0000000000048947 */ /* 0x000fea0003800000 */
[----:B------:R-:W-:Y:S01]  /*1bf0*/  BPT.TRAP 0x1 ;  /* 0x000000040000795c */ /* 0x000fe20000300000 */
.L_x_830:
[----:B------:R-:W2:Y:S02]  /*1c00*/  S2R R0, SR_TID.X ;  /* 0x0000000000007919 */ /* 0x000ea40000002100 */
[----:B--2---:R-:W-:Y:S01]  /*1c10*/  LOP3.LUT P1, RZ, R0, 0x7f, RZ, 0xc0, !PT ;  /* 0x0000007f00ff7812 */ /* 0x004fe2000782c0ff */
[----:B-1----:R-:W-:-:S12]  /*1c20*/  @P2 BRA `(.L_x_831) ;  /* 0x0000000000082947 */ /* 0x002fd80003800000 */
[----:B------:R-:W1:Y:S02]  /*1c30*/  SYNCS.PHASECHK.TRANS64.TRYWAIT P2, [R90+URZ+0x2d830], R3 ;  /* 0x02d830035a0075a7 */ /* 0x000e64000804017f */
[----:B-1----:R-:W-:Y:S05]  /*1c40*/  @!P2 BRA `(.L_x_832) ;  /* 0x000001480030a947 */ /* 0x002fea0003800000 */
.L_x_831:
[----:B------:R-:W-:Y:S05]  /*1c50*/  WARPSYNC.ALL ;  /* 0x0000000000007948 */ /* 0x000fea0003800000 */
[----:B------:R-:W-:Y:S01]  /*1c60*/  UIADD3 UR4, UR42, 0x15400, URZ ;  /* 0x000154002a047890 */ /* 0x000fe2000fffe03f */
[----:B------:R-:W-:Y:S01]  /*1c70*/  WARPGROUP.ARRIVE ;  /* 0x00000000000079c5 */ /* 0x000fe20000000000 */
[----:B------:R-:W-:Y:S01]  /*1c80*/  UMOV UR5, 0x80000020 ;  /* 0x8000002000057882 */ /* 0x000fe20000000000 */
[----:B------:R-:W-:Y:S01]  /*1c90*/  UMOV UR7, 0x80000020 ;  /* 0x8000002000077882 */ /* 0x000fe20000000000 */
[----:B------:R-:W-:Y:S01]  /*1ca0*/  USHF.R.U32.HI UR4, URZ, 0x4, UR4 ;  /* 0x000000043f047899 */ /* 0x000fe20008011604 */
[----:B------:R-:W2:Y:S01]  /*1cb0*/  LDC R143, c[0x0][0x288] ;  /* 0x0000a200ff8f7b82 */ /* 0x000ea20000000800 */
[----:B------:R-:W-:Y:S01]  /*1cc0*/  UMOV UR9, 0x80000020 ;  /* 0x8000002000097882 */ /* 0x000fe20000000000 */
[----:B------:R-:W-:Y:S01]  /*1cd0*/  UMOV UR11, 0x80000020 ;  /* 0x80000020000b7882 */ /* 0x000fe20000000000 */
[----:B------:R-:W-:Y:S01]  /*1ce0*/  ULOP3.LUT UR4, UR4, 0x3fff, URZ, 0xc0, !UPT ;  /* 0x00003fff04047892 */ /* 0x000fe2000f8ec03f */
[----:B01----:R-:W-:Y:S01]  /*1cf0*/  @!P1 VIADD R90, R90, 0x2d840 ;  /* 0x0002d8405a5a9836 */ /* 0x003fe20000000000 */
[----:B------:R-:W-:Y:S01]  /*1d00*/  UMOV UR13, 0x80000020 ;  /* 0x80000020000d7882 */ /* 0x000fe20000000000 */
[----:B------:R-:W-:Y:S01]  /*1d10*/  UMOV UR15, 0x80000020 ;  /* 0x80000020000f7882 */ /* 0x000fe20000000000 */
[----:B------:R-:W-:-:S02]  /*1d20*/  ULOP3.LUT UR32, UR4, 0x10000, URZ, 0xfc, !UPT ;  /* 0x0001000004207892 */ /* 0x000fc4000f8efc3f */
[----:B------:R-:W-:Y:S01]  /*1d30*/  ULOP3.LUT UR4, UR53, 0x10000, URZ, 0xfc, !UPT ;  /* 0x0001000035047892 */ /* 0x000fe2000f8efc3f */
[----:B------:R-:W-:Y:S01]  /*1d40*/  @!P1 PRMT R90, RZ, 0x654, R90 ;  /* 0x00000654ff5a9816 */ /* 0x000fe2000000005a */
[----:B------:R-:W-:Y:S02]  /*1d50*/  UIMAD UR6, UR45, 0x600, UR32 ;  /* 0x000006002d0678a4 */ /* 0x000fe4000f8e0220 */
[----:B------:R-:W-:Y:S02]  /*1d60*/  UIADD3 UR8, UR4, 0x2, URZ ;  /* 0x0000000204087890 */ /* 0x000fe4000fffe03f */
[----:B------:R-:W-:Y:S02]  /*1d70*/  UIADD3 UR10, UR6, 0x2, URZ ;  /* 0x00000002060a7890 */ /* 0x000fe4000fffe03f */
[----:B------:R-:W-:Y:S02]  /*1d80*/  UIADD3 UR12, UR4, 0x300, URZ ;  /* 0x00000300040c7890 */ /* 0x000fe4000fffe03f */
[----:B------:R-:W-:-:S02]  /*1d90*/  UIADD3 UR14, UR6, 0x200, URZ ;  /* 0x00000200060e7890 */ /* 0x000fc4000fffe03f */
[----:B------:R-:W-:Y:S01]  /*1da0*/  HGMMA.64x128x16.F32.BF16 R24, gdesc[UR4], RZ, !UPT, gsb0 ;  /* 0x01e00000041879f0 */ /* 0x000fe2000c0018ff */
        /* <DEDUP_REMOVED lines=12> */
[----:B------:R-:W-:Y:S01]  /*1e70*/  ULDC UR6, c[0x0][0x448] ;  /* 0x0001120000067ab9 */ /* 0x000fe20000000800 */
[----:B------:R-:W-:Y:S01]  /*1e80*/  ULDC UR33, c[0x0][0x9dc] ;  /* 0x0002770000217ab9 */ /* 0x000fe20000000800 */
[----:B------:R-:W-:Y:S02]  /*1e90*/  UISETP.NE.AND UP0, UPT, UR6, 0x1, UPT ;  /* 0x000000010600788c */ /* 0x000fe4000bf05270 */
[----:B------:R-:W-:-:S04]  /*1ea0*/  ULOP3.LUT UR33, URZ, UR33, URZ, 0x33, !UPT ;  /* 0x000000213f217292 */ /* 0x000fc8000f8e333f */
[----:B------:R-:W-:Y:S02]  /*1eb0*/  PLOP3.LUT P2, PT, PT, PT, UP0, 0x80, 0x0 ;  /* 0x000000000000781c */ /* 0x000fe40003f4f008 */
[----:B------:R-:W-:-:S03]  /*1ec0*/  PLOP3.LUT P3, PT, PT, PT, UP0, 0x80, 0x0 ;  /* 0x000000000000781c */ /* 0x000fc60003f6f008 */
[----:B------:R-:W-:Y:S01]  /*1ed0*/  @UP0 ULDC UR6, c[0x0][0x44c] ;  /* 0x0001130000060ab9 */ /* 0x000fe20000000800 */
[----:B------:R-:W-:Y:S02]  /*1ee0*/  WARPGROUP.DEPBAR.LE gsb0, 0x0 ;  /* 0x00008000000079c5 */ /* 0x000fe40000010000 */
[----:B------:R-:W-:-:S06]  /*1ef0*/  WARPGROUP.ARRIVE ;  /* 0x00000000000079c5 */ /* 0x000fcc0000000000 */
[----:B------:R-:W-:Y:S01]  /*1f00*/  HGMMA.64x128x16.F32.BF16 R24, gdesc[UR8], R24, gsb0 ;  /* 0x01e00000081879f0 */ /* 0x000fe20008001818 */
[----:B------:R-:W-:Y:S02]  /*1f10*/  ULDC UR10, c[0x0][0x9d8] ;  /* 0x00027600000a7ab9 */ /* 0x000fe40000000800 */
[----:B------:R-:W-:Y:S02]  /*1f20*/  WARPGROUP.DEPBAR.LE gsb0, 0x0 ;  /* 0x00008000000079c5 */ /* 0x000fe40000010000 */
[----:B------:R-:W-:-:S07]  /*1f30*/  WARPGROUP.ARRIVE ;  /* 0x00000000000079c5 */ /* 0x000fce0000000000 */
[----:B------:R-:W-:Y:S03]  /*1f40*/  HGMMA.64x128x16.F32.BF16 R24, gdesc[UR12], R24, gsb0 ;  /* 0x01e000000c1879f0 */ /* 0x000fe60008001818 */
        /* <DEDUP_REMOVED lines=10> */
[----:B------:R-:W-:Y:S01]  /*1ff0*/  FMUL.FTZ R92, R29, UR10 ;  /* 0x0000000a1d5c7c20 */ /* 0x000fe20008410000 */
[----:B------:R-:W-:Y:S01]  /*2000*/  FMUL.FTZ R7, R35, UR10 ;  /* 0x0000000a23077c20 */ /* 0x000fe20008410000 */
[----:B------:R-:W-:Y:S01]  /*2010*/  FMUL.FTZ R35, R71, UR10 ;  /* 0x0000000a47237c20 */ /* 0x000fe20008410000 */
[----:B------:R-:W-:Y:S01]  /*2020*/  VIADD R29, R137, UR41 ;  /* 0x00000029891d7c36 */ /* 0x000fe20008000000 */
[----:B------:R-:W0:Y:S01]  /*2030*/  LDC R71, c[0x0][0x2f0] ;  /* 0x0000bc00ff477b82 */ /* 0x000e220000000800 */
[----:B------:R-:W-:Y:S01]  /*2040*/  FMUL.FTZ R5, R30, UR10 ;  /* 0x0000000a1e057c20 */ /* 0x000fe20008410000 */
[----:B------:R-:W-:Y:S01]  /*2050*/  FMUL.FTZ R9, R39, UR10 ;  /* 0x0000000a27097c20 */ /* 0x000fe20008410000 */
[----:B------:R-:W-:Y:S01]  /*2060*/  FMUL.FTZ R39, R40, UR10 ;  /* 0x0000000a28277c20 */ /* 0x000fe20008410000 */
[----:B------:R-:W-:-:S04]  /*2070*/  @P2 IMAD.HI.U32 R30, R29, UR6, RZ ;  /* 0x000000061d1e2c27 */ /* 0x000fc8000f8e00ff */
[----:B------:R-:W-:Y:S01]  /*2080*/  FMUL.FTZ R40, R41, UR10 ;  /* 0x0000000a29287c20 */ /* 0x000fe20008410000 */
[----:B------:R-:W-:Y:S01]  /*2090*/  FMUL.FTZ R95, R36, UR10 ;  /* 0x0000000a245f7c20 */ /* 0x000fe20008410000 */
[----:B------:R-:W-:Y:S01]  /*20a0*/  FMUL.FTZ R41, R44, UR10 ;  /* 0x0000000a2c297c20 */ /* 0x000fe20008410000 */
[----:B------:R-:W-:Y:S01]  /*20b0*/  FMUL.FTZ R44, R49, UR10 ;  /* 0x0000000a312c7c20 */ /* 0x000fe20008410000 */
[----:B------:R-:W-:Y:S01]  /*20c0*/  FMUL.FTZ R36, R70, UR10 ;  /* 0x0000000a46247c20 */ /* 0x000fe20008410000 */
[----:B------:R-:W-:Y:S01]  /*20d0*/  @UP0 ULDC UR6, c[0x0][0x450] ;  /* 0x0001140000060ab9 */ /* 0x000fe20000000800 */
[----:B------:R-:W-:Y:S01]  /*20e0*/  FMUL.FTZ R49, R57, UR10 ;  /* 0x0000000a39317c20 */ /* 0x000fe20008410000 */
[----:B------:R-:W-:Y:S01]  /*20f0*/  IMAD.MOV.U32 R70, RZ, RZ, R29 ;  /* 0x000000ffff467224 */ /* 0x000fe200078e001d */
[----:B------:R-:W-:Y:S01]  /*2100*/  @P3 SHF.R.U32.HI R70, RZ, UR6, R30 ;  /* 0x00000006ff463c19 */ /* 0x000fe2000801161e */
[----:B------:R-:W-:Y:S02]  /*2110*/  IMAD.MOV.U32 R57, RZ, RZ, -0x80 ;  /* 0xffffff80ff397424 */ /* 0x000fe400078e00ff */
[----:B------:R-:W-:Y:S01]  /*2120*/  FMUL.FTZ R12, R47, UR10 ;  /* 0x0000000a2f0c7c20 */ /* 0x000fe20008410000 */
[----:B------:R-:W-:Y:S01]  /*2130*/  FMUL.FTZ R47, R56, UR10 ;  /* 0x0000000a382f7c20 */ /* 0x000fe20008410000 */
[----:B------:R-:W-:Y:S01]  /*2140*/  FMUL.FTZ R2, R24, UR10 ;  /* 0x0000000a18027c20 */ /* 0x000fe20008410000 */
[----:B------:R-:W-:Y:S01]  /*2150*/  FMUL.FTZ R56, R72, UR10 ;  /* 0x0000000a48387c20 */ /* 0x000fe20008410000 */
[----:B------:R-:W-:Y:S01]  /*2160*/  FMUL.FTZ R24, R59, UR10 ;  /* 0x0000000a3b187c20 */ /* 0x000fe20008410000 */
[----:B------:R-:W-:Y:S01]  /*2170*/  IMAD R72, R88, R57, 0x80 ;  /* 0x0000008058487424 */ /* 0x000fe200078e0239 */
[----:B------:R-:W1:Y:S01]  /*2180*/  SHFL.IDX PT, R59, R70, RZ, 0x1c1f ;  /* 0x001c1fff463b7589 */ /* 0x000e6200000e0000 */
[----:B------:R-:W-:Y:S01]  /*2190*/  ULDC.64 UR6, c[0x0][0x9e0] ;  /* 0x0002780000067ab9 */ /* 0x000fe20000000a00 */
[----:B------:R-:W-:Y:S01]  /*21a0*/  FMUL.FTZ R10, R42, UR10 ;  /* 0x0000000a2a0a7c20 */ /* 0x000fe20008410000 */
[----:B------:R-:W-:Y:S01]  /*21b0*/  FMUL.FTZ R13, R46, UR10 ;  /* 0x0000000a2e0d7c20 */ /* 0x000fe20008410000 */
[----:B------:R-:W-:Y:S01]  /*21c0*/  VIADD R57, R72, 0x1 ;  /* 0x0000000148397836 */ /* 0x000fe20000000000 */
[----:B------:R-:W-:Y:S01]  /*21d0*/  UISETP.GE.AND UP1, UPT, UR7, 0x1, UPT ;  /* 0x000000010700788c */ /* 0x000fe2000bf26270 */
        /* <DEDUP_REMOVED lines=45> */
[----:B------:R-:W-:Y:S01]  /*24b0*/  IMAD R58, R16, -0x2, R57 ;  /* 0xfffffffe103a7824 */ /* 0x000fe200078e0239 */
[----:B------:R-:W-:Y:S01]  /*24c0*/  PLOP3.LUT P2, PT, PT, PT, UP1, 0x40, 0x0 ;  /* 0x000000000000781c */ /* 0x000fe20003f4e818 */
[----:B------:R-:W3:Y:S01]  /*24d0*/  MUFU.TANH R2, R2 ;  /* 0x0000000200027308 */ /* 0x000ee20000002400 */
[C---:B0-----:R-:W-:Y:S01]  /*24e0*/  IMAD R57, R71.reuse, UR43, R72 ;  /* 0x0000002b47397c24 */ /* 0x041fe2000f8e0248 */
[----:B------:R0:W-:Y:S01]  /*24f0*/  @!P1 SYNCS.ARRIVE.TRANS64.RED.A1T0 RZ, [R90+URZ], RZ ;  /* 0x000000ff5aff99a7 */ /* 0x0001e2000810043f */
[----:B------:R-:W-:Y:S01]  /*2500*/  IMAD R58, R71, UR43, R58 ;  /* 0x0000002b473a7c24 */ /* 0x000fe2000f8e023a */
[----:B------:R-:W-:Y:S01]  /*2510*/  LEA R75, R88, 0xffffff80, 0x7 ;  /* 0xffffff80584b7811 */ /* 0x000fe200078e38ff */
[----:B------:R-:W-:-:S02]  /*2520*/  IMAD R74, R16, -0x2, R57 ;  /* 0xfffffffe104a7824 */ /* 0x000fc400078e0239 */
[----:B--2---:R-:W-:Y:S01]  /*2530*/  IMAD.IADD R58, R58, 0x1, -R143 ;  /* 0x000000013a3a7824 */ /* 0x004fe200078e0a8f */
[----:B------:R-:W2:Y:S03]  /*2540*/  MUFU.TANH R89, R89 ;  /* 0x0000005900597308 */ /* 0x000ea60000002400 */
[C---:B------:R-:W-:Y:S02]  /*2550*/  VIADD R77, R58.reuse, UR6 ;  /* 0x000000063a4d7c36 */ /* 0x040fe40008000000 */
[----:B------:R-:W-:-:S03]  /*2560*/  VIADD R76, R58, UR33 ;  /* 0x000000213a4c7c36 */ /* 0x000fc60008000000 */
[----:B------:R-:W4:Y:S01]  /*2570*/  MUFU.TANH R0, R0 ;  /* 0x0000000000007308 */ /* 0x000f220000002400 */
[----:B-1----:R-:W-:Y:S01]  /*2580*/  VIADDMNMX R68, R59, R77, R74, PT ;  /* 0x0000004d3b447246 */ /* 0x002fe2000380014a */
[----:B------:R-:W-:-:S06]  /*2590*/  IMAD.IADD R69, R76, 0x1, R59 ;  /* 0x000000014c457824 */ /* 0x000fcc00078e023b */
[----:B------:R-:W1:Y:S08]  /*25a0*/  MUFU.TANH R3, R3 ;  /* 0x0000000300037308 */ /* 0x000e700000002400 */
[----:B------:R-:W0:Y:S08]  /*25b0*/  MUFU.TANH R91, R91 ;  /* 0x0000005b005b7308 */ /* 0x000e300000002400 */
        /* <DEDUP_REMOVED lines=58> */
[----:B------:R-:W0:Y:S01]  /*2960*/  MUFU.TANH R30, R30 ;  /* 0x0000001e001e7308 */ /* 0x000e220000002400 */
[----:B-1234-:R-:W-:Y:S05]  /*2970*/  @P2 BRA `(.L_x_833) ;  /* 0x00000000005c2947 */ /* 0x01efea0003800000 */
[----:B------:R-:W-:Y:S01]  /*2980*/  IMAD R58, R71, UR43, R59 ;  /* 0x0000002b473a7c24 */ /* 0x000fe2000f8e023b */
[----:B------:R-:W-:Y:S03]  /*2990*/  BSSY B0, `(.L_x_834) ;  /* 0x0000011000007945 */ /* 0x000fe60003800000 */
[----:B------:R-:W-:-:S05]  /*29a0*/  IMAD.IADD R58, R58, 0x1, -R143 ;  /* 0x000000013a3a7824 */ /* 0x000fca00078e0a8f */
[----:B------:R-:W-:-:S13]  /*29b0*/  ISETP.GT.AND P2, PT, R58, -0x1, PT ;  /* 0xffffffff3a00780c */ /* 0x000fda0003f44270 */
[----:B------:R-:W-:Y:S05]  /*29c0*/  @P2 BRA `(.L_x_835) ;  /* 0x0000000000202947 */ /* 0x000fea0003800000 */
[----:B------:R-:W-:Y:S01]  /*29d0*/  UISETP.NE.AND UP2, UPT, UR7, 0x1, UPT ;  /* 0x000000010700788c */ /* 0x000fe2000bf45270 */
[----:B------:R-:W-:-:S05]  /*29e0*/  LOP3.LUT R58, RZ, R58, RZ, 0x33, !PT ;  /* 0x0000003aff3a7212 */ /* 0x000fca00078e33ff */
[----:B------:R-:W-:-:S05]  /*29f0*/  PLOP3.LUT P2, PT, PT, PT, UP2, 0x80, 0x0 ;  /* 0x000000000000781c */ /* 0x000fca0003f4f028 */
[----:B------:R-:W-:-:S08]  /*2a00*/  @UP2 ULDC.64 UR10, c[0x0][0x9e8] ;  /* 0x00027a00000a2ab9 */ /* 0x000fd00000000a00 */
[----:B------:R-:W-:-:S05]  /*2a10*/  @P2 IMAD.HI.U32 R57, R58, UR10, RZ ;  /* 0x0000000a3a392c27 */ /* 0x000fca000f8e00ff */
[----:B------:R-:W-:-:S04]  /*2a20*/  @P2 SHF.R.U32.HI R58, RZ, UR11, R57 ;  /* 0x0000000bff3a2c19 */ /* 0x000fc80008011639 */
[----:B------:R-:W-:Y:S01]  /*2a30*/  LOP3.LUT R58, RZ, R58, RZ, 0x33, !PT ;  /* 0x0000003aff3a7212 */ /* 0x000fe200078e33ff */
[----:B------:R-:W-:Y:S06]  /*2a40*/  BRA `(.L_x_836) ;  /* 0x0000000000147947 */ /* 0x000fec0003800000 */
.L_x_835:
[----:B------:R-:W-:-:S06]  /*2a50*/  UISETP.NE.AND UP2, UPT, UR7, 0x1, UPT ;  /* 0x000000010700788c */ /* 0x000fcc000bf45270 */
[----:B------:R-:W-:-:S05]  /*2a60*/  PLOP3.LUT P2, PT, PT, PT, UP2, 0x80, 0x0 ;  /* 0x000000000000781c */ /* 0x000fca0003f4f028 */
[----:B------:R-:W-:-:S08]  /*2a70*/  @UP2 ULDC.64 UR10, c[0x0][0x9e8] ;  /* 0x00027a00000a2ab9 */ /* 0x000fd00000000a00 */
[----:B------:R-:W-:-:S05]  /*2a80*/  @P2 IMAD.HI.U32 R57, R58, UR10, RZ ;  /* 0x0000000a3a392c27 */ /* 0x000fca000f8e00ff */
[----:B------:R-:W-:-:S07]  /*2a90*/  @P2 SHF.R.U32.HI R58, RZ, UR11, R57 ;  /* 0x0000000bff3a2c19 */ /* 0x000fce0008011639 */
.L_x_836:
[----:B------:R-:W-:Y:S05]  /*2aa0*/  BSYNC B0 ;  /* 0x0000000000007941 */ /* 0x000fea0003800000 */
.L_x_834:
[----:B------:R-:W-:-:S04]  /*2ab0*/  IMAD R57, R58, UR7, -R75 ;  /* 0x000000073a397c24 */ /* 0x000fc8000f8e0a4b */
[----:B------:R-:W-:-:S05]  /*2ac0*/  IMAD R57, R16, -0x2, R57 ;  /* 0xfffffffe10397824 */ /* 0x000fca00078e0239 */
[----:B------:R-:W-:Y:S02]  /*2ad0*/  VIMNMX R69, R69, R57, !PT ;  /* 0x0000003945457248 */ /* 0x000fe40007fe0100 */
[----:B------:R-:W-:-:S07]  /*2ae0*/  VIADDMNMX R68, R57, UR7, R68, PT ;  /* 0x0000000739447c46 */ /* 0x000fce000b800144 */
.L_x_833:
[C---:B------:R-:W-:Y:S02]  /*2af0*/  ISETP.GE.AND P4, PT, R72.reuse, 0x9, PT ;  /* 0x000000094800780c */ /* 0x040fe40003f86270 */
[C---:B------:R-:W-:Y:S02]  /*2b00*/  ISETP.GE.AND P2, PT, R72.reuse, 0x2, PT ;  /* 0x000000024800780c */ /* 0x040fe40003f46270 */
[----:B------:R-:W-:Y:S02]  /*2b10*/  ISETP.GE.AND P5, PT, R72, 0xa, PT ;  /* 0x0000000a4800780c */ /* 0x000fe40003fa6270 */
[----:B------:R-:W-:Y:S02]  /*2b20*/  LOP3.LUT R19, R19, 0xfffffffd, RZ, 0xc0, !PT ;  /* 0xfffffffd13137812 */ /* 0x000fe400078ec0ff */
[----:B------:R-:W-:-:S04]  /*2b30*/  ISETP.GT.AND P3, PT, R69, 0x1, !P2 ;  /* 0x000000014500780c */ /* 0x000fc80005764270 */
[----:B------:R-:W-:Y:S02]  /*2b40*/  ISETP.LT.OR P3, PT, R68, 0x2, P3 ;  /* 0x000000024400780c */ /* 0x000fe40001f61670 */
[----:B------:R-:W-:Y:S02]  /*2b50*/  @P4 LOP3.LUT R19, R19, 0x2, RZ, 0xfc, !PT ;  /* 0x0000000213134812 */ /* 0x000fe400078efcff */
[----:B------:R-:W-:Y:S02]  /*2b60*/  FSEL R89, R89, -INF , !P3 ;  /* 0xff80000059597808 */ /* 0x000fe40005800000 */
[----:B------:R-:W-:Y:S02]  /*2b70*/  LOP3.LUT R19, R19, 0xfffffffb, RZ, 0xc0, !PT ;  /* 0xfffffffb13137812 */ /* 0x000fe400078ec0ff */
[----:B------:R-:W-:Y:S02]  /*2b80*/  ISETP.GT.AND P4, PT, R69, 0x8, !P4 ;  /* 0x000000084500780c */ /* 0x000fe40006784270 */
[----:B------:R-:W-:-:S02]  /*2b90*/  @P5 LOP3.LUT R19, R19, 0x4, RZ, 0xfc, !PT ;  /* 0x0000000413135812 */ /* 0x000fc400078efcff */
[----:B------:R-:W-:Y:S02]  /*2ba0*/  ISETP.GT.AND P3, PT, R69, 0x9, !P5 ;  /* 0x000000094500780c */ /* 0x000fe40006f64270 */
[----:B------:R-:W-:Y:S02]  /*2bb0*/  ISETP.GE.AND P5, PT, R72, 0x11, PT ;  /* 0x000000114800780c */ /* 0x000fe40003fa6270 */
[C---:B------:R-:W-:Y:S02]  /*2bc0*/  ISETP.LT.OR P4, PT, R68.reuse, 0x9, P4 ;  /* 0x000000094400780c */ /* 0x040fe40002781670 */
[----:B------:R-:W-:Y:S02]  /*2bd0*/  ISETP.LT.OR P3, PT, R68, 0xa, P3 ;  /* 0x0000000a4400780c */ /* 0x000fe40001f61670 */
[----:B0-----:R-:W-:Y:S02]  /*2be0*/  FSEL R91, R91, -INF , !P4 ;  /* 0xff8000005b5b7808 */ /* 0x001fe40006000000 */
[----:B------:R-:W-:-:S02]  /*2bf0*/  ISETP.GE.AND P4, PT, R72, 0x12, PT ;  /* 0x000000124800780c */ /* 0x000fc40003f86270 */
[----:B------:R-:W-:Y:S02]  /*2c00*/  LOP3.LUT R19, R19, 0xfffffff7, RZ, 0xc0, !PT ;  /* 0xfffffff713137812 */ /* 0x000fe400078ec0ff */
[----:B------:R-:W-:Y:S02]  /*2c10*/  FSEL R92, R92, -INF , !P3 ;  /* 0xff8000005c5c7808 */ /* 0x000fe40005800000 */
[----:B------:R-:W-:Y:S02]  /*2c20*/  ISETP.GT.AND P3, PT, R69, 0x10, !P5 ;  /* 0x000000104500780c */ /* 0x000fe40006f64270 */
[----:B------:R-:W-:Y:S02]  /*2c30*/  @P5 LOP3.LUT R19, R19, 0x8, RZ, 0xfc, !PT ;  /* 0x0000000813135812 */ /* 0x000fe400078efcff */
[----:B------:R-:W-:Y:S02]  /*2c40*/  ISETP.LT.OR P3, PT, R68, 0x11, P3 ;  /* 0x000000114400780c */ /* 0x000fe40001f61670 */
[----:B------:R-:W-:-:S02]  /*2c50*/  LOP3.LUT R19, R19, 0xfdffffff, RZ, 0xc0, !PT ;  /* 0xfdffffff13137812 */ /* 0x000fc400078ec0ff */
[----:B------:R-:W-:Y:S02]  /*2c60*/  FSEL R93, R93, -INF , !P3 ;  /* 0xff8000005d5d7808 */ /* 0x000fe40005800000 */
[----:B------:R-:W-:Y:S02]  /*2c70*/  @P4 LOP3.LUT R19, R19, 0x2000000, RZ, 0xfc, !PT ;  /* 0x0200000013134812 */ /* 0x000fe400078efcff */
[----:B------:R-:W-:Y:S02]  /*2c80*/  ISETP.GT.AND P3, PT, R69, 0x11, !P4 ;  /* 0x000000114500780c */ /* 0x000fe40006764270 */
[----:B------:R-:W-:Y:S02]  /*2c90*/  ISETP.GE.AND P4, PT, R72, 0x19, PT ;  /* 0x000000194800780c */ /* 0x000fe40003f86270 */
[----:B------:R-:W-:Y:S02]  /*2ca0*/  ISETP.LT.OR P3, PT, R68, 0x12, P3 ;  /* 0x000000124400780c */ /* 0x000fe40001f61670 */
[----:B------:R-:W-:-:S02]  /*2cb0*/  LOP3.LUT R19, R19, 0xfeffffff, RZ, 0xc0, !PT ;  /* 0xfeffffff13137812 */ /* 0x000fc400078ec0ff */
[----:B------:R-:W-:Y:S02]  /*2cc0*/  FSEL R94, R94, -INF , !P3 ;  /* 0xff8000005e5e7808 */ /* 0x000fe40005800000 */
[----:B------:R-:W-:-:S04]  /*2cd0*/  ISETP.GT.AND P3, PT, R69, 0x18, !P4 ;  /* 0x000000184500780c */ /* 0x000fc80006764270 */
[----:B------:R-:W-:Y:S02]  /*2ce0*/  ISETP.LT.OR P3, PT, R68, 0x19, P3 ;  /* 0x000000194400780c */ /* 0x000fe40001f61670 */
[----:B------:R-:W-:Y:S02]  /*2cf0*/  @P4 LOP3.LUT R19, R19, 0x1000000, RZ, 0xfc, !PT ;  /* 0x0100000013134812 */ /* 0x000fe400078efcff */
[----:B------:R-:W-:Y:S02]  /*2d00*/  ISETP.GE.AND P4, PT, R72, 0x1a, PT ;  /* 0x0000001a4800780c */ /* 0x000fe40003f86270 */
[----:B------:R-:W-:Y:S02]  /*2d10*/  LOP3.LUT R19, R19, 0xff7fffff, RZ, 0xc0, !PT ;  /* 0xff7fffff13137812 */ /* 0x000fe400078ec0ff */
[----:B------:R-:W-:Y:S02]  /*2d20*/  FSEL R95, R95, -INF , !P3 ;  /* 0xff8000005f5f7808 */ /* 0x000fe40005800000 */
[----:B------:R-:W-:-:S04]  /*2d30*/  ISETP.GT.AND P3, PT, R69, 0x19, !P4 ;  /* 0x000000194500780c */ /* 0x000fc80006764270 */
[----:B------:R-:W-:-:S03]  /*2d40*/  ISETP.LT.OR P3, PT, R68, 0x1a, P3 ;  /* 0x0000001a4400780c */ /* 0x000fc60001f61670 */
        /* <DEDUP_REMOVED lines=110> */
[----:B------:R-:W-:Y:S02]  /*3430*/  FSEL R45, R65, -INF , !P3 ;  /* 0xff800000412d7808 */ /* 0x000fe40005800000 */
[----:B------:R-:W-:Y:S02]  /*3440*/  LOP3.LUT R19, R19, 0xffffffef, RZ, 0xc0, !PT ;  /* 0xffffffef13137812 */ /* 0x000fe400078ec0ff */
[----:B------:R-:W-:-:S04]  /*3450*/  ISETP.GT.AND P3, PT, R69, 0x68, !P4 ;  /* 0x000000684500780c */ /* 0x000fc80006764270 */
[----:B------:R-:W-:-:S03]  /*3460*/  ISETP.LT.OR P3, PT, R68, 0x69, P3 ;  /* 0x000000694400780c */ /* 0x000fc60001f61670 */
[----:B------:R-:W-:Y:S02]  /*3470*/  @P4 LOP3.LUT R19, R19, 0x10, RZ, 0xfc, !PT ;  /* 0x0000001013134812 */ /* 0x000fe400078efcff */
[----:B------:R-:W-:Y:S02]  /*3480*/  ISETP.GE.AND P4, PT, R72, 0x6a, PT ;  /* 0x0000006a4800780c */ /* 0x000fe40003f86270 */
[----:B------:R-:W-:Y:S02]  /*3490*/  FSEL R44, R66, -INF , !P3 ;  /* 0xff800000422c7808 */ /* 0x000fe40005800000 */
[----:B------:R-:W-:Y:S02]  /*34a0*/  ISETP.GT.AND P3, PT, R69, 0x69, !P4 ;  /* 0x000000694500780c */ /* 0x000fe40006764270 */
[----:B------:R-:W-:Y:S02]  /*34b0*/  LOP3.LUT R19, R19, 0xfbffffff, RZ, 0xc0, !PT ;  /* 0xfbffffff13137812 */ /* 0x000fe400078ec0ff */
[----:B------:R-:W-:-:S04]  /*34c0*/  ISETP.LT.OR P3, PT, R68, 0x6a, P3 ;  /* 0x0000006a4400780c */ /* 0x000fc80001f61670 */
[----:B------:R-:W-:Y:S02]  /*34d0*/  FSEL R43, R67, -INF , !P3 ;  /* 0xff800000432b7808 */ /* 0x000fe40005800000 */
[----:B------:R-:W-:Y:S02]  /*34e0*/  ISETP.GE.AND P3, PT, R72, 0x71, PT ;  /* 0x000000714800780c */ /* 0x000fe40003f66270 */
[----:B------:R-:W-:Y:S02]  /*34f0*/  @P4 LOP3.LUT R19, R19, 0x4000000, RZ, 0xfc, !PT ;  /* 0x0400000013134812 */ /* 0x000fe400078efcff */
[----:B------:R-:W-:Y:S02]  /*3500*/  ISETP.GT.AND P4, PT, R69, 0x70, !P3 ;  /* 0x000000704500780c */ /* 0x000fe40005f84270 */
[----:B------:R-:W-:Y:S02]  /*3510*/  LOP3.LUT R19, R19, 0xfffffffe, RZ, 0xc0, !PT ;  /* 0xfffffffe13137812 */ /* 0x000fe400078ec0ff */
[----:B------:R-:W-:-:S04]  /*3520*/  ISETP.LT.OR P4, PT, R68, 0x71, P4 ;  /* 0x000000714400780c */ /* 0x000fc80002781670 */
[----:B------:R-:W-:Y:S02]  /*3530*/  FSEL R42, R80, -INF , !P4 ;  /* 0xff800000502a7808 */ /* 0x000fe40006000000 */
[----:B------:R-:W-:-:S04]  /*3540*/  ISETP.GE.AND P4, PT, R72, 0x72, PT ;  /* 0x000000724800780c */ /* 0x000fc80003f86270 */
[----:B------:R-:W-:-:S04]  /*3550*/  ISETP.GT.AND P5, PT, R69, 0x71, !P4 ;  /* 0x000000714500780c */ /* 0x000fc800067a4270 */
[----:B------:R-:W-:-:S04]  /*3560*/  ISETP.LT.OR P5, PT, R68, 0x72, P5 ;  /* 0x000000724400780c */ /* 0x000fc80002fa1670 */
[----:B------:R-:W-:Y:S02]  /*3570*/  FSEL R41, R81, -INF , !P5 ;  /* 0xff80000051297808 */ /* 0x000fe40006800000 */
[----:B------:R-:W-:-:S04]  /*3580*/  ISETP.GE.AND P5, PT, R72, 0x79, PT ;  /* 0x000000794800780c */ /* 0x000fc80003fa6270 */
[----:B------:R-:W-:-:S04]  /*3590*/  ISETP.GT.AND P6, PT, R69, 0x78, !P5 ;  /* 0x000000784500780c */ /* 0x000fc80006fc4270 */
[----:B------:R-:W-:-:S04]  /*35a0*/  ISETP.LT.OR P6, PT, R68, 0x79, P6 ;  /* 0x000000794400780c */ /* 0x000fc800037c1670 */
[----:B------:R-:W-:Y:S02]  /*35b0*/  FSEL R39, R84, -INF , !P6 ;  /* 0xff80000054277808 */ /* 0x000fe40007000000 */
[----:B------:R-:W-:-:S13]  /*35c0*/  ISETP.GE.AND P6, PT, R72, 0x1, PT ;  /* 0x000000014800780c */ /* 0x000fda0003fc6270 */
[----:B------:R-:W-:Y:S02]  /*35d0*/  @P6 LOP3.LUT R19, R19, 0x1, RZ, 0xfc, !PT ;  /* 0x0000000113136812 */ /* 0x000fe400078efcff */
[----:B------:R-:W-:Y:S02]  /*35e0*/  ISETP.GT.AND P6, PT, R69, RZ, !P6 ;  /* 0x000000ff4500720c */ /* 0x000fe400077c4270 */
[----:B------:R-:W-:Y:S02]  /*35f0*/  LOP3.LUT R19, R19, 0xf7ffffff, RZ, 0xc0, !PT ;  /* 0xf7ffffff13137812 */ /* 0x000fe400078ec0ff */
[----:B------:R-:W-:-:S04]  /*3600*/  ISETP.LT.OR P6, PT, R68, 0x1, P6 ;  /* 0x000000014400780c */ /* 0x000fc800037c1670 */
[----:B------:R-:W-:Y:S02]  /*3610*/  FSEL R73, R2, -INF , !P6 ;  /* 0xff80000002497808 */ /* 0x000fe40007000000 */
[----:B------:R-:W-:Y:S01]  /*3620*/  ISETP.GE.AND P6, PT, R72, 0x7a, PT ;  /* 0x0000007a4800780c */ /* 0x000fe20003fc6270 */
[----:B------:R-:W0:-:S12]  /*3630*/  SHFL.IDX PT, R2, R70, 0x1, 0x1c1f ;  /* 0x003c1f0046027f89 */ /* 0x000e1800000e0000 */
[----:B------:R-:W-:Y:S02]  /*3640*/  @P6 LOP3.LUT R19, R19, 0x8000000, RZ, 0xfc, !PT ;  /* 0x0800000013136812 */ /* 0x000fe400078efcff */
[----:B------:R-:W-:-:S04]  /*3650*/  ISETP.GT.AND P6, PT, R69, 0x79, !P6 ;  /* 0x000000794500780c */ /* 0x000fc800077c4270 */
[----:B------:R-:W-:-:S04]  /*3660*/  ISETP.LT.OR P6, PT, R68, 0x7a, P6 ;  /* 0x0000007a4400780c */ /* 0x000fc800037c1670 */
[----:B------:R-:W-:Y:S02]  /*3670*/  FSEL R40, R85, -INF , !P6 ;  /* 0xff80000055287808 */ /* 0x000fe40007000000 */
[----:B------:R-:W-:Y:S01]  /*3680*/  PLOP3.LUT P6, PT, PT, PT, UP1, 0x40, 0x0 ;  /* 0x000000000000781c */ /* 0x000fe20003fce818 */
[----:B0-----:R-:W-:Y:S01]  /*3690*/  IMAD.IADD R69, R76, 0x1, R2 ;  /* 0x000000014c457824 */ /* 0x001fe200078e0202 */
[----:B------:R-:W-:-:S11]  /*36a0*/  VIADDMNMX R68, R2, R77, R74, PT ;  /* 0x0000004d02447246 */ /* 0x000fd6000380014a */
[----:B------:R-:W-:Y:S05]  /*36b0*/  @P6 BRA `(.L_x_837) ;  /* 0x0000000000646947 */ /* 0x000fea0003800000 */
        /* <DEDUP_REMOVED lines=9> */
[----:B------:R-:W-:Y:S01]  /*3750*/  @P6 IMAD.HI.U32 R56, R2, UR10, RZ ;  /* 0x0000000a02386c27 */ /* 0x000fe2000f8e00ff */
[----:B------:R-:W-:-:S13]  /*3760*/  PLOP3.LUT P6, PT, PT, PT, UP2, 0x80, 0x0 ;  /* 0x000000000000781c */ /* 0x000fda0003fcf028 */
[----:B------:R-:W-:-:S04]  /*3770*/  @P6 SHF.R.U32.HI R2, RZ, UR11, R56 ;  /* 0x0000000bff026c19 */ /* 0x000fc80008011638 */
[----:B------:R-:W-:Y:S01]  /*3780*/  LOP3.LUT R2, RZ, R2, RZ, 0x33, !PT ;  /* 0x00000002ff027212 */ /* 0x000fe200078e33ff */
[----:B------:R-:W-:Y:S06]  /*3790*/  BRA `(.L_x_840) ;  /* 0x0000000000187947 */ /* 0x000fec0003800000 */
.L_x_839:
[----:B------:R-:W-:-:S06]  /*37a0*/  UISETP.NE.AND UP2, UPT, UR7, 0x1, UPT ;  /* 0x000000010700788c */ /* 0x000fcc000bf45270 */
[----:B------:R-:W-:-:S05]  /*37b0*/  PLOP3.LUT P6, PT, PT, PT, UP2, 0x80, 0x0 ;  /* 0x000000000000781c */ /* 0x000fca0003fcf028 */
[----:B------:R-:W-:-:S08]  /*37c0*/  @UP2 ULDC.64 UR10, c[0x0][0x9e8] ;  /* 0x00027a00000a2ab9 */ /* 0x000fd00000000a00 */
[----:B------:R-:W-:Y:S01]  /*37d0*/  @P6 IMAD.HI.U32 R56, R2, UR10, RZ ;  /* 0x0000000a02386c27 */ /* 0x000fe2000f8e00ff */
[----:B------:R-:W-:-:S13]  /*37e0*/  PLOP3.LUT P6, PT, PT, PT, UP2, 0x80, 0x0 ;  /* 0x000000000000781c */ /* 0x000fda0003fcf028 */
[----:B------:R-:W-:-:S07]  /*37f0*/  @P6 SHF.R.U32.HI R2, RZ, UR11, R56 ;  /* 0x0000000bff026c19 */ /* 0x000fce0008011638 */
.L_x_840:
[----:B------:R-:W-:Y:S05]  /*3800*/  BSYNC B0 ;  /* 0x0000000000007941 */ /* 0x000fea0003800000 */
.L_x_838:
[----:B------:R-:W-:-:S04]  /*3810*/  IMAD R65, R2, UR7, -R75 ;  /* 0x0000000702417c24 */ /* 0x000fc8000f8e0a4b */
[----:B------:R-:W-:-:S05]  /*3820*/  IMAD R65, R16, -0x2, R65 ;  /* 0xfffffffe10417824 */ /* 0x000fca00078e0241 */
[----:B------:R-:W-:Y:S02]  /*3830*/  VIMNMX R69, R69, R65, !PT ;  /* 0x0000004145457248 */ /* 0x000fe40007fe0100 */
[----:B------:R-:W-:-:S07]  /*3840*/  VIADDMNMX R68, R65, UR7, R68, PT ;  /* 0x0000000741447c46 */ /* 0x000fce000b800144 */
.L_x_837:
[----:B------:R-:W-:Y:S01]  /*3850*/  ISETP.GT.AND P2, PT, R69, 0x1, !P2 ;  /* 0x000000014500780c */ /* 0x000fe20005744270 */
[----:B------:R-:W-:Y:S01]  /*3860*/  ULDC UR34, c[0x0][0x988] ;  /* 0x0002620000227ab9 */ /* 0x000fe20000000800 */
[----:B------:R-:W-:Y:S01]  /*3870*/  LOP3.LUT P6, RZ, R19, 0x8, RZ, 0xc0, !PT ;  /* 0x0000000813ff7812 */ /* 0x000fe200078cc0ff */
[----:B------:R-:W-:Y:S01]  /*3880*/  @UP0 ULDC UR10, c[0x0][0x44c] ;  /* 0x00011300000a0ab9 */ /* 0x000fe20000000800 */
[----:B------:R-:W-:Y:S01]  /*3890*/  ISETP.LT.OR P2, PT, R68, 0x2, P2 ;  /* 0x000000024400780c */ /* 0x000fe20001741670 */
[----:B------:R-:W-:Y:S01]  /*38a0*/  UIMAD.WIDE.U32 UR10, UR41, UR10, URZ ;  /* 0x0000000a290a72a5 */ /* 0x000fe2000f8e003f */
[----:B------:R-:W-:Y:S01]  /*38b0*/  ISETP.GT.AND P3, PT, R69, 0x70, !P3 ;  /* 0x000000704500780c */ /* 0x000fe20005f64270 */
[----:B------:R-:W-:Y:S01]  /*38c0*/  @UP0 ULDC UR15, c[0x0][0x450] ;  /* 0x00011400000f0ab9 */ /* 0x000fe20000000800 */
[----:B------:R-:W-:Y:S01]  /*38d0*/  FSEL R3, R3, -INF , !P2 ;  /* 0xff80000003037808 */ /* 0x000fe20005000000 */
[----:B------:R-:W-:Y:S01]  /*38e0*/  UMOV UR14, UR41 ;  /* 0x00000029000e7c82 */ /* 0x000fe20008000000 */
[----:B------:R-:W-:Y:S01]  /*38f0*/  LOP3.LUT P2, RZ, R19, 0x2, RZ, 0xc0, !PT ;  /* 0x0000000213ff7812 */ /* 0x000fe2000784c0ff */
[----:B------:R-:W-:Y:S01]  /*3900*/  @UP0 USHF.R.U32.HI UR14, URZ, UR15, UR11 ;  /* 0x0000000f3f0e0299 */ /* 0x000fe2000801160b */
[----:B------:R-:W-:-:S02]  /*3910*/  ISETP.GT.AND P4, PT, R69, 0x71, !P4 ;  /* 0x000000714500780c */ /* 0x000fc40006784270 */
[C---:B------:R-:W-:Y:S01]  /*3920*/  ISETP.GT.AND P2, PT, R69.reuse, 0x8, !P2 ;  /* 0x000000084500780c */ /* 0x040fe20005744270 */
[----:B------:R-:W-:Y:S01]  /*3930*/  UIADD3 UR52, UR52, UR14, URZ ;  /* 0x0000000e34347290 */ /* 0x000fe2000fffe03f */
[C---:B------:R-:W-:Y:S02]  /*3940*/  ISETP.LT.OR P3, PT, R68.reuse, 0x71, P3 ;  /* 0x000000714400780c */ /* 0x040fe40001f61670 */
[----:B------:R-:W-:Y:S01]  /*3950*/  ISETP.LT.OR P2, PT, R68, 0x9, P2 ;  /* 0x000000094400780c */ /* 0x000fe20001741670 */
[----:B------:R-:W-:Y:S01]  /*3960*/  UIADD3 UR6, UR52, UR6, URZ ;  /* 0x0000000634067290 */ /* 0x000fe2000fffe03f */
[----:B------:R-:W-:Y:S02]  /*3970*/  ISETP.GT.AND P5, PT, R69, 0x78, !P5 ;  /* 0x000000784500780c */ /* 0x000fe40006fa4270 */
[----:B------:R-:W-:Y:S02]  /*3980*/  FSEL R56, R5, -INF , !P2 ;  /* 0xff80000005387808 */ /* 0x000fe40005000000 */
[----:B------:R-:W-:-:S02]  /*3990*/  LOP3.LUT P2, RZ, R19, 0x4, RZ, 0xc0, !PT ;  /* 0x0000000413ff7812 */ /* 0x000fc4000784c0ff */
[C---:B------:R-:W-:Y:S02]  /*39a0*/  ISETP.LT.OR P4, PT, R68.reuse, 0x72, P4 ;  /* 0x000000724400780c */ /* 0x040fe40002781670 */
[----:B------:R-:W-:Y:S02]  /*39b0*/  ISETP.GT.AND P2, PT, R69, 0x9, !P2 ;  /* 0x000000094500780c */ /* 0x000fe40005744270 */
[----:B------:R-:W-:Y:S02]  /*39c0*/  FSEL R27, R27, -INF , !P3 ;  /* 0xff8000001b1b7808 */ /* 0x000fe40005800000 */
[C---:B------:R-:W-:Y:S02]  /*39d0*/  ISETP.LT.OR P2, PT, R68.reuse, 0xa, P2 ;  /* 0x0000000a4400780c */ /* 0x040fe40001741670 */
[----:B------:R-:W-:Y:S02]  /*39e0*/  ISETP.LT.OR P5, PT, R68, 0x79, P5 ;  /* 0x000000794400780c */ /* 0x000fe40002fa1670 */
[----:B------:R-:W-:-:S02]  /*39f0*/  FSEL R65, R4, -INF , !P2 ;  /* 0xff80000004417808 */ /* 0x000fc40005000000 */
[----:B------:R-:W-:Y:S02]  /*3a00*/  ISETP.GT.AND P2, PT, R69, 0x10, !P6 ;  /* 0x000000104500780c */ /* 0x000fe40007744270 */
[----:B------:R-:W-:Y:S02]  /*3a10*/  LOP3.LUT P6, RZ, R19, 0x8000, RZ, 0xc0, !PT ;  /* 0x0000800013ff7812 */ /* 0x000fe400078cc0ff */
[----:B------:R-:W-:Y:S02]  /*3a20*/  ISETP.LT.OR P2, PT, R68, 0x11, P2 ;  /* 0x000000114400780c */ /* 0x000fe40001741670 */
[----:B------:R-:W-:Y:S02]  /*3a30*/  FMNMX.FTZ R4, R73, R89, !PT ;  /* 0x0000005949047209 */ /* 0x000fe40007810000 */
[----:B------:R-:W-:Y:S02]  /*3a40*/  FSEL R66, R6, -INF , !P2 ;  /* 0xff80000006427808 */ /* 0x000fe40005000000 */
[----:B------:R-:W-:-:S02]  /*3a50*/  LOP3.LUT P2, RZ, R19, 0x2000000, RZ, 0xc0, !PT ;  /* 0x0200000013ff7812 */ /* 0x000fc4000784c0ff */
[----:B------:R-:W-:Y:S02]  /*3a60*/  FSEL R28, R28, -INF , !P4 ;  /* 0xff8000001c1c7808 */ /* 0x000fe40006000000 */
[----:B------:R-:W-:Y:S02]  /*3a70*/  ISETP.GT.AND P2, PT, R69, 0x11, !P2 ;  /* 0x000000114500780c */ /* 0x000fe40005744270 */
[----:B------:R-:W-:Y:S02]  /*3a80*/  FSEL R29, R29, -INF , !P5 ;  /* 0xff8000001d1d7808 */ /* 0x000fe40006800000 */
[----:B------:R-:W-:-:S04]  /*3a90*/  ISETP.LT.OR P2, PT, R68, 0x12, P2 ;  /* 0x000000124400780c */ /* 0x000fc80001741670 */
[----:B------:R-:W-:Y:S02]  /*3aa0*/  FSEL R67, R7, -INF , !P2 ;  /* 0xff80000007437808 */ /* 0x000fe40005000000 */
[----:B------:R-:W-:-:S04]  /*3ab0*/  LOP3.LUT P2, RZ, R19, 0x1000000, RZ, 0xc0, !PT ;  /* 0x0100000013ff7812 */ /* 0x000fc8000784c0ff */
[----:B------:R-:W-:-:S04]  /*3ac0*/  ISETP.GT.AND P2, PT, R69, 0x18, !P2 ;  /* 0x000000184500780c */ /* 0x000fc80005744270 */
        /* <DEDUP_REMOVED lines=34> */
[----:B------:R-:W-:Y:S02]  /*3cf0*/  ISETP.GT.AND P2, PT, R69, 0x39, !P6 ;  /* 0x000000394500780c */ /* 0x000fe40007744270 */
[----:B------:R-:W-:Y:S02]  /*3d00*/  LOP3.LUT P6, RZ, R19, 0x10, RZ, 0xc0, !PT ;  /* 0x0000001013ff7812 */ /* 0x000fe400078cc0ff */
        /* <DEDUP_REMOVED lines=26> */
[----:B------:R-:W-:Y:S02]  /*3eb0*/  FMNMX.FTZ R33, R91, R4, !PT ;  /* 0x000000045b217209 */ /* 0x000fe40007810000 */
[----:B------:R-:W-:Y:S02]  /*3ec0*/  LOP3.LUT P2, RZ, R19, 0x100, RZ, 0xc0, !PT ;  /* 0x0000010013ff7812 */ /* 0x000fe4000784c0ff */
[----:B------:R-:W-:Y:S02]  /*3ed0*/  FMNMX.FTZ R4, R92, R33, !PT ;  /* 0x000000215c047209 */ /* 0x000fe40007810000 */
[----:B------:R-:W-:Y:S02]  /*3ee0*/  ISETP.GT.AND P2, PT, R69, 0x58, !P2 ;  /* 0x000000584500780c */ /* 0x000fe40005744270 */
[----:B------:R-:W-:-:S02]  /*3ef0*/  FMNMX.FTZ R33, R93, R4, !PT ;  /* 0x000000045d217209 */ /* 0x000fc40007810000 */
[----:B------:R-:W-:Y:S02]  /*3f00*/  ISETP.LT.OR P2, PT, R68, 0x59, P2 ;  /* 0x000000594400780c */ /* 0x000fe40001741670 */
[----:B------:R-:W-:Y:S02]  /*3f10*/  FMNMX.FTZ R4, R94, R33, !PT ;  /* 0x000000215e047209 */ /* 0x000fe40007810000 */
[----:B------:R-:W-:Y:S02]  /*3f20*/  FSEL R2, R36, -INF , !P2 ;  /* 0xff80000024027808 */ /* 0x000fe40005000000 */
[----:B------:R-:W-:Y:S02]  /*3f30*/  FMNMX.FTZ R33, R95, R4, !PT ;  /* 0x000000045f217209 */ /* 0x000fe40007810000 */
[----:B------:R-:W-:Y:S02]  /*3f40*/  LOP3.LUT P2, RZ, R19, 0x80, RZ, 0xc0, !PT ;  /* 0x0000008013ff7812 */ /* 0x000fe4000784c0ff */
[----:B------:R-:W-:-:S02]  /*3f50*/  FMNMX.FTZ R33, R96, R33, !PT ;  /* 0x0000002160217209 */ /* 0x000fc40007810000 */
[----:B------:R-:W-:Y:S02]  /*3f60*/  ISETP.GT.AND P2, PT, R69, 0x59, !P2 ;  /* 0x000000594500780c */ /* 0x000fe40005744270 */
[----:B------:R-:W-:Y:S02]  /*3f70*/  FMNMX.FTZ R4, R64, R33, !PT ;  /* 0x0000002140047209 */ /* 0x000fe40007810000 */
[----:B------:R-:W-:Y:S02]  /*3f80*/  ISETP.LT.OR P2, PT, R68, 0x5a, P2 ;  /* 0x0000005a4400780c */ /* 0x000fe40001741670 */
[----:B------:R-:W-:Y:S02]  /*3f90*/  FMNMX.FTZ R4, R61, R4, !PT ;  /* 0x000000043d047209 */ /* 0x000fe40007810000 */
[----:B------:R-:W-:Y:S02]  /*3fa0*/  FSEL R6, R35, -INF , !P2 ;  /* 0xff80000023067808 */ /* 0x000fe40005000000 */
[----:B------:R-:W-:-:S02]  /*3fb0*/  FMNMX.FTZ R33, R63, R4, !PT ;  /* 0x000000043f217209 */ /* 0x000fc40007810000 */
[----:B------:R-:W-:Y:S02]  /*3fc0*/  LOP3.LUT P2, RZ, R19, 0x40, RZ, 0xc0, !PT ;  /* 0x0000004013ff7812 */ /* 0x000fe4000784c0ff */
[----:B------:R-:W-:Y:S02]  /*3fd0*/  FMNMX.FTZ R33, R62, R33, !PT ;  /* 0x000000213e217209 */ /* 0x000fe40007810000 */
[----:B------:R-:W-:Y:S02]  /*3fe0*/  ISETP.GT.AND P2, PT, R69, 0x60, !P2 ;  /* 0x000000604500780c */ /* 0x000fe40005744270 */
[----:B------:R-:W-:Y:S02]  /*3ff0*/  FMNMX.FTZ R4, R60, R33, !PT ;  /* 0x000000213c047209 */ /* 0x000fe40007810000 */
[----:B------:R-:W-:Y:S02]  /*4000*/  ISETP.LT.OR P2, PT, R68, 0x61, P2 ;  /* 0x000000614400780c */ /* 0x000fe40001741670 */
[----:B------:R-:W-:-:S02]  /*4010*/  FMNMX.FTZ R4, R57, R4, !PT ;  /* 0x0000000439047209 */ /* 0x000fc40007810000 */
        /* <DEDUP_REMOVED lines=17> */
[----:B------:R-:W-:-:S04]  /*4130*/  FMNMX.FTZ R4, R54, R33, !PT ;  /* 0x0000002136047209 */ /* 0x000fc80007810000 */
        /* <DEDUP_REMOVED lines=8> */
[----:B------:R-:W-:-:S05]  /*41c0*/  FMNMX.FTZ R33, R40, R33, !PT ;  /* 0x0000002128217209 */ /* 0x000fca0007810000 */
[----:B------:R-:W0:Y:S02]  /*41d0*/  SHFL.BFLY PT, R4, R33, 0x2, 0x1f ;  /* 0x0c401f0021047f89 */ /* 0x000e2400000e0000 */
[----:B0-----:R-:W-:-:S05]  /*41e0*/  FMNMX.FTZ R8, R33, R4, !PT ;  /* 0x0000000421087209 */ /* 0x001fca0007810000 */
[----:B------:R-:W0:Y:S02]  /*41f0*/  SHFL.BFLY PT, R35, R8, 0x1, 0x1f ;  /* 0x0c201f0008237f89 */ /* 0x000e2400000e0000 */
[----:B0-----:R-:W-:-:S04]  /*4200*/  FMNMX.FTZ R4, R8, R35, !PT ;  /* 0x0000002308047209 */ /* 0x001fc80007810000 */
[C---:B------:R-:W-:Y:S01]  /*4210*/  FSETP.NEU.FTZ.AND P2, PT, R4.reuse, -INF , PT ;  /* 0xff8000000400780b */ /* 0x040fe20003f5d000 */
[----:B------:R-:W-:-:S05]  /*4220*/  FMUL.FTZ R76, R4, UR34 ;  /* 0x00000022044c7c20 */ /* 0x000fca0008410000 */
[----:B------:R-:W-:Y:S02]  /*4230*/  FSEL R76, R76, RZ, P2 ;  /* 0x000000ff4c4c7208 */ /* 0x000fe40001000000 */
[----:B------:R-:W-:Y:S02]  /*4240*/  ISETP.GT.AND P2, PT, R69, RZ, !P6 ;  /* 0x000000ff4500720c */ /* 0x000fe40007744270 */
[----:B------:R-:W-:Y:S01]  /*4250*/  LOP3.LUT P6, RZ, R19, 0x8000000, RZ, 0xc0, !PT ;  /* 0x0800000013ff7812 */ /* 0x000fe200078cc0ff */
[--C-:B------:R-:W-:Y:S01]  /*4260*/  FFMA.FTZ R33, R73, UR34, -R76.reuse ;  /* 0x0000002249217c23 */ /* 0x100fe2000801084c */
[----:B------:R-:W-:Y:S01]  /*4270*/  ISETP.LT.OR P2, PT, R68, 0x1, P2 ;  /* 0x000000014400780c */ /* 0x000fe20001741670 */
[--C-:B------:R-:W-:Y:S01]  /*4280*/  FFMA.FTZ R36, R89, UR34, -R76.reuse ;  /* 0x0000002259247c23 */ /* 0x100fe2000801084c */
[----:B------:R-:W-:Y:S01]  /*4290*/  ISETP.GT.AND P6, PT, R69, 0x79, !P6 ;  /* 0x000000794500780c */ /* 0x000fe200077c4270 */
[--C-:B------:R-:W-:Y:S01]  /*42a0*/  FFMA.FTZ R35, R91, UR34, -R76.reuse ;  /* 0x000000225b237c23 */ /* 0x100fe2000801084c */
[----:B------:R-:W-:Y:S01]  /*42b0*/  FSEL R74, R0, -INF , !P2 ;  /* 0xff800000004a7808 */ /* 0x000fe20005000000 */
[----:B------:R-:W-:Y:S01]  /*42c0*/  MUFU.EX2 R33, R33 ;  /* 0x0000002100217308 */ /* 0x000fe20000000800 */
[----:B------:R-:W-:Y:S01]  /*42d0*/  LOP3.LUT P2, RZ, R19, 0x4000000, RZ, 0xc0, !PT ;  /* 0x0400000013ff7812 */ /* 0x000fe2000784c0ff */
[--C-:B------:R-:W-:Y:S01]  /*42e0*/  FFMA.FTZ R70, R92, UR34, -R76.reuse ;  /* 0x000000225c467c23 */ /* 0x100fe2000801084c */
[----:B------:R-:W-:Y:S01]  /*42f0*/  FMNMX.FTZ R73, R74, R3, !PT ;  /* 0x000000034a497209 */ /* 0x000fe20007810000 */
[--C-:B------:R-:W-:Y:S01]  /*4300*/  FFMA.FTZ R0, R93, UR34, -R76.reuse ;  /* 0x000000225d007c23 */ /* 0x100fe2000801084c */
[----:B------:R-:W-:Y:S01]  /*4310*/  ISETP.GT.AND P2, PT, R69, 0x69, !P2 ;  /* 0x000000694500780c */ /* 0x000fe20005744270 */
[--C-:B------:R-:W-:Y:S01]  /*4320*/  FFMA.FTZ R94, R94, UR34, -R76.reuse ;  /* 0x000000225e5e7c23 */ /* 0x100fe2000801084c */
[----:B------:R-:W-:Y:S01]  /*4330*/  FMNMX.FTZ R8, R56, R73, !PT ;  /* 0x0000004938087209 */ /* 0x000fe20007810000 */
[----:B------:R-:W-:Y:S01]  /*4340*/  MUFU.EX2 R36, R36 ;  /* 0x0000002400247308 */ /* 0x000fe20000000800 */
[----:B------:R-:W-:Y:S01]  /*4350*/  ISETP.LT.OR P2, PT, R68, 0x6a, P2 ;  /* 0x0000006a4400780c */ /* 0x000fe20001741670 */
[--C-:B------:R-:W-:Y:S01]  /*4360*/  FFMA.FTZ R72, R95, UR34, -R76.reuse ;  /* 0x000000225f487c23 */ /* 0x100fe2000801084c */
[----:B------:R-:W-:Y:S01]  /*4370*/  FMNMX.FTZ R73, R65, R8, !PT ;  /* 0x0000000841497209 */ /* 0x000fe20007810000 */
[--C-:B------:R-:W-:Y:S01]  /*4380*/  FFMA.FTZ R96, R96, UR34, -R76.reuse ;  /* 0x0000002260607c23 */ /* 0x100fe2000801084c */
[----:B------:R-:W-:Y:S01]  /*4390*/  FSEL R26, R26, -INF , !P2 ;  /* 0xff8000001a1a7808 */ /* 0x000fe20005000000 */
        /* <DEDUP_REMOVED lines=10> */
[----:B------:R-:W0:Y:S01]  /*4440*/  MUFU.EX2 R70, R70 ;  /* 0x0000004600467308 */ /* 0x000e220000000800 */
[--C-:B------:R-:W-:Y:S01]  /*4450*/  FFMA.FTZ R60, R60, UR34, -R76.reuse ;  /* 0x000000223c3c7c23 */ /* 0x100fe2000801084c */
[--C-:B------:R-:W-:Y:S01]  /*4460*/  FFMA.FTZ R57, R57, UR34, -R76.reuse ;  /* 0x0000002239397c23 */ /* 0x100fe2000801084c */
[----:B------:R-:W-:Y:S01]  /*4470*/  FMNMX.FTZ R75, R9, R8, !PT ;  /* 0x00000008094b7209 */ /* 0x000fe20007810000 */
[--C-:B------:R-:W-:Y:S01]  /*4480*/  FFMA.FTZ R59, R59, UR34, -R76.reuse ;  /* 0x000000223b3b7c23 */ /* 0x100fe2000801084c */
        /* <DEDUP_REMOVED lines=12> */
[----:B------:R-:W-:Y:S01]  /*4550*/  FFMA.FTZ R40, R40, UR34, -R76 ;  /* 0x0000002228287c23 */ /* 0x000fe2000801084c */
        /* <DEDUP_REMOVED lines=25> */
[----:B------:R-:W-:Y:S01]  /*46f0*/  FMNMX.FTZ R8, R26, R77, !PT ;  /* 0x0000004d1a087209 */ /* 0x000fe20007810000 */
[----:B------:R-:W-:-:S03]  /*4700*/  FFMA.FTZ R77, R49, UR34, -R76 ;  /* 0x00000022314d7c23 */ /* 0x000fc6000801084c */
[----:B------:R-:W-:-:S03]  /*4710*/  FMNMX.FTZ R49, R27, R8, !PT ;  /* 0x000000081b317209 */ /* 0x000fc60007810000 */
[----:B------:R-:W-:Y:S01]  /*4720*/  MUFU.EX2 R68, R77 ;  /* 0x0000004d00447308 */ /* 0x000fe20000000800 */
[----:B------:R-:W-:Y:S01]  /*4730*/  FMNMX.FTZ R8, R28, R49, !PT ;  /* 0x000000311c087209 */ /* 0x000fe20007810000 */
[--C-:B------:R-:W-:Y:S01]  /*4740*/  FFMA.FTZ R49, R50, UR34, -R76.reuse ;  /* 0x0000002232317c23 */ /* 0x100fe2000801084c */
[--C-:B------:R-:W-:Y:S01]  /*4750*/  FFMA.FTZ R50, R51, UR34, -R76.reuse ;  /* 0x0000002233327c23 */ /* 0x100fe2000801084c */
[--C-:B------:R-:W-:Y:S01]  /*4760*/  FFMA.FTZ R51, R52, UR34, -R76.reuse ;  /* 0x0000002234337c23 */ /* 0x100fe2000801084c */
[----:B------:R-:W-:Y:S01]  /*4770*/  FMNMX.FTZ R69, R29, R8, !PT ;  /* 0x000000081d457209 */ /* 0x000fe20007810000 */
[--C-:B------:R-:W-:Y:S01]  /*4780*/  FFMA.FTZ R52, R53, UR34, -R76.reuse ;  /* 0x0000002235347c23 */ /* 0x100fe2000801084c */
[--C-:B------:R-:W-:Y:S01]  /*4790*/  FFMA.FTZ R53, R54, UR34, -R76.reuse ;  /* 0x0000002236357c23 */ /* 0x100fe2000801084c */
[----:B------:R-:W-:Y:S01]  /*47a0*/  FFMA.FTZ R54, R55, UR34, -R76 ;  /* 0x0000002237367c23 */ /* 0x000fe2000801084c */
[----:B------:R-:W-:Y:S01]  /*47b0*/  FMNMX.FTZ R69, R30, R69, !PT ;  /* 0x000000451e457209 */ /* 0x000fe20007810000 */
[----:B------:R-:W-:Y:S04]  /*47c0*/  MUFU.EX2 R57, R57 ;  /* 0x0000003900397308 */ /* 0x000fe80000000800 */
[----:B------:R-:W1:Y:S04]  /*47d0*/  SHFL.BFLY PT, R8, R69, 0x2, 0x1f ;  /* 0x0c401f0045087f89 */ /* 0x000e6800000e0000 */
[----:B------:R-:W-:Y:S08]  /*47e0*/  MUFU.EX2 R59, R59 ;  /* 0x0000003b003b7308 */ /* 0x000ff00000000800 */
[----:B------:R-:W-:Y:S08]  /*47f0*/  MUFU.EX2 R58, R58 ;  /* 0x0000003a003a7308 */ /* 0x000ff00000000800 */
[----:B------:R-:W-:Y:S01]  /*4800*/  MUFU.EX2 R47, R47 ;  /* 0x0000002f002f7308 */ /* 0x000fe20000000800 */
[----:B-1----:R-:W-:-:S07]  /*4810*/  FMNMX.FTZ R55, R69, R8, !PT ;  /* 0x0000000845377209 */ /* 0x002fce0007810000 */
[----:B------:R-:W-:Y:S01]  /*4820*/  MUFU.EX2 R49, R49 ;  /* 0x0000003100317308 */ /* 0x000fe20000000800 */
[----:B------:R-:W1:Y:S07]  /*4830*/  SHFL.BFLY PT, R8, R55, 0x1, 0x1f ;  /* 0x0c201f0037087f89 */ /* 0x000e6e00000e0000 */
[----:B------:R-:W-:Y:S08]  /*4840*/  MUFU.EX2 R50, R50 ;  /* 0x0000003200327308 */ /* 0x000ff00000000800 */
[----:B------:R-:W-:Y:S08]  /*4850*/  MUFU.EX2 R51, R51 ;  /* 0x0000003300337308 */ /* 0x000ff00000000800 */
[----:B------:R-:W-:Y:S01]  /*4860*/  MUFU.EX2 R52, R52 ;  /* 0x0000003400347308 */ /* 0x000fe20000000800 */
[----:B-1----:R-:W-:-:S04]  /*4870*/  FMNMX.FTZ R8, R55, R8, !PT ;  /* 0x0000000837087209 */ /* 0x002fc80007810000 */
[C---:B------:R-:W-:Y:S01]  /*4880*/  FSETP.NEU.FTZ.AND P2, PT, R8.reuse, -INF , PT ;  /* 0xff8000000800780b */ /* 0x040fe20003f5d000 */
[----:B------:R-:W-:Y:S02]  /*4890*/  FMUL.FTZ R55, R8, UR34 ;  /* 0x0000002208377c20 */ /* 0x000fe40008410000 */
[----:B------:R-:W-:Y:S03]  /*48a0*/  MUFU.EX2 R53, R53 ;  /* 0x0000003500357308 */ /* 0x000fe60000000800 */
[----:B------:R-:W-:Y:S02]  /*48b0*/  FSEL R55, R55, RZ, P2 ;  /* 0x000000ff37377208 */ /* 0x000fe40001000000 */
[----:B------:R-:W-:-:S03]  /*48c0*/  PLOP3.LUT P2, PT, PT, PT, UP1, 0x40, 0x0 ;  /* 0x000000000000781c */ /* 0x000fc60003f4e818 */
[--C-:B------:R-:W-:Y:S01]  /*48d0*/  FFMA.FTZ R74, R74, UR34, -R55.reuse ;  /* 0x000000224a4a7c23 */ /* 0x100fe20008010837 */
[--C-:B------:R-:W-:Y:S01]  /*48e0*/  FFMA.FTZ R69, R3, UR34, -R55.reuse ;  /* 0x0000002203457c23 */ /* 0x100fe20008010837 */
[--C-:B------:R-:W-:Y:S01]  /*48f0*/  FFMA.FTZ R76, R56, UR34, -R55.reuse ;  /* 0x00000022384c7c23 */ /* 0x100fe20008010837 */
[--C-:B------:R-:W-:Y:S01]  /*4900*/  FFMA.FTZ R78, R65, UR34, -R55.reuse ;  /* 0x00000022414e7c23 */ /* 0x100fe20008010837 */
[----:B------:R1:W-:Y:S01]  /*4910*/  MUFU.EX2 R77, R74 ;  /* 0x0000004a004d7308 */ /* 0x0003e20000000800 */
[--C-:B------:R-:W-:Y:S01]  /*4920*/  FFMA.FTZ R3, R66, UR34, -R55.reuse ;  /* 0x0000002242037c23 */ /* 0x100fe20008010837 */
[--C-:B------:R-:W-:Y:S01]  /*4930*/  FFMA.FTZ R56, R67, UR34, -R55.reuse ;  /* 0x0000002243387c23 */ /* 0x100fe20008010837 */
[--C-:B------:R-:W-:Y:S01]  /*4940*/  FFMA.FTZ R65, R7, UR34, -R55.reuse ;  /* 0x0000002207417c23 */ /* 0x100fe20008010837 */
[--C-:B------:R-:W-:Y:S01]  /*4950*/  FFMA.FTZ R66, R9, UR34, -R55.reuse ;  /* 0x0000002209427c23 */ /* 0x100fe20008010837 */
[--C-:B------:R-:W-:Y:S01]  /*4960*/  FFMA.FTZ R9, R21, UR34, -R55.reuse ;  /* 0x0000002215097c23 */ /* 0x100fe20008010837 */
[--C-:B------:R-:W-:Y:S01]  /*4970*/  FFMA.FTZ R21, R32, UR34, -R55.reuse ;  /* 0x0000002220157c23 */ /* 0x100fe20008010837 */
[--C-:B------:R-:W-:Y:S01]  /*4980*/  FFMA.FTZ R7, R15, UR34, -R55.reuse ;  /* 0x000000220f077c23 */ /* 0x100fe20008010837 */
[----:B------:R2:W3:Y:S01]  /*4990*/  MUFU.EX2 R82, R69 ;  /* 0x0000004500527308 */ /* 0x0004e20000000800 */
[--C-:B------:R-:W-:Y:S01]  /*49a0*/  FFMA.FTZ R67, R10, UR34, -R55.reuse ;  /* 0x000000220a437c23 */ /* 0x100fe20008010837 */
[--C-:B-1----:R-:W-:Y:S01]  /*49b0*/  FFMA.FTZ R74, R11, UR34, -R55.reuse ;  /* 0x000000220b4a7c23 */ /* 0x102fe20008010837 */
[--C-:B------:R-:W-:Y:S01]  /*49c0*/  FFMA.FTZ R11, R25, UR34, -R55.reuse ;  /* 0x00000022190b7c23 */ /* 0x100fe20008010837 */
[--C-:B------:R-:W-:Y:S01]  /*49d0*/  FFMA.FTZ R80, R31, UR34, -R55.reuse ;  /* 0x000000221f507c23 */ /* 0x100fe20008010837 */
[--C-:B------:R-:W-:Y:S01]  /*49e0*/  FFMA.FTZ R10, R14, UR34, -R55.reuse ;  /* 0x000000220e0a7c23 */ /* 0x100fe20008010837 */
[--C-:B------:R-:W-:Y:S01]  /*49f0*/  FFMA.FTZ R20, R20, UR34, -R55.reuse ;  /* 0x0000002214147c23 */ /* 0x100fe20008010837 */
[--C-:B------:R-:W-:Y:S01]  /*4a00*/  FFMA.FTZ R6, R6, UR34, -R55.reuse ;  /* 0x0000002206067c23 */ /* 0x100fe20008010837 */
[----:B------:R1:W4:Y:S01]  /*4a10*/  MUFU.EX2 R79, R76 ;  /* 0x0000004c004f7308 */ /* 0x0003220000000800 */
[--C-:B--2---:R-:W-:Y:S01]  /*4a20*/  FFMA.FTZ R69, R13, UR34, -R55.reuse ;  /* 0x000000220d457c23 */ /* 0x104fe20008010837 */
[----:B0-----:R-:W-:Y:S01]  /*4a30*/  F2FP.BF16.F32.PACK_AB R14, R70, R35 ;  /* 0x00000023460e723e */ /* 0x001fe200000010ff */
[--C-:B------:R-:W-:Y:S01]  /*4a40*/  FFMA.FTZ R5, R5, UR34, -R55.reuse ;  /* 0x0000002205057c23 */ /* 0x100fe20008010837 */
[--C-:B------:R-:W-:Y:S01]  /*4a50*/  FFMA.FTZ R2, R2, UR34, -R55.reuse ;  /* 0x0000002202027c23 */ /* 0x100fe20008010837 */
[----:B------:R-:W-:-:S03]  /*4a60*/  FFMA.FTZ R48, R48, UR34, -R55 ;  /* 0x0000002230307c23 */ /* 0x000fc60008010837 */
[----:B------:R0:W2:Y:S01]  /*4a70*/  MUFU.EX2 R84, R78 ;  /* 0x0000004e00547308 */ /* 0x0000a20000000800 */
[----:B-1----:R-:W-:Y:S01]  /*4a80*/  FFMA.FTZ R76, R24, UR34, -R55 ;  /* 0x00000022184c7c23 */ /* 0x002fe20008010837 */
[----:B---3--:R-:W-:-:S06]  /*4a90*/  FADD.FTZ R24, R77, R82 ;  /* 0x000000524d187221 */ /* 0x008fcc0000010000 */
[----:B------:R-:W1:Y:S01]  /*4aa0*/  MUFU.EX2 R3, R3 ;  /* 0x0000000300037308 */ /* 0x000e620000000800 */
[----:B0-----:R-:W-:Y:S01]  /*4ab0*/  FFMA.FTZ R78, R12, UR34, -R55 ;  /* 0x000000220c4e7c23 */ /* 0x001fe20008010837 */
[----:B------:R-:W-:Y:S01]  /*4ac0*/  FADD.FTZ R12, R33, R36 ;  /* 0x00000024210c7221 */ /* 0x000fe20000010000 */
[----:B----4-:R-:W-:-:S03]  /*4ad0*/  FADD.FTZ R15, R79, R24 ;  /* 0x000000184f0f7221 */ /* 0x010fc60000010000 */
[----:B------:R-:W-:Y:S01]  /*4ae0*/  FADD.FTZ R13, R35, R12 ;  /* 0x0000000c230d7221 */ /* 0x000fe20000010000 */
[----:B------:R-:W-:Y:S01]  /*4af0*/  F2FP.BF16.F32.PACK_AB R12, R36, R33 ;  /* 0x00000021240c723e */ /* 0x000fe200000010ff */
[----:B------:R-:W0:Y:S01]  /*4b00*/  MUFU.EX2 R56, R56 ;  /* 0x0000003800387308 */ /* 0x000e220000000800 */
[----:B--2---:R-:W-:Y:S01]  /*4b10*/  FADD.FTZ R24, R84, R15 ;  /* 0x0000000f54187221 */ /* 0x004fe20000010000 */
[----:B------:R-:W-:Y:S01]  /*4b20*/  FADD.FTZ R13, R70, R13 ;  /* 0x0000000d460d7221 */ /* 0x000fe20000010000 */
[--C-:B------:R-:W-:Y:S01]  /*4b30*/  FFMA.FTZ R36, R34, UR34, -R55.reuse ;  /* 0x0000002222247c23 */ /* 0x100fe20008010837 */
[----:B------:R-:W-:Y:S01]  /*4b40*/  F2FP.BF16.F32.PACK_AB R15, R84, R79 ;  /* 0x0000004f540f723e */ /* 0x000fe200000010ff */
[----:B------:R-:W-:Y:S01]  /*4b50*/  FFMA.FTZ R70, R29, UR34, -R55 ;  /* 0x000000221d467c23 */ /* 0x000fe20008010837 */
[----:B------:R-:W-:Y:S01]  /*4b60*/  FADD.FTZ R32, R0, R13 ;  /* 0x0000000d00207221 */ /* 0x000fe20000010000 */
[----:B------:R-:W-:Y:S01]  /*4b70*/  F2FP.BF16.F32.PACK_AB R13, R82, R77 ;  /* 0x0000004d520d723e */ /* 0x000fe200000010ff */
[----:B------:R-:W2:Y:S01]  /*4b80*/  MUFU.EX2 R65, R65 ;  /* 0x0000004100417308 */ /* 0x000ea20000000800 */
[----:B-1----:R-:W-:Y:S01]  /*4b90*/  FADD.FTZ R31, R3, R24 ;  /* 0x00000018031f7221 */ /* 0x002fe20000010000 */
[----:B------:R-:W-:Y:S01]  /*4ba0*/  FADD.FTZ R25, R73, R32 ;  /* 0x0000002049197221 */ /* 0x000fe20000010000 */
[----:B------:R-:W-:Y:S01]  /*4bb0*/  FFMA.FTZ R35, R28, UR34, -R55 ;  /* 0x000000221c237c23 */ /* 0x000fe20008010837 */
[----:B------:R1:W-:Y:S01]  /*4bc0*/  STSM.16.M88.4 [R17+0x21800], R12 ;  /* 0x0218000c11007844 */ /* 0x0003e20000000200 */
[----:B------:R-:W-:Y:S01]  /*4bd0*/  F2FP.BF16.F32.PACK_AB R28, R61, R64 ;  /* 0x000000403d1c723e */ /* 0x000fe200000010ff */
[----:B------:R-:W-:Y:S01]  /*4be0*/  FADD.FTZ R32, R72, R25 ;  /* 0x0000001948207221 */ /* 0x000fe20000010000 */
[----:B------:R-:W-:Y:S01]  /*4bf0*/  FFMA.FTZ R25, R37, UR34, -R55 ;  /* 0x0000002225197c23 */ /* 0x000fe20008010837 */
[----:B------:R-:W3:Y:S01]  /*4c00*/  MUFU.EX2 R66, R66 ;  /* 0x0000004200427308 */ /* 0x000ee20000000800 */
[----:B0-----:R-:W-:Y:S01]  /*4c10*/  FADD.FTZ R24, R56, R31 ;  /* 0x0000001f38187221 */ /* 0x001fe20000010000 */
[----:B------:R-:W-:Y:S01]  /*4c20*/  FADD.FTZ R33, R75, R32 ;  /* 0x000000204b217221 */ /* 0x000fe20000010000 */
[----:B------:R-:W-:-:S03]  /*4c30*/  FFMA.FTZ R31, R38, UR34, -R55 ;  /* 0x00000022261f7c23 */ /* 0x000fc60008010837 */
[----:B------:R-:W-:Y:S02]  /*4c40*/  FADD.FTZ R32, R64, R33 ;  /* 0x0000002140207221 */ /* 0x000fe40000010000 */
[----:B------:R-:W0:Y:S01]  /*4c50*/  MUFU.EX2 R67, R67 ;  /* 0x0000004300437308 */ /* 0x000e220000000800 */
[----:B--2---:R-:W-:Y:S01]  /*4c60*/  FADD.FTZ R33, R65, R24 ;  /* 0x0000001841217221 */ /* 0x004fe20000010000 */
[----:B------:R-:W-:Y:S01]  /*4c70*/  FADD.FTZ R34, R61, R32 ;  /* 0x000000203d227221 */ /* 0x000fe20000010000 */
[----:B------:R-:W-:Y:S01]  /*4c80*/  FFMA.FTZ R32, R26, UR34, -R55 ;  /* 0x000000221a207c23 */ /* 0x000fe20008010837 */
[----:B-1----:R-:W-:Y:S02]  /*4c90*/  F2FP.BF16.F32.PACK_AB R12, R57, R60 ;  /* 0x0000003c390c723e */ /* 0x002fe400000010ff */
[----:B------:R-:W-:Y:S01]  /*4ca0*/  FADD.FTZ R77, R63, R34 ;  /* 0x000000223f4d7221 */ /* 0x000fe20000010000 */
[----:B------:R-:W-:Y:S01]  /*4cb0*/  F2FP.BF16.F32.PACK_AB R14, R58, R59 ;  /* 0x0000003b3a0e723e */ /* 0x000fe200000010ff */
[----:B------:R-:W1:Y:S01]  /*4cc0*/  MUFU.EX2 R74, R74 ;  /* 0x0000004a004a7308 */ /* 0x000e620000000800 */
[----:B---3--:R-:W-:Y:S01]  /*4cd0*/  FADD.FTZ R24, R66, R33 ;  /* 0x0000002142187221 */ /* 0x008fe20000010000 */
[----:B------:R-:W-:Y:S01]  /*4ce0*/  FFMA.FTZ R33, R27, UR34, -R55 ;  /* 0x000000221b217c23 */ /* 0x000fe20008010837 */
[----:B------:R-:W-:Y:S01]  /*4cf0*/  FADD.FTZ R79, R62, R77 ;  /* 0x0000004d3e4f7221 */ /* 0x000fe20000010000 */
[----:B------:R-:W-:Y:S01]  /*4d00*/  FFMA.FTZ R77, R30, UR34, -R55 ;  /* 0x000000221e4d7c23 */ /* 0x000fe20008010837 */
[----:B------:R-:W-:-:S02]  /*4d10*/  F2FP.BF16.F32.PACK_AB R30, R62, R63 ;  /* 0x0000003f3e1e723e */ /* 0x000fc400000010ff */
[----:B------:R-:W-:Y:S01]  /*4d20*/  FADD.FTZ R26, R60, R79 ;  /* 0x0000004f3c1a7221 */ /* 0x000fe20000010000 */
[----:B------:R-:W2:Y:S01]  /*4d30*/  MUFU.EX2 R69, R69 ;  /* 0x0000004500457308 */ /* 0x000ea20000000800 */
[----:B0-----:R-:W-:Y:S01]  /*4d40*/  FADD.FTZ R27, R67, R24 ;  /* 0x00000018431b7221 */ /* 0x001fe20000010000 */
[----:B------:R-:W-:-:S06]  /*4d50*/  F2FP.BF16.F32.PACK_AB R34, R50, R49 ;  /* 0x000000313222723e */ /* 0x000fcc00000010ff */
[----:B------:R-:W0:Y:S01]  /*4d60*/  MUFU.EX2 R78, R78 ;  /* 0x0000004e004e7308 */ /* 0x000e220000000800 */
[----:B-1----:R-:W-:-:S07]  /*4d70*/  FADD.FTZ R24, R74, R27 ;  /* 0x0000001b4a187221 */ /* 0x002fce0000010000 */
[----:B------:R-:W1:Y:S01]  /*4d80*/  MUFU.EX2 R7, R7 ;  /* 0x0000000700077308 */ /* 0x000e620000000800 */
[----:B--2---:R-:W-:Y:S01]  /*4d90*/  FADD.FTZ R27, R69, R24 ;  /* 0x00000018451b7221 */ /* 0x004fe20000010000 */
[----:B------:R-:W-:-:S06]  /*4da0*/  F2FP.BF16.F32.PACK_AB R24, R73, R0 ;  /* 0x000000004918723e */ /* 0x000fcc00000010ff */
[----:B------:R-:W2:Y:S01]  /*4db0*/  MUFU.EX2 R10, R10 ;  /* 0x0000000a000a7308 */ /* 0x000ea20000000800 */
[----:B0-----:R-:W-:-:S07]  /*4dc0*/  FADD.FTZ R0, R78, R27 ;  /* 0x0000001b4e007221 */ /* 0x001fce0000010000 */
[----:B------:R-:W0:Y:S01]  /*4dd0*/  MUFU.EX2 R9, R9 ;  /* 0x0000000900097308 */ /* 0x000e220000000800 */
[----:B-1----:R-:W-:-:S07]  /*4de0*/  FADD.FTZ R27, R7, R0 ;  /* 0x00000000071b7221 */ /* 0x002fce0000010000 */
[----:B------:R1:W-:Y:S01]  /*4df0*/  MUFU.EX2 R37, R6 ;  /* 0x0000000600257308 */ /* 0x0003e20000000800 */
[----:B--2---:R-:W-:Y:S01]  /*4e00*/  FADD.FTZ R0, R10, R27 ;  /* 0x0000001b0a007221 */ /* 0x004fe20000010000 */
[----:B------:R-:W-:-:S06]  /*4e10*/  F2FP.BF16.F32.PACK_AB R27, R66, R65 ;  /* 0x00000041421b723e */ /* 0x000fcc00000010ff */
[----:B------:R-:W2:Y:S01]  /*4e20*/  MUFU.EX2 R20, R20 ;  /* 0x0000001400147308 */ /* 0x000ea20000000800 */
[----:B-1----:R-:W-:Y:S01]  /*4e30*/  FADD.FTZ R6, R57, R26 ;  /* 0x0000001a39067221 */ /* 0x002fe20000010000 */
[----:B------:R-:W-:-:S03]  /*4e40*/  F2FP.BF16.F32.PACK_AB R26, R75, R72 ;  /* 0x000000484b1a723e */ /* 0x000fc600000010ff */
[----:B------:R-:W-:-:S03]  /*4e50*/  FADD.FTZ R29, R59, R6 ;  /* 0x000000063b1d7221 */ /* 0x000fc60000010000 */
[----:B------:R-:W1:Y:S01]  /*4e60*/  MUFU.EX2 R11, R11 ;  /* 0x0000000b000b7308 */ /* 0x000e620000000800 */
[----:B------:R-:W-:Y:S01]  /*4e70*/  FADD.FTZ R6, R58, R29 ;  /* 0x0000001d3a067221 */ /* 0x000fe20000010000 */
[----:B------:R-:W-:-:S03]  /*4e80*/  F2FP.BF16.F32.PACK_AB R29, R74, R67 ;  /* 0x000000434a1d723e */ /* 0x000fc600000010ff */
[----:B------:R-:W-:-:S03]  /*4e90*/  FADD.FTZ R13, R47, R6 ;  /* 0x000000062f0d7221 */ /* 0x000fc60000010000 */
[----:B------:R-:W3:Y:S01]  /*4ea0*/  MUFU.EX2 R76, R76 ;  /* 0x0000004c004c7308 */ /* 0x000ee20000000800 */
[----:B------:R-:W-:-:S04]  /*4eb0*/  FADD.FTZ R6, R68, R13 ;  /* 0x0000000d44067221 */ /* 0x000fc80000010000 */
[----:B------:R-:W-:-:S03]  /*4ec0*/  FADD.FTZ R15, R49, R6 ;  /* 0x00000006310f7221 */ /* 0x000fc60000010000 */
[----:B------:R4:W-:Y:S08]  /*4ed0*/  MUFU.EX2 R38, R25 ;  /* 0x0000001900267308 */ /* 0x0009f00000000800 */
[----:B------:R-:W5:Y:S01]  /*4ee0*/  MUFU.EX2 R21, R21 ;  /* 0x0000001500157308 */ /* 0x000f620000000800 */
[----:B----4-:R-:W-:Y:S01]  /*4ef0*/  F2FP.BF16.F32.PACK_AB R25, R56, R3 ;  /* 0x000000033819723e */ /* 0x010fe200000010ff */
[----:B0-----:R-:W-:-:S04]  /*4f00*/  FADD.FTZ R3, R9, R0 ;  /* 0x0000000009037221 */ /* 0x001fc80000010000 */
[----:B--2---:R-:W-:Y:S01]  /*4f10*/  FADD.FTZ R0, R20, R3 ;  /* 0x0000000314007221 */ /* 0x004fe20000010000 */
[----:B------:R0:W-:Y:S01]  /*4f20*/  STSM.16.M88.4 [R23], R24 ;  /* 0x0000001817007844 */ /* 0x0001e20000000200 */
[----:B------:R-:W2:Y:S02]  /*4f30*/  MUFU.EX2 R80, R80 ;  /* 0x0000005000507308 */ /* 0x000ea40000000800 */
[----:B-1----:R-:W-:Y:S01]  /*4f40*/  FADD.FTZ R13, R11, R0 ;  /* 0x000000000b0d7221 */ /* 0x002fe20000010000 */
[----:B------:R-:W-:-:S03]  /*4f50*/  FADD.FTZ R0, R50, R15 ;  /* 0x0000000f32007221 */ /* 0x000fc60000010000 */
[----:B---3--:R-:W-:Y:S01]  /*4f60*/  FADD.FTZ R6, R76, R13 ;  /* 0x0000000d4c067221 */ /* 0x008fe20000010000 */
[----:B------:R-:W-:Y:S01]  /*4f70*/  FADD.FTZ R15, R51, R0 ;  /* 0x00000000330f7221 */ /* 0x000fe20000010000 */
[----:B------:R-:W1:Y:S02]  /*4f80*/  MUFU.EX2 R36, R36 ;  /* 0x0000002400247308 */ /* 0x000e640000000800 */
[----:B-----5:R-:W-:Y:S01]  /*4f90*/  FADD.FTZ R13, R21, R6 ;  /* 0x00000006150d7221 */ /* 0x020fe20000010000 */
[----:B------:R-:W-:-:S04]  /*4fa0*/  FADD.FTZ R6, R52, R15 ;  /* 0x0000000f34067221 */ /* 0x000fc80000010000 */
[----:B------:R-:W-:Y:S01]  /*4fb0*/  FADD.FTZ R15, R53, R6 ;  /* 0x00000006350f7221 */ /* 0x000fe20000010000 */
[----:B------:R-:W3:Y:S01]  /*4fc0*/  MUFU.EX2 R5, R5 ;  /* 0x0000000500057308 */ /* 0x000ee20000000800 */
[----:B--2---:R-:W-:Y:S01]  /*4fd0*/  FADD.FTZ R13, R80, R13 ;  /* 0x0000000d500d7221 */ /* 0x004fe20000010000 */
[----:B0-----:R-:W-:-:S06]  /*4fe0*/  F2FP.BF16.F32.PACK_AB R24, R52, R51 ;  /* 0x000000333418723e */ /* 0x001fcc00000010ff */
[----:B------:R-:W0:Y:S01]  /*4ff0*/  MUFU.EX2 R2, R2 ;  /* 0x0000000200027308 */ /* 0x000e220000000800 */
[----:B-1----:R-:W-:Y:S01]  /*5000*/  FADD.FTZ R6, R36, R13 ;  /* 0x0000000d24067221 */ /* 0x002fe20000010000 */
[----:B------:R-:W-:-:S06]  /*5010*/  F2FP.BF16.F32.PACK_AB R13, R10, R7 ;  /* 0x000000070a0d723e */ /* 0x000fcc00000010ff */
[----:B------:R-:W1:Y:S01]  /*5020*/  MUFU.EX2 R54, R54 ;  /* 0x0000003600367308 */ /* 0x000e620000000800 */
[----:B---3--:R-:W-:-:S07]  /*5030*/  FADD.FTZ R25, R5, R6 ;  /* 0x0000000605197221 */ /* 0x008fce0000010000 */
[----:B------:R-:W2:Y:S01]  /*5040*/  MUFU.EX2 R46, R46 ;  /* 0x0000002e002e7308 */ /* 0x000ea20000000800 */
[----:B0-----:R-:W-:Y:S01]  /*5050*/  FADD.FTZ R6, R2, R25 ;  /* 0x0000001902067221 */ /* 0x001fe20000010000 */
[----:B------:R-:W-:-:S03]  /*5060*/  F2FP.BF16.F32.PACK_AB R25, R5, R36 ;  /* 0x000000240519723e */ /* 0x000fc600000010ff */
[----:B------:R-:W-:-:S03]  /*5070*/  FADD.FTZ R5, R37, R6 ;  /* 0x0000000625057221 */ /* 0x000fc60000010000 */
[----:B------:R0:W-:Y:S01]  /*5080*/  MUFU.EX2 R3, R32 ;  /* 0x0000002000037308 */ /* 0x0001e20000000800 */
[----:B-1----:R-:W-:Y:S01]  /*5090*/  FADD.FTZ R27, R54, R15 ;  /* 0x0000000f361b7221 */ /* 0x002fe20000010000 */
[----:B------:R-:W-:Y:S02]  /*50a0*/  F2FP.BF16.F32.PACK_AB R15, R20, R9 ;  /* 0x00000009140f723e */ /* 0x000fe400000010ff */
[----:B------:R-:W-:-:S04]  /*50b0*/  F2FP.BF16.F32.PACK_AB R26, R54, R53 ;  /* 0x00000035361a723e */ /* 0x000fc800000010ff */
[----:B------:R-:W1:Y:S01]  /*50c0*/  MUFU.EX2 R45, R45 ;  /* 0x0000002d002d7308 */ /* 0x000e620000000800 */
[----:B0-----:R-:W-:Y:S01]  /*50d0*/  F2FP.BF16.F32.PACK_AB R32, R68, R47 ;  /* 0x0000002f4420723e */ /* 0x001fe200000010ff */
[----:B--2---:R-:W-:Y:S01]  /*50e0*/  FADD.FTZ R6, R46, R27 ;  /* 0x0000001b2e067221 */ /* 0x004fe20000010000 */
[----:B------:R-:W-:Y:S01]  /*50f0*/  F2FP.BF16.F32.PACK_AB R27, R37, R2 ;  /* 0x00000002251b723e */ /* 0x000fe200000010ff */
[----:B------:R-:W-:-:S04]  /*5100*/  FADD.FTZ R2, R38, R5 ;  /* 0x0000000526027221 */ /* 0x000fc80000010000 */
[----:B------:R-:W-:Y:S08]  /*5110*/  MUFU.EX2 R44, R44 ;  /* 0x0000002c002c7308 */ /* 0x000ff00000000800 */
[----:B------:R-:W-:Y:S01]  /*5120*/  MUFU.EX2 R43, R43 ;  /* 0x0000002b002b7308 */ /* 0x000fe20000000800 */
[----:B-1----:R-:W-:-:S07]  /*5130*/  FADD.FTZ R5, R45, R6 ;  /* 0x000000062d057221 */ /* 0x002fce0000010000 */
[----:B------:R0:W1:Y:S08]  /*5140*/  MUFU.EX2 R55, R31 ;  /* 0x0000001f00377308 */ /* 0x0000700000000800 */
[----:B------:R-:W2:Y:S01]  /*5150*/  MUFU.EX2 R48, R48 ;  /* 0x0000003000307308 */ /* 0x000ea20000000800 */
[----:B0-----:R-:W-:-:S05]  /*5160*/  F2FP.BF16.F32.PACK_AB R31, R78, R69 ;  /* 0x000000454e1f723e */ /* 0x001fca00000010ff */
[----:B------:R0:W-:Y:S02]  /*5170*/  STSM.16.M88.4 [R22], R28 ;  /* 0x0000001c16007844 */ /* 0x0001e40000000200 */
[----:B------:R-:W-:Y:S01]  /*5180*/  MUFU.EX2 R42, R42 ;  /* 0x0000002a002a7308 */ /* 0x000fe20000000800 */
[----:B-1----:R-:W-:Y:S01]  /*5190*/  FADD.FTZ R7, R55, R2 ;  /* 0x0000000237077221 */ /* 0x002fe20000010000 */
[----:B------:R1:W-:Y:S01]  /*51a0*/  STSM.16.M88.4 [R18], R12 ;  /* 0x0000000c12007844 */ /* 0x0003e20000000200 */
[----:B------:R-:W-:-:S04]  /*51b0*/  FADD.FTZ R2, R44, R5 ;  /* 0x000000052c027221 */ /* 0x000fc80000010000 */
[----:B------:R-:W-:Y:S01]  /*51c0*/  FADD.FTZ R5, R43, R2 ;  /* 0x000000022b057221 */ /* 0x000fe20000010000 */
[----:B------:R-:W1:Y:S01]  /*51d0*/  MUFU.EX2 R41, R41 ;  /* 0x0000002900297308 */ /* 0x000e620000000800 */
[----:B--2---:R-:W-:-:S04]  /*51e0*/  FADD.FTZ R6, R48, R7 ;  /* 0x0000000730067221 */ /* 0x004fc80000010000 */
[----:B------:R-:W-:Y:S01]  /*51f0*/  FADD.FTZ R7, R3, R6 ;  /* 0x0000000603077221 */ /* 0x000fe20000010000 */
[----:B0-----:R-:W-:Y:S02]  /*5200*/  F2FP.BF16.F32.PACK_AB R28, R45, R46 ;  /* 0x0000002e2d1c723e */ /* 0x001fe400000010ff */
[----:B------:R-:W0:Y:S01]  /*5210*/  MUFU.EX2 R39, R39 ;  /* 0x0000002700277308 */ /* 0x000e220000000800 */
[----:B------:R-:W-:Y:S02]  /*5220*/  F2FP.BF16.F32.PACK_AB R30, R43, R44 ;  /* 0x0000002c2b1e723e */ /* 0x000fe400000010ff */
[----:B------:R-:W-:Y:S02]  /*5230*/  F2FP.BF16.F32.PACK_AB R29, R55, R38 ;  /* 0x00000026371d723e */ /* 0x000fe400000010ff */
[----:B------:R-:W-:-:S03]  /*5240*/  F2FP.BF16.F32.PACK_AB R31, R3, R48 ;  /* 0x00000030031f723e */ /* 0x000fc600000010ff */
[----:B------:R-:W2:Y:S01]  /*5250*/  MUFU.EX2 R40, R40 ;  /* 0x0000002800287308 */ /* 0x000ea20000000800 */
[----:B-1----:R-:W-:Y:S01]  /*5260*/  F2FP.BF16.F32.PACK_AB R12, R41, R42 ;  /* 0x0000002a290c723e */ /* 0x002fe200000010ff */
[----:B------:R-:W-:-:S04]  /*5270*/  FADD.FTZ R42, R42, R5 ;  /* 0x000000052a2a7221 */ /* 0x000fc80000010000 */
[----:B------:R-:W-:Y:S02]  /*5280*/  FADD.FTZ R42, R41, R42 ;  /* 0x0000002a292a7221 */ /* 0x000fe40000010000 */
[----:B------:R1:W-:Y:S02]  /*5290*/  MUFU.EX2 R0, R33 ;  /* 0x0000002100007308 */ /* 0x0003e40000000800 */
[----:B0-----:R-:W-:-:S06]  /*52a0*/  FADD.FTZ R3, R39, R42 ;  /* 0x0000002a27037221 */ /* 0x001fcc0000010000 */
[----:B------:R0:W3:Y:S01]  /*52b0*/  MUFU.EX2 R47, R35 ;  /* 0x00000023002f7308 */ /* 0x0000e20000000800 */
[----:B-1----:R-:W-:Y:S01]  /*52c0*/  F2FP.BF16.F32.PACK_AB R33, R76, R11 ;  /* 0x0000000b4c21723e */ /* 0x002fe200000010ff */
[C---:B--2---:R-:W-:Y:S01]  /*52d0*/  FADD.FTZ R3, R40.reuse, R3 ;  /* 0x0000000328037221 */ /* 0x044fe20000010000 */
[----:B------:R-:W-:-:S05]  /*52e0*/  F2FP.BF16.F32.PACK_AB R14, R40, R39 ;  /* 0x00000027280e723e */ /* 0x000fca00000010ff */
[----:B------:R-:W1:Y:S01]  /*52f0*/  MUFU.EX2 R70, R70 ;  /* 0x0000004600467308 */ /* 0x000e620000000800 */
[----:B0-----:R-:W-:-:S05]  /*5300*/  F2FP.BF16.F32.PACK_AB R35, R80, R21 ;  /* 0x000000155023723e */ /* 0x001fca00000010ff */
[----:B------:R0:W-:Y:S02]  /*5310*/  STSM.16.M88.4 [R17+0x27800], R32 ;  /* 0x0278002011007844 */ /* 0x0001e40000000200 */
[----:B------:R-:W2:Y:S01]  /*5320*/  MUFU.EX2 R77, R77 ;  /* 0x0000004d004d7308 */ /* 0x000ea20000000800 */
[----:B---3--:R-:W-:Y:S01]  /*5330*/  F2FP.BF16.F32.PACK_AB R13, R47, R0 ;  /* 0x000000002f0d723e */ /* 0x008fe200000010ff */
[----:B------:R0:W-:Y:S01]  /*5340*/  STSM.16.M88.4 [R136], R24 ;  /* 0x0000001888007844 */ /* 0x0001e20000000200 */
[----:B------:R-:W-:-:S03]  /*5350*/  FADD.FTZ R0, R0, R7 ;  /* 0x0000000700007221 */ /* 0x000fc60000010000 */
[----:B------:R0:W-:Y:S01]  /*5360*/  STSM.16.M88.4 [R22+0x6000], R28 ;  /* 0x0060001c16007844 */ /* 0x0001e20000000200 */
[----:B------:R-:W-:Y:S01]  /*5370*/  FADD.FTZ R47, R47, R0 ;  /* 0x000000002f2f7221 */ /* 0x000fe20000010000 */
[----:B------:R-:W-:-:S03]  /*5380*/  VIADD R0, R88, 0xfffffffe ;  /* 0xfffffffe58007836 */ /* 0x000fc60000000000 */
[----:B-1----:R-:W-:Y:S01]  /*5390*/  FADD.FTZ R2, R70, R47 ;  /* 0x0000002f46027221 */ /* 0x002fe20000010000 */
[----:B--2---:R-:W-:-:S03]  /*53a0*/  F2FP.BF16.F32.PACK_AB R15, R77, R70 ;  /* 0x000000464d0f723e */ /* 0x004fc600000010ff */
[----:B------:R-:W-:Y:S02]  /*53b0*/  FADD.FTZ R2, R77, R2 ;  /* 0x000000024d027221 */ /* 0x000fe40000010000 */
[----:B------:R0:W-:Y:S01]  /*53c0*/  STSM.16.M88.4 [R18+0x6000], R12 ;  /* 0x0060000c12007844 */ /* 0x0001e20000000200 */
[----:B------:R1:W-:Y:S06]  /*53d0*/  MEMBAR.ALL.CTA ;  /* 0x0000000000007992 */ /* 0x0003ec0000008000 */
[----:B-1----:R-:W1:Y:S02]  /*53e0*/  FENCE.VIEW.ASYNC.S ;  /* 0x00000000000073c6 */ /* 0x002e640000000000 */
[----:B-1----:R-:W-:Y:S01]  /*53f0*/  NOP ;  /* 0x0000000000007918 */ /* 0x002fe20000000000 */
[----:B------:R-:W-:Y:S05]  /*5400*/  @P2 BRA `(.L_x_841) ;  /* 0x0000000000442947 */ /* 0x000fea0003800000 */
        /* <DEDUP_REMOVED lines=10> */
.L_x_842:
[----:B------:R-:W-:-:S11]  /*54b0*/  UISETP.NE.AND UP2, UPT, UR7, 0x1, UPT ;  /* 0x000000010700788c */ /* 0x000fd6000bf45270 */
[----:B------:R-:W-:Y:S02]  /*54c0*/  @UP2 ULDC.64 UR10, c[0x0][0x9e8] ;  /* 0x00027a00000a2ab9 */ /* 0x000fe40000000a00 */
[----:B------:R-:W-:-:S04]  /*54d0*/  UIMAD.WIDE.U32 UR14, UR18, UR10, URZ ;  /* 0x0000000a120e72a5 */ /* 0x000fc8000f8e003f */
[----:B------:R-:W-:-:S12]  /*54e0*/  @UP2 USHF.R.U32.HI UR18, URZ, UR11, UR15 ;  /* 0x0000000b3f122299 */ /* 0x000fd8000801160f */
.L_x_843:
[----:B------:R-:W-:-:S04]  /*54f0*/  UIMAD UR7, UR18, UR7, UR7 ;  /* 0x00000007120772a4 */ /* 0x000fc8000f8e0207 */
[----:B------:R-:W-:-:S04]  /*5500*/  UISETP.LT.AND UP2, UPT, UR6, UR7, UPT ;  /* 0x000000070600728c */ /* 0x000fc8000bf41270 */
[----:B------:R-:W-:-:S12]  /*5510*/  USEL UR6, UR6, UR7, UP2 ;  /* 0x0000000706067287 */ /* 0x000fd80009000000 */
.L_x_841:
[----:B------:R-:W-:Y:S01]  /*5520*/  USHF.R.S32.HI UR7, URZ, 0x1f, UR6 ;  /* 0x0000001f3f077899 */ /* 0x000fe20008011406 */
[----:B------:R-:W-:Y:S02]  /*5530*/  CS2R R134, SRZ ;  /* 0x0000000000867805 */ /* 0x000fe4000001ff00 */
[----:B------:R-:W-:Y:S02]  /*5540*/  CS2R R132, SRZ ;  /* 0x0000000000847805 */ /* 0x000fe4000001ff00 */
[----:B------:R-:W-:Y:S01]  /*5550*/  CS2R R130, SRZ ;  /* 0x0000000000827805 */ /* 0x000fe2000001ff00 */
[----:B------:R-:W-:Y:S01]  /*5560*/  ULEA.HI UR7, UR7, UR6, URZ, 0x7 ;  /* 0x0000000607077291 */ /* 0x000fe2000f8f383f */
[----:B------:R-:W-:Y:S02]  /*5570*/  CS2R R128, SRZ ;  /* 0x0000000000807805 */ /* 0x000fe4000001ff00 */
[----:B------:R-:W-:Y:S02]  /*5580*/  CS2R R126, SRZ ;  /* 0x00000000007e7805 */ /* 0x000fe4000001ff00 */
[----:B------:R-:W-:Y:S01]  /*5590*/  CS2R R124, SRZ ;  /* 0x00000000007c7805 */ /* 0x000fe2000001ff00 */
[----:B------:R-:W-:Y:S01]  /*55a0*/  USHF.R.S32.HI UR7, URZ, 0x7, UR7 ;  /* 0x000000073f077899 */ /* 0x000fe20008011407 */
[----:B------:R-:W-:-:S02]  /*55b0*/  CS2R R122, SRZ ;  /* 0x00000000007a7805 */ /* 0x000fc4000001ff00 */
[----:B------:R-:W-:Y:S02]  /*55c0*/  CS2R R120, SRZ ;  /* 0x0000000000787805 */ /* 0x000fe4000001ff00 */
[----:B------:R-:W-:Y:S01]  /*55d0*/  CS2R R118, SRZ ;  /* 0x0000000000767805 */ /* 0x000fe2000001ff00 */
[----:B------:R-:W-:Y:S01]  /*55e0*/  UISETP.LT.AND UP2, UPT, UR39, UR7, UPT ;  /* 0x000000072700728c */ /* 0x000fe2000bf41270 */
[----:B------:R-:W-:Y:S02]  /*55f0*/  CS2R R116, SRZ ;  /* 0x0000000000747805 */ /* 0x000fe4000001ff00 */
[----:B------:R-:W-:Y:S02]  /*5600*/  CS2R R114, SRZ ;  /* 0x0000000000727805 */ /* 0x000fe4000001ff00 */
[----:B------:R-:W-:Y:S01]  /*5610*/  CS2R R112, SRZ ;  /* 0x0000000000707805 */ /* 0x000fe2000001ff00 */
[----:B------:R-:W-:Y:S01]  /*5620*/  USEL UR56, UR39, UR7, !UP2 ;  /* 0x0000000727387287 */ /* 0x000fe2000d000000 */
[----:B------:R-:W-:-:S02]  /*5630*/  CS2R R110, SRZ ;  /* 0x00000000006e7805 */ /* 0x000fc4000001ff00 */
[----:B------:R-:W-:Y:S02]  /*5640*/  CS2R R108, SRZ ;  /* 0x00000000006c7805 */ /* 0x000fe4000001ff00 */
[----:B------:R-:W-:Y:S02]  /*5650*/  CS2R R106, SRZ ;  /* 0x00000000006a7805 */ /* 0x000fe4000001ff00 */
[----:B------:R-:W-:Y:S02]  /*5660*/  CS2R R104, SRZ ;  /* 0x0000000000687805 */ /* 0x000fe4000001ff00 */
[----:B------:R-:W-:Y:S02]  /*5670*/  CS2R R102, SRZ ;  /* 0x0000000000667805 */ /* 0x000fe4000001ff00 */
[----:B------:R-:W-:Y:S02]  /*5680*/  ISETP.GE.AND P2, PT, R0, UR56, PT ;  /* 0x0000003800007c0c */ /* 0x000fe4000bf46270 */
[----:B------:R-:W-:-:S02]  /*5690*/  CS2R R100, SRZ ;  /* 0x0000000000647805 */ /* 0x000fc4000001ff00 */
[----:B------:R-:W-:Y:S02]  /*56a0*/  CS2R R98, SRZ ;  /* 0x0000000000627805 */ /* 0x000fe4000001ff00 */
[----:B------:R-:W-:Y:S02]  /*56b0*/  CS2R R96, SRZ ;  /* 0x0000000000607805 */ /* 0x000fe4000001ff00 */
[----:B------:R-:W-:Y:S02]  /*56c0*/  CS2R R94, SRZ ;  /* 0x00000000005e7805 */ /* 0x000fe4000001ff00 */
[----:B------:R-:W-:Y:S02]  /*56d0*/  CS2R R92, SRZ ;  /* 0x00000000005c7805 */ /* 0x000fe4000001ff00 */
[----:B------:R-:W-:Y:S02]  /*56e0*/  CS2R R90, SRZ ;  /* 0x00000000005a7805 */ /* 0x000fe4000001ff00 */
[----:B------:R-:W-:Y:S01]  /*56f0*/  CS2R R88, SRZ ;  /* 0x0000000000587805 */ /* 0x000fe2000001ff00 */
[----:B------:R-:W-:Y:S06]  /*5700*/  @!P2 BRA `(.L_x_844) ;  /* 0x000000380070a947 */ /* 0x000fec0003800000 */
[----:B------:R-:W-:Y:S01]  /*5710*/  IMAD.MOV.U32 R135, RZ, RZ, RZ ;  /* 0x000000ffff877224 */ /* 0x000fe200078e00ff */
[----:B------:R-:W-:Y:S01]  /*5720*/  ULDC UR35, c[0x0][0x9e4] ;  /* 0x0002790000237ab9 */ /* 0x000fe20000000800 */
[----:B------:R-:W-:Y:S01]  /*5730*/  ULDC UR53, c[0x0][0x9d8] ;  /* 0x0002760000357ab9 */ /* 0x000fe20000000800 */
[----:B------:R-:W-:Y:S01]  /*5740*/  ULDC UR34, c[0x0][0x988] ;  /* 0x0002620000227ab9 */ /* 0x000fe20000000800 */
[----:B------:R-:W-:-:S05]  /*5750*/  ULDC UR52, c[0x0][0x9e0] ;  /* 0x0002780000347ab9 */ /* 0x000fca0000000800 */
.L_x_861:
[----:B------:R-:W-:Y:S01]  /*5760*/  UIADD3 UR55, UR45, 0x1, URZ ;  /* 0x000000012d377890 */ /* 0x000fe2000fffe03f */
[----:B------:R-:W-:-:S03]  /*5770*/  ISETP.NE.AND P3, PT, RZ, UR37, PT ;  /* 0x00000025ff007c0c */ /* 0x000fc6000bf65270 */
[----:B------:R-:W-:-:S04]  /*5780*/  UISETP.NE.AND UP2, UPT, UR55, 0x2, UPT ;  /* 0x000000023700788c */ /* 0x000fc8000bf45270 */
[----:B------:R-:W-:Y:S02]  /*5790*/  USEL UR54, URZ, 0x1, UP2 ;  /* 0x000000013f367887 */ /* 0x000fe40009000000 */
[----:B------:R-:W-:Y:S02]  /*57a0*/  USEL UR55, UR55, URZ, UP2 ;  /* 0x0000003f37377287 */ /* 0x000fe40009000000 */
[----:B------:R-:W-:Y:S02]  /*57b0*/  ULOP3.LUT UR54, UR50, UR54, URZ, 0x3c, !UPT ;  /* 0x0000003632367292 */ /* 0x000fe4000f8e3c3f */
[----:B------:R-:W-:Y:S10]  /*57c0*/  @P3 BRA `(.L_x_845) ;  /* 0x00000000002c3947 */ /* 0x000ff40003800000 */
[----:B------:R-:W-:Y:S05]  /*57d0*/  @!P0 BRA `(.L_x_846) ;  /* 0x0000000000048947 */ /* 0x000fea0003800000 */
[----:B------:R-:W-:Y:S01]  /*57e0*/  BPT.TRAP 0x1 ;  /* 0x000000040000795c */ /* 0x000fe20000300000 */
.L_x_846:
[----:B------:R-:W-:Y:S01]  /*57f0*/  ULEA UR6, UR55, UR42, 0x3 ;  /* 0x0000002a37067291 */ /* 0x000fe2000f8e183f */
[----:B------:R-:W-:-:S05]  /*5800*/  IMAD.U32 R5, RZ, RZ, UR54 ;  /* 0x00000036ff057e24 */ /* 0x000fca000f8e00ff */
[----:B------:R-:W-:-:S04]  /*5810*/  SHF.L.U32 R5, R5, 0x1f, RZ ;  /* 0x0000001f05057819 */ /* 0x000fc800000006ff */
[----:B------:R1:W2:Y:S01]  /*5820*/  SYNCS.PHASECHK.TRANS64.TRYWAIT P2, [UR6+0x2d830], R5 ;  /* 0x02d83005ff0075a7 */ /* 0x0002a20008040146 */
[----:B------:R-:W-:Y:S05]  /*5830*/  @!P0 BRA `(.L_x_847) ;  /* 0x0000000000048947 */ /* 0x000fea0003800000 */
[----:B------:R-:W-:Y:S01]  /*5840*/  BPT.TRAP 0x1 ;  /* 0x000000040000795c */ /* 0x000fe20000300000 */
.L_x_847:
[----:B--2---:R-:W-:Y:S05]  /*5850*/  @P2 BRA `(.L_x_845) ;  /* 0x0000000000082947 */ /* 0x004fea0003800000 */
[----:B------:R-:W2:Y:S02]  /*5860*/  SYNCS.PHASECHK.TRANS64.TRYWAIT P2, [UR6+0x2d830], R5 ;  /* 0x02d83005ff0075a7 */ /* 0x000ea40008040146 */
[----:B--2---:R-:W-:Y:S05]  /*5870*/  @!P2 BRA `(.L_x_848) ;  /* 0x0000010c0038a947 */ /* 0x004fea0003800000 */
.L_x_845:
[----:B--2---:R-:W2:Y:S01]  /*5880*/  S2R R6, SR_TID.X ;  /* 0x0000000000067919 */ /* 0x004ea20000002100 */
[----:B------:R-:W-:Y:S01]  /*5890*/  UIMAD UR6, UR55, 0x600, UR32 ;  /* 0x00000600370678a4 */ /* 0x000fe2000f8e0220 */
[----:B------:R-:W-:Y:S01]  /*58a0*/  UMOV UR7, 0x80000020 ;  /* 0x8000002000077882 */ /* 0x000fe20000000000 */
[----:B------:R-:W-:Y:S02]  /*58b0*/  UMOV UR11, 0x80000020 ;  /* 0x80000020000b7882 */ /* 0x000fe40000000000 */
[----:B------:R-:W-:Y:S02]  /*58c0*/  UIADD3 UR10, UR6, 0x2, URZ ;  /* 0x00000002060a7890 */ /* 0x000fe4000fffe03f */
[----:B------:R-:W-:Y:S01]  /*58d0*/  UIADD3 UR14, UR6, 0x200, URZ ;  /* 0x00000200060e7890 */ /* 0x000fe2000fffe03f */
[----:B------:R-:W-:Y:S01]  /*58e0*/  UMOV UR15, 0x80000020 ;  /* 0x80000020000f7882 */ /* 0x000fe20000000000 */
[----:B------:R-:W-:Y:S01]  /*58f0*/  UIADD3 UR18, UR6, 0x202, URZ ;  /* 0x0000020206127890 */ /* 0x000fe2000fffe03f */
[----:B------:R-:W-:Y:S01]  /*5900*/  UMOV UR19, 0x80000020 ;  /* 0x8000002000137882 */ /* 0x000fe20000000000 */
[----:B------:R-:W-:Y:S01]  /*5910*/  UIADD3 UR22, UR6, 0x400, URZ ;  /* 0x0000040006167890 */ /* 0x000fe2000fffe03f */
[----:B------:R-:W-:Y:S01]  /*5920*/  UMOV UR23, 0x80000020 ;  /* 0x8000002000177882 */ /* 0x000fe20000000000 */
[----:B------:R-:W-:Y:S01]  /*5930*/  UIADD3 UR26, UR6, 0x402, URZ ;  /* 0x00000402061a7890 */ /* 0x000fe2000fffe03f */
[----:B------:R-:W-:Y:S01]  /*5940*/  UMOV UR27, 0x80000020 ;  /* 0x80000020001b7882 */ /* 0x000fe20000000000 */
[----:B--2---:R-:W-:-:S05]  /*5950*/  SHF.R.U32.HI R6, RZ, 0x7, R6 ;  /* 0x00000007ff067819 */ /* 0x004fca0000011606 */
[----:B-1----:R-:W-:-:S05]  /*5960*/  VIADD R5, R6, 0x8 ;  /* 0x0000000806057836 */ /* 0x002fca0000000000 */
[----:B------:R1:W-:Y:S06]  /*5970*/  BAR.SYNC.DEFER_BLOCKING R5, 0x100 ;  /* 0x000400050000751d */ /* 0x0003ec0000010000 */
[----:B0-----:R-:W-:-:S06]  /*5980*/  WARPGROUP.ARRIVE ;  /* 0x00000000000079c5 */ /* 0x001fcc0000000000 */
[----:B------:R-:W-:Y:S03]  /*5990*/  HGMMA.64x128x16.F32.BF16 R24, gdesc[UR4], RZ, !UPT, gsb0 ;  /* 0x01e00000041879f0 */ /* 0x000fe6000c0018ff */
        /* <DEDUP_REMOVED lines=16> */
[----:B-1----:R-:W-:Y:S05]  /*5aa0*/  @P3 BRA `(.L_x_849) ;  /* 0x00000000002c3947 */ /* 0x002fea0003800000 */
[----:B------:R-:W-:Y:S05]  /*5ab0*/  @!P0 BRA `(.L_x_850) ;  /* 0x0000000000048947 */ /* 0x000fea0003800000 */
[----:B------:R-:W-:Y:S01]  /*5ac0*/  BPT.TRAP 0x1 ;  /* 0x000000040000795c */ /* 0x000fe20000300000 */
.L_x_850:
[----:B------:R-:W-:Y:S01]  /*5ad0*/  ULEA UR6, UR45, UR42, 0x3 ;  /* 0x0000002a2d067291 */ /* 0x000fe2000f8e183f */
[----:B------:R-:W-:-:S05]  /*5ae0*/  IMAD.U32 R5, RZ, RZ, UR50 ;  /* 0x00000032ff057e24 */ /* 0x000fca000f8e00ff */
[----:B------:R-:W-:-:S04]  /*5af0*/  SHF.L.U32 R5, R5, 0x1f, RZ ;  /* 0x0000001f05057819 */ /* 0x000fc800000006ff */
[----:B------:R0:W1:Y:S01]  /*5b00*/  SYNCS.PHASECHK.TRANS64.TRYWAIT P2, [UR6+0x2d850], R5 ;  /* 0x02d85005ff0075a7 */ /* 0x0000620008040146 */
[----:B------:R-:W-:Y:S05]  /*5b10*/  @!P0 BRA `(.L_x_851) ;  /* 0x0000000000048947 */ /* 0x000fea0003800000 */
[----:B------:R-:W-:Y:S01]  /*5b20*/  BPT.TRAP 0x1 ;  /* 0x000000040000795c */ /* 0x000fe20000300000 */
.L_x_851:
[----:B-1----:R-:W-:Y:S05]  /*5b30*/  @P2 BRA `(.L_x_849) ;  /* 0x0000000000082947 */ /* 0x002fea0003800000 */
[----:B------:R-:W1:Y:S02]  /*5b40*/  SYNCS.PHASECHK.TRANS64.TRYWAIT P2, [UR6+0x2d850], R5 ;  /* 0x02d85005ff0075a7 */ /* 0x000e640008040146 */
[----:B-1----:R-:W-:Y:S05]  /*5b50*/  @!P2 BRA `(.L_x_852) ;  /* 0x000001080098a947 */ /* 0x002fea0003800000 */
.L_x_849:
[----:B------:R-:W-:Y:S01]  /*5b60*/  UIADD3 UR6, UR42, 0x400, URZ ;  /* 0x000004002a067890 */ /* 0x000fe2000fffe03f */
[----:B------:R-:W-:Y:S01]  /*5b70*/  WARPGROUP.ARRIVE ;  /* 0x00000000000079c5 */ /* 0x000fe20000000000 */
[----:B------:R-:W-:-:S05]  /*5b80*/  ULEA UR7, UR51, UR42, 0xd ;  /* 0x0000002a33077291 */ /* 0x000fca000f8e683f */
[----:B------:R-:W2:Y:S01]  /*5b90*/  S2R R152, SR_TID.X ;  /* 0x0000000000987919 */ /* 0x000ea20000002100 */
[----:B------:R-:W-:Y:S01]  /*5ba0*/  USHF.R.U32.HI UR6, URZ, 0x4, UR6 ;  /* 0x000000043f067899 */ /* 0x000fe20008011606 */
[----:B------:R-:W-:Y:S01]  /*5bb0*/  PLOP3.LUT P2, PT, PT, PT, UP0, 0x80, 0x0 ;  /* 0x000000000000781c */ /* 0x000fe20003f4f008 */
[----:B------:R-:W-:Y:S01]  /*5bc0*/  UIADD3 UR7, UR7, 0x21800, URZ ;  /* 0x0002180007077890 */ /* 0x000fe2000fffe03f */
[----:B------:R-:W-:Y:S01]  /*5bd0*/  PLOP3.LUT P3, PT, PT, PT, UP0, 0x80, 0x0 ;  /* 0x000000000000781c */ /* 0x000fe20003f6f008 */
[----:B------:R-:W-:Y:S01]  /*5be0*/  ULOP3.LUT UR6, UR6, 0x3fff, URZ, 0xc0, !UPT ;  /* 0x00003fff06067892 */ /* 0x000fe2000f8ec03f */
[----:B------:R-:W-:Y:S01]  /*5bf0*/  VIADD R151, R137, UR41 ;  /* 0x0000002989977c36 */ /* 0x000fe20008000000 */
[----:B------:R-:W-:Y:S01]  /*5c00*/  USHF.R.U32.HI UR7, URZ, 0x4, UR7 ;  /* 0x000000043f077899 */ /* 0x000fe20008011607 */
[----:B------:R-:W-:Y:S01]  /*5c10*/  FMUL.FTZ R9, R27, UR53 ;  /* 0x000000351b097c20 */ /* 0x000fe20008410000 */
[----:B------:R-:W-:Y:S01]  /*5c20*/  ULOP3.LUT UR10, UR6, 0x2000000, URZ, 0xfc, !UPT ;  /* 0x02000000060a7892 */ /* 0x000fe2000f8efc3f */
[----:B------:R-:W-:Y:S01]  /*5c30*/  FMUL.FTZ R20, R34, UR53 ;  /* 0x0000003522147c20 */ /* 0x000fe20008410000 */
[----:B------:R-:W-:Y:S01]  /*5c40*/  ULOP3.LUT UR6, UR7, 0x3fff, URZ, 0xc0, !UPT ;  /* 0x00003fff07067892 */ /* 0x000fe2000f8ec03f */
[----:B------:R-:W-:Y:S01]  /*5c50*/  FMUL.FTZ R27, R39, UR53 ;  /* 0x00000035271b7c20 */ /* 0x000fe20008410000 */
[----:B------:R-:W-:Y:S01]  /*5c60*/  UIMAD UR7, UR45, 0x600, UR10 ;  /* 0x000006002d0778a4 */ /* 0x000fe2000f8e020a */
[----:B------:R-:W-:Y:S01]  /*5c70*/  FMUL.FTZ R34, R46, UR53 ;  /* 0x000000352e227c20 */ /* 0x000fe20008410000 */
[----:B------:R-:W-:Y:S01]  /*5c80*/  ULOP3.LUT UR6, UR6, 0x10000, URZ, 0xfc, !UPT ;  /* 0x0001000006067892 */ /* 0x000fe2000f8efc3f */
[----:B------:R-:W-:Y:S01]  /*5c90*/  FMUL.FTZ R39, R51, UR53 ;  /* 0x0000003533277c20 */ /* 0x000fe20008410000 */
[----:B------:R-:W-:Y:S01]  /*5ca0*/  UMOV UR31, 0x80000020 ;  /* 0x80000020001f7882 */ /* 0x000fe20000000000 */
[----:B------:R-:W-:Y:S01]  /*5cb0*/  UMOV UR29, 0x40000040 ;  /* 0x40000040001d7882 */ /* 0x000fe20000000000 */
[----:B------:R-:W-:Y:S01]  /*5cc0*/  FMUL.FTZ R51, R61, UR53 ;  /* 0x000000353d337c20 */ /* 0x000fe20008410000 */
[----:B------:R-:W-:Y:S01]  /*5cd0*/  UMOV UR30, UR7 ;  /* 0x00000007001e7c82 */ /* 0x000fe20008000000 */
[----:B------:R-:W-:Y:S01]  /*5ce0*/  FMUL.FTZ R61, R71, UR53 ;  /* 0x00000035473d7c20 */ /* 0x000fe20008410000 */
[----:B------:R-:W-:Y:S01]  /*5cf0*/  UMOV UR28, UR6 ;  /* 0x00000006001c7c82 */ /* 0x000fe20008000000 */
[----:B------:R-:W3:Y:S01]  /*5d00*/  LDC R71, c[0x0][0x2f0] ;  /* 0x0000bc00ff477b82 */ /* 0x000ee20000000800 */
[----:B------:R-:W-:Y:S01]  /*5d10*/  HGMMA.64x96x16.F32.BF16 R88, gdesc[UR28].tnspB, R88, gsb0 ;  /* 0x416000001c5879f0 */ /* 0x000fe20008001858 */
[----:B------:R-:W-:Y:S01]  /*5d20*/  UIADD3 UR30, UR7, 0x40, URZ ;  /* 0x00000040071e7890 */ /* 0x000fe2000fffe03f */
[----:B------:R-:W-:Y:S01]  /*5d30*/  FMUL.FTZ R13, R31, UR53 ;  /* 0x000000351f0d7c20 */ /* 0x000fe20008410000 */
[----:B------:R-:W-:Y:S01]  /*5d40*/  UIADD3 UR28, UR6, 0x2, URZ ;  /* 0x00000002061c7890 */ /* 0x000fe2000fffe03f */
[----:B------:R-:W-:Y:S01]  /*5d50*/  FMUL.FTZ R31, R43, UR53 ;  /* 0x000000352b1f7c20 */ /* 0x000fe20008410000 */
[----:B------:R-:W-:Y:S01]  /*5d60*/  UMOV UR31, 0x80000020 ;  /* 0x80000020001f7882 */ /* 0x000fe20000000000 */
[----:B------:R-:W-:Y:S01]  /*5d70*/  UMOV UR29, 0x40000040 ;  /* 0x40000040001d7882 */ /* 0x000fe20000000000 */
[----:B------:R-:W-:Y:S01]  /*5d80*/  FMUL.FTZ R43, R55, UR53 ;  /* 0x00000035372b7c20 */ /* 0x000fe20008410000 */
[----:B--2---:R-:W-:Y:S01]  /*5d90*/  SHF.R.U32.HI R143, RZ, 0x7, R152 ;  /* 0x00000007ff8f7819 */ /* 0x004fe20000011698 */
[----:B------:R-:W-:Y:S01]  /*5da0*/  FMUL.FTZ R55, R65, UR53 ;  /* 0x0000003541377c20 */ /* 0x000fe20008410000 */
[----:B-1----:R-:W-:Y:S01]  /*5db0*/  FMUL.FTZ R6, R25, UR53 ;  /* 0x0000003519067c20 */ /* 0x002fe20008410000 */
[----:B------:R-:W-:Y:S01]  /*5dc0*/  FMUL.FTZ R15, R33, UR53 ;  /* 0x00000035210f7c20 */ /* 0x000fe20008410000 */
[----:B------:R-:W-:Y:S01]  /*5dd0*/  FMUL.FTZ R65, R75, UR53 ;  /* 0x000000354b417c20 */ /* 0x000fe20008410000 */
[----:B------:R-:W-:Y:S01]  /*5de0*/  FMUL.FTZ R25, R37, UR53 ;  /* 0x0000003525197c20 */ /* 0x000fe20008410000 */
[----:B------:R-:W-:Y:S01]  /*5df0*/  FMUL.FTZ R33, R45, UR53 ;  /* 0x000000352d217c20 */ /* 0x000fe20008410000 */
[----:B------:R-:W-:-:S02]  /*5e00*/  IMAD.SHL.U32 R75, R0, 0x80, RZ ;  /* 0x00000080004b7824 */ /* 0x000fc400078e00ff */
        /* <DEDUP_REMOVED lines=9> */
[----:B0-----:R-:W-:Y:S01]  /*5ea0*/  FMUL.FTZ R5, R24, UR53 ;  /* 0x0000003518057c20 */ /* 0x001fe20008410000 */
[----:B------:R-:W-:Y:S01]  /*5eb0*/  FMUL.FTZ R21, R35, UR53 ;  /* 0x0000003523157c20 */ /* 0x000fe20008410000 */
[----:B------:R-:W-:Y:S01]  /*5ec0*/  FMUL.FTZ R26, R38, UR53 ;  /* 0x00000035261a7c20 */ /* 0x000fe20008410000 */
[----:B------:R-:W-:Y:S01]  /*5ed0*/  IADD3 R79, -R75, 0x1, RZ ;  /* 0x000000014b4f7810 */ /* 0x000fe20007ffe1ff */
        /* <DEDUP_REMOVED lines=13> */
[----:B------:R-:W-:-:S02]  /*5fb0*/  IMAD.U32 R47, RZ, RZ, UR55 ;  /* 0x00000037ff2f7e24 */ /* 0x000fc4000f8e00ff */
        /* <DEDUP_REMOVED lines=17> */
[----:B------:R-:W-:-:S02]  /*60d0*/  IMAD R80, R16, -0x2, R79 ;  /* 0xfffffffe10507824 */ /* 0x000fc400078e024f */
[----:B------:R-:W-:Y:S01]  /*60e0*/  FMUL.FTZ R72, R81, UR53 ;  /* 0x0000003551487c20 */ /* 0x000fe20008410000 */
[----:B------:R-:W-:Y:S01]  /*60f0*/  FMUL.FTZ R73, R82, UR53 ;  /* 0x0000003552497c20 */ /* 0x000fe20008410000 */
[----:B------:R-:W-:Y:S01]  /*6100*/  FMUL.FTZ R74, R83, UR53 ;  /* 0x00000035534a7c20 */ /* 0x000fe20008410000 */
[----:B------:R-:W-:Y:S01]  /*6110*/  FMUL.FTZ R76, R85, UR53 ;  /* 0x00000035554c7c20 */ /* 0x000fe20008410000 */
[----:B------:R-:W-:Y:S01]  /*6120*/  FMUL.FTZ R78, R86, UR53 ;  /* 0x00000035564e7c20 */ /* 0x000fe20008410000 */
[----:B------:R-:W-:Y:S01]  /*6130*/  FMUL.FTZ R79, R87, UR53 ;  /* 0x00000035574f7c20 */ /* 0x000fe20008410000 */
[----:B------:R-:W-:Y:S01]  /*6140*/  @!P1 LEA R47, R47, UR42, 0x3 ;  /* 0x0000002a2f2f9c11 */ /* 0x000fe2000f8e18ff */
[----:B------:R-:W0:Y:S01]  /*6150*/  MUFU.TANH R5, R5 ;  /* 0x0000000500057308 */ /* 0x000e220000002400 */
[----:B---3--:R-:W-:-:S03]  /*6160*/  IMAD R80, R71, UR43, R80 ;  /* 0x0000002b47507c24 */ /* 0x008fc6000f8e0250 */
[----:B------:R-:W-:-:S04]  /*6170*/  @!P1 VIADD R47, R47, 0x2d840 ;  /* 0x0002d8402f2f9836 */ /* 0x000fc80000000000 */
[----:B------:R-:W1:Y:S01]  /*6180*/  MUFU.TANH R6, R6 ;  /* 0x0000000600067308 */ /* 0x000e620000002400 */
[----:B------:R-:W-:-:S07]  /*6190*/  @!P1 PRMT R47, RZ, 0x654, R47 ;  /* 0x00000654ff2f9816 */ /* 0x000fce000000002f */
[----:B------:R-:W2:Y:S08]  /*61a0*/  MUFU.TANH R7, R7 ;  /* 0x0000000700077308 */ /* 0x000eb00000002400 */
[----:B------:R-:W3:Y:S08]  /*61b0*/  MUFU.TANH R9, R9 ;  /* 0x0000000900097308 */ /* 0x000ef00000002400 */
[----:B------:R-:W4:Y:S01]  /*61c0*/  MUFU.TANH R10, R10 ;  /* 0x0000000a000a7308 */ /* 0x000f220000002400 */
[----:B------:R-:W-:-:S02]  /*61d0*/  WARPGROUP.DEPBAR.LE gsb0, 0x0 ;  /* 0x00008000000079c5 */ /* 0x000fc40000010000 */
[----:B------:R-:W-:-:S05]  /*61e0*/  WARPGROUP.ARRIVE ;  /* 0x00000000000079c5 */ /* 0x000fca0000000000 */
[----:B------:R-:W0:Y:S01]  /*61f0*/  MUFU.TANH R11, R11 ;  /* 0x0000000b000b7308 */ /* 0x000e220000002400 */
[----:B------:R-:W-:Y:S01]  /*6200*/  HGMMA.64x96x16.F32.BF16 R88, gdesc[UR28].tnspB, R88, gsb0 ;  /* 0x416000001c5879f0 */ /* 0x000fe20008001858 */
[----:B------:R-:W-:Y:S02]  /*6210*/  UIADD3 UR30, UR7, 0x80, URZ ;  /* 0x00000080071e7890 */ /* 0x000fe4000fffe03f */
[----:B------:R-:W-:Y:S01]  /*6220*/  UIADD3 UR28, UR6, 0x4, URZ ;  /* 0x00000004061c7890 */ /* 0x000fe2000fffe03f */
[----:B------:R-:W-:Y:S01]  /*6230*/  UMOV UR31, 0x80000020 ;  /* 0x80000020001f7882 */ /* 0x000fe20000000000 */
[----:B------:R-:W-:Y:S02]  /*6240*/  UMOV UR29, 0x40000040 ;  /* 0x40000040001d7882 */ /* 0x000fe40000000000 */
        /* <DEDUP_REMOVED lines=12> */
[----:B------:R-:W-:-:S02]  /*6310*/  WARPGROUP.DEPBAR.LE gsb0, 0x0 ;  /* 0x00008000000079c5 */ /* 0x000fc40000010000 */
[----:B------:R-:W-:-:S05]  /*6320*/  WARPGROUP.ARRIVE ;  /* 0x00000000000079c5 */ /* 0x000fca0000000000 */
[----:B------:R-:W0:Y:S01]  /*6330*/  MUFU.TANH R30, R30 ;  /* 0x0000001e001e7308 */ /* 0x000e220000002400 */
[----:B------:R-:W-:Y:S01]  /*6340*/  HGMMA.64x96x16.F32.BF16 R88, gdesc[UR28].tnspB, R88, gsb0 ;  /* 0x416000001c5879f0 */ /* 0x000fe20008001858 */
[----:B------:R-:W-:Y:S02]  /*6350*/  UIADD3 UR30, UR7, 0xc0, URZ ;  /* 0x000000c0071e7890 */ /* 0x000fe4000fffe03f */
[----:B------:R-:W-:-:S04]  /*6360*/  UIADD3 UR28, UR6, 0x6, URZ ;  /* 0x00000006061c7890 */ /* 0x000fc8000fffe03f */
[----:B------:R-:W0:Y:S01]  /*6370*/  MUFU.TANH R31, R31 ;  /* 0x0000001f001f7308 */ /* 0x000e220000002400 */
[----:B------:R-:W-:Y:S01]  /*6380*/  UMOV UR31, 0x80000020 ;  /* 0x80000020001f7882 */ /* 0x000fe20000000000 */
[----:B------:R-:W-:-:S06]  /*6390*/  UMOV UR29, 0x40000040 ;  /* 0x40000040001d7882 */ /* 0x000fcc0000000000 */
        /* <DEDUP_REMOVED lines=64> */
[----:B------:R-:W0:Y:S01]  /*67a0*/  MUFU.TANH R79, R79 ;  /* 0x0000004f004f7308 */ /* 0x000e220000002400 */
[----:B------:R-:W-:-:S02]  /*67b0*/  WARPGROUP.DEPBAR.LE gsb0, 0x0 ;  /* 0x00008000000079c5 */ /* 0x000fc40000010000 */
[----:B------:R-:W-:-:S06]  /*67c0*/  WARPGROUP.ARRIVE ;  /* 0x00000000000079c5 */ /* 0x000fcc0000000000 */
[----:B------:R-:W-:Y:S01]  /*67d0*/  HGMMA.64x96x16.F32.BF16 R88, gdesc[UR28].tnspB, R88, gsb0 ;  /* 0x416000001c5879f0 */ /* 0x000fe20008001858 */
[----:B------:R-:W-:Y:S02]  /*67e0*/  UIADD3 UR30, UR7, 0x1c0, URZ ;  /* 0x000001c0071e7890 */ /* 0x000fe4000fffe03f */
[----:B------:R-:W-:Y:S01]  /*67f0*/  UIADD3 UR28, UR6, 0x606, URZ ;  /* 0x00000606061c7890 */ /* 0x000fe2000fffe03f */
[----:B------:R-:W-:Y:S01]  /*6800*/  UMOV UR31, 0x80000020 ;  /* 0x80000020001f7882 */ /* 0x000fe20000000000 */
[----:B------:R-:W-:Y:S01]  /*6810*/  UMOV UR29, 0x40000040 ;  /* 0x40000040001d7882 */ /* 0x000fe20000000000 */
[----:B------:R-:W-:Y:S02]  /*6820*/  @UP0 ULDC UR6, c[0x0][0x44c] ;  /* 0x0001130000060ab9 */ /* 0x000fe40000000800 */
[----:B------:R-:W-:Y:S01]  /*6830*/  @P2 IMAD.HI.U32 R46, R151, UR6, RZ ;  /* 0x00000006972e2c27 */ /* 0x000fe2000f8e00ff */
[----:B------:R-:W-:Y:S01]  /*6840*/  @UP0 ULDC UR6, c[0x0][0x450] ;  /* 0x0001140000060ab9 */ /* 0x000fe20000000800 */
[----:B------:R-:W-:-:S03]  /*6850*/  ISETP.GE.U32.AND P2, PT, R152, 0x180, PT ;  /* 0x000001809800780c */ /* 0x000fc60003f46070 */
[----:B------:R-:W-:Y:S01]  /*6860*/  @P3 SHF.R.U32.HI R151, RZ, UR6, R46 ;  /* 0x00000006ff973c19 */ /* 0x000fe2000801162e */
[----:B------:R-:W-:Y:S02]  /*6870*/  VIADD R46, R143, 0x9 ;  /* 0x000000098f2e7836 */ /* 0x000fe40000000000 */
[----:B------:R-:W5:Y:S02]  /*6880*/  LDC R143, c[0x0][0x288] ;  /* 0x0000a200ff8f7b82 */ /* 0x000f640000000800 */
[----:B------:R-:W1:Y:S01]  /*6890*/  SHFL.IDX PT, R84, R151, RZ, 0x1c1f ;  /* 0x001c1fff97547589 */ /* 0x000e6200000e0000 */
[----:B------:R-:W-:Y:S02]  /*68a0*/  SEL R46, R46, 0x9, !P2 ;  /* 0x000000092e2e7807 */ /* 0x000fe40005000000 */
[----:B------:R-:W-:Y:S01]  /*68b0*/  PLOP3.LUT P2, PT, PT, PT, UP1, 0x40, 0x0 ;  /* 0x000000000000781c */ /* 0x000fe20003f4e818 */
[----:B-----5:R-:W-:-:S04]  /*68c0*/  IMAD.IADD R80, R80, 0x1, -R143 ;  /* 0x0000000150507824 */ /* 0x020fc800078e0a8f */
[C---:B------:R-:W-:Y:S02]  /*68d0*/  VIADD R83, R80.reuse, UR52 ;  /* 0x0000003450537c36 */ /* 0x040fe40008000000 */
[----:B------:R-:W-:Y:S02]  /*68e0*/  VIADD R82, R80, UR33 ;  /* 0x0000002150527c36 */ /* 0x000fe40008000000 */
[C---:B-1----:R-:W-:Y:S02]  /*68f0*/  IMAD.IADD R81, R84.reuse, 0x1, R83 ;  /* 0x0000000154517824 */ /* 0x042fe400078e0253 */
[----:B------:R-:W-:Y:S01]  /*6900*/  IMAD.IADD R80, R84, 0x1, R82 ;  /* 0x0000000154507824 */ /* 0x000fe200078e0252 */
[----:B------:R-:W-:Y:S02]  /*6910*/  WARPGROUP.DEPBAR.LE gsb0, 0x0 ;  /* 0x00008000000079c5 */ /* 0x000fe40000010000 */
[----:B------:R-:W-:-:S06]  /*6920*/  WARPGROUP.ARRIVE ;  /* 0x00000000000079c5 */ /* 0x000fcc0000000000 */
[----:B------:R-:W-:Y:S03]  /*6930*/  HGMMA.64x96x16.F32.BF16 R88, gdesc[UR28].tnspB, R88, gsb0 ;  /* 0x416000001c5879f0 */ /* 0x000fe60008001858 */
[----:B------:R-:W-:Y:S02]  /*6940*/  WARPGROUP.DEPBAR.LE gsb0, 0x0 ;  /* 0x00008000000079c5 */ /* 0x000fe40000010000 */
[----:B------:R1:W-:Y:S06]  /*6950*/  BAR.ARV R46, 0x100 ;  /* 0x0004002e0000751d */ /* 0x0003ec0000002000 */
[----:B------:R1:W-:Y:S01]  /*6960*/  @!P1 SYNCS.ARRIVE.TRANS64.RED.A1T0 RZ, [R47+URZ], RZ ;  /* 0x000000ff2fff99a7 */ /* 0x0003e2000810043f */
[----:B0-234-:R-:W-:Y:S05]  /*6970*/  @P2 BRA `(.L_x_853) ;  /* 0x00000000005c2947 */ /* 0x01dfea0003800000 */
[----:B-1----:R-:W-:Y:S01]  /*6980*/  IMAD R46, R71, UR43, R84 ;  /* 0x0000002b472e7c24 */ /* 0x002fe2000f8e0254 */
[----:B------:R-:W-:Y:S03]  /*6990*/  BSSY B0, `(.L_x_854) ;  /* 0x0000011000007945 */ /* 0x000fe60003800000 */
[----:B------:R-:W-:-:S05]  /*69a0*/  IMAD.IADD R85, R46, 0x1, -R143 ;  /* 0x000000012e557824 */ /* 0x000fca00078e0a8f */
[----:B------:R-:W-:-:S13]  /*69b0*/  ISETP.GT.AND P2, PT, R85, -0x1, PT ;  /* 0xffffffff5500780c */ /* 0x000fda0003f44270 */
[----:B------:R-:W-:Y:S05]  /*69c0*/  @P2 BRA `(.L_x_855) ;  /* 0x0000000000202947 */ /* 0x000fea0003800000 */
[----:B------:R-:W-:Y:S01]  /*69d0*/  IMAD.U32 R84, RZ, RZ, UR35 ;  /* 0x00000023ff547e24 */ /* 0x000fe2000f8e00ff */
[----:B------:R-:W-:-:S04]  /*69e0*/  LOP3.LUT R85, RZ, R85, RZ, 0x33, !PT ;  /* 0x00000055ff557212 */ /* 0x000fc800078e33ff */
[----:B------:R-:W-:-:S13]  /*69f0*/  ISETP.NE.AND P2, PT, R84, 0x1, PT ;  /* 0x000000015400780c */ /* 0x000fda0003f45270 */
[----:B------:R-:W0:Y:S02]  /*6a00*/  @P2 LDC.64 R46, c[0x0][0x9e8] ;  /* 0x00027a00ff2e2b82 */ /* 0x000e240000000a00 */
[----:B0-----:R-:W-:-:S05]  /*6a10*/  @P2 IMAD.HI.U32 R46, R85, R46, RZ ;  /* 0x0000002e552e2227 */ /* 0x001fca00078e00ff */
[----:B------:R-:W-:-:S04]  /*6a20*/  @P2 SHF.R.U32.HI R85, RZ, R47, R46 ;  /* 0x0000002fff552219 */ /* 0x000fc8000001162e */
[----:B------:R-:W-:Y:S01]  /*6a30*/  LOP3.LUT R85, RZ, R85, RZ, 0x33, !PT ;  /* 0x00000055ff557212 */ /* 0x000fe200078e33ff */
[----:B------:R-:W-:Y:S06]  /*6a40*/  BRA `(.L_x_856) ;  /* 0x0000000000147947 */ /* 0x000fec0003800000 */
.L_x_855:
[----:B------:R-:W-:-:S05]  /*6a50*/  IMAD.U32 R84, RZ, RZ, UR35 ;  /* 0x00000023ff547e24 */ /* 0x000fca000f8e00ff */
[----:B------:R-:W-:-:S13]  /*6a60*/  ISETP.NE.AND P2, PT, R84, 0x1, PT ;  /* 0x000000015400780c */ /* 0x000fda0003f45270 */
[----:B------:R-:W0:Y:S02]  /*6a70*/  @P2 LDC.64 R46, c[0x0][0x9e8] ;  /* 0x00027a00ff2e2b82 */ /* 0x000e240000000a00 */
[----:B0-----:R-:W-:-:S05]  /*6a80*/  @P2 IMAD.HI.U32 R46, R85, R46, RZ ;  /* 0x0000002e552e2227 */ /* 0x001fca00078e00ff */
[----:B------:R-:W-:-:S07]  /*6a90*/  @P2 SHF.R.U32.HI R85, RZ, R47, R46 ;  /* 0x0000002fff552219 */ /* 0x000fce000001162e */
.L_x_856:
[----:B------:R-:W-:Y:S05]  /*6aa0*/  BSYNC B0 ;  /* 0x0000000000007941 */ /* 0x000fea0003800000 */
.L_x_854:
[----:B------:R-:W-:-:S04]  /*6ab0*/  IMAD R85, R85, R84, -R75 ;  /* 0x0000005455557224 */ /* 0x000fc800078e0a4b */
[----:B------:R-:W-:-:S05]  /*6ac0*/  IMAD R85, R16, -0x2, R85 ;  /* 0xfffffffe10557824 */ /* 0x000fca00078e0255 */
[----:B------:R-:W-:Y:S02]  /*6ad0*/  VIADDMNMX R81, R85, R84, R81, PT ;  /* 0x0000005455517246 */ /* 0x000fe40003800151 */
[----:B------:R-:W-:-:S07]  /*6ae0*/  VIMNMX R80, R80, R85, !PT ;  /* 0x0000005550507248 */ /* 0x000fce0007fe0100 */
.L_x_853:
[----:B------:R-:W-:Y:S01]  /*6af0*/  ISETP.GT.AND P2, PT, R0, -0x1, PT ;  /* 0xffffffff0000780c */ /* 0x000fe20003f44270 */
[----:B------:R-:W0:Y:S03]  /*6b00*/  SHFL.IDX PT, R84, R151, 0x1, 0x1c1f ;  /* 0x003c1f0097547f89 */ /* 0x000e2600000e0000 */
[C---:B------:R-:W-:Y:S02]  /*6b10*/  ISETP.GT.AND P5, PT, R80.reuse, RZ, P2 ;  /* 0x000000ff5000720c */ /* 0x040fe400017a4270 */
[C---:B------:R-:W-:Y:S02]  /*6b20*/  ISETP.GT.AND P4, PT, R80.reuse, 0x1, P2 ;  /* 0x000000015000780c */ /* 0x040fe40001784270 */
[----:B------:R-:W-:Y:S02]  /*6b30*/  ISETP.LT.OR P5, PT, R81, 0x1, P5 ;  /* 0x000000015100780c */ /* 0x000fe40002fa1670 */
[----:B------:R-:W-:-:S02]  /*6b40*/  ISETP.GT.AND P6, PT, R80, 0x8, P2 ;  /* 0x000000085000780c */ /* 0x000fc400017c4270 */
[----:B------:R-:W-:Y:S02]  /*6b50*/  FSEL R5, R5, -INF , !P5 ;  /* 0xff80000005057808 */ /* 0x000fe40006800000 */
[C---:B------:R-:W-:Y:S02]  /*6b60*/  ISETP.GT.AND P5, PT, R80.reuse, 0x10, P2 ;  /* 0x000000105000780c */ /* 0x040fe400017a4270 */
[----:B------:R-:W-:Y:S02]  /*6b70*/  ISETP.GT.AND P3, PT, R80, 0x9, P2 ;  /* 0x000000095000780c */ /* 0x000fe40001764270 */
[C---:B------:R-:W-:Y:S02]  /*6b80*/  ISETP.LT.OR P5, PT, R81.reuse, 0x11, P5 ;  /* 0x000000115100780c */ /* 0x040fe40002fa1670 */
[----:B------:R-:W-:Y:S02]  /*6b90*/  ISETP.LT.OR P4, PT, R81, 0x2, P4 ;  /* 0x000000025100780c */ /* 0x000fe40002781670 */
[----:B------:R-:W-:-:S02]  /*6ba0*/  FSEL R14, R14, -INF , !P5 ;  /* 0xff8000000e0e7808 */ /* 0x000fc40006800000 */
[----:B------:R-:W-:Y:S01]  /*6bb0*/  ISETP.GT.AND P5, PT, R80, 0x20, P2 ;  /* 0x000000205000780c */ /* 0x000fe200017a4270 */
[--C-:B0-----:R-:W-:Y:S01]  /*6bc0*/  IMAD.IADD R83, R83, 0x1, R84.reuse ;  /* 0x0000000153537824 */ /* 0x101fe200078e0254 */
[C---:B------:R-:W-:Y:S01]  /*6bd0*/  ISETP.LT.OR P6, PT, R81.reuse, 0x9, P6 ;  /* 0x000000095100780c */ /* 0x040fe200037c1670 */
[----:B------:R-:W-:Y:S01]  /*6be0*/  IMAD.IADD R82, R82, 0x1, R84 ;  /* 0x0000000152527824 */ /* 0x000fe200078e0254 */
[C---:B------:R-:W-:Y:S02]  /*6bf0*/  ISETP.LT.OR P3, PT, R81.reuse, 0xa, P3 ;  /* 0x0000000a5100780c */ /* 0x040fe40001f61670 */
[----:B------:R-:W-:Y:S02]  /*6c00*/  ISETP.LT.OR P5, PT, R81, 0x21, P5 ;  /* 0x000000215100780c */ /* 0x000fe40002fa1670 */
[----:B------:R-:W-:Y:S02]  /*6c10*/  FSEL R6, R6, -INF , !P4 ;  /* 0xff80000006067808 */ /* 0x000fe40006000000 */
[----:B-1----:R-:W-:-:S02]  /*6c20*/  FSEL R46, R10, -INF , !P6 ;  /* 0xff8000000a2e7808 */ /* 0x002fc40007000000 */
[----:B------:R-:W-:Y:S02]  /*6c30*/  FSEL R47, R11, -INF , !P3 ;  /* 0xff8000000b2f7808 */ /* 0x000fe40005800000 */
[C---:B------:R-:W-:Y:S02]  /*6c40*/  ISETP.GT.AND P4, PT, R80.reuse, 0x11, P2 ;  /* 0x000000115000780c */ /* 0x040fe40001784270 */
[C---:B------:R-:W-:Y:S02]  /*6c50*/  ISETP.GT.AND P6, PT, R80.reuse, 0x18, P2 ;  /* 0x000000185000780c */ /* 0x040fe400017c4270 */
[----:B------:R-:W-:Y:S02]  /*6c60*/  ISETP.GT.AND P3, PT, R80, 0x19, P2 ;  /* 0x000000195000780c */ /* 0x000fe40001764270 */
[----:B------:R-:W-:Y:S02]  /*6c70*/  FSEL R28, R28, -INF , !P5 ;  /* 0xff8000001c1c7808 */ /* 0x000fe40006800000 */
[----:B------:R-:W-:-:S02]  /*6c80*/  ISETP.GT.AND P5, PT, R80, 0x30, P2 ;  /* 0x000000305000780c */ /* 0x000fc400017a4270 */
[C---:B------:R-:W-:Y:S02]  /*6c90*/  ISETP.LT.OR P4, PT, R81.reuse, 0x12, P4 ;  /* 0x000000125100780c */ /* 0x040fe40002781670 */
[C---:B------:R-:W-:Y:S02]  /*6ca0*/  ISETP.LT.OR P6, PT, R81.reuse, 0x19, P6 ;  /* 0x000000195100780c */ /* 0x040fe400037c1670 */
[C---:B------:R-:W-:Y:S02]  /*6cb0*/  ISETP.LT.OR P3, PT, R81.reuse, 0x1a, P3 ;  /* 0x0000001a5100780c */ /* 0x040fe40001f61670 */
[----:B------:R-:W-:Y:S02]  /*6cc0*/  ISETP.LT.OR P5, PT, R81, 0x31, P5 ;  /* 0x000000315100780c */ /* 0x000fe40002fa1670 */
[----:B------:R-:W-:Y:S02]  /*6cd0*/  FSEL R15, R15, -INF , !P4 ;  /* 0xff8000000f0f7808 */ /* 0x000fe40006000000 */
[----:B------:R-:W-:-:S02]  /*6ce0*/  FSEL R24, R24, -INF , !P6 ;  /* 0xff80000018187808 */ /* 0x000fc40007000000 */
        /* <DEDUP_REMOVED lines=53> */
[----:B------:R-:W-:-:S02]  /*7040*/  PLOP3.LUT P5, PT, PT, PT, UP1, 0x40, 0x0 ;  /* 0x000000000000781c */ /* 0x000fc40003fae818 */
[C---:B------:R-:W-:Y:S02]  /*7050*/  ISETP.LT.OR P4, PT, R81.reuse, 0x62, P4 ;  /* 0x000000625100780c */ /* 0x040fe40002781670 */
[C---:B------:R-:W-:Y:S02]  /*7060*/  ISETP.LT.OR P6, PT, R81.reuse, 0x69, P6 ;  /* 0x000000695100780c */ /* 0x040fe400037c1670 */
[----:B------:R-:W-:Y:S02]  /*7070*/  ISETP.LT.OR P3, PT, R81, 0x6a, P3 ;  /* 0x0000006a5100780c */ /* 0x000fe40001f61670 */
[----:B------:R-:W-:Y:S02]  /*7080*/  FSEL R63, R63, -INF , !P4 ;  /* 0xff8000003f3f7808 */ /* 0x000fe40006000000 */
[----:B------:R-:W-:Y:S02]  /*7090*/  FSEL R66, R66, -INF , !P6 ;  /* 0xff80000042427808 */ /* 0x000fe40007000000 */
[----:B------:R-:W-:-:S02]  /*70a0*/  FSEL R67, R67, -INF , !P3 ;  /* 0xff80000043437808 */ /* 0x000fc40005800000 */
[C---:B------:R-:W-:Y:S02]  /*70b0*/  ISETP.GT.AND P4, PT, R80.reuse, 0x71, P2 ;  /* 0x000000715000780c */ /* 0x040fe40001784270 */
[C---:B------:R-:W-:Y:S02]  /*70c0*/  ISETP.GT.AND P6, PT, R80.reuse, 0x78, P2 ;  /* 0x000000785000780c */ /* 0x040fe400017c4270 */
[----:B------:R-:W-:Y:S02]  /*70d0*/  ISETP.GT.AND P3, PT, R80, 0x79, P2 ;  /* 0x000000795000780c */ /* 0x000fe40001764270 */
[C---:B------:R-:W-:Y:S02]  /*70e0*/  ISETP.LT.OR P4, PT, R81.reuse, 0x72, P4 ;  /* 0x000000725100780c */ /* 0x040fe40002781670 */
[C---:B------:R-:W-:Y:S02]  /*70f0*/  ISETP.LT.OR P6, PT, R81.reuse, 0x79, P6 ;  /* 0x000000795100780c */ /* 0x040fe400037c1670 */
[----:B------:R-:W-:-:S02]  /*7100*/  ISETP.LT.OR P3, PT, R81, 0x7a, P3 ;  /* 0x0000007a5100780c */ /* 0x000fc40001f61670 */
[----:B------:R-:W-:Y:S02]  /*7110*/  FSEL R72, R72, -INF , !P4 ;  /* 0xff80000048487808 */ /* 0x000fe40006000000 */
[----:B------:R-:W-:Y:S02]  /*7120*/  FSEL R77, R77, -INF , !P6 ;  /* 0xff8000004d4d7808 */ /* 0x000fe40007000000 */
[----:B------:R-:W-:Y:S01]  /*7130*/  FSEL R76, R76, -INF , !P3 ;  /* 0xff8000004c4c7808 */ /* 0x000fe20005800000 */
[----:B------:R-:W-:Y:S06]  /*7140*/  @P5 BRA `(.L_x_857) ;  /* 0x00000000005c5947 */ /* 0x000fec0003800000 */
[----:B------:R-:W-:Y:S01]  /*7150*/  IMAD R84, R71, UR43, R84 ;  /* 0x0000002b47547c24 */ /* 0x000fe2000f8e0254 */
        /* <DEDUP_REMOVED lines=12> */
.L_x_859:
[----:B------:R-:W-:-:S05]  /*7220*/  IMAD.U32 R80, RZ, RZ, UR35 ;  /* 0x00000023ff507e24 */ /* 0x000fca000f8e00ff */
[----:B------:R-:W-:-:S13]  /*7230*/  ISETP.NE.AND P3, PT, R80, 0x1, PT ;  /* 0x000000015000780c */ /* 0x000fda0003f65270 */
[----:B------:R-:W0:Y:S02]  /*7240*/  @P3 LDC.64 R10, c[0x0][0x9e8] ;  /* 0x00027a00ff0a3b82 */ /* 0x000e240000000a00 */
[----:B0-----:R-:W-:-:S05]  /*7250*/  @P3 IMAD.HI.U32 R10, R84, R10, RZ ;  /* 0x0000000a540a3227 */ /* 0x001fca00078e00ff */
[----:B------:R-:W-:-:S07]  /*7260*/  @P3 SHF.R.U32.HI R84, RZ, R11, R10 ;  /* 0x0000000bff543219 */ /* 0x000fce000001160a */
.L_x_860:
[----:B------:R-:W-:Y:S05]  /*7270*/  BSYNC B0 ;  /* 0x0000000000007941 */ /* 0x000fea0003800000 */
.L_x_858:
[----:B------:R-:W-:-:S04]  /*7280*/  IMAD R75, R84, R80, -R75 ;  /* 0x00000050544b7224 */ /* 0x000fc800078e0a4b */
[----:B------:R-:W-:-:S05]  /*7290*/  IMAD R75, R16, -0x2, R75 ;  /* 0xfffffffe104b7824 */ /* 0x000fca00078e024b */
[----:B------:R-:W-:Y:S02]  /*72a0*/  VIADDMNMX R83, R75, R80, R83, PT ;  /* 0x000000504b537246 */ /* 0x000fe40003800153 */
[----:B------:R-:W-:-:S07]  /*72b0*/  VIMNMX R82, R82, R75, !PT ;  /* 0x0000004b52527248 */ /* 0x000fce0007fe0100 */
.L_x_857:
[----:B------:R-:W-:Y:S01]  /*72c0*/  FMNMX.FTZ R11, R5, R4, !PT ;  /* 0x00000004050b7209 */ /* 0x000fe20007810000 */
[----:B------:R-:W-:Y:S01]  /*72d0*/  UMOV UR50, UR54 ;  /* 0x0000003600327c82 */ /* 0x000fe20008000000 */
[----:B------:R-:W-:Y:S02]  /*72e0*/  ISETP.GT.AND P5, PT, R82, 0x9, P2 ;  /* 0x000000095200780c */ /* 0x000fe400017a4270 */
[----:B------:R-:W-:Y:S02]  /*72f0*/  FMNMX.FTZ R11, R6, R11, !PT ;  /* 0x0000000b060b7209 */ /* 0x000fe40007810000 */
[----:B------:R-:W-:Y:S02]  /*7300*/  ISETP.LT.OR P5, PT, R83, 0xa, P5 ;  /* 0x0000000a5300780c */ /* 0x000fe40002fa1670 */
[----:B------:R-:W-:Y:S02]  /*7310*/  FMNMX.FTZ R10, R46, R11, !PT ;  /* 0x0000000b2e0a7209 */ /* 0x000fe40007810000 */
[----:B------:R-:W-:-:S02]  /*7320*/  FSEL R13, R13, -INF , !P5 ;  /* 0xff8000000d0d7808 */ /* 0x000fc40006800000 */
[----:B------:R-:W-:Y:S02]  /*7330*/  FMNMX.FTZ R11, R47, R10, !PT ;  /* 0x0000000a2f0b7209 */ /* 0x000fe40007810000 */
[----:B------:R-:W-:Y:S02]  /*7340*/  ISETP.GT.AND P5, PT, R82, 0x18, P2 ;  /* 0x000000185200780c */ /* 0x000fe400017a4270 */
[----:B------:R-:W-:Y:S02]  /*7350*/  FMNMX.FTZ R10, R14, R11, !PT ;  /* 0x0000000b0e0a7209 */ /* 0x000fe40007810000 */
[----:B------:R-:W-:Y:S02]  /*7360*/  ISETP.LT.OR P5, PT, R83, 0x19, P5 ;  /* 0x000000195300780c */ /* 0x000fe40002fa1670 */
[----:B------:R-:W-:Y:S02]  /*7370*/  FMNMX.FTZ R11, R15, R10, !PT ;  /* 0x0000000a0f0b7209 */ /* 0x000fe40007810000 */
[----:B------:R-:W-:-:S02]  /*7380*/  ISETP.GT.AND P4, PT, R82, 0x1, P2 ;  /* 0x000000015200780c */ /* 0x000fc40001784270 */
[----:B------:R-:W-:Y:S02]  /*7390*/  FMNMX.FTZ R10, R24, R11, !PT ;  /* 0x0000000b180a7209 */ /* 0x000fe40007810000 */
[----:B------:R-:W-:Y:S02]  /*73a0*/  FSEL R26, R26, -INF , !P5 ;  /* 0xff8000001a1a7808 */ /* 0x000fe40006800000 */
[----:B------:R-:W-:Y:S02]  /*73b0*/  FMNMX.FTZ R11, R25, R10, !PT ;  /* 0x0000000a190b7209 */ /* 0x000fe40007810000 */
[----:B------:R-:W-:Y:S02]  /*73c0*/  ISETP.GT.AND P5, PT, R82, 0x21, P2 ;  /* 0x000000215200780c */ /* 0x000fe400017a4270 */
[----:B------:R-:W-:Y:S02]  /*73d0*/  FMNMX.FTZ R10, R28, R11, !PT ;  /* 0x0000000b1c0a7209 */ /* 0x000fe40007810000 */
[----:B------:R-:W-:-:S02]  /*73e0*/  ISETP.LT.OR P4, PT, R83, 0x2, P4 ;  /* 0x000000025300780c */ /* 0x000fc40002781670 */
[----:B------:R-:W-:Y:S02]  /*73f0*/  FMNMX.FTZ R11, R29, R10, !PT ;  /* 0x0000000a1d0b7209 */ /* 0x000fe40007810000 */
[----:B------:R-:W-:Y:S02]  /*7400*/  ISETP.LT.OR P5, PT, R83, 0x22, P5 ;  /* 0x000000225300780c */ /* 0x000fe40002fa1670 */
[----:B------:R-:W-:Y:S02]  /*7410*/  FMNMX.FTZ R10, R32, R11, !PT ;  /* 0x0000000b200a7209 */ /* 0x000fe40007810000 */
[----:B------:R-:W-:Y:S02]  /*7420*/  FSEL R31, R31, -INF , !P5 ;  /* 0xff8000001f1f7808 */ /* 0x000fe40006800000 */
[----:B------:R-:W-:Y:S02]  /*7430*/  FMNMX.FTZ R11, R33, R10, !PT ;  /* 0x0000000a210b7209 */ /* 0x000fe40007810000 */
[----:B------:R-:W-:-:S02]  /*7440*/  ISETP.GT.AND P5, PT, R82, RZ, P2 ;  /* 0x000000ff5200720c */ /* 0x000fc400017a4270 */
[----:B------:R-:W-:Y:S02]  /*7450*/  FMNMX.FTZ R10, R36, R11, !PT ;  /* 0x0000000b240a7209 */ /* 0x000fe40007810000 */
[----:B------:R-:W-:Y:S02]  /*7460*/  ISETP.LT.OR P5, PT, R83, 0x1, P5 ;  /* 0x000000015300780c */ /* 0x000fe40002fa1670 */
[----:B------:R-:W-:Y:S02]  /*7470*/  FMNMX.FTZ R11, R37, R10, !PT ;  /* 0x0000000a250b7209 */ /* 0x000fe40007810000 */
[----:B------:R-:W-:Y:S02]  /*7480*/  ISETP.GT.AND P3, PT, R82, 0x8, P2 ;  /* 0x000000085200780c */ /* 0x000fe40001764270 */
[----:B------:R-:W-:Y:S02]  /*7490*/  FMNMX.FTZ R10, R40, R11, !PT ;  /* 0x0000000b280a7209 */ /* 0x000fe40007810000 */
[----:B------:R-:W-:-:S02]  /*74a0*/  FSEL R7, R7, -INF , !P5 ;  /* 0xff80000007077808 */ /* 0x000fc40006800000 */
[----:B------:R-:W-:Y:S02]  /*74b0*/  FMNMX.FTZ R11, R41, R10, !PT ;  /* 0x0000000a290b7209 */ /* 0x000fe40007810000 */
[----:B------:R-:W-:Y:S02]  /*74c0*/  ISETP.LT.OR P3, PT, R83, 0x9, P3 ;  /* 0x000000095300780c */ /* 0x000fe40001f61670 */
[----:B------:R-:W-:Y:S02]  /*74d0*/  FMNMX.FTZ R10, R44, R11, !PT ;  /* 0x0000000b2c0a7209 */ /* 0x000fe40007810000 */
[----:B------:R-:W-:Y:S02]  /*74e0*/  FSEL R12, R12, -INF , !P3 ;  /* 0xff8000000c0c7808 */ /* 0x000fe40005800000 */
[----:B------:R-:W-:Y:S02]  /*74f0*/  FMNMX.FTZ R11, R45, R10, !PT ;  /* 0x0000000a2d0b7209 */ /* 0x000fe40007810000 */
[----:B------:R-:W-:-:S02]  /*7500*/  ISETP.GT.AND P3, PT, R82, 0x11, P2 ;  /* 0x000000115200780c */ /* 0x000fc40001764270 */
        /* <DEDUP_REMOVED lines=19> */
[----:B------:R-:W-:Y:S02]  /*7640*/  ISETP.GT.AND P5, PT, R82, 0x38, P2 ;  /* 0x000000385200780c */ /* 0x000fe400017a4270 */
[----:B------:R-:W-:Y:S02]  /*7650*/  FMNMX.FTZ R11, R70, R11, !PT ;  /* 0x0000000b460b7209 */ /* 0x000fe40007810000 */
[----:B------:R-:W-:Y:S02]  /*7660*/  ISETP.LT.OR P3, PT, R83, 0x32, P3 ;  /* 0x000000325300780c */ /* 0x000fe40001f61670 */
[----:B------:R-:W-:Y:S02]  /*7670*/  FMNMX.FTZ R10, R72, R11, !PT ;  /* 0x0000000b480a7209 */ /* 0x000fe40007810000 */
[----:B------:R-:W-:-:S02]  /*7680*/  FSEL R39, R39, -INF , !P3 ;  /* 0xff80000027277808 */ /* 0x000fc40005800000 */
[----:B------:R-:W-:Y:S02]  /*7690*/  FMNMX.FTZ R11, R77, R10, !PT ;  /* 0x0000000a4d0b7209 */ /* 0x000fe40007810000 */
[----:B------:R-:W-:Y:S02]  /*76a0*/  ISETP.LT.OR P5, PT, R83, 0x39, P5 ;  /* 0x000000395300780c */ /* 0x000fe40002fa1670 */
[----:B------:R-:W-:Y:S02]  /*76b0*/  FMNMX.FTZ R11, R76, R11, !PT ;  /* 0x0000000b4c0b7209 */ /* 0x000fe40007810000 */
[----:B------:R-:W-:Y:S02]  /*76c0*/  ISETP.GT.AND P3, PT, R82, 0x40, P2 ;  /* 0x000000405200780c */ /* 0x000fe40001764270 */
[----:B------:R-:W-:Y:S01]  /*76d0*/  FSEL R42, R42, -INF , !P5 ;  /* 0xff8000002a2a7808 */ /* 0x000fe20006800000 */
[----:B------:R-:W0:Y:S01]  /*76e0*/  SHFL.BFLY PT, R10, R11, 0x2, 0x1f ;  /* 0x0c401f000b0a7f89 */ /* 0x000e2200000e0000 */
[----:B------:R-:W-:-:S02]  /*76f0*/  ISETP.GT.AND P5, PT, R82, 0x41, P2 ;  /* 0x000000415200780c */ /* 0x000fc400017a4270 */
[C---:B------:R-:W-:Y:S02]  /*7700*/  ISETP.LT.OR P3, PT, R83.reuse, 0x41, P3 ;  /* 0x000000415300780c */ /* 0x040fe40001f61670 */
[----:B------:R-:W-:Y:S02]  /*7710*/  ISETP.LT.OR P5, PT, R83, 0x42, P5 ;  /* 0x000000425300780c */ /* 0x000fe40002fa1670 */
[----:B------:R-:W-:Y:S02]  /*7720*/  FSEL R48, R48, -INF , !P3 ;  /* 0xff80000030307808 */ /* 0x000fe40005800000 */
[C---:B------:R-:W-:Y:S02]  /*7730*/  ISETP.GT.AND P3, PT, R82.reuse, 0x49, P2 ;  /* 0x000000495200780c */ /* 0x040fe40001764270 */
[----:B------:R-:W-:Y:S02]  /*7740*/  FSEL R49, R49, -INF , !P5 ;  /* 0xff80000031317808 */ /* 0x000fe40006800000 */
[----:B------:R-:W-:-:S02]  /*7750*/  ISETP.GT.AND P5, PT, R82, 0x50, P2 ;  /* 0x000000505200780c */ /* 0x000fc400017a4270 */
[C---:B------:R-:W-:Y:S02]  /*7760*/  ISETP.LT.OR P3, PT, R83.reuse, 0x4a, P3 ;  /* 0x0000004a5300780c */ /* 0x040fe40001f61670 */
[----:B------:R-:W-:Y:S02]  /*7770*/  ISETP.LT.OR P5, PT, R83, 0x51, P5 ;  /* 0x000000515300780c */ /* 0x000fe40002fa1670 */
[----:B------:R-:W-:Y:S02]  /*7780*/  FSEL R53, R53, -INF , !P3 ;  /* 0xff80000035357808 */ /* 0x000fe40005800000 */
[----:B------:R-:W-:Y:S02]  /*7790*/  ISETP.GT.AND P3, PT, R82, 0x58, P2 ;  /* 0x000000585200780c */ /* 0x000fe40001764270 */
[----:B------:R-:W-:Y:S02]  /*77a0*/  FSEL R56, R56, -INF , !P5 ;  /* 0xff80000038387808 */ /* 0x000fe40006800000 */
[----:B0-----:R-:W-:-:S02]  /*77b0*/  FMNMX.FTZ R75, R11, R10, !PT ;  /* 0x0000000a0b4b7209 */ /* 0x001fc40007810000 */
[----:B------:R-:W-:Y:S02]  /*77c0*/  FSEL R11, R9, -INF , !P4 ;  /* 0xff800000090b7808 */ /* 0x000fe40006000000 */
[C---:B------:R-:W-:Y:S01]  /*77d0*/  ISETP.GT.AND P4, PT, R82.reuse, 0x10, P2 ;  /* 0x000000105200780c */ /* 0x040fe20001784270 */
[----:B------:R-:W0:Y:S01]  /*77e0*/  SHFL.BFLY PT, R10, R75, 0x1, 0x1f ;  /* 0x0c201f004b0a7f89 */ /* 0x000e2200000e0000 */
[----:B------:R-:W-:Y:S02]  /*77f0*/  ISETP.GT.AND P5, PT, R82, 0x59, P2 ;  /* 0x000000595200780c */ /* 0x000fe400017a4270 */
[C---:B------:R-:W-:Y:S02]  /*7800*/  ISETP.LT.OR P4, PT, R83.reuse, 0x11, P4 ;  /* 0x000000115300780c */ /* 0x040fe40002781670 */
[----:B------:R-:W-:Y:S02]  /*7810*/  ISETP.LT.OR P3, PT, R83, 0x59, P3 ;  /* 0x000000595300780c */ /* 0x000fe40001f61670 */
[----:B------:R-:W-:-:S02]  /*7820*/  FSEL R20, R20, -INF , !P4 ;  /* 0xff80000014147808 */ /* 0x000fc40006000000 */
[----:B------:R-:W-:Y:S02]  /*7830*/  ISETP.GT.AND P4, PT, R82, 0x19, P2 ;  /* 0x000000195200780c */ /* 0x000fe40001784270 */
[C---:B------:R-:W-:Y:S02]  /*7840*/  ISETP.LT.OR P5, PT, R83.reuse, 0x5a, P5 ;  /* 0x0000005a5300780c */ /* 0x040fe40002fa1670 */
[----:B------:R-:W-:Y:S02]  /*7850*/  ISETP.LT.OR P4, PT, R83, 0x1a, P4 ;  /* 0x0000001a5300780c */ /* 0x000fe40002781670 */
[----:B------:R-:W-:Y:S02]  /*7860*/  FSEL R60, R60, -INF , !P3 ;  /* 0xff8000003c3c7808 */ /* 0x000fe40005800000 */
[----:B------:R-:W-:Y:S02]  /*7870*/  ISETP.GT.AND P3, PT, R82, 0x61, P2 ;  /* 0x000000615200780c */ /* 0x000fe40001764270 */
[----:B------:R-:W-:-:S02]  /*7880*/  FSEL R61, R61, -INF , !P5 ;  /* 0xff8000003d3d7808 */ /* 0x000fc40006800000 */
[----:B------:R-:W-:Y:S02]  /*7890*/  ISETP.GT.AND P5, PT, R82, 0x68, P2 ;  /* 0x000000685200780c */ /* 0x000fe400017a4270 */
[----:B------:R-:W-:Y:S02]  /*78a0*/  ISETP.LT.OR P3, PT, R83, 0x62, P3 ;  /* 0x000000625300780c */ /* 0x000fe40001f61670 */
[----:B0-----:R-:W-:Y:S02]  /*78b0*/  FMNMX.FTZ R10, R75, R10, !PT ;  /* 0x0000000a4b0a7209 */ /* 0x001fe40007810000 */
[----:B------:R-:W-:Y:S02]  /*78c0*/  FSEL R65, R65, -INF , !P3 ;  /* 0xff80000041417808 */ /* 0x000fe40005800000 */
[C---:B------:R-:W-:Y:S01]  /*78d0*/  FSETP.NEU.FTZ.AND P6, PT, R10.reuse, -INF , PT ;  /* 0xff8000000a00780b */ /* 0x040fe20003fdd000 */
[----:B------:R-:W-:Y:S01]  /*78e0*/  FMUL.FTZ R80, R10, UR34 ;  /* 0x000000220a507c20 */ /* 0x000fe20008410000 */
[----:B------:R-:W-:-:S02]  /*78f0*/  ISETP.LT.OR P5, PT, R83, 0x69, P5 ;  /* 0x000000695300780c */ /* 0x000fc40002fa1670 */
[----:B------:R-:W-:Y:S02]  /*7900*/  ISETP.GT.AND P3, PT, R82, 0x70, P2 ;  /* 0x000000705200780c */ /* 0x000fe40001764270 */
[----:B------:R-:W-:Y:S02]  /*7910*/  FSEL R9, R80, RZ, P6 ;  /* 0x000000ff50097208 */ /* 0x000fe40003000000 */
[----:B------:R-:W-:Y:S02]  /*7920*/  FMNMX.FTZ R80, R7, R8, !PT ;  /* 0x0000000807507209 */ /* 0x000fe40007810000 */
[----:B------:R-:W-:Y:S01]  /*7930*/  FSEL R68, R68, -INF , !P5 ;  /* 0xff80000044447808 */ /* 0x000fe20006800000 */
[--C-:B------:R-:W-:Y:S01]  /*7940*/  FFMA.FTZ R75, R46, UR34, -R9.reuse ;  /* 0x000000222e4b7c23 */ /* 0x100fe20008010809 */
[----:B------:R-:W-:Y:S01]  /*7950*/  FSEL R46, R27, -INF , !P4 ;  /* 0xff8000001b2e7808 */ /* 0x000fe20006000000 */
[--C-:B------:R-:W-:Y:S01]  /*7960*/  FFMA.FTZ R5, R5, UR34, -R9.reuse ;  /* 0x0000002205057c23 */ /* 0x100fe20008010809 */
[C---:B------:R-:W-:Y:S01]  /*7970*/  ISETP.GT.AND P4, PT, R82.reuse, 0x28, P2 ;  /* 0x000000285200780c */ /* 0x040fe20001784270 */
[----:B------:R0:W-:Y:S01]  /*7980*/  MUFU.EX2 R27, R75 ;  /* 0x0000004b001b7308 */ /* 0x0001e20000000800 */
[----:B------:R-:W-:Y:S01]  /*7990*/  ISETP.GT.AND P5, PT, R82, 0x71, P2 ;  /* 0x000000715200780c */ /* 0x000fe200017a4270 */
[--C-:B------:R-:W-:Y:S01]  /*79a0*/  FFMA.FTZ R6, R6, UR34, -R9.reuse ;  /* 0x0000002206067c23 */ /* 0x100fe20008010809 */
[----:B------:R-:W-:Y:S01]  /*79b0*/  ISETP.LT.OR P4, PT, R83, 0x29, P4 ;  /* 0x000000295300780c */ /* 0x000fe20002781670 */
[--C-:B------:R-:W-:Y:S01]  /*79c0*/  FFMA.FTZ R47, R47, UR34, -R9.reuse ;  /* 0x000000222f2f7c23 */ /* 0x100fe20008010809 */
[----:B------:R-:W-:Y:S01]  /*79d0*/  ISETP.LT.OR P3, PT, R83, 0x71, P3 ;  /* 0x000000715300780c */ /* 0x000fe20001f61670 */
[--C-:B------:R-:W-:Y:S01]  /*79e0*/  FFMA.FTZ R14, R14, UR34, -R9.reuse ;  /* 0x000000220e0e7c23 */ /* 0x100fe20008010809 */
[----:B------:R-:W-:Y:S01]  /*79f0*/  FSEL R34, R34, -INF , !P4 ;  /* 0xff80000022227808 */ /* 0x000fe20006000000 */
[--C-:B------:R-:W-:Y:S01]  /*7a00*/  FFMA.FTZ R15, R15, UR34, -R9.reuse ;  /* 0x000000220f0f7c23 */ /* 0x100fe20008010809 */
[----:B0-----:R-:W-:Y:S01]  /*7a10*/  FMNMX.FTZ R75, R11, R80, !PT ;  /* 0x000000500b4b7209 */ /* 0x001fe20007810000 */
[--C-:B------:R-:W-:Y:S01]  /*7a20*/  FFMA.FTZ R24, R24, UR34, -R9.reuse ;  /* 0x0000002218187c23 */ /* 0x100fe20008010809 */
[----:B------:R-:W-:Y:S01]  /*7a30*/  ISETP.GT.AND P4, PT, R82, 0x30, P2 ;  /* 0x000000305200780c */ /* 0x000fe20001784270 */
[--C-:B------:R-:W-:Y:S01]  /*7a40*/  FFMA.FTZ R25, R25, UR34, -R9.reuse ;  /* 0x0000002219197c23 */ /* 0x100fe20008010809 */
[----:B------:R-:W-:Y:S01]  /*7a50*/  FMNMX.FTZ R80, R12, R75, !PT ;  /* 0x0000004b0c507209 */ /* 0x000fe20007810000 */
[--C-:B------:R-:W-:Y:S01]  /*7a60*/  FFMA.FTZ R28, R28, UR34, -R9.reuse ;  /* 0x000000221c1c7c23 */ /* 0x100fe20008010809 */
[----:B------:R-:W-:Y:S01]  /*7a70*/  ISETP.LT.OR P4, PT, R83, 0x31, P4 ;  /* 0x000000315300780c */ /* 0x000fe20002781670 */
[--C-:B------:R-:W-:Y:S01]  /*7a80*/  FFMA.FTZ R29, R29, UR34, -R9.reuse ;  /* 0x000000221d1d7c23 */ /* 0x100fe20008010809 */
[----:B------:R-:W-:Y:S01]  /*7a90*/  FMNMX.FTZ R75, R13, R80, !PT ;  /* 0x000000500d4b7209 */ /* 0x000fe20007810000 */
[--C-:B------:R-:W-:Y:S01]  /*7aa0*/  FFMA.FTZ R32, R32, UR34, -R9.reuse ;  /* 0x0000002220207c23 */ /* 0x100fe20008010809 */
[----:B------:R-:W-:Y:S01]  /*7ab0*/  FSEL R38, R38, -INF , !P4 ;  /* 0xff80000026267808 */ /* 0x000fe20006000000 */
[--C-:B------:R-:W-:Y:S01]  /*7ac0*/  FFMA.FTZ R33, R33, UR34, -R9.reuse ;  /* 0x0000002221217c23 */ /* 0x100fe20008010809 */
[----:B------:R-:W-:Y:S01]  /*7ad0*/  FMNMX.FTZ R80, R20, R75, !PT ;  /* 0x0000004b14507209 */ /* 0x000fe20007810000 */
        /* <DEDUP_REMOVED lines=32> */
[----:B------:R-:W-:Y:S01]  /*7ce0*/  FFMA.FTZ R72, R72, UR34, -R9 ;  /* 0x0000002248487c23 */ /* 0x000fe20008010809 */
[----:B------:R-:W-:Y:S01]  /*7cf0*/  FSEL R57, R57, -INF , !P4 ;  /* 0xff80000039397808 */ /* 0x000fe20006000000 */
[----:B------:R-:W-:Y:S01]  /*7d00*/  MUFU.EX2 R5, R5 ;  /* 0x0000000500057308 */ /* 0x000fe20000000800 */
[----:B------:R-:W-:-:S02]  /*7d10*/  FMNMX.FTZ R75, R39, R80, !PT ;  /* 0x00000050274b7209 */ /* 0x000fc40007810000 */
[----:B------:R-:W-:Y:S02]  /*7d20*/  ISETP.GT.AND P4, PT, R82, 0x60, P2 ;  /* 0x000000605200780c */ /* 0x000fe40001784270 */
[----:B------:R-:W-:Y:S02]  /*7d30*/  FMNMX.FTZ R80, R42, R75, !PT ;  /* 0x0000004b2a507209 */ /* 0x000fe40007810000 */
[----:B------:R-:W-:Y:S01]  /*7d40*/  ISETP.LT.OR P4, PT, R83, 0x61, P4 ;  /* 0x000000615300780c */ /* 0x000fe20002781670 */
[----:B------:R-:W-:Y:S01]  /*7d50*/  MUFU.EX2 R6, R6 ;  /* 0x0000000600067308 */ /* 0x000fe20000000800 */
[----:B------:R-:W-:Y:S02]  /*7d60*/  FMNMX.FTZ R75, R43, R80, !PT ;  /* 0x000000502b4b7209 */ /* 0x000fe40007810000 */
[----:B------:R-:W-:Y:S02]  /*7d70*/  FSEL R64, R64, -INF , !P4 ;  /* 0xff80000040407808 */ /* 0x000fe40006000000 */
[----:B------:R-:W-:-:S02]  /*7d80*/  FMNMX.FTZ R80, R48, R75, !PT ;  /* 0x0000004b30507209 */ /* 0x000fc40007810000 */
[----:B------:R-:W-:Y:S01]  /*7d90*/  ISETP.GT.AND P4, PT, R82, 0x69, P2 ;  /* 0x000000695200780c */ /* 0x000fe20001784270 */
[----:B------:R-:W-:Y:S01]  /*7da0*/  MUFU.EX2 R47, R47 ;  /* 0x0000002f002f7308 */ /* 0x000fe20000000800 */
[----:B------:R-:W-:Y:S02]  /*7db0*/  FMNMX.FTZ R75, R49, R80, !PT ;  /* 0x00000050314b7209 */ /* 0x000fe40007810000 */
[C---:B------:R-:W-:Y:S02]  /*7dc0*/  ISETP.LT.OR P4, PT, R83.reuse, 0x6a, P4 ;  /* 0x0000006a5300780c */ /* 0x040fe40002781670 */
[----:B------:R-:W-:Y:S02]  /*7dd0*/  FMNMX.FTZ R80, R52, R75, !PT ;  /* 0x0000004b34507209 */ /* 0x000fe40007810000 */
[----:B------:R-:W-:Y:S01]  /*7de0*/  ISETP.LT.OR P5, PT, R83, 0x72, P5 ;  /* 0x000000725300780c */ /* 0x000fe20002fa1670 */
[----:B------:R-:W-:Y:S01]  /*7df0*/  MUFU.EX2 R14, R14 ;  /* 0x0000000e000e7308 */ /* 0x000fe20000000800 */
[----:B------:R-:W-:-:S04]  /*7e00*/  FMNMX.FTZ R75, R53, R80, !PT ;  /* 0x00000050354b7209 */ /* 0x000fc80007810000 */
[----:B------:R-:W-:-:S03]  /*7e10*/  FMNMX.FTZ R80, R56, R75, !PT ;  /* 0x0000004b38507209 */ /* 0x000fc60007810000 */
[----:B------:R-:W-:Y:S01]  /*7e20*/  MUFU.EX2 R15, R15 ;  /* 0x0000000f000f7308 */ /* 0x000fe20000000800 */
[----:B------:R-:W-:-:S04]  /*7e30*/  FMNMX.FTZ R75, R57, R80, !PT ;  /* 0x00000050394b7209 */ /* 0x000fc80007810000 */
[----:B------:R-:W-:Y:S02]  /*7e40*/  FMNMX.FTZ R80, R60, R75, !PT ;  /* 0x0000004b3c507209 */ /* 0x000fe40007810000 */
[----:B------:R-:W-:Y:S01]  /*7e50*/  FSEL R75, R69, -INF , !P4 ;  /* 0xff800000454b7808 */ /* 0x000fe20006000000 */
[----:B------:R-:W-:Y:S01]  /*7e60*/  MUFU.EX2 R24, R24 ;  /* 0x0000001800187308 */ /* 0x000fe20000000800 */
[----:B------:R-:W-:Y:S02]  /*7e70*/  FMNMX.FTZ R81, R61, R80, !PT ;  /* 0x000000503d517209 */ /* 0x000fe40007810000 */
[----:B------:R-:W-:Y:S02]  /*7e80*/  ISETP.GT.AND P4, PT, R82, 0x78, P2 ;  /* 0x000000785200780c */ /* 0x000fe40001784270 */
[----:B------:R-:W-:Y:S02]  /*7e90*/  FMNMX.FTZ R80, R64, R81, !PT ;  /* 0x0000005140507209 */ /* 0x000fe40007810000 */
[----:B------:R-:W-:Y:S01]  /*7ea0*/  ISETP.GT.AND P2, PT, R82, 0x79, P2 ;  /* 0x000000795200780c */ /* 0x000fe20001744270 */
[----:B------:R-:W-:Y:S01]  /*7eb0*/  MUFU.EX2 R25, R25 ;  /* 0x0000001900197308 */ /* 0x000fe20000000800 */
[----:B------:R-:W-:-:S02]  /*7ec0*/  FMNMX.FTZ R69, R65, R80, !PT ;  /* 0x0000005041457209 */ /* 0x000fc40007810000 */
[----:B------:R-:W-:Y:S02]  /*7ed0*/  FSEL R80, R73, -INF , !P3 ;  /* 0xff80000049507808 */ /* 0x000fe40005800000 */
[----:B------:R-:W-:Y:S02]  /*7ee0*/  FMNMX.FTZ R82, R68, R69, !PT ;  /* 0x0000004544527209 */ /* 0x000fe40007810000 */
[----:B------:R-:W-:Y:S01]  /*7ef0*/  FSEL R81, R74, -INF , !P5 ;  /* 0xff8000004a517808 */ /* 0x000fe20006800000 */
[----:B------:R-:W-:Y:S01]  /*7f00*/  MUFU.EX2 R28, R28 ;  /* 0x0000001c001c7308 */ /* 0x000fe20000000800 */
[----:B------:R-:W-:Y:S01]  /*7f10*/  FMNMX.FTZ R69, R75, R82, !PT ;  /* 0x000000524b457209 */ /* 0x000fe20007810000 */
[----:B------:R-:W-:Y:S01]  /*7f20*/  FFMA.FTZ R82, R76, UR34, -R9 ;  /* 0x000000224c527c23 */ /* 0x000fe20008010809 */
[----:B------:R-:W-:Y:S02]  /*7f30*/  ISETP.LT.OR P4, PT, R83, 0x79, P4 ;  /* 0x000000795300780c */ /* 0x000fe40002781670 */
[----:B------:R-:W-:-:S02]  /*7f40*/  FMNMX.FTZ R74, R80, R69, !PT ;  /* 0x00000045504a7209 */ /* 0x000fc40007810000 */
[----:B------:R-:W-:Y:S01]  /*7f50*/  ISETP.LT.OR P2, PT, R83, 0x7a, P2 ;  /* 0x0000007a5300780c */ /* 0x000fe20001741670 */
[----:B------:R-:W-:Y:S01]  /*7f60*/  MUFU.EX2 R29, R29 ;  /* 0x0000001d001d7308 */ /* 0x000fe20000000800 */
[----:B------:R-:W-:Y:S02]  /*7f70*/  FSEL R78, R78, -INF , !P4 ;  /* 0xff8000004e4e7808 */ /* 0x000fe40006000000 */
[----:B------:R-:W-:Y:S02]  /*7f80*/  FMNMX.FTZ R69, R81, R74, !PT ;  /* 0x0000004a51457209 */ /* 0x000fe40007810000 */
[----:B------:R-:W-:Y:S02]  /*7f90*/  FSEL R79, R79, -INF , !P2 ;  /* 0xff8000004f4f7808 */ /* 0x000fe40005000000 */
[----:B------:R-:W-:Y:S01]  /*7fa0*/  FMNMX.FTZ R74, R78, R69, !PT ;  /* 0x000000454e4a7209 */ /* 0x000fe20007810000 */
[----:B------:R-:W-:Y:S03]  /*7fb0*/  MUFU.EX2 R32, R32 ;  /* 0x0000002000207308 */ /* 0x000fe60000000800 */
[----:B------:R-:W-:-:S05]  /*7fc0*/  FMNMX.FTZ R74, R79, R74, !PT ;  /* 0x0000004a4f4a7209 */ /* 0x000fca0007810000 */
[----:B------:R-:W0:Y:S01]  /*7fd0*/  SHFL.BFLY PT, R69, R74, 0x2, 0x1f ;  /* 0x0c401f004a457f89 */ /* 0x000e2200000e0000 */
[----:B------:R-:W-:Y:S08]  /*7fe0*/  MUFU.EX2 R33, R33 ;  /* 0x0000002100217308 */ /* 0x000ff00000000800 */
[----:B------:R-:W-:Y:S08]  /*7ff0*/  MUFU.EX2 R36, R36 ;  /* 0x0000002400247308 */ /* 0x000ff00000000800 */
[----:B------:R-:W-:Y:S01]  /*8000*/  MUFU.EX2 R37, R37 ;  /* 0x0000002500257308 */ /* 0x000fe20000000800 */
[----:B0-----:R-:W-:Y:S01]  /*8010*/  FMNMX.FTZ R73, R74, R69, !PT ;  /* 0x000000454a497209 */ /* 0x001fe20007810000 */
[--C-:B------:R-:W-:Y:S01]  /*8020*/  FFMA.FTZ R69, R70, UR34, -R9.reuse ;  /* 0x0000002246457c23 */ /* 0x100fe20008010809 */
[----:B------:R-:W-:Y:S01]  /*8030*/  FFMA.FTZ R70, R77, UR34, -R9 ;  /* 0x000000224d467c23 */ /* 0x000fe20008010809 */
[----:B------:R-:W-:-:S04]  /*8040*/  FSEL R77, R10, RZ, P6 ;  /* 0x000000ff0a4d7208 */ /* 0x000fc80003000000 */
[----:B------:R-:W-:Y:S01]  /*8050*/  MUFU.EX2 R40, R40 ;  /* 0x0000002800287308 */ /* 0x000fe20000000800 */
[----:B------:R-:W0:Y:S01]  /*8060*/  SHFL.BFLY PT, R74, R73, 0x1, 0x1f ;  /* 0x0c201f00494a7f89 */ /* 0x000e2200000e0000 */
[----:B------:R-:W-:-:S06]  /*8070*/  FADD.FTZ R77, -R77, R4 ;  /* 0x000000044d4d7221 */ /* 0x000fcc0000010100 */
[----:B------:R-:W-:Y:S08]  /*8080*/  MUFU.EX2 R41, R41 ;  /* 0x0000002900297308 */ /* 0x000ff00000000800 */
[----:B------:R-:W-:Y:S08]  /*8090*/  MUFU.EX2 R44, R44 ;  /* 0x0000002c002c7308 */ /* 0x000ff00000000800 */
[----:B------:R-:W-:Y:S01]  /*80a0*/  MUFU.EX2 R45, R45 ;  /* 0x0000002d002d7308 */ /* 0x000fe20000000800 */
[----:B0-----:R-:W-:Y:S01]  /*80b0*/  FMNMX.FTZ R9, R73, R74, !PT ;  /* 0x0000004a49097209 */ /* 0x001fe20007810000 */
[----:B------:R-:W-:-:S03]  /*80c0*/  FMUL.FTZ R74, R77, UR34 ;  /* 0x000000224d4a7c20 */ /* 0x000fc60008410000 */
[C---:B------:R-:W-:Y:S01]  /*80d0*/  FSETP.NEU.FTZ.AND P2, PT, R9.reuse, -INF , PT ;  /* 0xff8000000900780b */ /* 0x040fe20003f5d000 */
[----:B------:R-:W-:Y:S02]  /*80e0*/  FMUL.FTZ R76, R9, UR34 ;  /* 0x00000022094c7c20 */ /* 0x000fe40008410000 */
[----:B------:R-:W-:Y:S03]  /*80f0*/  MUFU.EX2 R73, R82 ;  /* 0x0000005200497308 */ /* 0x000fe60000000800 */
[----:B------:R-:W-:-:S05]  /*8100*/  FSEL R76, R76, RZ, P2 ;  /* 0x000000ff4c4c7208 */ /* 0x000fca0001000000 */
[--C-:B------:R-:W-:Y:S01]  /*8110*/  FFMA.FTZ R83, R35, UR34, -R76.reuse ;  /* 0x0000002223537c23 */ /* 0x100fe2000801084c */
[--C-:B------:R-:W-:Y:S01]  /*8120*/  FFMA.FTZ R4, R12, UR34, -R76.reuse ;  /* 0x000000220c047c23 */ /* 0x100fe2000801084c */
[----:B------:R-:W-:Y:S01]  /*8130*/  FSEL R35, R9, RZ, P2 ;  /* 0x000000ff09237208 */ /* 0x000fe20001000000 */
[----:B------:R-:W0:Y:S01]  /*8140*/  MUFU.EX2 R74, R74 ;  /* 0x0000004a004a7308 */ /* 0x000e220000000800 */
[--C-:B------:R-:W-:Y:S01]  /*8150*/  FFMA.FTZ R7, R7, UR34, -R76.reuse ;  /* 0x0000002207077c23 */ /* 0x100fe2000801084c */
[--C-:B------:R-:W-:Y:S01]  /*8160*/  FFMA.FTZ R77, R11, UR34, -R76.reuse ;  /* 0x000000220b4d7c23 */ /* 0x100fe2000801084c */
[--C-:B------:R-:W-:Y:S01]  /*8170*/  FFMA.FTZ R12, R20, UR34, -R76.reuse ;  /* 0x00000022140c7c23 */ /* 0x100fe2000801084c */
        /* <DEDUP_REMOVED lines=8> */
[----:B------:R-:W-:Y:S01]  /*8200*/  FFMA.FTZ R11, R38, UR34, -R76 ;  /* 0x00000022260b7c23 */ /* 0x000fe2000801084c */
[----:B------:R-:W-:-:S02]  /*8210*/  IMAD.U32 R38, RZ, RZ, UR45 ;  /* 0x0000002dff267e24 */ /* 0x000fc4000f8e00ff */
[--C-:B------:R-:W-:Y:S01]  /*8220*/  FFMA.FTZ R31, R31, UR34, -R76.reuse ;  /* 0x000000221f1f7c23 */ /* 0x100fe2000801084c */
[----:B------:R-:W-:Y:S01]  /*8230*/  FFMA.FTZ R53, R53, UR34, -R76 ;  /* 0x0000002235357c23 */ /* 0x000fe2000801084c */
[----:B------:R-:W-:Y:S01]  /*8240*/  MUFU.EX2 R7, R7 ;  /* 0x0000000700077308 */ /* 0x000fe20000000800 */
[----:B-1----:R-:W-:Y:S01]  /*8250*/  FADD.FTZ R4, -R35, R8 ;  /* 0x0000000823047221 */ /* 0x002fe20000010100 */
[----:B0-----:R-:W-:Y:S01]  /*8260*/  FFMA.FTZ R49, R74, R3, R5 ;  /* 0x000000034a317223 */ /* 0x001fe20000010005 */
[----:B------:R-:W-:Y:S01]  /*8270*/  @!P1 LEA R38, R38, UR42, 0x3 ;  /* 0x0000002a26269c11 */ /* 0x000fe2000f8e18ff */
[--C-:B------:R-:W-:Y:S01]  /*8280*/  FFMA.FTZ R34, R34, UR34, -R76.reuse ;  /* 0x0000002222227c23 */ /* 0x100fe2000801084c */
[----:B------:R-:W-:Y:S01]  /*8290*/  FMUL.FTZ R4, R4, UR34 ;  /* 0x0000002204047c20 */ /* 0x000fe20008410000 */
[--C-:B------:R-:W-:Y:S01]  /*82a0*/  FFMA.FTZ R13, R39, UR34, -R76.reuse ;  /* 0x00000022270d7c23 */ /* 0x100fe2000801084c */
[----:B------:R-:W-:Y:S01]  /*82b0*/  FFMA.FTZ R3, R52, UR34, -R76 ;  /* 0x0000002234037c23 */ /* 0x000fe2000801084c */
[----:B------:R-:W-:Y:S01]  /*82c0*/  MUFU.EX2 R77, R77 ;  /* 0x0000004d004d7308 */ /* 0x000fe20000000800 */
[----:B------:R-:W-:-:S02]  /*82d0*/  @!P1 VIADD R38, R38, 0x2d860 ;  /* 0x0002d86026269836 */ /* 0x000fc40000000000 */
[--C-:B------:R-:W-:Y:S01]  /*82e0*/  FFMA.FTZ R39, R42, UR34, -R76.reuse ;  /* 0x000000222a277c23 */ /* 0x100fe2000801084c */
[--C-:B------:R-:W-:Y:S01]  /*82f0*/  FFMA.FTZ R42, R48, UR34, -R76.reuse ;  /* 0x00000022302a7c23 */ /* 0x100fe2000801084c */
[--C-:B------:R-:W-:Y:S01]  /*8300*/  FFMA.FTZ R57, R57, UR34, -R76.reuse ;  /* 0x0000002239397c23 */ /* 0x100fe2000801084c */
[----:B------:R-:W-:Y:S01]  /*8310*/  FFMA.FTZ R48, R61, UR34, -R76 ;  /* 0x000000223d307c23 */ /* 0x000fe2000801084c */
[----:B------:R-:W-:Y:S01]  /*8320*/  @!P1 PRMT R38, RZ, 0x654, R38 ;  /* 0x00000654ff269816 */ /* 0x000fe20000000026 */
[--C-:B------:R-:W-:Y:S01]  /*8330*/  FFMA.FTZ R64, R64, UR34, -R76.reuse ;  /* 0x0000002240407c23 */ /* 0x100fe2000801084c */
[----:B------:R0:W1:Y:S01]  /*8340*/  MUFU.EX2 R8, R4 ;  /* 0x0000000400087308 */ /* 0x0000620000000800 */
[--C-:B------:R-:W-:Y:S01]  /*8350*/  FFMA.FTZ R68, R68, UR34, -R76.reuse ;  /* 0x0000002244447c23 */ /* 0x100fe2000801084c */
[----:B------:R2:W-:Y:S01]  /*8360*/  @!P1 SYNCS.ARRIVE.TRANS64.RED.A1T0 RZ, [R38+URZ], RZ ;  /* 0x000000ff26ff99a7 */ /* 0x0005e2000810043f */
[--C-:B------:R-:W-:Y:S01]  /*8370*/  FFMA.FTZ R75, R75, UR34, -R76.reuse ;  /* 0x000000224b4b7c23 */ /* 0x100fe2000801084c */
[--C-:B------:R-:W-:Y:S01]  /*8380*/  FFMA.FTZ R80, R80, UR34, -R76.reuse ;  /* 0x0000002250507c23 */ /* 0x100fe2000801084c */
[--C-:B------:R-:W-:Y:S01]  /*8390*/  FFMA.FTZ R81, R81, UR34, -R76.reuse ;  /* 0x0000002251517c23 */ /* 0x100fe2000801084c */
[----:B------:R-:W-:Y:S01]  /*83a0*/  FFMA.FTZ R78, R78, UR34, -R76 ;  /* 0x000000224e4e7c23 */ /* 0x000fe2000801084c */
[----:B------:R-:W-:Y:S01]  /*83b0*/  ISETP.GT.AND P2, PT, R0, UR56, PT ;  /* 0x0000003800007c0c */ /* 0x000fe2000bf44270 */
[----:B------:R-:W3:Y:S01]  /*83c0*/  MUFU.EX2 R84, R84 ;  /* 0x0000005400547308 */ /* 0x000ee20000000800 */
[----:B0-----:R-:W-:Y:S01]  /*83d0*/  FADD.FTZ R4, R6, R49 ;  /* 0x0000003106047221 */ /* 0x001fe20000010000 */
[----:B------:R-:W-:Y:S01]  /*83e0*/  UMOV UR45, UR55 ;  /* 0x00000037002d7c82 */ /* 0x000fe20008000000 */
[-C--:B------:R-:W-:Y:S01]  /*83f0*/  FMUL.FTZ R88, R88, R74.reuse ;  /* 0x0000004a58587220 */ /* 0x080fe20000410000 */
[-C--:B------:R-:W-:Y:S01]  /*8400*/  FMUL.FTZ R89, R89, R74.reuse ;  /* 0x0000004a59597220 */ /* 0x080fe20000410000 */
[-C--:B------:R-:W-:Y:S01]  /*8410*/  FMUL.FTZ R92, R92, R74.reuse ;  /* 0x0000004a5c5c7220 */ /* 0x080fe20000410000 */
[-C--:B------:R-:W-:Y:S01]  /*8420*/  FMUL.FTZ R93, R93, R74.reuse ;  /* 0x0000004a5d5d7220 */ /* 0x080fe20000410000 */
[----:B------:R-:W-:Y:S01]  /*8430*/  FMUL.FTZ R96, R96, R74 ;  /* 0x0000004a60607220 */ /* 0x000fe20000410000 */
[----:B------:R-:W0:Y:S01]  /*8440*/  MUFU.EX2 R12, R12 ;  /* 0x0000000c000c7308 */ /* 0x000e220000000800 */
[----:B-1----:R-:W-:Y:S01]  /*8450*/  FFMA.FTZ R2, R8, R2, R7 ;  /* 0x0000000208027223 */ /* 0x002fe20000010007 */
[-C--:B------:R-:W-:Y:S01]  /*8460*/  FMUL.FTZ R90, R90, R8.reuse ;  /* 0x000000085a5a7220 */ /* 0x080fe20000410000 */
[-C--:B------:R-:W-:Y:S01]  /*8470*/  FMUL.FTZ R91, R91, R8.reuse ;  /* 0x000000085b5b7220 */ /* 0x080fe20000410000 */
[-C--:B------:R-:W-:Y:S01]  /*8480*/  FMUL.FTZ R94, R94, R8.reuse ;  /* 0x000000085e5e7220 */ /* 0x080fe20000410000 */
[-C--:B------:R-:W-:Y:S01]  /*8490*/  FMUL.FTZ R95, R95, R8.reuse ;  /* 0x000000085f5f7220 */ /* 0x080fe20000410000 */
[-C--:B------:R-:W-:Y:S01]  /*84a0*/  FMUL.FTZ R98, R98, R8.reuse ;  /* 0x0000000862627220 */ /* 0x080fe20000410000 */
[-C--:B------:R-:W-:Y:S01]  /*84b0*/  FMUL.FTZ R99, R99, R8.reuse ;  /* 0x0000000863637220 */ /* 0x080fe20000410000 */
[----:B------:R1:W-:Y:S01]  /*84c0*/  MUFU.EX2 R35, R30 ;  /* 0x0000001e00237308 */ /* 0x0003e20000000800 */
[-C--:B------:R-:W-:Y:S01]  /*84d0*/  FMUL.FTZ R102, R102, R8.reuse ;  /* 0x0000000866667220 */ /* 0x080fe20000410000 */
[-C--:B------:R-:W-:Y:S01]  /*84e0*/  FMUL.FTZ R103, R103, R8.reuse ;  /* 0x0000000867677220 */ /* 0x080fe20000410000 */
[-C--:B------:R-:W-:Y:S01]  /*84f0*/  FMUL.FTZ R106, R106, R8.reuse ;  /* 0x000000086a6a7220 */ /* 0x080fe20000410000 */
[-C--:B------:R-:W-:Y:S01]  /*8500*/  FMUL.FTZ R107, R107, R8.reuse ;  /* 0x000000086b6b7220 */ /* 0x080fe20000410000 */
[-C--:B------:R-:W-:Y:S01]  /*8510*/  FMUL.FTZ R110, R110, R8.reuse ;  /* 0x000000086e6e7220 */ /* 0x080fe20000410000 */
[-C--:B------:R-:W-:Y:S01]  /*8520*/  FMUL.FTZ R111, R111, R8.reuse ;  /* 0x000000086f6f7220 */ /* 0x080fe20000410000 */
[----:B------:R-:W-:Y:S01]  /*8530*/  FMUL.FTZ R114, R114, R8 ;  /* 0x0000000872727220 */ /* 0x000fe20000410000 */
[----:B------:R-:W4:Y:S01]  /*8540*/  MUFU.EX2 R20, R20 ;  /* 0x0000001400147308 */ /* 0x000f220000000800 */
[----:B-1----:R-:W-:Y:S01]  /*8550*/  FADD.FTZ R30, R27, R4 ;  /* 0x000000041b1e7221 */ /* 0x002fe20000010000 */
[----:B------:R-:W-:Y:S01]  /*8560*/  F2FP.BF16.F32.PACK_AB R4, R6, R5 ;  /* 0x000000050604723e */ /* 0x000fe200000010ff */
[----:B------:R-:W-:Y:S01]  /*8570*/  FADD.FTZ R5, R77, R2 ;  /* 0x000000024d057221 */ /* 0x000fe20000010000 */
[C---:B------:R-:W-:Y:S01]  /*8580*/  F2FP.BF16.F32.PACK_AB R6, R47.reuse, R27 ;  /* 0x0000001b2f06723e */ /* 0x040fe200000010ff */
[----:B------:R-:W-:Y:S01]  /*8590*/  FADD.FTZ R49, R47, R30 ;  /* 0x0000001e2f317221 */ /* 0x000fe20000010000 */
[----:B------:R-:W-:Y:S01]  /*85a0*/  FFMA.FTZ R2, R56, UR34, -R76 ;  /* 0x0000002238027c23 */ /* 0x000fe2000801084c */
[----:B------:R-:W-:Y:S01]  /*85b0*/  FADD.FTZ R27, R82, R5 ;  /* 0x00000005521b7221 */ /* 0x000fe20000010000 */
[----:B------:R-:W1:Y:S01]  /*85c0*/  MUFU.EX2 R21, R21 ;  /* 0x0000001500157308 */ /* 0x000e620000000800 */
[----:B------:R-:W-:Y:S01]  /*85d0*/  FADD.FTZ R30, R14, R49 ;  /* 0x000000310e1e7221 */ /* 0x000fe20000010000 */
[----:B------:R-:W-:Y:S01]  /*85e0*/  F2FP.BF16.F32.PACK_AB R5, R77, R7 ;  /* 0x000000074d05723e */ /* 0x000fe200000010ff */
[C---:B---3--:R-:W-:Y:S01]  /*85f0*/  FADD.FTZ R27, R84.reuse, R27 ;  /* 0x0000001b541b7221 */ /* 0x048fe20000010000 */
[----:B------:R-:W-:Y:S01]  /*8600*/  F2FP.BF16.F32.PACK_AB R7, R84, R82 ;  /* 0x000000525407723e */ /* 0x000fe200000010ff */
[----:B------:R-:W-:Y:S01]  /*8610*/  FADD.FTZ R77, R15, R30 ;  /* 0x0000001e0f4d7221 */ /* 0x000fe20000010000 */
[-C--:B------:R-:W-:Y:S01]  /*8620*/  FMUL.FTZ R115, R115, R8.reuse ;  /* 0x0000000873737220 */ /* 0x080fe20000410000 */
[----:B0-----:R-:W-:Y:S01]  /*8630*/  FADD.FTZ R49, R12, R27 ;  /* 0x0000001b0c317221 */ /* 0x001fe20000010000 */
[----:B------:R-:W0:Y:S01]  /*8640*/  MUFU.EX2 R26, R26 ;  /* 0x0000001a001a7308 */ /* 0x000e220000000800 */
[----:B--2---:R-:W-:Y:S01]  /*8650*/  FADD.FTZ R38, R24, R77 ;  /* 0x0000004d18267221 */ /* 0x004fe20000010000 */
[----:B------:R2:W-:Y:S01]  /*8660*/  STSM.16.M88.4 [R17+0x21800], R4 ;  /* 0x0218000411007844 */ /* 0x0005e20000000200 */
[----:B----4-:R-:W-:Y:S01]  /*8670*/  FADD.FTZ R30, R20, R49 ;  /* 0x00000031141e7221 */ /* 0x010fe20000010000 */
[----:B------:R-:W-:Y:S01]  /*8680*/  FFMA.FTZ R27, R60, UR34, -R76 ;  /* 0x000000223c1b7c23 */ /* 0x000fe2000801084c */
[-C--:B------:R-:W-:Y:S01]  /*8690*/  FMUL.FTZ R118, R118, R8.reuse ;  /* 0x0000000876767220 */ /* 0x080fe20000410000 */
[-C--:B------:R-:W-:Y:S01]  /*86a0*/  FMUL.FTZ R119, R119, R8.reuse ;  /* 0x0000000877777220 */ /* 0x080fe20000410000 */
[-C--:B------:R-:W-:Y:S01]  /*86b0*/  FMUL.FTZ R122, R122, R8.reuse ;  /* 0x000000087a7a7220 */ /* 0x080fe20000410000 */
[----:B------:R-:W3:Y:S01]  /*86c0*/  MUFU.EX2 R46, R46 ;  /* 0x0000002e002e7308 */ /* 0x000ee20000000800 */
[----:B-1----:R-:W-:Y:S01]  /*86d0*/  FADD.FTZ R49, R21, R30 ;  /* 0x0000001e15317221 */ /* 0x002fe20000010000 */
[-C--:B------:R-:W-:Y:S01]  /*86e0*/  FMUL.FTZ R123, R123, R8.reuse ;  /* 0x000000087b7b7220 */ /* 0x080fe20000410000 */
[-C--:B------:R-:W-:Y:S01]  /*86f0*/  FMUL.FTZ R126, R126, R8.reuse ;  /* 0x000000087e7e7220 */ /* 0x080fe20000410000 */
[-C--:B------:R-:W-:Y:S01]  /*8700*/  FMUL.FTZ R127, R127, R8.reuse ;  /* 0x000000087f7f7220 */ /* 0x080fe20000410000 */
[-C--:B------:R-:W-:Y:S01]  /*8710*/  FMUL.FTZ R130, R130, R8.reuse ;  /* 0x0000000882827220 */ /* 0x080fe20000410000 */
[-C--:B------:R-:W-:Y:S01]  /*8720*/  FMUL.FTZ R131, R131, R8.reuse ;  /* 0x0000000883837220 */ /* 0x080fe20000410000 */
[----:B------:R-:W-:Y:S01]  /*8730*/  FMUL.FTZ R134, R134, R8 ;  /* 0x0000000886867220 */ /* 0x000fe20000410000 */
[----:B------:R-:W1:Y:S01]  /*8740*/  MUFU.EX2 R31, R31 ;  /* 0x0000001f001f7308 */ /* 0x000e620000000800 */
[C---:B0-----:R-:W-:Y:S01]  /*8750*/  FADD.FTZ R49, R26.reuse, R49 ;  /* 0x000000311a317221 */ /* 0x041fe20000010000 */
[----:B--2---:R-:W-:Y:S01]  /*8760*/  F2FP.BF16.F32.PACK_AB R4, R15, R14 ;  /* 0x0000000e0f04723e */ /* 0x004fe200000010ff */
[----:B------:R-:W-:Y:S01]  /*8770*/  FMUL.FTZ R135, R135, R8 ;  /* 0x0000000887877220 */ /* 0x000fe20000410000 */
[----:B------:R-:W-:Y:S01]  /*8780*/  F2FP.BF16.F32.PACK_AB R6, R25, R24 ;  /* 0x000000181906723e */ /* 0x000fe200000010ff */
[-C--:B------:R-:W-:Y:S01]  /*8790*/  FMUL.FTZ R97, R97, R74.reuse ;  /* 0x0000004a61617220 */ /* 0x080fe20000410000 */
[----:B------:R-:W-:Y:S01]  /*87a0*/  F2FP.BF16.F32.PACK_AB R7, R26, R21 ;  /* 0x000000151a07723e */ /* 0x000fe200000010ff */
[----:B------:R-:W-:Y:S01]  /*87b0*/  FMUL.FTZ R100, R100, R74 ;  /* 0x0000004a64647220 */ /* 0x000fe20000410000 */
[----:B------:R0:W-:Y:S01]  /*87c0*/  MUFU.EX2 R47, R53 ;  /* 0x00000035002f7308 */ /* 0x0001e20000000800 */
[----:B------:R-:W-:Y:S01]  /*87d0*/  F2FP.BF16.F32.PACK_AB R5, R20, R12 ;  /* 0x0000000c1405723e */ /* 0x000fe200000010ff */
[-C--:B------:R-:W-:Y:S01]  /*87e0*/  FMUL.FTZ R101, R101, R74.reuse ;  /* 0x0000004a65657220 */ /* 0x080fe20000410000 */
[-C--:B------:R-:W-:Y:S01]  /*87f0*/  FMUL.FTZ R104, R104, R74.reuse ;  /* 0x0000004a68687220 */ /* 0x080fe20000410000 */
[-C--:B------:R-:W-:Y:S01]  /*8800*/  FMUL.FTZ R105, R105, R74.reuse ;  /* 0x0000004a69697220 */ /* 0x080fe20000410000 */
[-C--:B------:R-:W-:Y:S01]  /*8810*/  FMUL.FTZ R108, R108, R74.reuse ;  /* 0x0000004a6c6c7220 */ /* 0x080fe20000410000 */
[----:B------:R2:W-:Y:S01]  /*8820*/  STSM.16.M88.4 [R23], R4 ;  /* 0x0000000417007844 */ /* 0x0005e20000000200 */
[-C--:B------:R-:W-:Y:S01]  /*8830*/  FMUL.FTZ R109, R109, R74.reuse ;  /* 0x0000004a6d6d7220 */ /* 0x080fe20000410000 */
[----:B------:R-:W4:Y:S01]  /*8840*/  MUFU.EX2 R34, R34 ;  /* 0x0000002200227308 */ /* 0x000f220000000800 */
[----:B0-----:R-:W-:Y:S01]  /*8850*/  FADD.FTZ R53, R25, R38 ;  /* 0x0000002619357221 */ /* 0x001fe20000010000 */
[--C-:B------:R-:W-:Y:S01]  /*8860*/  FFMA.FTZ R38, R65, UR34, -R76.reuse ;  /* 0x0000002241267c23 */ /* 0x100fe2000801084c */
[----:B------:R-:W-:Y:S01]  /*8870*/  FFMA.FTZ R76, R79, UR34, -R76 ;  /* 0x000000224f4c7c23 */ /* 0x000fe2000801084c */
[----:B------:R-:W-:Y:S01]  /*8880*/  FMUL.FTZ R112, R112, R74 ;  /* 0x0000004a70707220 */ /* 0x000fe20000410000 */
[----:B------:R-:W-:Y:S01]  /*8890*/  FADD.FTZ R30, R28, R53 ;  /* 0x000000351c1e7221 */ /* 0x000fe20000010000 */
[----:B------:R-:W-:Y:S01]  /*88a0*/  F2FP.BF16.F32.PACK_AB R28, R29, R28 ;  /* 0x0000001c1d1c723e */ /* 0x000fe200000010ff */
[----:B------:R-:W-:Y:S01]  /*88b0*/  FMUL.FTZ R113, R113, R74 ;  /* 0x0000004a71717220 */ /* 0x000fe20000410000 */
[----:B------:R-:W0:Y:S01]  /*88c0*/  MUFU.EX2 R83, R83 ;  /* 0x0000005300537308 */ /* 0x000e220000000800 */
[----:B------:R-:W-:Y:S01]  /*88d0*/  FADD.FTZ R53, R29, R30 ;  /* 0x0000001e1d357221 */ /* 0x000fe20000010000 */
[----:B---3--:R-:W-:Y:S01]  /*88e0*/  FADD.FTZ R30, R46, R49 ;  /* 0x000000312e1e7221 */ /* 0x008fe20000010000 */
[C---:B-1----:R-:W-:Y:S01]  /*88f0*/  F2FP.BF16.F32.PACK_AB R29, R31.reuse, R46 ;  /* 0x0000002e1f1d723e */ /* 0x042fe200000010ff */
[-C--:B------:R-:W-:Y:S01]  /*8900*/  FMUL.FTZ R116, R116, R74.reuse ;  /* 0x0000004a74747220 */ /* 0x080fe20000410000 */
[----:B------:R-:W-:Y:S01]  /*8910*/  FADD.FTZ R52, R32, R53 ;  /* 0x0000003520347221 */ /* 0x000fe20000010000 */
[----:B------:R-:W-:Y:S01]  /*8920*/  FADD.FTZ R49, R31, R30 ;  /* 0x0000001e1f317221 */ /* 0x000fe20000010000 */
[-C--:B------:R-:W-:Y:S01]  /*8930*/  FMUL.FTZ R117, R117, R74.reuse ;  /* 0x0000004a75757220 */ /* 0x080fe20000410000 */
[----:B------:R-:W1:Y:S01]  /*8940*/  MUFU.EX2 R11, R11 ;  /* 0x0000000b000b7308 */ /* 0x000e620000000800 */
[----:B------:R-:W-:Y:S01]  /*8950*/  FADD.FTZ R53, R33, R52 ;  /* 0x0000003421357221 */ /* 0x000fe20000010000 */
[----:B----4-:R-:W-:Y:S01]  /*8960*/  FADD.FTZ R30, R34, R49 ;  /* 0x00000031221e7221 */ /* 0x010fe20000010000 */
[-C--:B------:R-:W-:Y:S01]  /*8970*/  FMUL.FTZ R120, R120, R74.reuse ;  /* 0x0000004a78787220 */ /* 0x080fe20000410000 */
[----:B------:R-:W-:Y:S01]  /*8980*/  FMUL.FTZ R121, R121, R74 ;  /* 0x0000004a79797220 */ /* 0x000fe20000410000 */
[----:B------:R-:W-:Y:S01]  /*8990*/  FADD.FTZ R52, R36, R53 ;  /* 0x0000003524347221 */ /* 0x000fe20000010000 */
[----:B------:R-:W-:Y:S01]  /*89a0*/  F2FP.BF16.F32.PACK_AB R36, R37, R36 ;  /* 0x000000242524723e */ /* 0x000fe200000010ff */
[----:B------:R-:W-:Y:S01]  /*89b0*/  FMUL.FTZ R124, R124, R74 ;  /* 0x0000004a7c7c7220 */ /* 0x000fe20000410000 */
[----:B------:R-:W3:Y:S01]  /*89c0*/  MUFU.EX2 R13, R13 ;  /* 0x0000000d000d7308 */ /* 0x000ee20000000800 */
[----:B0-----:R-:W-:Y:S01]  /*89d0*/  FADD.FTZ R30, R83, R30 ;  /* 0x0000001e531e7221 */ /* 0x001fe20000010000 */
[----:B------:R-:W-:Y:S01]  /*89e0*/  FADD.FTZ R49, R37, R52 ;  /* 0x0000003425317221 */ /* 0x000fe20000010000 */
[----:B------:R-:W-:Y:S01]  /*89f0*/  F2FP.BF16.F32.PACK_AB R31, R83, R34 ;  /* 0x00000022531f723e */ /* 0x000fe200000010ff */
[-C--:B------:R-:W-:Y:S01]  /*8a00*/  FMUL.FTZ R125, R125, R74.reuse ;  /* 0x0000004a7d7d7220 */ /* 0x080fe20000410000 */
[-C--:B------:R-:W-:Y:S01]  /*8a10*/  FMUL.FTZ R128, R128, R74.reuse ;  /* 0x0000004a80807220 */ /* 0x080fe20000410000 */
[----:B------:R-:W-:Y:S01]  /*8a20*/  FADD.FTZ R14, R40, R49 ;  /* 0x00000031280e7221 */ /* 0x000fe20000010000 */
[-C--:B------:R-:W-:Y:S01]  /*8a30*/  FMUL.FTZ R129, R129, R74.reuse ;  /* 0x0000004a81817220 */ /* 0x080fe20000410000 */
[----:B------:R-:W0:Y:S01]  /*8a40*/  MUFU.EX2 R39, R39 ;  /* 0x0000002700277308 */ /* 0x000e220000000800 */
[----:B-1----:R-:W-:Y:S01]  /*8a50*/  FADD.FTZ R30, R11, R30 ;  /* 0x0000001e0b1e7221 */ /* 0x002fe20000010000 */
[----:B------:R-:W-:Y:S01]  /*8a60*/  FADD.FTZ R15, R41, R14 ;  /* 0x0000000e290f7221 */ /* 0x000fe20000010000 */
[-C--:B------:R-:W-:Y:S01]  /*8a70*/  FMUL.FTZ R132, R132, R74.reuse ;  /* 0x0000004a84847220 */ /* 0x080fe20000410000 */
[----:B------:R-:W-:Y:S01]  /*8a80*/  FMUL.FTZ R133, R133, R74 ;  /* 0x0000004a85857220 */ /* 0x000fe20000410000 */
[----:B------:R-:W-:-:S02]  /*8a90*/  VIADD R0, R0, 0xffffffff ;  /* 0xffffffff00007836 */ /* 0x000fc40000000000 */
[----:B------:R-:W-:Y:S01]  /*8aa0*/  IMAD.MOV.U32 R8, RZ, RZ, R9 ;  /* 0x000000ffff087224 */ /* 0x000fe200078e0009 */
[----:B------:R-:W1:Y:S01]  /*8ab0*/  MUFU.EX2 R42, R42 ;  /* 0x0000002a002a7308 */ /* 0x000e620000000800 */
[----:B---3--:R-:W-:Y:S01]  /*8ac0*/  FADD.FTZ R24, R13, R30 ;  /* 0x0000001e0d187221 */ /* 0x008fe20000010000 */
[----:B------:R-:W-:Y:S01]  /*8ad0*/  F2FP.BF16.F32.PACK_AB R30, R33, R32 ;  /* 0x00000020211e723e */ /* 0x000fe200000010ff */
[----:B------:R-:W-:Y:S01]  /*8ae0*/  FADD.FTZ R32, R44, R15 ;  /* 0x0000000f2c207221 */ /* 0x000fe20000010000 */
[----:B------:R-:W-:Y:S02]  /*8af0*/  F2FP.BF16.F32.PACK_AB R37, R13, R11 ;  /* 0x0000000b0d25723e */ /* 0x000fe400000010ff */
[C---:B------:R-:W-:Y:S01]  /*8b00*/  F2FP.BF16.F32.PACK_AB R44, R45.reuse, R44 ;  /* 0x0000002c2d2c723e */ /* 0x040fe200000010ff */
[----:B------:R-:W-:Y:S01]  /*8b10*/  FADD.FTZ R21, R45, R32 ;  /* 0x000000202d157221 */ /* 0x000fe20000010000 */
[----:B------:R-:W3:Y:S01]  /*8b20*/  MUFU.EX2 R50, R50 ;  /* 0x0000003200327308 */ /* 0x000ee20000000800 */
[----:B0-----:R-:W-:Y:S01]  /*8b30*/  FADD.FTZ R24, R39, R24 ;  /* 0x0000001827187221 */ /* 0x001fe20000010000 */
[C---:B------:R-:W-:Y:S01]  /*8b40*/  F2FP.BF16.F32.PACK_AB R39, R35.reuse, R39 ;  /* 0x000000272327723e */ /* 0x040fe200000010ff */
[----:B------:R-:W-:Y:S02]  /*8b50*/  STSM.16.M88.4 [R22], R28 ;  /* 0x0000001c16007844 */ /* 0x000fe40000000200 */
[----:B------:R-:W-:-:S03]  /*8b60*/  FADD.FTZ R15, R35, R24 ;  /* 0x00000018230f7221 */ /* 0x000fc60000010000 */
[----:B------:R-:W0:Y:S01]  /*8b70*/  MUFU.EX2 R43, R43 ;  /* 0x0000002b002b7308 */ /* 0x000e220000000800 */
[----:B-1----:R-:W-:-:S07]  /*8b80*/  FADD.FTZ R12, R42, R15 ;  /* 0x0000000f2a0c7221 */ /* 0x002fce0000010000 */
[----:B------:R-:W1:Y:S01]  /*8b90*/  MUFU.EX2 R51, R51 ;  /* 0x0000003300337308 */ /* 0x000e620000000800 */
[----:B---3--:R-:W-:-:S07]  /*8ba0*/  FADD.FTZ R20, R50, R21 ;  /* 0x0000001532147221 */ /* 0x008fce0000010000 */
[----:B------:R-:W3:Y:S01]  /*8bb0*/  MUFU.EX2 R3, R3 ;  /* 0x0000000300037308 */ /* 0x000ee20000000800 */
[C---:B0-----:R-:W-:Y:S01]  /*8bc0*/  FADD.FTZ R12, R43.reuse, R12 ;  /* 0x0000000c2b0c7221 */ /* 0x041fe20000010000 */
[----:B------:R-:W-:-:S06]  /*8bd0*/  F2FP.BF16.F32.PACK_AB R45, R43, R42 ;  /* 0x0000002a2b2d723e */ /* 0x000fcc00000010ff */
[----:B------:R-:W0:Y:S01]  /*8be0*/  MUFU.EX2 R54, R54 ;  /* 0x0000003600367308 */ /* 0x000e220000000800 */
[C---:B-1----:R-:W-:Y:S01]  /*8bf0*/  FADD.FTZ R15, R51.reuse, R20 ;  /* 0x00000014330f7221 */ /* 0x042fe20000010000 */
[----:B------:R-:W-:-:S06]  /*8c00*/  F2FP.BF16.F32.PACK_AB R46, R51, R50 ;  /* 0x00000032332e723e */ /* 0x000fcc00000010ff */
[----:B------:R-:W1:Y:S01]  /*8c10*/  MUFU.EX2 R55, R55 ;  /* 0x0000003700377308 */ /* 0x000e620000000800 */
[----:B---3--:R-:W-:-:S07]  /*8c20*/  FADD.FTZ R12, R3, R12 ;  /* 0x0000000c030c7221 */ /* 0x008fce0000010000 */
[----:B------:R-:W2:Y:S01]  /*8c30*/  MUFU.EX2 R2, R2 ;  /* 0x0000000200027308 */ /* 0x000ea20000000800 */
[----:B0-----:R-:W-:Y:S01]  /*8c40*/  FADD.FTZ R20, R54, R15 ;  /* 0x0000000f36147221 */ /* 0x001fe20000010000 */
[C---:B------:R-:W-:Y:S01]  /*8c50*/  FADD.FTZ R15, R47.reuse, R12 ;  /* 0x0000000c2f0f7221 */ /* 0x040fe20000010000 */
[----:B------:R-:W-:-:S05]  /*8c60*/  F2FP.BF16.F32.PACK_AB R47, R47, R3 ;  /* 0x000000032f2f723e */ /* 0x000fca00000010ff */
[----:B------:R-:W0:Y:S01]  /*8c70*/  MUFU.EX2 R58, R58 ;  /* 0x0000003a003a7308 */ /* 0x000e220000000800 */
[C---:B-1----:R-:W-:Y:S01]  /*8c80*/  FADD.FTZ R21, R55.reuse, R20 ;  /* 0x0000001437157221 */ /* 0x042fe20000010000 */
[----:B------:R-:W-:-:S06]  /*8c90*/  F2FP.BF16.F32.PACK_AB R56, R55, R54 ;  /* 0x000000363738723e */ /* 0x000fcc00000010ff */
[----:B------:R-:W1:Y:S01]  /*8ca0*/  MUFU.EX2 R57, R57 ;  /* 0x0000003900397308 */ /* 0x000e620000000800 */
[----:B--2---:R-:W-:-:S07]  /*8cb0*/  FADD.FTZ R4, R2, R15 ;  /* 0x0000000f02047221 */ /* 0x004fce0000010000 */
[----:B------:R-:W2:Y:S01]  /*8cc0*/  MUFU.EX2 R59, R59 ;  /* 0x0000003b003b7308 */ /* 0x000ea20000000800 */
[----:B0-----:R-:W-:-:S07]  /*8cd0*/  FADD.FTZ R6, R58, R21 ;  /* 0x000000153a067221 */ /* 0x001fce0000010000 */
[----:B------:R-:W0:Y:S01]  /*8ce0*/  MUFU.EX2 R27, R27 ;  /* 0x0000001b001b7308 */ /* 0x000e220000000800 */
[C---:B-1----:R-:W-:Y:S01]  /*8cf0*/  FADD.FTZ R4, R57.reuse, R4 ;  /* 0x0000000439047221 */ /* 0x042fe20000010000 */
[----:B------:R-:W-:-:S06]  /*8d00*/  F2FP.BF16.F32.PACK_AB R57, R57, R2 ;  /* 0x000000023939723e */ /* 0x000fcc00000010ff */
[----:B------:R-:W1:Y:S01]  /*8d10*/  MUFU.EX2 R62, R62 ;  /* 0x0000003e003e7308 */ /* 0x000e620000000800 */
[C---:B--2---:R-:W-:Y:S01]  /*8d20*/  FADD.FTZ R7, R59.reuse, R6 ;  /* 0x000000063b077221 */ /* 0x044fe20000010000 */
[----:B------:R-:W-:-:S06]  /*8d30*/  F2FP.BF16.F32.PACK_AB R58, R59, R58 ;  /* 0x0000003a3b3a723e */ /* 0x000fcc00000010ff */
[----:B------:R-:W2:Y:S01]  /*8d40*/  MUFU.EX2 R48, R48 ;  /* 0x0000003000307308 */ /* 0x000ea20000000800 */
[----:B0-----:R-:W-:-:S07]  /*8d50*/  FADD.FTZ R5, R27, R4 ;  /* 0x000000041b057221 */ /* 0x001fce0000010000 */
[----:B------:R-:W0:Y:S01]  /*8d60*/  MUFU.EX2 R63, R63 ;  /* 0x0000003f003f7308 */ /* 0x000e220000000800 */
[----:B-1----:R-:W-:-:S07]  /*8d70*/  FADD.FTZ R6, R62, R7 ;  /* 0x000000073e067221 */ /* 0x002fce0000010000 */
[----:B------:R1:W3:Y:S01]  /*8d80*/  MUFU.EX2 R65, R64 ;  /* 0x0000004000417308 */ /* 0x0002e20000000800 */
[C---:B--2---:R-:W-:Y:S01]  /*8d90*/  FADD.FTZ R4, R48.reuse, R5 ;  /* 0x0000000530047221 */ /* 0x044fe20000010000 */
[----:B------:R-:W-:-:S06]  /*8da0*/  F2FP.BF16.F32.PACK_AB R59, R48, R27 ;  /* 0x0000001b303b723e */ /* 0x000fcc00000010ff */
[----:B------:R-:W2:Y:S01]  /*8db0*/  MUFU.EX2 R66, R66 ;  /* 0x0000004200427308 */ /* 0x000ea20000000800 */
[C---:B0-----:R-:W-:Y:S01]  /*8dc0*/  FADD.FTZ R5, R63.reuse, R6 ;  /* 0x000000063f057221 */ /* 0x041fe20000010000 */
[----:B-1----:R-:W-:-:S06]  /*8dd0*/  F2FP.BF16.F32.PACK_AB R64, R63, R62 ;  /* 0x0000003e3f40723e */ /* 0x002fcc00000010ff */
[----:B------:R-:W0:Y:S01]  /*8de0*/  MUFU.EX2 R67, R67 ;  /* 0x0000004300437308 */ /* 0x000e220000000800 */
[----:B---3--:R-:W-:-:S07]  /*8df0*/  FADD.FTZ R3, R65, R4 ;  /* 0x0000000441037221 */ /* 0x008fce0000010000 */
[----:B------:R1:W3:Y:S01]  /*8e00*/  MUFU.EX2 R14, R38 ;  /* 0x00000026000e7308 */ /* 0x0002e20000000800 */
[----:B--2---:R-:W-:-:S07]  /*8e10*/  FADD.FTZ R4, R66, R5 ;  /* 0x0000000542047221 */ /* 0x004fce0000010000 */
[----:B------:R-:W2:Y:S01]  /*8e20*/  MUFU.EX2 R69, R69 ;  /* 0x0000004500457308 */ /* 0x000ea20000000800 */
[----:B0-----:R-:W-:Y:S01]  /*8e30*/  FADD.FTZ R6, R67, R4 ;  /* 0x0000000443067221 */ /* 0x001fe20000010000 */
[----:B-1----:R-:W-:Y:S02]  /*8e40*/  F2FP.BF16.F32.PACK_AB R38, R41, R40 ;  /* 0x000000282926723e */ /* 0x002fe400000010ff */
[----:B------:R-:W-:-:S03]  /*8e50*/  F2FP.BF16.F32.PACK_AB R66, R67, R66 ;  /* 0x000000424342723e */ /* 0x000fc600000010ff */
[----:B------:R-:W-:Y:S01]  /*8e60*/  STSM.16.M88.4 [R18], R36 ;  /* 0x0000002412007844 */ /* 0x000fe20000000200 */
[----:B------:R-:W0:Y:S01]  /*8e70*/  MUFU.EX2 R68, R68 ;  /* 0x0000004400447308 */ /* 0x000e220000000800 */
[C---:B---3--:R-:W-:Y:S01]  /*8e80*/  FADD.FTZ R3, R14.reuse, R3 ;  /* 0x000000030e037221 */ /* 0x048fe20000010000 */
[----:B------:R-:W-:Y:S01]  /*8e90*/  F2FP.BF16.F32.PACK_AB R65, R14, R65 ;  /* 0x000000410e41723e */ /* 0x000fe200000010ff */
[----:B------:R-:W-:Y:S04]  /*8ea0*/  STSM.16.M88.4 [R17+0x27800], R44 ;  /* 0x0278002c11007844 */ /* 0x000fe80000000200 */
[----:B------:R-:W-:Y:S01]  /*8eb0*/  STSM.16.M88.4 [R136], R56 ;  /* 0x0000003888007844 */ /* 0x000fe20000000200 */
[----:B------:R-:W1:Y:S01]  /*8ec0*/  MUFU.EX2 R72, R72 ;  /* 0x0000004800487308 */ /* 0x000e620000000800 */
[----:B--2---:R-:W-:-:S07]  /*8ed0*/  FADD.FTZ R5, R69, R6 ;  /* 0x0000000645057221 */ /* 0x004fce0000010000 */
[----:B------:R-:W2:Y:S01]  /*8ee0*/  MUFU.EX2 R75, R75 ;  /* 0x0000004b004b7308 */ /* 0x000ea20000000800 */
[----:B0-----:R-:W-:-:S07]  /*8ef0*/  FADD.FTZ R4, R68, R3 ;  /* 0x0000000344047221 */ /* 0x001fce0000010000 */
[----:B------:R-:W0:Y:S01]  /*8f00*/  MUFU.EX2 R70, R70 ;  /* 0x0000004600467308 */ /* 0x000e220000000800 */
[----:B-1----:R-:W-:-:S07]  /*8f10*/  FADD.FTZ R11, R72, R5 ;  /* 0x00000005480b7221 */ /* 0x002fce0000010000 */
[----:B------:R-:W1:Y:S01]  /*8f20*/  MUFU.EX2 R80, R80 ;  /* 0x0000005000507308 */ /* 0x000e620000000800 */
[C---:B--2---:R-:W-:Y:S01]  /*8f30*/  FADD.FTZ R3, R75.reuse, R4 ;  /* 0x000000044b037221 */ /* 0x044fe20000010000 */
[----:B------:R-:W-:Y:S02]  /*8f40*/  F2FP.BF16.F32.PACK_AB R67, R75, R68 ;  /* 0x000000444b43723e */ /* 0x000fe400000010ff */
[----:B------:R-:W-:-:S03]  /*8f50*/  F2FP.BF16.F32.PACK_AB R4, R72, R69 ;  /* 0x000000454804723e */ /* 0x000fc600000010ff */
[----:B------:R-:W-:Y:S01]  /*8f60*/  STSM.16.M88.4 [R22+0x6000], R64 ;  /* 0x0060004016007844 */ /* 0x000fe20000000200 */
        /* <DEDUP_REMOVED lines=10> */
[C---:B-1----:R-:W-:Y:S02]  /*9010*/  F2FP.BF16.F32.PACK_AB R7, R13.reuse, R78 ;  /* 0x0000004e0d07723e */ /* 0x042fe400000010ff */
[----:B------:R-:W-:-:S03]  /*9020*/  FADD.FTZ R2, R13, R2 ;  /* 0x000000020d027221 */ /* 0x000fc60000010000 */
[----:B------:R0:W-:Y:S01]  /*9030*/  STSM.16.M88.4 [R18+0x6000], R4 ;  /* 0x0060000412007844 */ /* 0x0001e20000000200 */
[----:B------:R1:W-:Y:S06]  /*9040*/  MEMBAR.ALL.CTA ;  /* 0x0000000000007992 */ /* 0x0003ec0000008000 */
[----:B-1----:R-:W1:Y:S01]  /*9050*/  FENCE.VIEW.ASYNC.S ;  /* 0x00000000000073c6 */ /* 0x002e620000000000 */
[----:B0-----:R-:W-:Y:S01]  /*9060*/  IMAD.MOV.U32 R4, RZ, RZ, R10 ;  /* 0x000000ffff047224 */ /* 0x001fe200078e000a */
[----:B-1----:R-:W-:Y:S01]  /*9070*/  NOP ;  /* 0x0000000000007918 */ /* 0x002fe20000000000 */
[----:B------:R-:W-:Y:S05]  /*9080*/  @P2 BRA `(.L_x_861) ;  /* 0xffffffc400b42947 */ /* 0x000fea000383ffff */
[----:B------:R-:W-:Y:S01]  /*9090*/  IMAD.MOV.U32 R8, RZ, RZ, R9 ;  /* 0x000000ffff087224 */ /* 0x000fe200078e0009 */
[----:B------:R-:W-:Y:S01]  /*90a0*/  UMOV UR45, UR55 ;  /* 0x00000037002d7c82 */ /* 0x000fe20008000000 */
[----:B------:R-:W-:Y:S01]  /*90b0*/  IMAD.MOV.U32 R4, RZ, RZ, R10 ;  /* 0x000000ffff047224 */ /* 0x000fe200078e000a */
[----:B------:R-:W-:-:S06]  /*90c0*/  UMOV UR50, UR54 ;  /* 0x0000003600327c82 */ /* 0x000fcc0008000000 */
.L_x_844:
[----:B------:R-:W1:Y:S01]  /*90d0*/  LDC R5, c[0x0][0x448] ;  /* 0x00011200ff057b82 */ /* 0x000e620000000800 */
[----:B------:R-:W-:Y:S01]  /*90e0*/  UIADD3 UR6, UR41, 0xbf, URZ ;  /* 0x000000bf29067890 */ /* 0x000fe2000fffe03f */
[----:B------:R-:W-:-:S05]  /*90f0*/  IADD3 R10, -R143, 0x1, RZ ;  /* 0x000000018f0a7810 */ /* 0x000fca0007ffe1ff */
[----:B------:R-:W-:Y:S01]  /*9100*/  IMAD R10, R71, UR43, R10 ;  /* 0x0000002b470a7c24 */ /* 0x000fe2000f8e020a */
[----:B0-----:R-:W0:Y:S01]  /*9110*/  LDC R12, c[0x0][0x9e4] ;  /* 0x00027900ff0c7b82 */ /* 0x001e220000000800 */
[----:B-1----:R-:W-:Y:S02]  /*9120*/  ISETP.NE.AND P5, PT, R5, 0x1, PT ;  /* 0x000000010500780c */ /* 0x002fe40003fa5270 */
[----:B0-----:R-:W-:-:S11]  /*9130*/  ISETP.GE.AND P6, PT, R12, 0x1, PT ;  /* 0x000000010c00780c */ /* 0x001fd60003fc6270 */
[----:B------:R-:W0:Y:S08]  /*9140*/  @P5 LDC R5, c[0x0][0x44c] ;  /* 0x00011300ff055b82 */ /* 0x000e300000000800 */
[----:B------:R-:W1:Y:S01]  /*9150*/  @P5 LDC R7, c[0x0][0x450] ;  /* 0x00011400ff075b82 */ /* 0x000e620000000800 */
[----:B0-----:R-:W-:-:S04]  /*9160*/  @P5 IMAD.HI.U32 R6, R5, UR6, RZ ;  /* 0x0000000605065c27 */ /* 0x001fc8000f8e00ff */
[----:B------:R-:W-:Y:S01]  /*9170*/  IMAD.U32 R5, RZ, RZ, UR6 ;  /* 0x00000006ff057e24 */ /* 0x000fe2000f8e00ff */
[----:B------:R-:W-:Y:S01]  /*9180*/  ULDC UR6, c[0x0][0x9dc] ;  /* 0x0002770000067ab9 */ /* 0x000fe20000000800 */
[----:B-1----:R-:W-:-:S05]  /*9190*/  @P5 SHF.R.U32.HI R5, RZ, R7, R6 ;  /* 0x00000007ff055219 */ /* 0x002fca0000011606 */
[----:B------:R-:W-:-:S04]  /*91a0*/  IMAD.IADD R5, R10, 0x1, R5 ;  /* 0x000000010a057824 */ /* 0x000fc800078e0205 */
[----:B------:R-:W-:Y:S01]  /*91b0*/  VIADD R6, R5, -UR6 ;  /* 0x8000000605067c36 */ /* 0x000fe20008000000 */
[----:B------:R-:W-:Y:S06]  /*91c0*/  @!P6 BRA `(.L_x_862) ;  /* 0x00000000003ce947 */ /* 0x000fec0003800000 */
[----:B------:R-:W-:-:S13]  /*91d0*/  ISETP.GT.AND P2, PT, R5, -0x1, PT ;  /* 0xffffffff0500780c */ /* 0x000fda0003f44270 */
[----:B------:R-:W-:Y:S05]  /*91e0*/  @P2 BRA `(.L_x_863) ;  /* 0x00000000001c2947 */ /* 0x000fea0003800000 */
[----:B------:R-:W-:Y:S02]  /*91f0*/  ISETP.NE.AND P2, PT, R12, 0x1, PT ;  /* 0x000000010c00780c */ /* 0x000fe40003f45270 */
[----:B------:R-:W-:-:S11]  /*9200*/  LOP3.LUT R5, RZ, R5, RZ, 0x33, !PT ;  /* 0x00000005ff057212 */ /* 0x000fd600078e33ff */
[----:B------:R-:W0:Y:S02]  /*9210*/  @P2 LDC.64 R10, c[0x0][0x9e8] ;  /* 0x00027a00ff0a2b82 */ /* 0x000e240000000a00 */
[----:B0-----:R-:W-:-:S05]  /*9220*/  @P2 IMAD.HI.U32 R10, R5, R10, RZ ;  /* 0x0000000a050a2227 */ /* 0x001fca00078e00ff */
[----:B------:R-:W-:-:S04]  /*9230*/  @P2 SHF.R.U32.HI R5, RZ, R11, R10 ;  /* 0x0000000bff052219 */ /* 0x000fc8000001160a */
[----:B------:R-:W-:Y:S01]  /*9240*/  LOP3.LUT R5, RZ, R5, RZ, 0x33, !PT ;  /* 0x00000005ff057212 */ /* 0x000fe200078e33ff */
[----:B------:R-:W-:Y:S06]  /*9250*/  BRA `(.L_x_864) ;  /* 0x0000000000107947 */ /* 0x000fec0003800000 */
.L_x_863:
[----:B------:R-:W-:-:S13]  /*9260*/  ISETP.NE.AND P2, PT, R12, 0x1, PT ;  /* 0x000000010c00780c */ /* 0x000fda0003f45270 */
[----:B------:R-:W0:Y:S02]  /*9270*/  @P2 LDC.64 R10, c[0x0][0x9e8] ;  /* 0x00027a00ff0a2b82 */ /* 0x000e240000000a00 */
[----:B0-----:R-:W-:-:S05]  /*9280*/  @P2 IMAD.HI.U32 R10, R5, R10, RZ ;  /* 0x0000000a050a2227 */ /* 0x001fca00078e00ff */
[----:B------:R-:W-:-:S07]  /*9290*/  @P2 SHF.R.U32.HI R5, RZ, R11, R10 ;  /* 0x0000000bff052219 */ /* 0x000fce000001160a */
.L_x_864:
[----:B------:R-:W-:-:S05]  /*92a0*/  IMAD R5, R5, R12, RZ ;  /* 0x0000000c05057224 */ /* 0x000fca00078e02ff */
[----:B------:R-:W-:-:S07]  /*92b0*/  VIMNMX R6, R6, R5, !PT ;  /* 0x0000000506067248 */ /* 0x000fce0007fe0100 */
.L_x_862:
[----:B------:R-:W-:-:S05]  /*92c0*/  VIADD R6, R6, 0x7f ;  /* 0x0000007f06067836 */ /* 0x000fca0000000000 */
[----:B------:R-:W-:-:S04]  /*92d0*/  SHF.R.S32.HI R5, RZ, 0x1f, R6 ;  /* 0x0000001fff057819 */ /* 0x000fc80000011406 */
[----:B------:R-:W-:-:S04]  /*92e0*/  LEA.HI R5, R5, R6, RZ, 0x7 ;  /* 0x0000000605057211 */ /* 0x000fc800078f38ff */
[----:B------:R-:W-:-:S04]  /*92f0*/  SHF.R.S32.HI R5, RZ, 0x7, R5 ;  /* 0x00000007ff057819 */ /* 0x000fc80000011405 */
[----:B------:R-:W-:-:S04]  /*9300*/  VIMNMX R6, R5, UR39, !PT ;  /* 0x0000002705067c48 */ /* 0x000fc8000ffe0100 */
[----:B------:R-:W-:-:S13]  /*9310*/  ISETP.GE.AND P2, PT, R0, R6, PT ;  /* 0x000000060000720c */ /* 0x000fda0003f46270 */
[----:B------:R-:W-:Y:S05]  /*9320*/  @!P2 BRA `(.L_x_865) ;  /* 0x000000280028a947 */ /* 0x000fea0003800000 */
[----:B------:R-:W-:Y:S01]  /*9330*/  IMAD.MOV.U32 R7, RZ, RZ, R8 ;  /* 0x000000ffff077224 */ /* 0x000fe200078e0008 */
[----:B------:R-:W-:Y:S01]  /*9340*/  UMOV UR28, UR50 ;  /* 0x00000032001c7c82 */ /* 0x000fe20008000000 */
[----:B------:R-:W-:Y:S01]  /*9350*/  IMAD.MOV.U32 R5, RZ, RZ, R4 ;  /* 0x000000ffff057224 */ /* 0x000fe200078e0004 */
[----:B------:R-:W-:Y:S01]  /*9360*/  UMOV UR51, UR45 ;  /* 0x0000002d00337c82 */ /* 0x000fe20008000000 */
[----:B------:R-:W-:Y:S01]  /*9370*/  ULDC UR35, c[0x0][0x9d8] ;  /* 0x0002760000237ab9 */ /* 0x000fe20000000800 */
[----:B------:R-:W-:-:S05]  /*9380*/  ULDC UR34, c[0x0][0x988] ;  /* 0x0002620000227ab9 */ /* 0x000fca0000000800 */
.L_x_874:
[----:B------:R-:W-:Y:S01]  /*9390*/  UIADD3 UR45, UR51, 0x1, URZ ;  /* 0x00000001332d7890 */ /* 0x000fe2000fffe03f */
[----:B------:R-:W-:-:S03]  /*93a0*/  ISETP.NE.AND P2, PT, RZ, UR37, PT ;  /* 0x00000025ff007c0c */ /* 0x000fc6000bf45270 */
[----:B------:R-:W-:-:S04]  /*93b0*/  UISETP.NE.AND UP0, UPT, UR45, 0x2, UPT ;  /* 0x000000022d00788c */ /* 0x000fc8000bf05270 */
[----:B------:R-:W-:Y:S02]  /*93c0*/  USEL UR50, URZ, 0x1, UP0 ;  /* 0x000000013f327887 */ /* 0x000fe40008000000 */
[----:B------:R-:W-:Y:S02]  /*93d0*/  USEL UR45, UR45, URZ, UP0 ;  /* 0x0000003f2d2d7287 */ /* 0x000fe40008000000 */
[----:B------:R-:W-:Y:S02]  /*93e0*/  ULOP3.LUT UR50, UR28, UR50, URZ, 0x3c, !UPT ;  /* 0x000000321c327292 */ /* 0x000fe4000f8e3c3f */
[----:B0-----:R-:W-:Y:S10]  /*93f0*/  @P2 BRA `(.L_x_866) ;  /* 0x00000000002c2947 */ /* 0x001ff40003800000 */
[----:B------:R-:W-:Y:S05]  /*9400*/  @!P0 BRA `(.L_x_867) ;  /* 0x0000000000048947 */ /* 0x000fea0003800000 */
[----:B------:R-:W-:Y:S01]  /*9410*/  BPT.TRAP 0x1 ;  /* 0x000000040000795c */ /* 0x000fe20000300000 */
.L_x_867:
[----:B------:R-:W-:Y:S01]  /*9420*/  ULEA UR6, UR45, UR42, 0x3 ;  /* 0x0000002a2d067291 */ /* 0x000fe2000f8e183f */
[----:B------:R-:W-:-:S05]  /*9430*/  IMAD.U32 R4, RZ, RZ, UR50 ;  /* 0x00000032ff047e24 */ /* 0x000fca000f8e00ff */
[----:B------:R-:W-:-:S04]  /*9440*/  SHF.L.U32 R4, R4, 0x1f, RZ ;  /* 0x0000001f04047819 */ /* 0x000fc800000006ff */
[----:B------:R0:W1:Y:S01]  /*9450*/  SYNCS.PHASECHK.TRANS64.TRYWAIT P3, [UR6+0x2d830], R4 ;  /* 0x02d83004ff0075a7 */ /* 0x0000620008060146 */
[----:B------:R-:W-:Y:S05]  /*9460*/  @!P0 BRA `(.L_x_868) ;  /* 0x0000000000048947 */ /* 0x000fea0003800000 */
[----:B------:R-:W-:Y:S01]  /*9470*/  BPT.TRAP 0x1 ;  /* 0x000000040000795c */ /* 0x000fe20000300000 */
.L_x_868:
[----:B-1----:R-:W-:Y:S05]  /*9480*/  @P3 BRA `(.L_x_866) ;  /* 0x0000000000083947 */ /* 0x002fea0003800000 */
[----:B------:R-:W1:Y:S02]  /*9490*/  SYNCS.PHASECHK.TRANS64.TRYWAIT P3, [UR6+0x2d830], R4 ;  /* 0x02d83004ff0075a7 */ /* 0x000e640008060146 */
[----:B-1----:R-:W-:Y:S05]  /*94a0*/  @!P3 BRA `(.L_x_869) ;  /* 0x000000d0005cb947 */ /* 0x002fea0003800000 */
.L_x_866:
[----:B------:R-:W2:Y:S01]  /*94b0*/  S2R R8, SR_TID.X ;  /* 0x0000000000087919 */ /* 0x000ea20000002100 */
        /* <DEDUP_REMOVED lines=13> */
[----:B01----:R-:W-:-:S05]  /*9590*/  VIADD R4, R8, 0x8 ;  /* 0x0000000808047836 */ /* 0x003fca0000000000 */
[----:B------:R0:W-:Y:S06]  /*95a0*/  BAR.SYNC.DEFER_BLOCKING R4, 0x100 ;  /* 0x000400040000751d */ /* 0x0001ec0000010000 */
[----:B------:R-:W-:-:S06]  /*95b0*/  WARPGROUP.ARRIVE ;  /* 0x00000000000079c5 */ /* 0x000fcc0000000000 */
        /* <DEDUP_REMOVED lines=17> */
[----:B0-----:R-:W-:Y:S05]  /*96d0*/  @P2 BRA `(.L_x_870) ;  /* 0x00000000002c2947 */ /* 0x001fea0003800000 */
[----:B------:R-:W-:Y:S05]  /*96e0*/  @!P0 BRA `(.L_x_871) ;  /* 0x0000000000048947 */ /* 0x000fea0003800000 */
[----:B------:R-:W-:Y:S01]  /*96f0*/  BPT.TRAP 0x1 ;  /* 0x000000040000795c */ /* 0x000fe20000300000 */
.L_x_871:
[----:B------:R-:W-:Y:S01]  /*9700*/  ULEA UR6, UR51, UR42, 0x3 ;  /* 0x0000002a33067291 */ /* 0x000fe2000f8e183f */
[----:B------:R-:W-:-:S05]  /*9710*/  IMAD.U32 R4, RZ, RZ, UR28 ;  /* 0x0000001cff047e24 */ /* 0x000fca000f8e00ff */
[----:B------:R-:W-:-:S04]  /*9720*/  SHF.L.U32 R4, R4, 0x1f, RZ ;  /* 0x0000001f04047819 */ /* 0x000fc800000006ff */
[----:B------:R0:W1:Y:S01]  /*9730*/  SYNCS.PHASECHK.TRANS64.TRYWAIT P2, [UR6+0x2d850], R4 ;  /* 0x02d85004ff0075a7 */ /* 0x0000620008040146 */
[----:B------:R-:W-:Y:S05]  /*9740*/  @!P0 BRA `(.L_x_872) ;  /* 0x0000000000048947 */ /* 0x000fea0003800000 */
[----:B------:R-:W-:Y:S01]  /*9750*/  BPT.TRAP 0x1 ;  /* 0x000000040000795c */ /* 0x000fe20000300000 */
.L_x_872:
[----:B-1----:R-:W-:Y:S05]  /*9760*/  @P2 BRA `(.L_x_870) ;  /* 0x0000000000082947 */ /* 0x002fea0003800000 */
[----:B------:R-:W1:Y:S02]  /*9770*/  SYNCS.PHASECHK.TRANS64.TRYWAIT P2, [UR6+0x2d850], R4 ;  /* 0x02d85004ff0075a7 */ /* 0x000e640008040146 */
[----:B-1----:R-:W-:Y:S05]  /*9780*/  @!P2 BRA `(.L_x_873) ;  /* 0x000000cc00bca947 */ /* 0x002fea0003800000 */
.L_x_870:
[----:B------:R-:W-:Y:S01]  /*9790*/  UIADD3 UR6, UR42, 0x400, URZ ;  /* 0x000004002a067890 */ /* 0x000fe2000fffe03f */
[----:B------:R-:W-:Y:S01]  /*97a0*/  WARPGROUP.ARRIVE ;  /* 0x00000000000079c5 */ /* 0x000fe20000000000 */
[----:B------:R-:W-:Y:S01]  /*97b0*/  UMOV UR29, 0x40000040 ;  /* 0x40000040001d7882 */ /* 0x000fe20000000000 */
[----:B------:R-:W-:Y:S01]  /*97c0*/  UMOV UR31, 0x80000020 ;  /* 0x80000020001f7882 */ /* 0x000fe20000000000 */
[----:B------:R-:W-:Y:S01]  /*97d0*/  USHF.R.U32.HI UR6, URZ, 0x4, UR6 ;  /* 0x000000043f067899 */ /* 0x000fe20008011606 */
[----:B------:R-:W-:Y:S01]  /*97e0*/  FMUL.FTZ R8, R24, UR35 ;  /* 0x0000002318087c20 */ /* 0x000fe20008410000 */
[----:B------:R-:W-:Y:S01]  /*97f0*/  FMUL.FTZ R10, R25, UR35 ;  /* 0x00000023190a7c20 */ /* 0x000fe20008410000 */
[----:B------:R-:W-:Y:S01]  /*9800*/  FMUL.FTZ R12, R28, UR35 ;  /* 0x000000231c0c7c20 */ /* 0x000fe20008410000 */
[----:B------:R-:W-:Y:S01]  /*9810*/  ULOP3.LUT UR6, UR6, 0x3fff, URZ, 0xc0, !UPT ;  /* 0x00003fff06067892 */ /* 0x000fe2000f8ec03f */
[----:B------:R-:W-:Y:S01]  /*9820*/  FMUL.FTZ R13, R29, UR35 ;  /* 0x000000231d0d7c20 */ /* 0x000fe20008410000 */
[----:B------:R-:W-:Y:S01]  /*9830*/  FMUL.FTZ R20, R32, UR35 ;  /* 0x0000002320147c20 */ /* 0x000fe20008410000 */
[----:B------:R-:W2:Y:S01]  /*9840*/  MUFU.TANH R8, R8 ;  /* 0x0000000800087308 */ /* 0x000ea20000002400 */
[----:B------:R-:W-:Y:S01]  /*9850*/  ULOP3.LUT UR7, UR6, 0x2000000, URZ, 0xfc, !UPT ;  /* 0x0200000006077892 */ /* 0x000fe2000f8efc3f */
[----:B------:R-:W-:Y:S01]  /*9860*/  FMUL.FTZ R24, R33, UR35 ;  /* 0x0000002321187c20 */ /* 0x000fe20008410000 */
[----:B------:R-:W-:Y:S01]  /*9870*/  ULOP3.LUT UR6, UR36, 0x10000, URZ, 0xfc, !UPT ;  /* 0x0001000024067892 */ /* 0x000fe2000f8efc3f */
[----:B------:R-:W-:Y:S01]  /*9880*/  FMUL.FTZ R21, R34, UR35 ;  /* 0x0000002322157c20 */ /* 0x000fe20008410000 */
[----:B------:R-:W-:Y:S01]  /*9890*/  UIMAD UR7, UR51, 0x600, UR7 ;  /* 0x00000600330778a4 */ /* 0x000fe2000f8e0207 */
[----:B------:R-:W-:Y:S01]  /*98a0*/  FMUL.FTZ R34, R44, UR35 ;  /* 0x000000232c227c20 */ /* 0x000fe20008410000 */
[----:B------:R-:W-:Y:S01]  /*98b0*/  FMUL.FTZ R44, R53, UR35 ;  /* 0x00000023352c7c20 */ /* 0x000fe20008410000 */
[----:B------:R-:W3:Y:S01]  /*98c0*/  MUFU.TANH R10, R10 ;  /* 0x0000000a000a7308 */ /* 0x000ee20000002400 */
[----:B-1----:R-:W-:Y:S01]  /*98d0*/  FMUL.FTZ R9, R26, UR35 ;  /* 0x000000231a097c20 */ /* 0x002fe20008410000 */
[----:B------:R-:W-:Y:S01]  /*98e0*/  UMOV UR28, UR6 ;  /* 0x00000006001c7c82 */ /* 0x000fe20008000000 */
[----:B------:R-:W-:Y:S01]  /*98f0*/  FMUL.FTZ R26, R36, UR35 ;  /* 0x00000023241a7c20 */ /* 0x000fe20008410000 */
[----:B------:R-:W-:Y:S01]  /*9900*/  UMOV UR30, UR7 ;  /* 0x00000007001e7c82 */ /* 0x000fe20008000000 */
[----:B------:R-:W-:Y:S01]  /*9910*/  FMUL.FTZ R28, R37, UR35 ;  /* 0x00000023251c7c20 */ /* 0x000fe20008410000 */
[----:B------:R-:W-:Y:S01]  /*9920*/  HGMMA.64x96x16.F32.BF16 R88, gdesc[UR28].tnspB, R88, gsb0 ;  /* 0x416000001c5879f0 */ /* 0x000fe20008001858 */
[----:B------:R-:W-:Y:S01]  /*9930*/  UIADD3 UR28, UR6, 0x2, URZ ;  /* 0x00000002061c7890 */ /* 0x000fe2000fffe03f */
[----:B------:R-:W0:Y:S01]  /*9940*/  MUFU.TANH R12, R12 ;  /* 0x0000000c000c7308 */ /* 0x000e220000002400 */
[----:B------:R-:W-:Y:S01]  /*9950*/  UIADD3 UR30, UR7, 0x40, URZ ;  /* 0x00000040071e7890 */ /* 0x000fe2000fffe03f */
[----:B--2---:R-:W-:Y:S01]  /*9960*/  FMNMX.FTZ R53, R8, R5, !PT ;  /* 0x0000000508357209 */ /* 0x004fe20007810000 */
[----:B------:R-:W-:Y:S01]  /*9970*/  UMOV UR29, 0x40000040 ;  /* 0x40000040001d7882 */ /* 0x000fe20000000000 */
[----:B------:R-:W-:Y:S01]  /*9980*/  UMOV UR31, 0x80000020 ;  /* 0x80000020001f7882 */ /* 0x000fe20000000000 */
[----:B------:R-:W-:Y:S01]  /*9990*/  FMUL.FTZ R14, R30, UR35 ;  /* 0x000000231e0e7c20 */ /* 0x000fe20008410000 */
[----:B------:R-:W-:Y:S01]  /*99a0*/  FMUL.FTZ R30, R40, UR35 ;  /* 0x00000023281e7c20 */ /* 0x000fe20008410000 */
[----:B------:R-:W-:Y:S01]  /*99b0*/  FMUL.FTZ R36, R45, UR35 ;  /* 0x000000232d247c20 */ /* 0x000fe20008410000 */
[----:B------:R-:W1:Y:S01]  /*99c0*/  MUFU.TANH R13, R13 ;  /* 0x0000000d000d7308 */ /* 0x000e620000002400 */
[----:B---3--:R-:W-:Y:S01]  /*99d0*/  FMNMX.FTZ R53, R10, R53, !PT ;  /* 0x000000350a357209 */ /* 0x008fe20007810000 */
        /* <DEDUP_REMOVED lines=51> */
[----:B------:R-:W2:Y:S03]  /*9d10*/  S2R R151, SR_TID.X ;  /* 0x0000000000977919 */ /* 0x000ea60000002100 */
[----:B------:R-:W3:Y:S01]  /*9d20*/  MUFU.TANH R34, R34 ;  /* 0x0000002200227308 */ /* 0x000ee20000002400 */
[----:B0-----:R-:W-:-:S07]  /*9d30*/  FMNMX.FTZ R57, R30, R57, !PT ;  /* 0x000000391e397209 */ /* 0x001fce0007810000 */
[----:B------:R-:W0:Y:S01]  /*9d40*/  MUFU.TANH R36, R36 ;  /* 0x0000002400247308 */ /* 0x000e220000002400 */
[----:B-1----:R-:W-:-:S07]  /*9d50*/  FMNMX.FTZ R57, R32, R57, !PT ;  /* 0x0000003920397209 */ /* 0x002fce0007810000 */
[----:B------:R-:W1:Y:S01]  /*9d60*/  MUFU.TANH R38, R38 ;  /* 0x0000002600267308 */ /* 0x000e620000002400 */
[----:B---3--:R-:W-:Y:S01]  /*9d70*/  FMNMX.FTZ R59, R34, R57, !PT ;  /* 0x00000039223b7209 */ /* 0x008fe20007810000 */
[----:B------:R-:W-:Y:S01]  /*9d80*/  FMUL.FTZ R57, R72, UR35 ;  /* 0x0000002348397c20 */ /* 0x000fe20008410000 */
[----:B------:R-:W-:-:S05]  /*9d90*/  FMUL.FTZ R72, R78, UR35 ;  /* 0x000000234e487c20 */ /* 0x000fca0008410000 */
[----:B------:R-:W3:Y:S01]  /*9da0*/  MUFU.TANH R39, R39 ;  /* 0x0000002700277308 */ /* 0x000ee20000002400 */
[----:B0-----:R-:W-:Y:S02]  /*9db0*/  FMNMX.FTZ R59, R36, R59, !PT ;  /* 0x0000003b243b7209 */ /* 0x001fe40007810000 */
[----:B--2---:R-:W-:Y:S02]  /*9dc0*/  SHF.R.U32.HI R143, RZ, 0x7, R151 ;  /* 0x00000007ff8f7819 */ /* 0x004fe40000011697 */
[----:B------:R-:W-:-:S03]  /*9dd0*/  ISETP.GE.U32.AND P2, PT, R151, 0x180, PT ;  /* 0x000001809700780c */ /* 0x000fc60003f46070 */
[----:B------:R-:W0:Y:S01]  /*9de0*/  MUFU.TANH R42, R42 ;  /* 0x0000002a002a7308 */ /* 0x000e220000002400 */
[----:B-1----:R-:W-:Y:S01]  /*9df0*/  FMNMX.FTZ R4, R38, R59, !PT ;  /* 0x0000003b26047209 */ /* 0x002fe20007810000 */
[----:B------:R-:W-:Y:S02]  /*9e00*/  WARPGROUP.DEPBAR.LE gsb0, 0x0 ;  /* 0x00008000000079c5 */ /* 0x000fe40000010000 */
[----:B------:R-:W-:-:S04]  /*9e10*/  WARPGROUP.ARRIVE ;  /* 0x00000000000079c5 */ /* 0x000fc80000000000 */
[----:B------:R-:W1:Y:S01]  /*9e20*/  MUFU.TANH R44, R44 ;  /* 0x0000002c002c7308 */ /* 0x000e620000002400 */
[----:B---3--:R-:W-:Y:S01]  /*9e30*/  FMNMX.FTZ R59, R39, R4, !PT ;  /* 0x00000004273b7209 */ /* 0x008fe20007810000 */
[----:B------:R-:W-:Y:S01]  /*9e40*/  HGMMA.64x96x16.F32.BF16 R88, gdesc[UR28].tnspB, R88, gsb0 ;  /* 0x416000001c5879f0 */ /* 0x000fe20008001858 */
[----:B------:R-:W-:Y:S02]  /*9e50*/  UIADD3 UR28, UR6, 0x4, URZ ;  /* 0x00000004061c7890 */ /* 0x000fe4000fffe03f */
[----:B------:R-:W-:-:S03]  /*9e60*/  UIADD3 UR30, UR7, 0x80, URZ ;  /* 0x00000080071e7890 */ /* 0x000fc6000fffe03f */
[----:B------:R-:W2:Y:S01]  /*9e70*/  MUFU.TANH R46, R46 ;  /* 0x0000002e002e7308 */ /* 0x000ea20000002400 */
[----:B------:R-:W-:Y:S01]  /*9e80*/  UMOV UR29, 0x40000040 ;  /* 0x40000040001d7882 */ /* 0x000fe20000000000 */
[----:B------:R-:W-:Y:S01]  /*9e90*/  UMOV UR31, 0x80000020 ;  /* 0x80000020001f7882 */ /* 0x000fe20000000000 */
[----:B0-----:R-:W-:Y:S01]  /*9ea0*/  FMNMX.FTZ R61, R42, R59, !PT ;  /* 0x0000003b2a3d7209 */ /* 0x001fe20007810000 */
[----:B------:R-:W-:Y:S01]  /*9eb0*/  FMUL.FTZ R59, R76, UR35 ;  /* 0x000000234c3b7c20 */ /* 0x000fe20008410000 */
[----:B------:R-:W-:-:S03]  /*9ec0*/  FMUL.FTZ R76, R86, UR35 ;  /* 0x00000023564c7c20 */ /* 0x000fc60008410000 */
        /* <DEDUP_REMOVED lines=31> */
[----:B------:R-:W-:Y:S02]  /*a0c0*/  UIADD3 UR28, UR6, 0x6, URZ ;  /* 0x00000006061c7890 */ /* 0x000fe4000fffe03f */
[----:B------:R-:W-:Y:S01]  /*a0d0*/  UIADD3 UR30, UR7, 0xc0, URZ ;  /* 0x000000c0071e7890 */ /* 0x000fe2000fffe03f */
[----:B------:R-:W-:Y:S01]  /*a0e0*/  UMOV UR29, 0x40000040 ;  /* 0x40000040001d7882 */ /* 0x000fe20000000000 */
[----:B------:R-:W-:Y:S01]  /*a0f0*/  UMOV UR31, 0x80000020 ;  /* 0x80000020001f7882 */ /* 0x000fe20000000000 */
        /* <DEDUP_REMOVED lines=8> */
[----:B------:R-:W-:Y:S01]  /*a180*/  FMUL.FTZ R69, R71, UR35 ;  /* 0x0000002347457c20 */ /* 0x000fe20008410000 */
[----:B------:R-:W-:Y:S01]  /*a190*/  FMUL.FTZ R71, R75, UR35 ;  /* 0x000000234b477c20 */ /* 0x000fe20008410000 */
[----:B------:R-:W-:Y:S02]  /*a1a0*/  FMUL.FTZ R75, R83, UR35 ;  /* 0x00000023534b7c20 */ /* 0x000fe40008410000 */
[----:B------:R-:W2:Y:S02]  /*a1b0*/  SHFL.BFLY PT, R73, R4, 0x2, 0x1f ;  /* 0x0c401f0004497f89 */ /* 0x000ea400000e0000 */
[----:B------:R-:W3:Y:S08]  /*a1c0*/  MUFU.TANH R14, R14 ;  /* 0x0000000e000e7308 */ /* 0x000ef00000002400 */
[----:B------:R-:W4:Y:S08]  /*a1d0*/  MUFU.TANH R15, R15 ;  /* 0x0000000f000f7308 */ /* 0x000f300000002400 */
[----:B------:R-:W5:Y:S01]  /*a1e0*/  MUFU.TANH R21, R21 ;  /* 0x0000001500157308 */ /* 0x000f620000002400 */
[----:B--2---:R-:W-:Y:S01]  /*a1f0*/  FMNMX.FTZ R80, R4, R73, !PT ;  /* 0x0000004904507209 */ /* 0x004fe20007810000 */
[----:B------:R-:W-:-:S06]  /*a200*/  FMUL.FTZ R73, R79, UR35 ;  /* 0x000000234f497c20 */ /* 0x000fcc0008410000 */
[----:B------:R-:W2:Y:S01]  /*a210*/  MUFU.TANH R25, R25 ;  /* 0x0000001900197308 */ /* 0x000ea20000002400 */
[----:B------:R-:W0:Y:S07]  /*a220*/  SHFL.BFLY PT, R81, R80, 0x1, 0x1f ;  /* 0x0c201f0050517f89 */ /* 0x000e2e00000e0000 */
[----:B------:R-:W2:Y:S08]  /*a230*/  MUFU.TANH R27, R27 ;  /* 0x0000001b001b7308 */ /* 0x000eb00000002400 */
[----:B------:R-:W2:Y:S08]  /*a240*/  MUFU.TANH R29, R29 ;  /* 0x0000001d001d7308 */ /* 0x000eb00000002400 */
[----:B------:R-:W2:Y:S01]  /*a250*/  MUFU.TANH R31, R31 ;  /* 0x0000001f001f7308 */ /* 0x000ea20000002400 */
[----:B0-----:R-:W-:-:S05]  /*a260*/  FMNMX.FTZ R4, R80, R81, !PT ;  /* 0x0000005150047209 */ /* 0x001fca0007810000 */
[C---:B------:R-:W-:Y:S02]  /*a270*/  FMUL.FTZ R79, R4.reuse, UR34 ;  /* 0x00000022044f7c20 */ /* 0x040fe40008410000 */
[----:B------:R-:W0:Y:S01]  /*a280*/  MUFU.TANH R33, R33 ;  /* 0x0000002100217308 */ /* 0x000e220000002400 */
[----:B------:R-:W-:Y:S01]  /*a290*/  FADD.FTZ R5, -R4, R5 ;  /* 0x0000000504057221 */ /* 0x000fe20000010100 */
[--C-:B------:R-:W-:Y:S01]  /*a2a0*/  FFMA.FTZ R78, R8, UR34, -R79.reuse ;  /* 0x00000022084e7c23 */ /* 0x100fe2000801084f */
[----:B------:R-:W-:Y:S01]  /*a2b0*/  FMNMX.FTZ R8, R9, R7, !PT ;  /* 0x0000000709087209 */ /* 0x000fe20007810000 */
[--C-:B------:R-:W-:Y:S01]  /*a2c0*/  FFMA.FTZ R82, R39, UR34, -R79.reuse ;  /* 0x0000002227527c23 */ /* 0x100fe2000801084f */
[----:B------:R-:W-:Y:S02]  /*a2d0*/  WARPGROUP.DEPBAR.LE gsb0, 0x0 ;  /* 0x00008000000079c5 */ /* 0x000fe40000010000 */
[----:B------:R-:W-:Y:S01]  /*a2e0*/  WARPGROUP.ARRIVE ;  /* 0x00000000000079c5 */ /* 0x000fe20000000000 */
[----:B-1----:R-:W-:Y:S01]  /*a2f0*/  FMNMX.FTZ R81, R11, R8, !PT ;  /* 0x000000080b517209 */ /* 0x002fe20007810000 */
[----:B------:R-:W1:Y:S01]  /*a300*/  MUFU.TANH R35, R35 ;  /* 0x0000002300237308 */ /* 0x000e620000002400 */
[--C-:B------:R-:W-:Y:S01]  /*a310*/  FFMA.FTZ R80, R36, UR34, -R79.reuse ;  /* 0x0000002224507c23 */ /* 0x100fe2000801084f */
[--C-:B------:R-:W-:Y:S01]  /*a320*/  FFMA.FTZ R10, R10, UR34, -R79.reuse ;  /* 0x000000220a0a7c23 */ /* 0x100fe2000801084f */
[----:B---3--:R-:W-:Y:S01]  /*a330*/  FMNMX.FTZ R8, R14, R81, !PT ;  /* 0x000000510e087209 */ /* 0x008fe20007810000 */
[----:B------:R-:W-:Y:S01]  /*a340*/  HGMMA.64x96x16.F32.BF16 R88, gdesc[UR28].tnspB, R88, gsb0 ;  /* 0x416000001c5879f0 */ /* 0x000fe20008001858 */
[----:B------:R-:W-:Y:S01]  /*a350*/  UIADD3 UR28, UR6, 0x600, URZ ;  /* 0x00000600061c7890 */ /* 0x000fe2000fffe03f */
[--C-:B------:R-:W-:Y:S01]  /*a360*/  FFMA.FTZ R12, R12, UR34, -R79.reuse ;  /* 0x000000220c0c7c23 */ /* 0x100fe2000801084f */
[----:B------:R-:W-:Y:S01]  /*a370*/  UIADD3 UR30, UR7, 0x100, URZ ;  /* 0x00000100071e7890 */ /* 0x000fe2000fffe03f */
[----:B----4-:R-:W-:Y:S01]  /*a380*/  FMNMX.FTZ R8, R15, R8, !PT ;  /* 0x000000080f087209 */ /* 0x010fe20007810000 */
[----:B------:R-:W-:Y:S01]  /*a390*/  UMOV UR29, 0x40000040 ;  /* 0x40000040001d7882 */ /* 0x000fe20000000000 */
[----:B------:R-:W-:Y:S01]  /*a3a0*/  UMOV UR31, 0x80000020 ;  /* 0x80000020001f7882 */ /* 0x000fe20000000000 */
[----:B------:R-:W3:Y:S01]  /*a3b0*/  MUFU.TANH R37, R37 ;  /* 0x0000002500257308 */ /* 0x000ee20000002400 */
[----:B-----5:R-:W-:Y:S01]  /*a3c0*/  FMNMX.FTZ R8, R21, R8, !PT ;  /* 0x0000000815087209 */ /* 0x020fe20007810000 */
[--C-:B------:R-:W-:Y:S01]  /*a3d0*/  FFMA.FTZ R13, R13, UR34, -R79.reuse ;  /* 0x000000220d0d7c23 */ /* 0x100fe2000801084f */
[--C-:B------:R-:W-:Y:S01]  /*a3e0*/  FFMA.FTZ R20, R20, UR34, -R79.reuse ;  /* 0x0000002214147c23 */ /* 0x100fe2000801084f */
[--C-:B------:R-:W-:Y:S01]  /*a3f0*/  FFMA.FTZ R24, R24, UR34, -R79.reuse ;  /* 0x0000002218187c23 */ /* 0x100fe2000801084f */
[----:B--2---:R-:W-:Y:S01]  /*a400*/  FMNMX.FTZ R8, R25, R8, !PT ;  /* 0x0000000819087209 */ /* 0x004fe20007810000 */
[--C-:B------:R-:W-:Y:S01]  /*a410*/  FFMA.FTZ R26, R26, UR34, -R79.reuse ;  /* 0x000000221a1a7c23 */ /* 0x100fe2000801084f */
[--C-:B------:R-:W-:Y:S01]  /*a420*/  FFMA.FTZ R28, R28, UR34, -R79.reuse ;  /* 0x000000221c1c7c23 */ /* 0x100fe2000801084f */
[----:B------:R-:W2:Y:S01]  /*a430*/  MUFU.TANH R40, R40 ;  /* 0x0000002800287308 */ /* 0x000ea20000002400 */
[----:B------:R-:W-:Y:S01]  /*a440*/  FMNMX.FTZ R8, R27, R8, !PT ;  /* 0x000000081b087209 */ /* 0x000fe20007810000 */
[--C-:B------:R-:W-:Y:S01]  /*a450*/  FFMA.FTZ R30, R30, UR34, -R79.reuse ;  /* 0x000000221e1e7c23 */ /* 0x100fe2000801084f */
[--C-:B------:R-:W-:Y:S01]  /*a460*/  FFMA.FTZ R32, R32, UR34, -R79.reuse ;  /* 0x0000002220207c23 */ /* 0x100fe2000801084f */
[--C-:B------:R-:W-:Y:S01]  /*a470*/  FFMA.FTZ R34, R34, UR34, -R79.reuse ;  /* 0x0000002222227c23 */ /* 0x100fe2000801084f */
[----:B------:R-:W-:Y:S01]  /*a480*/  FMNMX.FTZ R8, R29, R8, !PT ;  /* 0x000000081d087209 */ /* 0x000fe20007810000 */
[--C-:B------:R-:W-:Y:S01]  /*a490*/  FFMA.FTZ R38, R38, UR34, -R79.reuse ;  /* 0x0000002226267c23 */ /* 0x100fe2000801084f */
[--C-:B------:R-:W-:Y:S01]  /*a4a0*/  FFMA.FTZ R42, R42, UR34, -R79.reuse ;  /* 0x000000222a2a7c23 */ /* 0x100fe2000801084f */
[----:B------:R-:W4:Y:S01]  /*a4b0*/  MUFU.TANH R41, R41 ;  /* 0x0000002900297308 */ /* 0x000f220000002400 */
[----:B------:R-:W-:Y:S01]  /*a4c0*/  FMNMX.FTZ R8, R31, R8, !PT ;  /* 0x000000081f087209 */ /* 0x000fe20007810000 */
[--C-:B------:R-:W-:Y:S01]  /*a4d0*/  FFMA.FTZ R44, R44, UR34, -R79.reuse ;  /* 0x000000222c2c7c23 */ /* 0x100fe2000801084f */
[--C-:B------:R-:W-:Y:S01]  /*a4e0*/  FFMA.FTZ R46, R46, UR34, -R79.reuse ;  /* 0x000000222e2e7c23 */ /* 0x100fe2000801084f */
[--C-:B------:R-:W-:Y:S01]  /*a4f0*/  FFMA.FTZ R47, R47, UR34, -R79.reuse ;  /* 0x000000222f2f7c23 */ /* 0x100fe2000801084f */
[----:B0-----:R-:W-:Y:S01]  /*a500*/  FMNMX.FTZ R8, R33, R8, !PT ;  /* 0x0000000821087209 */ /* 0x001fe20007810000 */
[--C-:B------:R-:W-:Y:S01]  /*a510*/  FFMA.FTZ R50, R50, UR34, -R79.reuse ;  /* 0x0000002232327c23 */ /* 0x100fe2000801084f */
[--C-:B------:R-:W-:Y:S01]  /*a520*/  FFMA.FTZ R52, R52, UR34, -R79.reuse ;  /* 0x0000002234347c23 */ /* 0x100fe2000801084f */
[----:B------:R-:W0:Y:S01]  /*a530*/  MUFU.TANH R43, R43 ;  /* 0x0000002b002b7308 */ /* 0x000e220000002400 */
[----:B-1----:R-:W-:Y:S01]  /*a540*/  FMNMX.FTZ R8, R35, R8, !PT ;  /* 0x0000000823087209 */ /* 0x002fe20007810000 */
[--C-:B------:R-:W-:Y:S01]  /*a550*/  FFMA.FTZ R53, R53, UR34, -R79.reuse ;  /* 0x0000002235357c23 */ /* 0x100fe2000801084f */
[--C-:B------:R-:W-:Y:S01]  /*a560*/  FFMA.FTZ R54, R54, UR34, -R79.reuse ;  /* 0x0000002236367c23 */ /* 0x100fe2000801084f */
[--C-:B------:R-:W-:Y:S01]  /*a570*/  FFMA.FTZ R55, R55, UR34, -R79.reuse ;  /* 0x0000002237377c23 */ /* 0x100fe2000801084f */
[----:B---3--:R-:W-:Y:S01]  /*a580*/  FMNMX.FTZ R81, R37, R8, !PT ;  /* 0x0000000825517209 */ /* 0x008fe20007810000 */
[--C-:B------:R-:W-:Y:S01]  /*a590*/  FFMA.FTZ R56, R56, UR34, -R79.reuse ;  /* 0x0000002238387c23 */ /* 0x100fe2000801084f */
[--C-:B------:R-:W-:Y:S01]  /*a5a0*/  FFMA.FTZ R57, R57, UR34, -R79.reuse ;  /* 0x0000002239397c23 */ /* 0x100fe2000801084f */
[----:B------:R-:W1:Y:S01]  /*a5b0*/  MUFU.TANH R45, R45 ;  /* 0x0000002d002d7308 */ /* 0x000e620000002400 */
[----:B--2---:R-:W-:Y:S01]  /*a5c0*/  FMNMX.FTZ R8, R40, R81, !PT ;  /* 0x0000005128087209 */ /* 0x004fe20007810000 */
[--C-:B------:R-:W-:Y:S01]  /*a5d0*/  FFMA.FTZ R58, R58, UR34, -R79.reuse ;  /* 0x000000223a3a7c23 */ /* 0x100fe2000801084f */
[--C-:B------:R-:W-:Y:S01]  /*a5e0*/  FFMA.FTZ R59, R59, UR34, -R79.reuse ;  /* 0x000000223b3b7c23 */ /* 0x100fe2000801084f */
[--C-:B------:R-:W-:Y:S01]  /*a5f0*/  FFMA.FTZ R60, R60, UR34, -R79.reuse ;  /* 0x000000223c3c7c23 */ /* 0x100fe2000801084f */
[----:B----4-:R-:W-:Y:S01]  /*a600*/  FMNMX.FTZ R8, R41, R8, !PT ;  /* 0x0000000829087209 */ /* 0x010fe20007810000 */
[--C-:B------:R-:W-:Y:S01]  /*a610*/  FFMA.FTZ R61, R61, UR34, -R79.reuse ;  /* 0x000000223d3d7c23 */ /* 0x100fe2000801084f */
[--C-:B------:R-:W-:Y:S01]  /*a620*/  FFMA.FTZ R62, R62, UR34, -R79.reuse ;  /* 0x000000223e3e7c23 */ /* 0x100fe2000801084f */
[----:B------:R-:W2:Y:S01]  /*a630*/  MUFU.TANH R48, R48 ;  /* 0x0000003000307308 */ /* 0x000ea20000002400 */
[----:B0-----:R-:W-:Y:S01]  /*a640*/  FMNMX.FTZ R8, R43, R8, !PT ;  /* 0x000000082b087209 */ /* 0x001fe20007810000 */
[--C-:B------:R-:W-:Y:S01]  /*a650*/  FFMA.FTZ R65, R65, UR34, -R79.reuse ;  /* 0x0000002241417c23 */ /* 0x100fe2000801084f */
[----:B------:R-:W-:Y:S01]  /*a660*/  FFMA.FTZ R64, R64, UR34, -R79 ;  /* 0x0000002240407c23 */ /* 0x000fe2000801084f */
[----:B------:R-:W-:-:S04]  /*a670*/  FMUL.FTZ R5, R5, UR34 ;  /* 0x0000002205057c20 */ /* 0x000fc80008410000 */
        /* <DEDUP_REMOVED lines=18> */
[----:B--2---:R-:W-:Y:S01]  /*a7a0*/  FMNMX.FTZ R8, R68, R39, !PT ;  /* 0x0000002744087209 */ /* 0x004fe20007810000 */
[----:B------:R-:W-:Y:S02]  /*a7b0*/  UIADD3 UR30, UR7, 0x140, URZ ;  /* 0x00000140071e7890 */ /* 0x000fe4000fffe03f */
[----:B------:R-:W1:Y:S01]  /*a7c0*/  MUFU.TANH R70, R70 ;  /* 0x0000004600467308 */ /* 0x000e620000002400 */
[----:B------:R-:W-:Y:S01]  /*a7d0*/  UMOV UR29, 0x40000040 ;  /* 0x40000040001d7882 */ /* 0x000fe20000000000 */
[----:B------:R-:W-:-:S06]  /*a7e0*/  UMOV UR31, 0x80000020 ;  /* 0x80000020001f7882 */ /* 0x000fcc0000000000 */
        /* <DEDUP_REMOVED lines=14> */
[----:B------:R-:W-:Y:S01]  /*a8d0*/  MUFU.EX2 R5, R5 ;  /* 0x0000000500057308 */ /* 0x000fe20000000800 */
[----:B-1----:R-:W-:-:S07]  /*a8e0*/  FMNMX.FTZ R8, R76, R39, !PT ;  /* 0x000000274c087209 */ /* 0x002fce0007810000 */
[----:B------:R-:W-:Y:S01]  /*a8f0*/  MUFU.EX2 R78, R78 ;  /* 0x0000004e004e7308 */ /* 0x000fe20000000800 */
[----:B--2---:R-:W-:-:S05]  /*a900*/  FMNMX.FTZ R8, R77, R8, !PT ;  /* 0x000000084d087209 */ /* 0x004fca0007810000 */
[----:B------:R-:W0:Y:S02]  /*a910*/  SHFL.BFLY PT, R39, R8, 0x2, 0x1f ;  /* 0x0c401f0008277f89 */ /* 0x000e2400000e0000 */
[----:B------:R1:W-:Y:S08]  /*a920*/  MUFU.EX2 R81, R38 ;  /* 0x0000002600517308 */ /* 0x0003f00000000800 */
[----:B------:R-:W-:Y:S01]  /*a930*/  MUFU.EX2 R10, R10 ;  /* 0x0000000a000a7308 */ /* 0x000fe20000000800 */
[----:B-1----:R-:W-:Y:S01]  /*a940*/  IMAD.U32 R38, RZ, RZ, UR51 ;  /* 0x00000033ff267e24 */ /* 0x002fe2000f8e00ff */
[----:B------:R-:W-:-:S04]  /*a950*/  UMOV UR51, UR45 ;  /* 0x0000002d00337c82 */ /* 0x000fc80008000000 */
[----:B------:R-:W-:Y:S02]  /*a960*/  @!P1 LEA R38, R38, UR42, 0x3 ;  /* 0x0000002a26269c11 */ /* 0x000fe4000f8e18ff */
[----:B------:R-:W-:Y:S01]  /*a970*/  MUFU.EX2 R12, R12 ;  /* 0x0000000c000c7308 */ /* 0x000fe20000000800 */
[----:B------:R-:W-:Y:S02]  /*a980*/  WARPGROUP.DEPBAR.LE gsb0, 0x0 ;  /* 0x00008000000079c5 */ /* 0x000fe40000010000 */
[----:B------:R-:W-:Y:S01]  /*a990*/  WARPGROUP.ARRIVE ;  /* 0x00000000000079c5 */ /* 0x000fe20000000000 */
[----:B------:R-:W-:Y:S01]  /*a9a0*/  @!P1 VIADD R38, R38, 0x2d860 ;  /* 0x0002d86026269836 */ /* 0x000fe20000000000 */
[----:B0-----:R-:W-:-:S03]  /*a9b0*/  FMNMX.FTZ R39, R8, R39, !PT ;  /* 0x0000002708277209 */ /* 0x001fc60007810000 */
[----:B------:R-:W-:Y:S01]  /*a9c0*/  MUFU.EX2 R13, R13 ;  /* 0x0000000d000d7308 */ /* 0x000fe20000000800 */
[----:B------:R-:W-:Y:S01]  /*a9d0*/  HGMMA.64x96x16.F32.BF16 R88, gdesc[UR28].tnspB, R88, gsb0 ;  /* 0x416000001c5879f0 */ /* 0x000fe20008001858 */
[----:B------:R-:W-:Y:S01]  /*a9e0*/  UIADD3 UR28, UR6, 0x604, URZ ;  /* 0x00000604061c7890 */ /* 0x000fe2000fffe03f */
[----:B------:R-:W0:Y:S01]  /*a9f0*/  SHFL.BFLY PT, R8, R39, 0x1, 0x1f ;  /* 0x0c201f0027087f89 */ /* 0x000e2200000e0000 */
[----:B------:R-:W-:Y:S01]  /*aa00*/  UIADD3 UR30, UR7, 0x180, URZ ;  /* 0x00000180071e7890 */ /* 0x000fe2000fffe03f */
[----:B------:R-:W-:Y:S01]  /*aa10*/  @!P1 PRMT R38, RZ, 0x654, R38 ;  /* 0x00000654ff269816 */ /* 0x000fe20000000026 */
[----:B------:R-:W-:Y:S01]  /*aa20*/  UMOV UR29, 0x40000040 ;  /* 0x40000040001d7882 */ /* 0x000fe20000000000 */
[----:B------:R-:W-:Y:S01]  /*aa30*/  UMOV UR31, 0x80000020 ;  /* 0x80000020001f7882 */ /* 0x000fe20000000000 */
[----:B------:R-:W-:Y:S08]  /*aa40*/  MUFU.EX2 R20, R20 ;  /* 0x0000001400147308 */ /* 0x000ff00000000800 */
[----:B------:R-:W-:Y:S08]  /*aa50*/  MUFU.EX2 R24, R24 ;  /* 0x0000001800187308 */ /* 0x000ff00000000800 */
[----:B------:R-:W-:Y:S01]  /*aa60*/  MUFU.EX2 R26, R26 ;  /* 0x0000001a001a7308 */ /* 0x000fe20000000800 */
[----:B0-----:R-:W-:-:S05]  /*aa70*/  FMNMX.FTZ R8, R39, R8, !PT ;  /* 0x0000000827087209 */ /* 0x001fca0007810000 */
[C---:B------:R-:W-:Y:S01]  /*aa80*/  FMUL.FTZ R36, R8.reuse, UR34 ;  /* 0x0000002208247c20 */ /* 0x040fe20008410000 */
[----:B------:R-:W-:Y:S01]  /*aa90*/  FADD.FTZ R7, -R8, R7 ;  /* 0x0000000708077221 */ /* 0x000fe20000010100 */
[----:B------:R-:W-:Y:S02]  /*aaa0*/  MUFU.EX2 R28, R28 ;  /* 0x0000001c001c7308 */ /* 0x000fe40000000800 */
[--C-:B------:R-:W-:Y:S01]  /*aab0*/  FFMA.FTZ R79, R21, UR34, -R36.reuse ;  /* 0x00000022154f7c23 */ /* 0x100fe20008010824 */
[--C-:B------:R-:W-:Y:S01]  /*aac0*/  FFMA.FTZ R21, R31, UR34, -R36.reuse ;  /* 0x000000221f157c23 */ /* 0x100fe20008010824 */
[----:B------:R-:W-:Y:S01]  /*aad0*/  FMUL.FTZ R7, R7, UR34 ;  /* 0x0000002207077c20 */ /* 0x000fe20008410000 */
[--C-:B------:R-:W-:Y:S01]  /*aae0*/  FFMA.FTZ R9, R9, UR34, -R36.reuse ;  /* 0x0000002209097c23 */ /* 0x100fe20008010824 */
[--C-:B------:R-:W-:Y:S01]  /*aaf0*/  FFMA.FTZ R31, R37, UR34, -R36.reuse ;  /* 0x00000022251f7c23 */ /* 0x100fe20008010824 */
[----:B------:R-:W-:Y:S02]  /*ab00*/  IMAD.U32 R37, RZ, RZ, UR45 ;  /* 0x0000002dff257e24 */ /* 0x000fe4000f8e00ff */
[--C-:B------:R-:W-:Y:S01]  /*ab10*/  FFMA.FTZ R11, R11, UR34, -R36.reuse ;  /* 0x000000220b0b7c23 */ /* 0x100fe20008010824 */
[--C-:B------:R-:W-:Y:S01]  /*ab20*/  FFMA.FTZ R39, R14, UR34, -R36.reuse ;  /* 0x000000220e277c23 */ /* 0x100fe20008010824 */
[----:B------:R-:W-:Y:S01]  /*ab30*/  MUFU.EX2 R7, R7 ;  /* 0x0000000700077308 */ /* 0x000fe20000000800 */
[----:B------:R-:W-:Y:S01]  /*ab40*/  VIADD R14, R143, 0x9 ;  /* 0x000000098f0e7836 */ /* 0x000fe20000000000 */
[----:B------:R-:W-:Y:S01]  /*ab50*/  @!P1 LEA R37, R37, UR42, 0x3 ;  /* 0x0000002a25259c11 */ /* 0x000fe2000f8e18ff */
[--C-:B------:R-:W-:Y:S01]  /*ab60*/  FFMA.FTZ R83, R15, UR34, -R36.reuse ;  /* 0x000000220f537c23 */ /* 0x100fe20008010824 */
[--C-:B------:R-:W-:Y:S01]  /*ab70*/  FFMA.FTZ R15, R40, UR34, -R36.reuse ;  /* 0x00000022280f7c23 */ /* 0x100fe20008010824 */
[--C-:B------:R-:W-:Y:S01]  /*ab80*/  FFMA.FTZ R25, R25, UR34, -R36.reuse ;  /* 0x0000002219197c23 */ /* 0x100fe20008010824 */
[----:B------:R-:W-:Y:S01]  /*ab90*/  SEL R40, R14, 0x9, !P2 ;  /* 0x000000090e287807 */ /* 0x000fe20005000000 */
[----:B------:R-:W-:Y:S01]  /*aba0*/  @!P1 VIADD R37, R37, 0x2d840 ;  /* 0x0002d84025259836 */ /* 0x000fe20000000000 */
[----:B------:R-:W0:Y:S01]  /*abb0*/  MUFU.EX2 R9, R9 ;  /* 0x0000000900097308 */ /* 0x000e220000000800 */
[--C-:B------:R-:W-:Y:S01]  /*abc0*/  FFMA.FTZ R27, R27, UR34, -R36.reuse ;  /* 0x000000221b1b7c23 */ /* 0x100fe20008010824 */
[--C-:B------:R-:W-:Y:S01]  /*abd0*/  FFMA.FTZ R29, R29, UR34, -R36.reuse ;  /* 0x000000221d1d7c23 */ /* 0x100fe20008010824 */
[--C-:B------:R-:W-:Y:S01]  /*abe0*/  FFMA.FTZ R33, R33, UR34, -R36.reuse ;  /* 0x0000002221217c23 */ /* 0x100fe20008010824 */
[----:B------:R-:W-:Y:S01]  /*abf0*/  @!P1 PRMT R37, RZ, 0x654, R37 ;  /* 0x00000654ff259816 */ /* 0x000fe20000000025 */
[--C-:B------:R-:W-:Y:S01]  /*ac00*/  FFMA.FTZ R35, R35, UR34, -R36.reuse ;  /* 0x0000002223237c23 */ /* 0x100fe20008010824 */
[--C-:B------:R-:W-:Y:S01]  /*ac10*/  FFMA.FTZ R41, R41, UR34, -R36.reuse ;  /* 0x0000002229297c23 */ /* 0x100fe20008010824 */
[--C-:B------:R-:W-:Y:S01]  /*ac20*/  FFMA.FTZ R43, R43, UR34, -R36.reuse ;  /* 0x000000222b2b7c23 */ /* 0x100fe20008010824 */
[----:B------:R-:W-:Y:S01]  /*ac30*/  MUFU.EX2 R11, R11 ;  /* 0x0000000b000b7308 */ /* 0x000fe20000000800 */
[--C-:B------:R-:W-:Y:S01]  /*ac40*/  FFMA.FTZ R45, R45, UR34, -R36.reuse ;  /* 0x000000222d2d7c23 */ /* 0x100fe20008010824 */
[--C-:B------:R-:W-:Y:S01]  /*ac50*/  FFMA.FTZ R14, R48, UR34, -R36.reuse ;  /* 0x00000022300e7c23 */ /* 0x100fe20008010824 */
[--C-:B------:R-:W-:Y:S01]  /*ac60*/  FFMA.FTZ R49, R49, UR34, -R36.reuse ;  /* 0x0000002231317c23 */ /* 0x100fe20008010824 */
[--C-:B------:R-:W-:Y:S01]  /*ac70*/  FFMA.FTZ R51, R51, UR34, -R36.reuse ;  /* 0x0000002233337c23 */ /* 0x100fe20008010824 */
[--C-:B------:R-:W-:Y:S01]  /*ac80*/  FFMA.FTZ R69, R69, UR34, -R36.reuse ;  /* 0x0000002245457c23 */ /* 0x100fe20008010824 */
[--C-:B------:R-:W-:Y:S01]  /*ac90*/  FFMA.FTZ R70, R70, UR34, -R36.reuse ;  /* 0x0000002246467c23 */ /* 0x100fe20008010824 */
[--C-:B------:R-:W-:Y:S01]  /*aca0*/  FFMA.FTZ R71, R71, UR34, -R36.reuse ;  /* 0x0000002247477c23 */ /* 0x100fe20008010824 */
[----:B------:R-:W-:Y:S01]  /*acb0*/  MUFU.EX2 R39, R39 ;  /* 0x0000002700277308 */ /* 0x000fe20000000800 */
[----:B0-----:R-:W-:Y:S01]  /*acc0*/  FFMA.FTZ R2, R7, R2, R9 ;  /* 0x0000000207027223 */ /* 0x001fe20000010009 */
[--C-:B------:R-:W-:Y:S01]  /*acd0*/  FFMA.FTZ R72, R72, UR34, -R36.reuse ;  /* 0x0000002248487c23 */ /* 0x100fe20008010824 */
[--C-:B------:R-:W-:Y:S01]  /*ace0*/  FFMA.FTZ R73, R73, UR34, -R36.reuse ;  /* 0x0000002249497c23 */ /* 0x100fe20008010824 */
[--C-:B------:R-:W-:Y:S01]  /*acf0*/  FFMA.FTZ R74, R74, UR34, -R36.reuse ;  /* 0x000000224a4a7c23 */ /* 0x100fe20008010824 */
[--C-:B------:R-:W-:Y:S01]  /*ad00*/  FFMA.FTZ R75, R75, UR34, -R36.reuse ;  /* 0x000000224b4b7c23 */ /* 0x100fe20008010824 */
[--C-:B------:R-:W-:Y:S01]  /*ad10*/  FFMA.FTZ R76, R76, UR34, -R36.reuse ;  /* 0x000000224c4c7c23 */ /* 0x100fe20008010824 */
[----:B------:R-:W-:Y:S01]  /*ad20*/  FFMA.FTZ R77, R77, UR34, -R36 ;  /* 0x000000224d4d7c23 */ /* 0x000fe20008010824 */
[----:B------:R-:W-:Y:S01]  /*ad30*/  MUFU.EX2 R83, R83 ;  /* 0x0000005300537308 */ /* 0x000fe20000000800 */
[C---:B------:R-:W-:Y:S01]  /*ad40*/  ISETP.GT.AND P2, PT, R0.reuse, R6, PT ;  /* 0x000000060000720c */ /* 0x040fe20003f44270 */
[----:B------:R-:W-:-:S06]  /*ad50*/  VIADD R0, R0, 0xffffffff ;  /* 0xffffffff00007836 */ /* 0x000fcc0000000000 */
        /* <DEDUP_REMOVED lines=27> */
[----:B------:R-:W-:-:S06]  /*af10*/  UMOV UR28, UR50 ;  /* 0x00000032001c7c82 */ /* 0x000fcc0008000000 */
[----:B------:R-:W-:Y:S08]  /*af20*/  MUFU.EX2 R44, R44 ;  /* 0x0000002c002c7308 */ /* 0x000ff00000000800 */
[----:B------:R-:W-:Y:S08]  /*af30*/  MUFU.EX2 R45, R45 ;  /* 0x0000002d002d7308 */ /* 0x000ff00000000800 */
[----:B------:R-:W-:Y:S08]  /*af40*/  MUFU.EX2 R46, R46 ;  /* 0x0000002e002e7308 */ /* 0x000ff00000000800 */
[----:B------:R-:W-:Y:S08]  /*af50*/  MUFU.EX2 R14, R14 ;  /* 0x0000000e000e7308 */ /* 0x000ff00000000800 */
[----:B------:R-:W0:Y:S08]  /*af60*/  MUFU.EX2 R47, R47 ;  /* 0x0000002f002f7308 */ /* 0x000e300000000800 */
[----:B------:R-:W-:Y:S08]  /*af70*/  MUFU.EX2 R49, R49 ;  /* 0x0000003100317308 */ /* 0x000ff00000000800 */
[----:B------:R-:W-:Y:S01]  /*af80*/  MUFU.EX2 R50, R50 ;  /* 0x0000003200327308 */ /* 0x000fe20000000800 */
[----:B0-----:R-:W-:-:S07]  /*af90*/  F2FP.BF16.F32.PACK_AB R48, R47, R46 ;  /* 0x0000002e2f30723e */ /* 0x001fce00000010ff */
        /* <DEDUP_REMOVED lines=10> */
[-C--:B------:R-:W-:Y:S01]  /*b040*/  FMUL.FTZ R88, R88, R5.reuse ;  /* 0x0000000558587220 */ /* 0x080fe20000410000 */
[-C--:B------:R-:W-:Y:S01]  /*b050*/  FMUL.FTZ R89, R89, R5.reuse ;  /* 0x0000000559597220 */ /* 0x080fe20000410000 */
[-C--:B------:R-:W-:Y:S01]  /*b060*/  FMUL.FTZ R92, R92, R5.reuse ;  /* 0x000000055c5c7220 */ /* 0x080fe20000410000 */
[-C--:B------:R-:W-:Y:S01]  /*b070*/  FMUL.FTZ R93, R93, R5.reuse ;  /* 0x000000055d5d7220 */ /* 0x080fe20000410000 */
[-C--:B------:R-:W-:Y:S01]  /*b080*/  FMUL.FTZ R96, R96, R5.reuse ;  /* 0x0000000560607220 */ /* 0x080fe20000410000 */
[----:B------:R-:W-:Y:S01]  /*b090*/  FMUL.FTZ R97, R97, R5 ;  /* 0x0000000561617220 */ /* 0x000fe20000410000 */
[----:B-1----:R-:W-:Y:S01]  /*b0a0*/  FFMA.FTZ R37, R63, UR34, -R36 ;  /* 0x000000223f257c23 */ /* 0x002fe20008010824 */
[----:B------:R-:W-:Y:S01]  /*b0b0*/  FFMA.FTZ R63, R5, R3, R78 ;  /* 0x00000003053f7223 */ /* 0x000fe2000001004e */
[--C-:B------:R-:W-:Y:S01]  /*b0c0*/  FFMA.FTZ R3, R66, UR34, -R36.reuse ;  /* 0x0000002242037c23 */ /* 0x100fe20008010824 */
[--C-:B------:R-:W-:Y:S01]  /*b0d0*/  FFMA.FTZ R66, R67, UR34, -R36.reuse ;  /* 0x0000002243427c23 */ /* 0x100fe20008010824 */
[----:B------:R1:W-:Y:S01]  /*b0e0*/  @!P1 SYNCS.ARRIVE.TRANS64.RED.A1T0 RZ, [R38+URZ], RZ ;  /* 0x000000ff26ff99a7 */ /* 0x0003e2000810043f */
[----:B------:R-:W-:Y:S01]  /*b0f0*/  FADD.FTZ R67, R10, R63 ;  /* 0x0000003f0a437221 */ /* 0x000fe20000010000 */
[----:B------:R-:W-:Y:S01]  /*b100*/  FFMA.FTZ R63, R68, UR34, -R36 ;  /* 0x00000022443f7c23 */ /* 0x000fe20008010824 */
[----:B------:R-:W-:Y:S01]  /*b110*/  F2FP.BF16.F32.PACK_AB R36, R10, R78 ;  /* 0x0000004e0a24723e */ /* 0x000fe200000010ff */
[----:B------:R-:W-:Y:S01]  /*b120*/  MUFU.EX2 R3, R3 ;  /* 0x0000000300037308 */ /* 0x000fe20000000800 */
[----:B0-----:R-:W-:Y:S01]  /*b130*/  FADD.FTZ R40, R12, R67 ;  /* 0x000000430c287221 */ /* 0x001fe20000010000 */
[-C--:B------:R-:W-:Y:S01]  /*b140*/  FMUL.FTZ R100, R100, R5.reuse ;  /* 0x0000000564647220 */ /* 0x080fe20000410000 */
[----:B------:R-:W-:Y:S01]  /*b150*/  FMUL.FTZ R101, R101, R5 ;  /* 0x0000000565657220 */ /* 0x000fe20000410000 */
[----:B-1----:R-:W-:Y:S01]  /*b160*/  FADD.FTZ R38, R11, R2 ;  /* 0x000000020b267221 */ /* 0x002fe20000010000 */
[----:B------:R-:W-:Y:S01]  /*b170*/  FADD.FTZ R67, R13, R40 ;  /* 0x000000280d437221 */ /* 0x000fe20000010000 */
[----:B------:R-:W-:Y:S01]  /*b180*/  F2FP.BF16.F32.PACK_AB R40, R82, R81 ;  /* 0x000000515228723e */ /* 0x000fe200000010ff */
[----:B------:R-:W-:Y:S01]  /*b190*/  FMUL.FTZ R104, R104, R5 ;  /* 0x0000000568687220 */ /* 0x000fe20000410000 */
[----:B------:R-:W-:Y:S01]  /*b1a0*/  FADD.FTZ R38, R39, R38 ;  /* 0x0000002627267221 */ /* 0x000fe20000010000 */
[----:B------:R-:W-:Y:S01]  /*b1b0*/  FADD.FTZ R67, R20, R67 ;  /* 0x0000004314437221 */ /* 0x000fe20000010000 */
[----:B------:R0:W-:Y:S01]  /*b1c0*/  MUFU.EX2 R2, R37 ;  /* 0x0000002500027308 */ /* 0x0001e20000000800 */
[C---:B------:R-:W-:Y:S01]  /*b1d0*/  F2FP.BF16.F32.PACK_AB R39, R83.reuse, R39 ;  /* 0x000000275327723e */ /* 0x040fe200000010ff */
[----:B------:R-:W-:Y:S01]  /*b1e0*/  FADD.FTZ R38, R83, R38 ;  /* 0x0000002653267221 */ /* 0x000fe20000010000 */
[C---:B------:R-:W-:Y:S01]  /*b1f0*/  FADD.FTZ R67, R24.reuse, R67 ;  /* 0x0000004318437221 */ /* 0x040fe20000010000 */
[----:B------:R-:W-:Y:S01]  /*b200*/  F2FP.BF16.F32.PACK_AB R24, R24, R20 ;  /* 0x000000141818723e */ /* 0x000fe200000010ff */
[----:B------:R-:W-:Y:S01]  /*b210*/  FMUL.FTZ R105, R105, R5 ;  /* 0x0000000569697220 */ /* 0x000fe20000410000 */
[----:B------:R-:W-:Y:S01]  /*b220*/  FADD.FTZ R38, R79, R38 ;  /* 0x000000264f267221 */ /* 0x000fe20000010000 */
[----:B------:R-:W-:Y:S01]  /*b230*/  FADD.FTZ R67, R26, R67 ;  /* 0x000000431a437221 */ /* 0x000fe20000010000 */
[----:B------:R-:W1:Y:S01]  /*b240*/  MUFU.EX2 R66, R66 ;  /* 0x0000004200427308 */ /* 0x000e620000000800 */
[----:B0-----:R-:W-:Y:S01]  /*b250*/  F2FP.BF16.F32.PACK_AB R37, R11, R9 ;  /* 0x000000090b25723e */ /* 0x001fe200000010ff */
[C---:B------:R-:W-:Y:S01]  /*b260*/  FADD.FTZ R38, R25.reuse, R38 ;  /* 0x0000002619267221 */ /* 0x040fe20000010000 */
[----:B------:R-:W-:Y:S01]  /*b270*/  FADD.FTZ R67, R28, R67 ;  /* 0x000000431c437221 */ /* 0x000fe20000010000 */
[----:B------:R-:W-:Y:S01]  /*b280*/  F2FP.BF16.F32.PACK_AB R25, R25, R79 ;  /* 0x0000004f1919723e */ /* 0x000fe200000010ff */
[----:B------:R-:W-:Y:S01]  /*b290*/  FMUL.FTZ R108, R108, R5 ;  /* 0x000000056c6c7220 */ /* 0x000fe20000410000 */
[----:B------:R-:W-:Y:S01]  /*b2a0*/  FADD.FTZ R38, R27, R38 ;  /* 0x000000261b267221 */ /* 0x000fe20000010000 */
[----:B------:R-:W-:Y:S01]  /*b2b0*/  FADD.FTZ R67, R30, R67 ;  /* 0x000000431e437221 */ /* 0x000fe20000010000 */
[----:B------:R-:W-:Y:S01]  /*b2c0*/  MUFU.EX2 R63, R63 ;  /* 0x0000003f003f7308 */ /* 0x000fe20000000800 */
[C---:B------:R-:W-:Y:S01]  /*b2d0*/  F2FP.BF16.F32.PACK_AB R27, R29.reuse, R27 ;  /* 0x0000001b1d1b723e */ /* 0x040fe200000010ff */
[----:B------:R-:W-:Y:S01]  /*b2e0*/  FADD.FTZ R38, R29, R38 ;  /* 0x000000261d267221 */ /* 0x000fe20000010000 */
[----:B------:R-:W-:Y:S01]  /*b2f0*/  FADD.FTZ R67, R32, R67 ;  /* 0x0000004320437221 */ /* 0x000fe20000010000 */
[----:B------:R-:W-:Y:S01]  /*b300*/  F2FP.BF16.F32.PACK_AB R26, R28, R26 ;  /* 0x0000001a1c1a723e */ /* 0x000fe200000010ff */
[----:B------:R-:W-:Y:S01]  /*b310*/  FMUL.FTZ R109, R109, R5 ;  /* 0x000000056d6d7220 */ /* 0x000fe20000410000 */
[----:B------:R-:W-:Y:S01]  /*b320*/  FADD.FTZ R10, R21, R38 ;  /* 0x00000026150a7221 */ /* 0x000fe20000010000 */
[----:B------:R-:W-:Y:S01]  /*b330*/  F2FP.BF16.F32.PACK_AB R38, R13, R12 ;  /* 0x0000000c0d26723e */ /* 0x000fe200000010ff */
[----:B------:R-:W-:Y:S01]  /*b340*/  FADD.FTZ R67, R34, R67 ;  /* 0x0000004322437221 */ /* 0x000fe20000010000 */
[----:B------:R-:W-:Y:S01]  /*b350*/  MUFU.EX2 R70, R70 ;  /* 0x0000004600467308 */ /* 0x000fe20000000800 */
[C---:B------:R-:W-:Y:S01]  /*b360*/  FADD.FTZ R12, R33.reuse, R10 ;  /* 0x0000000a210c7221 */ /* 0x040fe20000010000 */
[----:B------:R-:W-:Y:S01]  /*b370*/  F2FP.BF16.F32.PACK_AB R33, R33, R21 ;  /* 0x000000152121723e */ /* 0x000fe200000010ff */
[----:B------:R-:W-:Y:S01]  /*b380*/  FADD.FTZ R20, R80, R67 ;  /* 0x0000004350147221 */ /* 0x000fe20000010000 */
[----:B-1----:R-:W-:Y:S01]  /*b390*/  F2FP.BF16.F32.PACK_AB R13, R66, R3 ;  /* 0x00000003420d723e */ /* 0x002fe200000010ff */
[----:B------:R-:W-:Y:S01]  /*b3a0*/  FADD.FTZ R12, R35, R12 ;  /* 0x0000000c230c7221 */ /* 0x000fe20000010000 */
[----:B------:R-:W-:Y:S01]  /*b3b0*/  F2FP.BF16.F32.PACK_AB R32, R32, R30 ;  /* 0x0000001e2020723e */ /* 0x000fe200000010ff */
[----:B------:R-:W-:Y:S01]  /*b3c0*/  FADD.FTZ R9, R81, R20 ;  /* 0x0000001451097221 */ /* 0x000fe20000010000 */
[----:B------:R-:W0:Y:S01]  /*b3d0*/  MUFU.EX2 R10, R69 ;  /* 0x00000045000a7308 */ /* 0x000e220000000800 */
[C---:B------:R-:W-:Y:S01]  /*b3e0*/  FADD.FTZ R12, R31.reuse, R12 ;  /* 0x0000000c1f0c7221 */ /* 0x040fe20000010000 */
[----:B------:R-:W-:Y:S01]  /*b3f0*/  F2FP.BF16.F32.PACK_AB R34, R80, R34 ;  /* 0x000000225022723e */ /* 0x000fe200000010ff */
[----:B------:R-:W-:Y:S01]  /*b400*/  FADD.FTZ R9, R82, R9 ;  /* 0x0000000952097221 */ /* 0x000fe20000010000 */
[----:B------:R-:W-:Y:S01]  /*b410*/  F2FP.BF16.F32.PACK_AB R35, R31, R35 ;  /* 0x000000231f23723e */ /* 0x000fe200000010ff */
[----:B------:R-:W-:Y:S01]  /*b420*/  FADD.FTZ R12, R15, R12 ;  /* 0x0000000c0f0c7221 */ /* 0x000fe20000010000 */
[----:B------:R-:W-:Y:S01]  /*b430*/  STSM.16.M88.4 [R17+0x21800], R36 ;  /* 0x0218002411007844 */ /* 0x000fe20000000200 */
[----:B------:R-:W-:Y:S01]  /*b440*/  FADD.FTZ R9, R42, R9 ;  /* 0x000000092a097221 */ /* 0x000fe20000010000 */
[----:B------:R-:W1:Y:S01]  /*b450*/  MUFU.EX2 R71, R71 ;  /* 0x0000004700477308 */ /* 0x000e620000000800 */
[C---:B------:R-:W-:Y:S01]  /*b460*/  FADD.FTZ R12, R41.reuse, R12 ;  /* 0x0000000c290c7221 */ /* 0x040fe20000010000 */
[----:B------:R-:W-:Y:S01]  /*b470*/  F2FP.BF16.F32.PACK_AB R41, R41, R15 ;  /* 0x0000000f2929723e */ /* 0x000fe200000010ff */
[C---:B------:R-:W-:Y:S01]  /*b480*/  FADD.FTZ R9, R44.reuse, R9 ;  /* 0x000000092c097221 */ /* 0x040fe20000010000 */
[----:B------:R-:W-:Y:S01]  /*b490*/  F2FP.BF16.F32.PACK_AB R42, R44, R42 ;  /* 0x0000002a2c2a723e */ /* 0x000fe200000010ff */
[----:B------:R-:W-:Y:S01]  /*b4a0*/  FADD.FTZ R12, R43, R12 ;  /* 0x0000000c2b0c7221 */ /* 0x000fe20000010000 */
[C---:B------:R-:W-:Y:S01]  /*b4b0*/  F2FP.BF16.F32.PACK_AB R43, R45.reuse, R43 ;  /* 0x0000002b2d2b723e */ /* 0x040fe200000010ff */
[----:B------:R1:W-:Y:S01]  /*b4c0*/  STSM.16.M88.4 [R23], R24 ;  /* 0x0000001817007844 */ /* 0x0003e20000000200 */
[----:B------:R-:W-:Y:S01]  /*b4d0*/  MUFU.EX2 R72, R72 ;  /* 0x0000004800487308 */ /* 0x000fe20000000800 */
[----:B------:R-:W-:Y:S01]  /*b4e0*/  FADD.FTZ R11, R45, R12 ;  /* 0x0000000c2d0b7221 */ /* 0x000fe20000010000 */
[----:B------:R-:W-:Y:S01]  /*b4f0*/  FADD.FTZ R12, R46, R9 ;  /* 0x000000092e0c7221 */ /* 0x000fe20000010000 */
[----:B0-----:R-:W-:Y:S01]  /*b500*/  F2FP.BF16.F32.PACK_AB R15, R10, R63 ;  /* 0x0000003f0a0f723e */ /* 0x001fe200000010ff */
[----:B------:R0:W-:Y:S01]  /*b510*/  STSM.16.M88.4 [R22], R32 ;  /* 0x0000002016007844 */ /* 0x0001e20000000200 */
[----:B------:R-:W-:Y:S01]  /*b520*/  FADD.FTZ R20, R14, R11 ;  /* 0x0000000b0e147221 */ /* 0x000fe20000010000 */
[----:B------:R-:W-:Y:S01]  /*b530*/  FADD.FTZ R9, R47, R12 ;  /* 0x0000000c2f097221 */ /* 0x000fe20000010000 */
[----:B------:R-:W-:Y:S01]  /*b540*/  FMUL.FTZ R112, R112, R5 ;  /* 0x0000000570707220 */ /* 0x000fe20000410000 */
[----:B------:R-:W2:Y:S01]  /*b550*/  MUFU.EX2 R58, R58 ;  /* 0x0000003a003a7308 */ /* 0x000ea20000000800 */
[C---:B------:R-:W-:Y:S01]  /*b560*/  FADD.FTZ R20, R49.reuse, R20 ;  /* 0x0000001431147221 */ /* 0x040fe20000010000 */
[----:B------:R-:W-:Y:S01]  /*b570*/  FADD.FTZ R9, R50, R9 ;  /* 0x0000000932097221 */ /* 0x000fe20000010000 */
[----:B------:R-:W-:Y:S01]  /*b580*/  F2FP.BF16.F32.PACK_AB R49, R49, R14 ;  /* 0x0000000e3131723e */ /* 0x000fe200000010ff */
[----:B------:R0:W-:Y:S01]  /*b590*/  STSM.16.M88.4 [R18], R40 ;  /* 0x0000002812007844 */ /* 0x0001e20000000200 */
[----:B------:R-:W-:Y:S01]  /*b5a0*/  FADD.FTZ R11, R51, R20 ;  /* 0x00000014330b7221 */ /* 0x000fe20000010000 */
[----:B------:R-:W-:Y:S01]  /*b5b0*/  FADD.FTZ R12, R52, R9 ;  /* 0x00000009340c7221 */ /* 0x000fe20000010000 */
[C---:B------:R-:W-:Y:S01]  /*b5c0*/  F2FP.BF16.F32.PACK_AB R51, R2.reuse, R51 ;  /* 0x000000330233723e */ /* 0x040fe200000010ff */
[----:B------:R-:W3:Y:S01]  /*b5d0*/  MUFU.EX2 R73, R73 ;  /* 0x0000004900497308 */ /* 0x000ee20000000800 */
[----:B------:R-:W-:Y:S01]  /*b5e0*/  FADD.FTZ R20, R2, R11 ;  /* 0x0000000b02147221 */ /* 0x000fe20000010000 */
[----:B------:R-:W-:Y:S01]  /*b5f0*/  FADD.FTZ R9, R53, R12 ;  /* 0x0000000c35097221 */ /* 0x000fe20000010000 */
[----:B------:R-:W-:Y:S01]  /*b600*/  F2FP.BF16.F32.PACK_AB R50, R52, R50 ;  /* 0x000000323432723e */ /* 0x000fe200000010ff */
[----:B------:R-:W-:Y:S01]  /*b610*/  FMUL.FTZ R113, R113, R5 ;  /* 0x0000000571717220 */ /* 0x000fe20000410000 */
[----:B------:R-:W-:Y:S01]  /*b620*/  FADD.FTZ R11, R3, R20 ;  /* 0x00000014030b7221 */ /* 0x000fe20000010000 */
[----:B------:R-:W-:Y:S01]  /*b630*/  FADD.FTZ R12, R54, R9 ;  /* 0x00000009360c7221 */ /* 0x000fe20000010000 */
[----:B-1----:R-:W-:Y:S01]  /*b640*/  F2FP.BF16.F32.PACK_AB R25, R71, R70 ;  /* 0x000000464719723e */ /* 0x002fe200000010ff */
[----:B------:R-:W1:Y:S01]  /*b650*/  MUFU.EX2 R59, R59 ;  /* 0x0000003b003b7308 */ /* 0x000e620000000800 */
[----:B------:R-:W-:Y:S01]  /*b660*/  FADD.FTZ R14, R66, R11 ;  /* 0x0000000b420e7221 */ /* 0x000fe20000010000 */
[----:B------:R-:W-:Y:S01]  /*b670*/  FADD.FTZ R9, R55, R12 ;  /* 0x0000000c37097221 */ /* 0x000fe20000010000 */
[----:B------:R-:W-:Y:S01]  /*b680*/  F2FP.BF16.F32.PACK_AB R12, R54, R53 ;  /* 0x00000035360c723e */ /* 0x000fe200000010ff */
[----:B------:R0:W-:Y:S01]  /*b690*/  STSM.16.M88.4 [R17+0x27800], R48 ;  /* 0x0278003011007844 */ /* 0x0001e20000000200 */
[----:B------:R-:W-:Y:S01]  /*b6a0*/  FADD.FTZ R11, R63, R14 ;  /* 0x0000000e3f0b7221 */ /* 0x000fe20000010000 */
[----:B------:R-:W-:Y:S01]  /*b6b0*/  FADD.FTZ R2, R56, R9 ;  /* 0x0000000938027221 */ /* 0x000fe20000010000 */
[----:B--2---:R-:W-:Y:S01]  /*b6c0*/  F2FP.BF16.F32.PACK_AB R24, R58, R57 ;  /* 0x000000393a18723e */ /* 0x004fe200000010ff */
[----:B------:R-:W2:Y:S01]  /*b6d0*/  MUFU.EX2 R60, R60 ;  /* 0x0000003c003c7308 */ /* 0x000ea20000000800 */
[----:B------:R-:W-:Y:S01]  /*b6e0*/  FADD.FTZ R11, R10, R11 ;  /* 0x0000000b0a0b7221 */ /* 0x000fe20000010000 */
[----:B------:R-:W-:Y:S01]  /*b6f0*/  FADD.FTZ R9, R57, R2 ;  /* 0x0000000239097221 */ /* 0x000fe20000010000 */
[----:B---3--:R-:W-:Y:S01]  /*b700*/  F2FP.BF16.F32.PACK_AB R27, R73, R72 ;  /* 0x00000048491b723e */ /* 0x008fe200000010ff */
[-C--:B------:R-:W-:Y:S01]  /*b710*/  FMUL.FTZ R116, R116, R5.reuse ;  /* 0x0000000574747220 */ /* 0x080fe20000410000 */
[----:B------:R-:W-:Y:S01]  /*b720*/  FADD.FTZ R2, R70, R11 ;  /* 0x0000000b46027221 */ /* 0x000fe20000010000 */
[----:B------:R-:W-:Y:S01]  /*b730*/  FADD.FTZ R14, R58, R9 ;  /* 0x000000093a0e7221 */ /* 0x000fe20000010000 */
[----:B------:R-:W-:Y:S01]  /*b740*/  FMUL.FTZ R117, R117, R5 ;  /* 0x0000000575757220 */ /* 0x000fe20000410000 */
[----:B------:R-:W3:Y:S01]  /*b750*/  MUFU.EX2 R29, R74 ;  /* 0x0000004a001d7308 */ /* 0x000ee20000000800 */
[----:B------:R-:W-:Y:S01]  /*b760*/  FADD.FTZ R3, R71, R2 ;  /* 0x0000000247037221 */ /* 0x000fe20000010000 */
[----:B-1----:R-:W-:Y:S01]  /*b770*/  FADD.FTZ R9, R59, R14 ;  /* 0x0000000e3b097221 */ /* 0x002fe20000010000 */
[----:B------:R-:W-:Y:S01]  /*b780*/  F2FP.BF16.F32.PACK_AB R14, R56, R55 ;  /* 0x00000037380e723e */ /* 0x000fe200000010ff */
[-C--:B------:R-:W-:Y:S01]  /*b790*/  FMUL.FTZ R120, R120, R5.reuse ;  /* 0x0000000578787220 */ /* 0x080fe20000410000 */
[----:B------:R-:W-:Y:S01]  /*b7a0*/  FADD.FTZ R2, R72, R3 ;  /* 0x0000000348027221 */ /* 0x000fe20000010000 */
[-C--:B------:R-:W-:Y:S01]  /*b7b0*/  FMUL.FTZ R121, R121, R5.reuse ;  /* 0x0000000579797220 */ /* 0x080fe20000410000 */
[----:B------:R-:W-:Y:S01]  /*b7c0*/  FMUL.FTZ R124, R124, R5 ;  /* 0x000000057c7c7220 */ /* 0x000fe20000410000 */
[----:B------:R-:W1:Y:S01]  /*b7d0*/  MUFU.EX2 R61, R61 ;  /* 0x0000003d003d7308 */ /* 0x000e620000000800 */
[----:B------:R-:W-:Y:S01]  /*b7e0*/  FADD.FTZ R2, R73, R2 ;  /* 0x0000000249027221 */ /* 0x000fe20000010000 */
[C---:B--2---:R-:W-:Y:S01]  /*b7f0*/  F2FP.BF16.F32.PACK_AB R26, R60.reuse, R59 ;  /* 0x0000003b3c1a723e */ /* 0x044fe200000010ff */
[----:B------:R0:W-:Y:S01]  /*b800*/  STSM.16.M88.4 [R136], R12 ;  /* 0x0000000c88007844 */ /* 0x0001e20000000200 */
[----:B------:R-:W-:Y:S01]  /*b810*/  FADD.FTZ R10, R60, R9 ;  /* 0x000000093c0a7221 */ /* 0x000fe20000010000 */
[-C--:B------:R-:W-:Y:S01]  /*b820*/  FMUL.FTZ R125, R125, R5.reuse ;  /* 0x000000057d7d7220 */ /* 0x080fe20000410000 */
[-C--:B------:R-:W-:Y:S01]  /*b830*/  FMUL.FTZ R128, R128, R5.reuse ;  /* 0x0000000580807220 */ /* 0x080fe20000410000 */
[----:B------:R0:W-:Y:S01]  /*b840*/  STSM.16.M88.4 [R22+0x6000], R24 ;  /* 0x0060001816007844 */ /* 0x0001e20000000200 */
[----:B------:R-:W2:Y:S01]  /*b850*/  MUFU.EX2 R62, R62 ;  /* 0x0000003e003e7308 */ /* 0x000ea20000000800 */
[----:B---3--:R-:W-:Y:S01]  /*b860*/  FADD.FTZ R2, R29, R2 ;  /* 0x000000021d027221 */ /* 0x008fe20000010000 */
[-C--:B------:R-:W-:Y:S01]  /*b870*/  FMUL.FTZ R129, R129, R5.reuse ;  /* 0x0000000581817220 */ /* 0x080fe20000410000 */
[-C--:B------:R-:W-:Y:S01]  /*b880*/  FMUL.FTZ R132, R132, R5.reuse ;  /* 0x0000000584847220 */ /* 0x080fe20000410000 */
[----:B------:R-:W-:Y:S01]  /*b890*/  FMUL.FTZ R133, R133, R5 ;  /* 0x0000000585857220 */ /* 0x000fe20000410000 */
        /* <DEDUP_REMOVED lines=12> */
[C---:B--2---:R-:W-:Y:S01]  /*b960*/  F2FP.BF16.F32.PACK_AB R28, R62.reuse, R61 ;  /* 0x0000003d3e1c723e */ /* 0x044fe200000010ff */
[----:B------:R-:W-:Y:S01]  /*b970*/  FADD.FTZ R10, R62, R3 ;  /* 0x000000033e0a7221 */ /* 0x000fe20000010000 */
[-C--:B------:R-:W-:Y:S01]  /*b980*/  FMUL.FTZ R107, R107, R7.reuse ;  /* 0x000000076b6b7220 */ /* 0x080fe20000410000 */
[-C--:B------:R-:W-:Y:S01]  /*b990*/  FMUL.FTZ R110, R110, R7.reuse ;  /* 0x000000076e6e7220 */ /* 0x080fe20000410000 */
[-C--:B------:R-:W-:Y:S01]  /*b9a0*/  FMUL.FTZ R111, R111, R7.reuse ;  /* 0x000000076f6f7220 */ /* 0x080fe20000410000 */
[-C--:B------:R-:W-:Y:S01]  /*b9b0*/  FMUL.FTZ R114, R114, R7.reuse ;  /* 0x0000000772727220 */ /* 0x080fe20000410000 */
[-C--:B------:R-:W-:Y:S01]  /*b9c0*/  FMUL.FTZ R115, R115, R7.reuse ;  /* 0x0000000773737220 */ /* 0x080fe20000410000 */
[----:B------:R-:W2:Y:S01]  /*b9d0*/  MUFU.EX2 R75, R75 ;  /* 0x0000004b004b7308 */ /* 0x000ea20000000800 */
[----:B---3--:R-:W-:Y:S01]  /*b9e0*/  FADD.FTZ R3, R65, R10 ;  /* 0x0000000a41037221 */ /* 0x008fe20000010000 */
[-C--:B------:R-:W-:Y:S01]  /*b9f0*/  FMUL.FTZ R118, R118, R7.reuse ;  /* 0x0000000776767220 */ /* 0x080fe20000410000 */
[-C--:B------:R-:W-:Y:S01]  /*ba00*/  FMUL.FTZ R119, R119, R7.reuse ;  /* 0x0000000777777220 */ /* 0x080fe20000410000 */
[-C--:B------:R-:W-:Y:S01]  /*ba10*/  FMUL.FTZ R122, R122, R7.reuse ;  /* 0x000000077a7a7220 */ /* 0x080fe20000410000 */
[-C--:B------:R-:W-:Y:S01]  /*ba20*/  FMUL.FTZ R123, R123, R7.reuse ;  /* 0x000000077b7b7220 */ /* 0x080fe20000410000 */
[-C--:B------:R-:W-:Y:S01]  /*ba30*/  FMUL.FTZ R126, R126, R7.reuse ;  /* 0x000000077e7e7220 */ /* 0x080fe20000410000 */
[----:B------:R-:W-:Y:S01]  /*ba40*/  FMUL.FTZ R127, R127, R7 ;  /* 0x000000077f7f7220 */ /* 0x000fe20000410000 */
[----:B------:R-:W3:Y:S01]  /*ba50*/  MUFU.EX2 R21, R76 ;  /* 0x0000004c00157308 */ /* 0x000ee20000000800 */
[----:B-1----:R-:W-:Y:S01]  /*ba60*/  F2FP.BF16.F32.PACK_AB R30, R64, R65 ;  /* 0x00000041401e723e */ /* 0x002fe200000010ff */
[-C--:B------:R-:W-:Y:S01]  /*ba70*/  FMUL.FTZ R130, R130, R7.reuse ;  /* 0x0000000782827220 */ /* 0x080fe20000410000 */
[-C--:B------:R-:W-:Y:S01]  /*ba80*/  FMUL.FTZ R131, R131, R7.reuse ;  /* 0x0000000783837220 */ /* 0x080fe20000410000 */
[-C--:B------:R-:W-:Y:S01]  /*ba90*/  FMUL.FTZ R134, R134, R7.reuse ;  /* 0x0000000786867220 */ /* 0x080fe20000410000 */
[----:B------:R-:W-:Y:S01]  /*baa0*/  FMUL.FTZ R135, R135, R7 ;  /* 0x0000000787877220 */ /* 0x000fe20000410000 */
[----:B------:R-:W-:Y:S01]  /*bab0*/  FADD.FTZ R3, R64, R3 ;  /* 0x0000000340037221 */ /* 0x000fe20000010000 */
[----:B------:R-:W-:Y:S01]  /*bac0*/  IMAD.MOV.U32 R7, RZ, RZ, R8 ;  /* 0x000000ffff077224 */ /* 0x000fe200078e0008 */
[----:B------:R-:W1:Y:S01]  /*bad0*/  MUFU.EX2 R77, R77 ;  /* 0x0000004d004d7308 */ /* 0x000e620000000800 */
[C---:B--2---:R-:W-:Y:S01]  /*bae0*/  F2FP.BF16.F32.PACK_AB R29, R75.reuse, R29 ;  /* 0x0000001d4b1d723e */ /* 0x044fe200000010ff */
[----:B------:R-:W-:Y:S01]  /*baf0*/  FADD.FTZ R2, R75, R2 ;  /* 0x000000024b027221 */ /* 0x000fe20000010000 */
[----:B------:R-:W-:-:S03]  /*bb00*/  IMAD.MOV.U32 R5, RZ, RZ, R4 ;  /* 0x000000ffff057224 */ /* 0x000fc600078e0004 */
[----:B---3--:R-:W-:Y:S01]  /*bb10*/  FADD.FTZ R2, R21, R2 ;  /* 0x0000000215027221 */ /* 0x008fe20000010000 */
        /* <DEDUP_REMOVED lines=11> */
.L_x_865:
[----:B------:R-:W-:-:S13]  /*bbd0*/  ISETP.GE.AND P2, PT, R0, UR39, PT ;  /* 0x0000002700007c0c */ /* 0x000fda000bf46270 */
[----:B------:R-:W-:Y:S05]  /*bbe0*/  @!P2 BRA `(.L_x_875) ;  /* 0x00000038004ca947 */ /* 0x000fea0003800000 */
[----:B------:R-:W-:Y:S01]  /*bbf0*/  IMAD.MOV.U32 R6, RZ, RZ, R8 ;  /* 0x000000ffff067224 */ /* 0x000fe200078e0008 */
[----:B------:R-:W-:Y:S01]  /*bc00*/  UMOV UR28, UR50 ;  /* 0x00000032001c7c82 */ /* 0x000fe20008000000 */
[----:B------:R-:W-:Y:S01]  /*bc10*/  IMAD.MOV.U32 R5, RZ, RZ, R4 ;  /* 0x000000ffff057224 */ /* 0x000fe200078e0004 */
[----:B------:R-:W-:Y:S01]  /*bc20*/  UMOV UR54, UR45 ;  /* 0x0000002d00367c82 */ /* 0x000fe20008000000 */
[----:B------:R-:W-:Y:S01]  /*bc30*/  ULDC UR35, c[0x0][0x9e4] ;  /* 0x0002790000237ab9 */ /* 0x000fe20000000800 */
[----:B------:R-:W-:Y:S01]  /*bc40*/  ULDC UR52, c[0x0][0x288] ;  /* 0x0000a20000347ab9 */ /* 0x000fe20000000800 */
[----:B------:R-:W-:Y:S01]  /*bc50*/  ULDC UR53, c[0x0][0x9d8] ;  /* 0x0002760000357ab9 */ /* 0x000fe20000000800 */
[----:B------:R-:W-:Y:S01]  /*bc60*/  ULDC UR34, c[0x0][0x988] ;  /* 0x0002620000227ab9 */ /* 0x000fe20000000800 */
[----:B------:R-:W-:-:S05]  /*bc70*/  ULDC UR51, c[0x0][0x9e0] ;  /* 0x0002780000337ab9 */ /* 0x000fca0000000800 */
.L_x_892:
[----:B------:R-:W-:Y:S01]  /*bc80*/  UIADD3 UR45, UR54, 0x1, URZ ;  /* 0x00000001362d7890 */ /* 0x000fe2000fffe03f */
[----:B------:R-:W-:-:S03]  /*bc90*/  ISETP.NE.AND P2, PT, RZ, UR37, PT ;  /* 0x00000025ff007c0c */ /* 0x000fc6000bf45270 */
[----:B------:R-:W-:-:S04]  /*bca0*/  UISETP.NE.AND UP0, UPT, UR45, 0x2, UPT ;  /* 0x000000022d00788c */ /* 0x000fc8000bf05270 */
[----:B------:R-:W-:Y:S02]  /*bcb0*/  USEL UR50, URZ, 0x1, UP0 ;  /* 0x000000013f327887 */ /* 0x000fe40008000000 */
[----:B------:R-:W-:Y:S02]  /*bcc0*/  USEL UR45, UR45, URZ, UP0 ;  /* 0x0000003f2d2d7287 */ /* 0x000fe40008000000 */
[----:B------:R-:W-:Y:S02]  /*bcd0*/  ULOP3.LUT UR50, UR28, UR50, URZ, 0x3c, !UPT ;  /* 0x000000321c327292 */ /* 0x000fe4000f8e3c3f */
[----:B---3--:R-:W-:Y:S10]  /*bce0*/  @P2 BRA `(.L_x_876) ;  /* 0x00000000002c2947 */ /* 0x008ff40003800000 */
[----:B------:R-:W-:Y:S05]  /*bcf0*/  @!P0 BRA `(.L_x_877) ;  /* 0x0000000000048947 */ /* 0x000fea0003800000 */
[----:B------:R-:W-:Y:S01]  /*bd00*/  BPT.TRAP 0x1 ;  /* 0x000000040000795c */ /* 0x000fe20000300000 */
.L_x_877:
[----:B------:R-:W-:Y:S01]  /*bd10*/  ULEA UR6, UR45, UR42, 0x3 ;  /* 0x0000002a2d067291 */ /* 0x000fe2000f8e183f */
[----:B------:R-:W-:-:S05]  /*bd20*/  IMAD.U32 R4, RZ, RZ, UR50 ;  /* 0x00000032ff047e24 */ /* 0x000fca000f8e00ff */
[----:B------:R-:W-:-:S04]  /*bd30*/  SHF.L.U32 R4, R4, 0x1f, RZ ;  /* 0x0000001f04047819 */ /* 0x000fc800000006ff */
[----:B------:R1:W2:Y:S01]  /*bd40*/  SYNCS.PHASECHK.TRANS64.TRYWAIT P3, [UR6+0x2d830], R4 ;  /* 0x02d83004ff0075a7 */ /* 0x0002a20008060146 */
[----:B------:R-:W-:Y:S05]  /*bd50*/  @!P0 BRA `(.L_x_878) ;  /* 0x0000000000048947 */ /* 0x000fea0003800000 */
[----:B------:R-:W-:Y:S01]  /*bd60*/  BPT.TRAP 0x1 ;  /* 0x000000040000795c */ /* 0x000fe20000300000 */
.L_x_878:
[----:B--2---:R-:W-:Y:S05]  /*bd70*/  @P3 BRA `(.L_x_876) ;  /* 0x0000000000083947 */ /* 0x004fea0003800000 */
[----:B------:R-:W2:Y:S02]  /*bd80*/  SYNCS.PHASECHK.TRANS64.TRYWAIT P3, [UR6+0x2d830], R4 ;  /* 0x02d83004ff0075a7 */ /* 0x000ea40008060146 */
[----:B--2---:R-:W-:Y:S05]  /*bd90*/  @!P3 BRA `(.L_x_879) ;  /* 0x000000a80050b947 */ /* 0x004fea0003800000 */
.L_x_876:
        /* <DEDUP_REMOVED lines=37> */
.L_x_881:
[----:B------:R-:W-:Y:S01]  /*bff0*/  ULEA UR6, UR54, UR42, 0x3 ;  /* 0x0000002a36067291 */ /* 0x000fe2000f8e183f */
[----:B------:R-:W-:-:S05]  /*c000*/  IMAD.U32 R4, RZ, RZ, UR28 ;  /* 0x0000001cff047e24 */ /* 0x000fca000f8e00ff */
[----:B------:R-:W-:-:S04]  /*c010*/  SHF.L.U32 R4, R4, 0x1f, RZ ;  /* 0x0000001f04047819 */ /* 0x000fc800000006ff */
[----:B------:R0:W1:Y:S01]  /*c020*/  SYNCS.PHASECHK.TRANS64.TRYWAIT P2, [UR6+0x2d850], R4 ;  /* 0x02d85004ff0075a7 */ /* 0x0000620008040146 */
[----:B------:R-:W-:Y:S05]  /*c030*/  @!P0 BRA `(.L_x_882) ;  /* 0x0000000000048947 */ /* 0x000fea0003800000 */
[----:B------:R-:W-:Y:S01]  /*c040*/  BPT.TRAP 0x1 ;  /* 0x000000040000795c */ /* 0x000fe20000300000 */
.L_x_882:
[----:B-1----:R-:W-:Y:S05]  /*c050*/  @P2 BRA `(.L_x_880) ;  /* 0x0000000000082947 */ /* 0x002fea0003800000 */
[----:B------:R-:W1:Y:S02]  /*c060*/  SYNCS.PHASECHK.TRANS64.TRYWAIT P2, [UR6+0x2d850], R4 ;  /* 0x02d85004ff0075a7 */ /* 0x000e640008040146 */
[----:B-1----:R-:W-:Y:S05]  /*c070*/  @!P2 BRA `(.L_x_883) ;  /* 0x000000a400b0a947 */ /* 0x002fea0003800000 */
.L_x_880:
[----:B------:R-:W-:Y:S01]  /*c080*/  UIADD3 UR6, UR42, 0x400, URZ ;  /* 0x000004002a067890 */ /* 0x000fe2000fffe03f */
[----:B------:R-:W-:Y:S01]  /*c090*/  WARPGROUP.ARRIVE ;  /* 0x00000000000079c5 */ /* 0x000fe20000000000 */
[----:B------:R-:W-:Y:S01]  /*c0a0*/  UMOV UR29, 0x40000040 ;  /* 0x40000040001d7882 */ /* 0x000fe20000000000 */
[----:B------:R-:W-:Y:S01]  /*c0b0*/  UMOV UR31, 0x80000020 ;  /* 0x80000020001f7882 */ /* 0x000fe20000000000 */
[----:B------:R-:W-:-:S03]  /*c0c0*/  USHF.R.U32.HI UR6, URZ, 0x4, UR6 ;  /* 0x000000043f067899 */ /* 0x000fc60008011606 */
[----:B------:R-:W2:Y:S01]  /*c0d0*/  S2R R151, SR_TID.X ;  /* 0x0000000000977919 */ /* 0x000ea20000002100 */
[----:B------:R-:W-:Y:S01]  /*c0e0*/  FMUL.FTZ R21, R35, UR53 ;  /* 0x0000003523157c20 */ /* 0x000fe20008410000 */
[----:B------:R-:W-:Y:S01]  /*c0f0*/  FMUL.FTZ R35, R47, UR53 ;  /* 0x000000352f237c20 */ /* 0x000fe20008410000 */
[----:B------:R-:W-:Y:S01]  /*c100*/  ULOP3.LUT UR6, UR6, 0x3fff, URZ, 0xc0, !UPT ;  /* 0x00003fff06067892 */ /* 0x000fe2000f8ec03f */
[----:B------:R-:W3:Y:S01]  /*c110*/  @P5 LDC R47, c[0x0][0x44c] ;  /* 0x00011300ff2f5b82 */ /* 0x000ee20000000800 */
[----:B------:R-:W-:Y:S01]  /*c120*/  FMUL.FTZ R20, R34, UR53 ;  /* 0x0000003522147c20 */ /* 0x000fe20008410000 */
[----:B------:R-:W-:Y:S01]  /*c130*/  FMUL.FTZ R34, R46, UR53 ;  /* 0x000000352e227c20 */ /* 0x000fe20008410000 */
[----:B------:R-:W-:Y:S01]  /*c140*/  ULOP3.LUT UR7, UR6, 0x2000000, URZ, 0xfc, !UPT ;  /* 0x0200000006077892 */ /* 0x000fe2000f8efc3f */
[----:B------:R-:W-:Y:S01]  /*c150*/  FMUL.FTZ R12, R30, UR53 ;  /* 0x000000351e0c7c20 */ /* 0x000fe20008410000 */
[----:B------:R-:W-:Y:S01]  /*c160*/  ULOP3.LUT UR6, UR36, 0x10000, URZ, 0xfc, !UPT ;  /* 0x0001000024067892 */ /* 0x000fe2000f8efc3f */
[----:B------:R-:W-:Y:S01]  /*c170*/  FMUL.FTZ R30, R42, UR53 ;  /* 0x000000352a1e7c20 */ /* 0x000fe20008410000 */
[----:B------:R-:W-:Y:S01]  /*c180*/  UIMAD UR7, UR54, 0x600, UR7 ;  /* 0x00000600360778a4 */ /* 0x000fe2000f8e0207 */
[----:B------:R-:W4:Y:S01]  /*c190*/  @P5 LDC R46, c[0x0][0x450] ;  /* 0x00011400ff2e5b82 */ /* 0x000f220000000800 */
[----:B------:R-:W-:Y:S01]  /*c1a0*/  FMUL.FTZ R42, R53, UR53 ;  /* 0x00000035352a7c20 */ /* 0x000fe20008410000 */
[----:B------:R-:W-:Y:S01]  /*c1b0*/  FMUL.FTZ R53, R63, UR53 ;  /* 0x000000353f357c20 */ /* 0x000fe20008410000 */
[----:B------:R-:W-:Y:S01]  /*c1c0*/  FMUL.FTZ R63, R74, UR53 ;  /* 0x000000354a3f7c20 */ /* 0x000fe20008410000 */
[----:B------:R-:W-:Y:S01]  /*c1d0*/  UMOV UR28, UR6 ;  /* 0x00000006001c7c82 */ /* 0x000fe20008000000 */
[----:B------:R-:W-:Y:S01]  /*c1e0*/  VIADD R74, R137, UR41 ;  /* 0x00000029894a7c36 */ /* 0x000fe20008000000 */
[----:B------:R-:W-:Y:S01]  /*c1f0*/  UMOV UR30, UR7 ;  /* 0x00000007001e7c82 */ /* 0x000fe20008000000 */
[----:B-1----:R-:W-:Y:S01]  /*c200*/  FMUL.FTZ R7, R26, UR53 ;  /* 0x000000351a077c20 */ /* 0x002fe20008410000 */
        /* <DEDUP_REMOVED lines=8> */
[----:B---3--:R-:W-:-:S04]  /*c290*/  @P5 IMAD.HI.U32 R47, R74, R47, RZ ;  /* 0x0000002f4a2f5227 */ /* 0x008fc800078e00ff */
[----:B------:R-:W-:Y:S01]  /*c2a0*/  FMUL.FTZ R60, R69, UR53 ;  /* 0x00000035453c7c20 */ /* 0x000fe20008410000 */
[----:B------:R-:W-:Y:S01]  /*c2b0*/  FMUL.FTZ R69, R79, UR53 ;  /* 0x000000354f457c20 */ /* 0x000fe20008410000 */
[----:B------:R-:W-:Y:S01]  /*c2c0*/  FMUL.FTZ R8, R25, UR53 ;  /* 0x0000003519087c20 */ /* 0x000fe20008410000 */
[----:B--2---:R-:W-:Y:S01]  /*c2d0*/  SHF.R.U32.HI R143, RZ, 0x7, R151 ;  /* 0x00000007ff8f7819 */ /* 0x004fe20000011697 */
[----:B------:R-:W1:Y:S01]  /*c2e0*/  LDC R79, c[0x0][0x2f0] ;  /* 0x0000bc00ff4f7b82 */ /* 0x000e620000000800 */
[----:B------:R-:W-:Y:S01]  /*c2f0*/  FMUL.FTZ R25, R37, UR53 ;  /* 0x0000003525197c20 */ /* 0x000fe20008410000 */
[----:B------:R-:W-:Y:S01]  /*c300*/  FMUL.FTZ R37, R49, UR53 ;  /* 0x0000003531257c20 */ /* 0x000fe20008410000 */
[----:B----4-:R-:W-:Y:S01]  /*c310*/  @P5 SHF.R.U32.HI R74, RZ, R46, R47 ;  /* 0x0000002eff4a5219 */ /* 0x010fe2000001162f */
[----:B------:R-:W-:Y:S01]  /*c320*/  VIADD R46, R143, 0x9 ;  /* 0x000000098f2e7836 */ /* 0x000fe20000000000 */
[----:B------:R-:W-:Y:S01]  /*c330*/  ISETP.GE.U32.AND P2, PT, R151, 0x180, PT ;  /* 0x000001809700780c */ /* 0x000fe20003f46070 */
        /* <DEDUP_REMOVED lines=8> */
[----:B------:R-:W-:Y:S01]  /*c3c0*/  SEL R80, R46, 0x9, !P2 ;  /* 0x000000092e507807 */ /* 0x000fe20005000000 */
[----:B------:R-:W-:Y:S01]  /*c3d0*/  FMUL.FTZ R66, R76, UR53 ;  /* 0x000000354c427c20 */ /* 0x000fe20008410000 */
[----:B------:R-:W-:Y:S01]  /*c3e0*/  @!P1 LEA R46, R47, UR42, 0x3 ;  /* 0x0000002a2f2e9c11 */ /* 0x000fe2000f8e18ff */
[----:B------:R-:W-:-:S02]  /*c3f0*/  IMAD.SHL.U32 R76, R0, 0x80, RZ ;  /* 0x00000080004c7824 */ /* 0x000fc400078e00ff */
[----:B0-----:R-:W-:Y:S01]  /*c400*/  FMUL.FTZ R4, R24, UR53 ;  /* 0x0000003518047c20 */ /* 0x001fe20008410000 */
[----:B------:R-:W0:Y:S01]  /*c410*/  SHFL.IDX PT, R152, R74, RZ, 0x1c1f ;  /* 0x001c1fff4a987589 */ /* 0x000e2200000e0000 */
        /* <DEDUP_REMOVED lines=12> */
[----:B------:R-:W-:-:S02]  /*c4e0*/  @!P1 VIADD R46, R46, 0x2d840 ;  /* 0x0002d8402e2e9836 */ /* 0x000fc40000000000 */
[----:B------:R-:W-:Y:S01]  /*c4f0*/  FMUL.FTZ R39, R51, UR53 ;  /* 0x0000003533277c20 */ /* 0x000fe20008410000 */
[----:B------:R-:W-:Y:S01]  /*c500*/  FMUL.FTZ R40, R52, UR53 ;  /* 0x0000003534287c20 */ /* 0x000fe20008410000 */
[----:B------:R-:W-:Y:S01]  /*c510*/  FMUL.FTZ R41, R54, UR53 ;  /* 0x0000003536297c20 */ /* 0x000fe20008410000 */
[----:B------:R-:W-:Y:S01]  /*c520*/  FMUL.FTZ R44, R56, UR53 ;  /* 0x00000035382c7c20 */ /* 0x000fe20008410000 */
        /* <DEDUP_REMOVED lines=21> */
[----:B------:R-:W-:Y:S01]  /*c680*/  @!P1 PRMT R81, RZ, 0x654, R46 ;  /* 0x00000654ff519816 */ /* 0x000fe2000000002e */
[----:B------:R-:W-:Y:S01]  /*c690*/  IMAD R46, R16, -0x2, R47 ;  /* 0xfffffffe102e7824 */ /* 0x000fe200078e022f */
[----:B------:R-:W2:Y:S03]  /*c6a0*/  MUFU.TANH R4, R4 ;  /* 0x0000000400047308 */ /* 0x000ea60000002400 */
[----:B-1----:R-:W-:-:S04]  /*c6b0*/  IMAD R46, R79, UR43, R46 ;  /* 0x0000002b4f2e7c24 */ /* 0x002fc8000f8e022e */
[----:B------:R-:W-:Y:S01]  /*c6c0*/  VIADD R46, R46, -UR52 ;  /* 0x800000342e2e7c36 */ /* 0x000fe20008000000 */
[----:B------:R-:W1:Y:S03]  /*c6d0*/  MUFU.TANH R8, R8 ;  /* 0x0000000800087308 */ /* 0x000e660000002400 */
[C---:B------:R-:W-:Y:S02]  /*c6e0*/  VIADD R84, R46.reuse, UR51 ;  /* 0x000000332e547c36 */ /* 0x040fe40008000000 */
[----:B------:R-:W-:Y:S02]  /*c6f0*/  VIADD R83, R46, UR33 ;  /* 0x000000212e537c36 */ /* 0x000fe40008000000 */
[----:B0-----:R-:W-:Y:S01]  /*c700*/  IMAD.IADD R82, R152, 0x1, R84 ;  /* 0x0000000198527824 */ /* 0x001fe200078e0254 */
[----:B------:R-:W0:Y:S08]  /*c710*/  MUFU.TANH R7, R7 ;  /* 0x0000000700077308 */ /* 0x000e300000002400 */
[----:B------:R-:W3:Y:S01]  /*c720*/  MUFU.TANH R9, R9 ;  /* 0x0000000900097308 */ /* 0x000ee20000002400 */
[----:B------:R-:W-:-:S02]  /*c730*/  WARPGROUP.DEPBAR.LE gsb0, 0x0 ;  /* 0x00008000000079c5 */ /* 0x000fc40000010000 */
[----:B------:R-:W-:-:S05]  /*c740*/  WARPGROUP.ARRIVE ;  /* 0x00000000000079c5 */ /* 0x000fca0000000000 */
[----:B------:R-:W4:Y:S01]  /*c750*/  MUFU.TANH R10, R10 ;  /* 0x0000000a000a7308 */ /* 0x000f220000002400 */
        /* <DEDUP_REMOVED lines=100> */
[----:B------:R-:W-:Y:S03]  /*cda0*/  HGMMA.64x96x16.F32.BF16 R88, gdesc[UR28].tnspB, R88, gsb0 ;  /* 0x416000001c5879f0 */ /* 0x000fe60008001858 */
[----:B------:R-:W-:Y:S02]  /*cdb0*/  WARPGROUP.DEPBAR.LE gsb0, 0x0 ;  /* 0x00008000000079c5 */ /* 0x000fe40000010000 */
[----:B------:R5:W-:Y:S06]  /*cdc0*/  BAR.ARV R80, 0x100 ;  /* 0x000400500000751d */ /* 0x000bec0000002000 */
[----:B------:R2:W-:Y:S01]  /*cdd0*/  @!P1 SYNCS.ARRIVE.TRANS64.RED.A1T0 RZ, [R81+URZ], RZ ;  /* 0x000000ff51ff99a7 */ /* 0x0005e2000810043f */
[----:B-----5:R-:W-:-:S06]  /*cde0*/  FMUL.FTZ R80, R87, UR53 ;  /* 0x0000003557507c20 */ /* 0x020fcc0008410000 */
[----:B------:R-:W0:Y:S01]  /*cdf0*/  MUFU.TANH R80, R80 ;  /* 0x0000005000507308 */ /* 0x000e220000002400 */
[----:B--2---:R-:W-:Y:S01]  /*ce00*/  IMAD.IADD R81, R152, 0x1, R83 ;  /* 0x0000000198517824 */ /* 0x004fe200078e0253 */
[----:B-1-34-:R-:W-:Y:S06]  /*ce10*/  @!P6 BRA `(.L_x_884) ;  /* 0x00000000005ce947 */ /* 0x01afec0003800000 */
[----:B------:R-:W-:Y:S01]  /*ce20*/  IMAD R46, R79, UR43, R152 ;  /* 0x0000002b4f2e7c24 */ /* 0x000fe2000f8e0298 */
[----:B------:R-:W-:Y:S03]  /*ce30*/  BSSY B0, `(.L_x_885) ;  /* 0x0000011000007945 */ /* 0x000fe60003800000 */
[----:B------:R-:W-:-:S05]  /*ce40*/  VIADD R85, R46, -UR52 ;  /* 0x800000342e557c36 */ /* 0x000fca0008000000 */
[----:B------:R-:W-:-:S13]  /*ce50*/  ISETP.GT.AND P2, PT, R85, -0x1, PT ;  /* 0xffffffff5500780c */ /* 0x000fda0003f44270 */
[----:B------:R-:W-:Y:S05]  /*ce60*/  @P2 BRA `(.L_x_886) ;  /* 0x0000000000202947 */ /* 0x000fea0003800000 */
[----:B------:R-:W-:Y:S01]  /*ce70*/  IMAD.U32 R86, RZ, RZ, UR35 ;  /* 0x00000023ff567e24 */ /* 0x000fe2000f8e00ff */
[----:B------:R-:W-:-:S04]  /*ce80*/  LOP3.LUT R85, RZ, R85, RZ, 0x33, !PT ;  /* 0x00000055ff557212 */ /* 0x000fc800078e33ff */
[----:B------:R-:W-:-:S13]  /*ce90*/  ISETP.NE.AND P2, PT, R86, 0x1, PT ;  /* 0x000000015600780c */ /* 0x000fda0003f45270 */
[----:B------:R-:W1:Y:S02]  /*cea0*/  @P2 LDC.64 R46, c[0x0][0x9e8] ;  /* 0x00027a00ff2e2b82 */ /* 0x000e640000000a00 */
[----:B-1----:R-:W-:-:S05]  /*ceb0*/  @P2 IMAD.HI.U32 R46, R85, R46, RZ ;  /* 0x0000002e552e2227 */ /* 0x002fca00078e00ff */
[----:B------:R-:W-:-:S04]  /*cec0*/  @P2 SHF.R.U32.HI R85, RZ, R47, R46 ;  /* 0x0000002fff552219 */ /* 0x000fc8000001162e */
[----:B------:R-:W-:Y:S01]  /*ced0*/  LOP3.LUT R85, RZ, R85, RZ, 0x33, !PT ;  /* 0x00000055ff557212 */ /* 0x000fe200078e33ff */
[----:B------:R-:W-:Y:S06]  /*cee0*/  BRA `(.L_x_887) ;  /* 0x0000000000147947 */ /* 0x000fec0003800000 */
.L_x_886:
[----:B------:R-:W-:-:S05]  /*cef0*/  IMAD.U32 R86, RZ, RZ, UR35 ;  /* 0x00000023ff567e24 */ /* 0x000fca000f8e00ff */
[----:B------:R-:W-:-:S13]  /*cf00*/  ISETP.NE.AND P2, PT, R86, 0x1, PT ;  /* 0x000000015600780c */ /* 0x000fda0003f45270 */
[----:B------:R-:W1:Y:S02]  /*cf10*/  @P2 LDC.64 R46, c[0x0][0x9e8] ;  /* 0x00027a00ff2e2b82 */ /* 0x000e640000000a00 */
[----:B-1----:R-:W-:-:S05]  /*cf20*/  @P2 IMAD.HI.U32 R46, R85, R46, RZ ;  /* 0x0000002e552e2227 */ /* 0x002fca00078e00ff */
[----:B------:R-:W-:-:S07]  /*cf30*/  @P2 SHF.R.U32.HI R85, RZ, R47, R46 ;  /* 0x0000002fff552219 */ /* 0x000fce000001162e */
.L_x_887:
[----:B------:R-:W-:Y:S05]  /*cf40*/  BSYNC B0 ;  /* 0x0000000000007941 */ /* 0x000fea0003800000 */
.L_x_885:
[----:B------:R-:W-:-:S04]  /*cf50*/  IMAD R85, R85, R86, -R76 ;  /* 0x0000005655557224 */ /* 0x000fc800078e0a4c */
[----:B------:R-:W-:-:S05]  /*cf60*/  IMAD R85, R16, -0x2, R85 ;  /* 0xfffffffe10557824 */ /* 0x000fca00078e0255 */
[----:B------:R-:W-:Y:S02]  /*cf70*/  VIADDMNMX R82, R85, R86, R82, PT ;  /* 0x0000005655527246 */ /* 0x000fe40003800152 */
[----:B------:R-:W-:-:S07]  /*cf80*/  VIMNMX R81, R81, R85, !PT ;  /* 0x0000005551517248 */ /* 0x000fce0007fe0100 */
.L_x_884:
[----:B------:R-:W-:Y:S01]  /*cf90*/  ISETP.GT.AND P2, PT, R0, -0x1, PT ;  /* 0xffffffff0000780c */ /* 0x000fe20003f44270 */
[----:B------:R-:W1:Y:S03]  /*cfa0*/  SHFL.IDX PT, R74, R74, 0x1, 0x1c1f ;  /* 0x003c1f004a4a7f89 */ /* 0x000e6600000e0000 */
[C---:B------:R-:W-:Y:S02]  /*cfb0*/  ISETP.GT.AND P4, PT, R81.reuse, RZ, P2 ;  /* 0x000000ff5100720c */ /* 0x040fe40001784270 */
[----:B------:R-:W-:Y:S02]  /*cfc0*/  ISETP.GT.AND P3, PT, R81, 0x1, P2 ;  /* 0x000000015100780c */ /* 0x000fe40001764270 */
[C---:B------:R-:W-:Y:S02]  /*cfd0*/  ISETP.LT.OR P4, PT, R82.reuse, 0x1, P4 ;  /* 0x000000015200780c */ /* 0x040fe40002781670 */
[----:B------:R-:W-:-:S02]  /*cfe0*/  ISETP.LT.OR P3, PT, R82, 0x2, P3 ;  /* 0x000000025200780c */ /* 0x000fc40001f61670 */
[----:B------:R-:W-:Y:S02]  /*cff0*/  FSEL R46, R4, -INF , !P4 ;  /* 0xff800000042e7808 */ /* 0x000fe40006000000 */
[----:B------:R-:W-:Y:S02]  /*d000*/  FSEL R8, R8, -INF , !P3 ;  /* 0xff80000008087808 */ /* 0x000fe40005800000 */
[C---:B------:R-:W-:Y:S02]  /*d010*/  ISETP.GT.AND P4, PT, R81.reuse, 0x8, P2 ;  /* 0x000000085100780c */ /* 0x040fe40001784270 */
[----:B------:R-:W-:Y:S02]  /*d020*/  ISETP.GT.AND P3, PT, R81, 0x9, P2 ;  /* 0x000000095100780c */ /* 0x000fe40001764270 */
[C---:B------:R-:W-:Y:S02]  /*d030*/  ISETP.LT.OR P4, PT, R82.reuse, 0x9, P4 ;  /* 0x000000095200780c */ /* 0x040fe40002781670 */
[----:B------:R-:W-:-:S02]  /*d040*/  ISETP.LT.OR P3, PT, R82, 0xa, P3 ;  /* 0x0000000a5200780c */ /* 0x000fc40001f61670 */
[----:B------:R-:W-:Y:S01]  /*d050*/  FSEL R47, R10, -INF , !P4 ;  /* 0xff8000000a2f7808 */ /* 0x000fe20006000000 */
[--C-:B-1----:R-:W-:Y:S01]  /*d060*/  IMAD.IADD R84, R84, 0x1, R74.reuse ;  /* 0x0000000154547824 */ /* 0x102fe200078e024a */
[----:B0-----:R-:W-:Y:S01]  /*d070*/  FSEL R85, R11, -INF , !P3 ;  /* 0xff8000000b557808 */ /* 0x001fe20005800000 */
[----:B------:R-:W-:Y:S01]  /*d080*/  IMAD.IADD R83, R83, 0x1, R74 ;  /* 0x0000000153537824 */ /* 0x000fe200078e024a */
[C---:B------:R-:W-:Y:S02]  /*d090*/  ISETP.GT.AND P4, PT, R81.reuse, 0x10, P2 ;  /* 0x000000105100780c */ /* 0x040fe40001784270 */
        /* <DEDUP_REMOVED lines=82> */
[----:B------:R-:W-:Y:S01]  /*d5c0*/  FSEL R77, R77, -INF , !P3 ;  /* 0xff8000004d4d7808 */ /* 0x000fe20005800000 */
[----:B------:R-:W-:Y:S08]  /*d5d0*/  @!P6 BRA `(.L_x_888) ;  /* 0x00000000005ce947 */ /* 0x000ff00003800000 */
        /* <DEDUP_REMOVED lines=13> */
.L_x_890:
[----:B------:R-:W-:-:S05]  /*d6b0*/  IMAD.U32 R4, RZ, RZ, UR35 ;  /* 0x00000023ff047e24 */ /* 0x000fca000f8e00ff */
[----:B------:R-:W-:-:S13]  /*d6c0*/  ISETP.NE.AND P3, PT, R4, 0x1, PT ;  /* 0x000000010400780c */ /* 0x000fda0003f65270 */
[----:B------:R-:W0:Y:S02]  /*d6d0*/  @P3 LDC.64 R10, c[0x0][0x9e8] ;  /* 0x00027a00ff0a3b82 */ /* 0x000e240000000a00 */
[----:B0-----:R-:W-:-:S05]  /*d6e0*/  @P3 IMAD.HI.U32 R10, R79, R10, RZ ;  /* 0x0000000a4f0a3227 */ /* 0x001fca00078e00ff */
[----:B------:R-:W-:-:S07]  /*d6f0*/  @P3 SHF.R.U32.HI R79, RZ, R11, R10 ;  /* 0x0000000bff4f3219 */ /* 0x000fce000001160a */
.L_x_891:
[----:B------:R-:W-:Y:S05]  /*d700*/  BSYNC B0 ;  /* 0x0000000000007941 */ /* 0x000fea0003800000 */
.L_x_889:
[----:B------:R-:W-:-:S04]  /*d710*/  IMAD R79, R79, R4, -R76 ;  /* 0x000000044f4f7224 */ /* 0x000fc800078e0a4c */
[----:B------:R-:W-:-:S05]  /*d720*/  IMAD R79, R16, -0x2, R79 ;  /* 0xfffffffe104f7824 */ /* 0x000fca00078e024f */
[----:B------:R-:W-:Y:S02]  /*d730*/  VIADDMNMX R84, R79, R4, R84, PT ;  /* 0x000000044f547246 */ /* 0x000fe40003800154 */
[----:B------:R-:W-:-:S07]  /*d740*/  VIMNMX R83, R83, R79, !PT ;  /* 0x0000004f53537248 */ /* 0x000fce0007fe0100 */
.L_x_888:
        /* <DEDUP_REMOVED lines=65> */
[C---:B------:R-:W-:Y:S01]  /*db60*/  ISETP.LT.OR P3, PT, R84.reuse, 0x22, P3 ;  /* 0x000000225400780c */ /* 0x040fe20001f61670 */
[----:B------:R-:W0:Y:S01]  /*db70*/  SHFL.BFLY PT, R11, R4, 0x2, 0x1f ;  /* 0x0c401f00040b7f89 */ /* 0x000e2200000e0000 */
[----:B------:R-:W-:-:S02]  /*db80*/  ISETP.LT.OR P4, PT, R84, 0x39, P4 ;  /* 0x000000395400780c */ /* 0x000fc40002781670 */
[----:B------:R-:W-:Y:S02]  /*db90*/  FSEL R31, R31, -INF , !P3 ;  /* 0xff8000001f1f7808 */ /* 0x000fe40005800000 */
[----:B------:R-:W-:Y:S02]  /*dba0*/  ISETP.GT.AND P3, PT, R83, 0x29, P2 ;  /* 0x000000295300780c */ /* 0x000fe40001764270 */
[----:B------:R-:W-:Y:S02]  /*dbb0*/  FSEL R41, R41, -INF , !P4 ;  /* 0xff80000029297808 */ /* 0x000fe40006000000 */
[----:B------:R-:W-:Y:S02]  /*dbc0*/  ISETP.GT.AND P4, PT, R83, 0x40, P2 ;  /* 0x000000405300780c */ /* 0x000fe40001784270 */
[C---:B------:R-:W-:Y:S02]  /*dbd0*/  ISETP.LT.OR P3, PT, R84.reuse, 0x2a, P3 ;  /* 0x0000002a5400780c */ /* 0x040fe40001f61670 */
[----:B------:R-:W-:-:S02]  /*dbe0*/  ISETP.LT.OR P4, PT, R84, 0x41, P4 ;  /* 0x000000415400780c */ /* 0x000fc40002781670 */
[----:B------:R-:W-:Y:S02]  /*dbf0*/  FSEL R35, R35, -INF , !P3 ;  /* 0xff80000023237808 */ /* 0x000fe40005800000 */
[----:B------:R-:W-:Y:S02]  /*dc00*/  ISETP.GT.AND P3, PT, R83, 0x31, P2 ;  /* 0x000000315300780c */ /* 0x000fe40001764270 */
[----:B------:R-:W-:Y:S02]  /*dc10*/  FSEL R45, R45, -INF , !P4 ;  /* 0xff8000002d2d7808 */ /* 0x000fe40006000000 */
[----:B------:R-:W-:Y:S02]  /*dc20*/  ISETP.GT.AND P4, PT, R83, 0x41, P2 ;  /* 0x000000415300780c */ /* 0x000fe40001784270 */
[----:B------:R-:W-:Y:S02]  /*dc30*/  ISETP.LT.OR P3, PT, R84, 0x32, P3 ;  /* 0x000000325400780c */ /* 0x000fe40001f61670 */
[----:B0-----:R-:W-:-:S02]  /*dc40*/  FMNMX.FTZ R4, R4, R11, !PT ;  /* 0x0000000b04047209 */ /* 0x001fc40007810000 */
[C---:B------:R-:W-:Y:S02]  /*dc50*/  ISETP.LT.OR P4, PT, R84.reuse, 0x42, P4 ;  /* 0x000000425400780c */ /* 0x040fe40002781670 */
[----:B------:R-:W-:Y:S01]  /*dc60*/  FSEL R39, R39, -INF , !P3 ;  /* 0xff80000027277808 */ /* 0x000fe20005800000 */
[----:B------:R-:W0:Y:S01]  /*dc70*/  SHFL.BFLY PT, R11, R4, 0x1, 0x1f ;  /* 0x0c201f00040b7f89 */ /* 0x000e2200000e0000 */
[----:B------:R-:W-:Y:S02]  /*dc80*/  ISETP.GT.AND P3, PT, R83, 0x39, P2 ;  /* 0x000000395300780c */ /* 0x000fe40001764270 */
[----:B------:R-:W-:Y:S02]  /*dc90*/  FSEL R49, R49, -INF , !P4 ;  /* 0xff80000031317808 */ /* 0x000fe40006000000 */
[----:B------:R-:W-:Y:S02]  /*dca0*/  ISETP.GT.AND P4, PT, R83, 0x48, P2 ;  /* 0x000000485300780c */ /* 0x000fe40001784270 */
[----:B------:R-:W-:-:S02]  /*dcb0*/  ISETP.LT.OR P3, PT, R84, 0x3a, P3 ;  /* 0x0000003a5400780c */ /* 0x000fc40001f61670 */
[----:B------:R-:W-:Y:S02]  /*dcc0*/  ISETP.LT.OR P4, PT, R84, 0x49, P4 ;  /* 0x000000495400780c */ /* 0x000fe40002781670 */
[----:B------:R-:W-:Y:S02]  /*dcd0*/  FSEL R43, R43, -INF , !P3 ;  /* 0xff8000002b2b7808 */ /* 0x000fe40005800000 */
[----:B------:R-:W-:Y:S02]  /*dce0*/  FSEL R51, R51, -INF , !P4 ;  /* 0xff80000033337808 */ /* 0x000fe40006000000 */
[----:B------:R-:W-:-:S04]  /*dcf0*/  ISETP.GT.AND P4, PT, R83, RZ, P2 ;  /* 0x000000ff5300720c */ /* 0x000fc80001784270 */
[----:B------:R-:W-:Y:S02]  /*dd00*/  ISETP.LT.OR P4, PT, R84, 0x1, P4 ;  /* 0x000000015400780c */ /* 0x000fe40002781670 */
[----:B0-----:R-:W-:-:S04]  /*dd10*/  FMNMX.FTZ R4, R4, R11, !PT ;  /* 0x0000000b04047209 */ /* 0x001fc80007810000 */
[C---:B------:R-:W-:Y:S01]  /*dd20*/  FSETP.NEU.FTZ.AND P3, PT, R4.reuse, -INF , PT ;  /* 0xff8000000400780b */ /* 0x040fe20003f7d000 */
[----:B------:R-:W-:-:S05]  /*dd30*/  FMUL.FTZ R11, R4, UR34 ;  /* 0x00000022040b7c20 */ /* 0x000fca0008410000 */
[----:B------:R-:W-:-:S05]  /*dd40*/  FSEL R11, R11, RZ, P3 ;  /* 0x000000ff0b0b7208 */ /* 0x000fca0001800000 */
[--C-:B------:R-:W-:Y:S01]  /*dd50*/  FFMA.FTZ R76, R14, UR34, -R11.reuse ;  /* 0x000000220e4c7c23 */ /* 0x100fe2000801080b */
[----:B------:R-:W-:Y:S01]  /*dd60*/  FSEL R14, R7, -INF , !P4 ;  /* 0xff800000070e7808 */ /* 0x000fe20006000000 */
[--C-:B------:R-:W-:Y:S01]  /*dd70*/  FFMA.FTZ R10, R46, UR34, -R11.reuse ;  /* 0x000000222e0a7c23 */ /* 0x100fe2000801080b */
[--C-:B------:R-:W-:Y:S01]  /*dd80*/  FFMA.FTZ R46, R8, UR34, -R11.reuse ;  /* 0x00000022082e7c23 */ /* 0x100fe2000801080b */
[----:B------:R-:W-:Y:S01]  /*dd90*/  ISETP.GT.AND P4, PT, R83, 0x49, P2 ;  /* 0x000000495300780c */ /* 0x000fe20001784270 */
[----:B------:R0:W-:Y:S01]  /*dda0*/  MUFU.EX2 R7, R76 ;  /* 0x0000004c00077308 */ /* 0x0001e20000000800 */
        /* <DEDUP_REMOVED lines=9> */
[--C-:B0-----:R-:W-:Y:S01]  /*de40*/  FFMA.FTZ R76, R72, UR34, -R11.reuse ;  /* 0x00000022484c7c23 */ /* 0x101fe2000801080b */
        /* <DEDUP_REMOVED lines=45> */
[----:B------:R-:W-:Y:S01]  /*e120*/  FFMA.FTZ R77, R77, UR34, -R11 ;  /* 0x000000224d4d7c23 */ /* 0x000fe2000801080b */
[----:B------:R-:W-:Y:S01]  /*e130*/  ISETP.GT.AND P4, PT, R83, 0x60, P2 ;  /* 0x000000605300780c */ /* 0x000fe20001784270 */
[----:B------:R-:W-:Y:S01]  /*e140*/  MUFU.EX2 R10, R10 ;  /* 0x0000000a000a7308 */ /* 0x000fe20000000800 */
[----:B------:R-:W-:-:S02]  /*e150*/  FMNMX.FTZ R8, R41, R8, !PT ;  /* 0x0000000829087209 */ /* 0x000fc40007810000 */
[C---:B------:R-:W-:Y:S02]  /*e160*/  ISETP.LT.OR P4, PT, R84.reuse, 0x61, P4 ;  /* 0x000000615400780c */ /* 0x040fe40002781670 */
[----:B------:R-:W-:Y:S02]  /*e170*/  FMNMX.FTZ R8, R43, R8, !PT ;  /* 0x000000082b087209 */ /* 0x000fe40007810000 */
[----:B------:R-:W-:Y:S01]  /*e180*/  FSEL R63, R63, -INF , !P4 ;  /* 0xff8000003f3f7808 */ /* 0x000fe20006000000 */
[----:B------:R-:W0:Y:S01]  /*e190*/  MUFU.EX2 R46, R46 ;  /* 0x0000002e002e7308 */ /* 0x000e220000000800 */
[----:B------:R-:W-:Y:S02]  /*e1a0*/  ISETP.GT.AND P4, PT, R83, 0x61, P2 ;  /* 0x000000615300780c */ /* 0x000fe40001784270 */
[----:B------:R-:W-:Y:S02]  /*e1b0*/  FMNMX.FTZ R8, R45, R8, !PT ;  /* 0x000000082d087209 */ /* 0x000fe40007810000 */
[----:B------:R-:W-:-:S02]  /*e1c0*/  ISETP.LT.OR P4, PT, R84, 0x62, P4 ;  /* 0x000000625400780c */ /* 0x000fc40002781670 */
[----:B------:R-:W-:Y:S01]  /*e1d0*/  FMNMX.FTZ R8, R49, R8, !PT ;  /* 0x0000000831087209 */ /* 0x000fe20007810000 */
[----:B------:R-:W-:Y:S01]  /*e1e0*/  MUFU.EX2 R47, R47 ;  /* 0x0000002f002f7308 */ /* 0x000fe20000000800 */
[----:B------:R-:W-:Y:S02]  /*e1f0*/  FSEL R65, R65, -INF , !P4 ;  /* 0xff80000041417808 */ /* 0x000fe40006000000 */
[----:B------:R-:W-:Y:S02]  /*e200*/  ISETP.GT.AND P4, PT, R83, 0x68, P2 ;  /* 0x000000685300780c */ /* 0x000fe40001784270 */
[----:B------:R-:W-:Y:S02]  /*e210*/  FMNMX.FTZ R8, R51, R8, !PT ;  /* 0x0000000833087209 */ /* 0x000fe40007810000 */
[----:B------:R-:W-:Y:S01]  /*e220*/  ISETP.LT.OR P4, PT, R84, 0x69, P4 ;  /* 0x000000695400780c */ /* 0x000fe20002781670 */
[----:B------:R-:W-:Y:S01]  /*e230*/  MUFU.EX2 R74, R74 ;  /* 0x0000004a004a7308 */ /* 0x000fe20000000800 */
[----:B------:R-:W-:-:S02]  /*e240*/  FMNMX.FTZ R8, R53, R8, !PT ;  /* 0x0000000835087209 */ /* 0x000fc40007810000 */
[----:B------:R-:W-:Y:S02]  /*e250*/  FSEL R67, R67, -INF , !P4 ;  /* 0xff80000043437808 */ /* 0x000fe40006000000 */
[----:B------:R-:W-:Y:S02]  /*e260*/  FMNMX.FTZ R8, R55, R8, !PT ;  /* 0x0000000837087209 */ /* 0x000fe40007810000 */
[----:B------:R-:W-:Y:S01]  /*e270*/  ISETP.GT.AND P4, PT, R83, 0x69, P2 ;  /* 0x000000695300780c */ /* 0x000fe20001784270 */
[----:B------:R-:W-:Y:S01]  /*e280*/  MUFU.EX2 R15, R15 ;  /* 0x0000000f000f7308 */ /* 0x000fe20000000800 */
[----:B------:R-:W-:Y:S02]  /*e290*/  FMNMX.FTZ R8, R57, R8, !PT ;  /* 0x0000000839087209 */ /* 0x000fe40007810000 */
[----:B------:R-:W-:Y:S02]  /*e2a0*/  ISETP.LT.OR P4, PT, R84, 0x6a, P4 ;  /* 0x0000006a5400780c */ /* 0x000fe40002781670 */
[----:B------:R-:W-:-:S02]  /*e2b0*/  FMNMX.FTZ R8, R59, R8, !PT ;  /* 0x000000083b087209 */ /* 0x000fc40007810000 */
[----:B------:R-:W-:Y:S01]  /*e2c0*/  FSEL R69, R69, -INF , !P4 ;  /* 0xff80000045457808 */ /* 0x000fe20006000000 */
[----:B------:R-:W-:Y:S01]  /*e2d0*/  MUFU.EX2 R24, R24 ;  /* 0x0000001800187308 */ /* 0x000fe20000000800 */
[----:B------:R-:W-:Y:S02]  /*e2e0*/  ISETP.GT.AND P4, PT, R83, 0x70, P2 ;  /* 0x000000705300780c */ /* 0x000fe40001784270 */
[----:B------:R-:W-:Y:S02]  /*e2f0*/  FMNMX.FTZ R8, R61, R8, !PT ;  /* 0x000000083d087209 */ /* 0x000fe40007810000 */
[----:B------:R-:W-:Y:S02]  /*e300*/  ISETP.LT.OR P4, PT, R84, 0x71, P4 ;  /* 0x000000715400780c */ /* 0x000fe40002781670 */
[----:B------:R-:W-:Y:S01]  /*e310*/  FMNMX.FTZ R8, R63, R8, !PT ;  /* 0x000000083f087209 */ /* 0x000fe20007810000 */
[----:B------:R-:W-:Y:S01]  /*e320*/  MUFU.EX2 R25, R25 ;  /* 0x0000001900197308 */ /* 0x000fe20000000800 */
[----:B------:R-:W-:-:S02]  /*e330*/  FSEL R79, R71, -INF , !P4 ;  /* 0xff800000474f7808 */ /* 0x000fc40006000000 */
[----:B------:R-:W-:Y:S02]  /*e340*/  ISETP.GT.AND P4, PT, R83, 0x71, P2 ;  /* 0x000000715300780c */ /* 0x000fe40001784270 */
[----:B------:R-:W-:Y:S02]  /*e350*/  FMNMX.FTZ R8, R65, R8, !PT ;  /* 0x0000000841087209 */ /* 0x000fe40007810000 */
[----:B------:R-:W-:Y:S01]  /*e360*/  ISETP.LT.OR P4, PT, R84, 0x72, P4 ;  /* 0x000000725400780c */ /* 0x000fe20002781670 */
[----:B------:R-:W-:Y:S01]  /*e370*/  MUFU.EX2 R28, R28 ;  /* 0x0000001c001c7308 */ /* 0x000fe20000000800 */
[----:B------:R-:W-:Y:S02]  /*e380*/  FMNMX.FTZ R8, R67, R8, !PT ;  /* 0x0000000843087209 */ /* 0x000fe40007810000 */
[----:B------:R-:W-:Y:S02]  /*e390*/  FSEL R81, R73, -INF , !P4 ;  /* 0xff80000049517808 */ /* 0x000fe40006000000 */
[----:B------:R-:W-:-:S02]  /*e3a0*/  ISETP.GT.AND P4, PT, R83, 0x78, P2 ;  /* 0x000000785300780c */ /* 0x000fc40001784270 */
[----:B------:R-:W-:Y:S01]  /*e3b0*/  FMNMX.FTZ R8, R69, R8, !PT ;  /* 0x0000000845087209 */ /* 0x000fe20007810000 */
[----:B------:R-:W-:Y:S01]  /*e3c0*/  MUFU.EX2 R29, R29 ;  /* 0x0000001d001d7308 */ /* 0x000fe20000000800 */
[----:B------:R-:W-:Y:S02]  /*e3d0*/  ISETP.GT.AND P2, PT, R83, 0x79, P2 ;  /* 0x000000795300780c */ /* 0x000fe40001744270 */
[C---:B------:R-:W-:Y:S02]  /*e3e0*/  ISETP.LT.OR P4, PT, R84.reuse, 0x79, P4 ;  /* 0x000000795400780c */ /* 0x040fe40002781670 */
[----:B------:R-:W-:Y:S02]  /*e3f0*/  FMNMX.FTZ R8, R79, R8, !PT ;  /* 0x000000084f087209 */ /* 0x000fe40007810000 */
[----:B------:R-:W-:Y:S01]  /*e400*/  ISETP.LT.OR P2, PT, R84, 0x7a, P2 ;  /* 0x0000007a5400780c */ /* 0x000fe20001741670 */
[----:B------:R-:W-:Y:S01]  /*e410*/  MUFU.EX2 R32, R32 ;  /* 0x0000002000207308 */ /* 0x000fe20000000800 */
[----:B------:R-:W-:-:S02]  /*e420*/  FSEL R82, R75, -INF , !P4 ;  /* 0xff8000004b527808 */ /* 0x000fc40006000000 */
[----:B------:R-:W-:Y:S02]  /*e430*/  FMNMX.FTZ R71, R81, R8, !PT ;  /* 0x0000000851477209 */ /* 0x000fe40007810000 */
[----:B------:R-:W-:Y:S02]  /*e440*/  FSEL R80, R80, -INF , !P2 ;  /* 0xff80000050507808 */ /* 0x000fe40005000000 */
[----:B------:R-:W-:Y:S01]  /*e450*/  FMNMX.FTZ R71, R82, R71, !PT ;  /* 0x0000004752477209 */ /* 0x000fe20007810000 */
[----:B------:R-:W-:Y:S01]  /*e460*/  MUFU.EX2 R33, R33 ;  /* 0x0000002100217308 */ /* 0x000fe20000000800 */
[----:B------:R-:W-:Y:S02]  /*e470*/  FSEL R72, R4, RZ, P3 ;  /* 0x000000ff04487208 */ /* 0x000fe40001800000 */
[----:B------:R-:W-:-:S03]  /*e480*/  FMNMX.FTZ R71, R80, R71, !PT ;  /* 0x0000004750477209 */ /* 0x000fc60007810000 */
[----:B------:R-:W-:Y:S02]  /*e490*/  FADD.FTZ R72, -R72, R5 ;  /* 0x0000000548487221 */ /* 0x000fe40000010100 */
[----:B------:R-:W1:Y:S01]  /*e4a0*/  SHFL.BFLY PT, R8, R71, 0x2, 0x1f ;  /* 0x0c401f0047087f89 */ /* 0x000e6200000e0000 */
[----:B------:R-:W-:Y:S08]  /*e4b0*/  MUFU.EX2 R5, R77 ;  /* 0x0000004d00057308 */ /* 0x000ff00000000800 */
[----:B------:R-:W-:Y:S08]  /*e4c0*/  MUFU.EX2 R36, R36 ;  /* 0x0000002400247308 */ /* 0x000ff00000000800 */
[----:B------:R-:W-:Y:S01]  /*e4d0*/  MUFU.EX2 R37, R37 ;  /* 0x0000002500257308 */ /* 0x000fe20000000800 */
[----:B-1----:R-:W-:Y:S01]  /*e4e0*/  FMNMX.FTZ R8, R71, R8, !PT ;  /* 0x0000000847087209 */ /* 0x002fe20007810000 */
[----:B------:R-:W-:Y:S01]  /*e4f0*/  FFMA.FTZ R71, R78, UR34, -R11 ;  /* 0x000000224e477c23 */ /* 0x000fe2000801080b */
[----:B------:R-:W-:-:S05]  /*e500*/  FMUL.FTZ R11, R72, UR34 ;  /* 0x00000022480b7c20 */ /* 0x000fca0008410000 */
[----:B------:R-:W-:Y:S01]  /*e510*/  MUFU.EX2 R40, R40 ;  /* 0x0000002800287308 */ /* 0x000fe20000000800 */
[----:B0-----:R-:W-:Y:S01]  /*e520*/  F2FP.BF16.F32.PACK_AB R72, R46, R10 ;  /* 0x0000000a2e48723e */ /* 0x001fe200000010ff */
[----:B------:R-:W0:Y:S06]  /*e530*/  SHFL.BFLY PT, R73, R8, 0x1, 0x1f ;  /* 0x0c201f0008497f89 */ /* 0x000e2c00000e0000 */
[----:B------:R-:W1:Y:S08]  /*e540*/  MUFU.EX2 R11, R11 ;  /* 0x0000000b000b7308 */ /* 0x000e700000000800 */
[----:B------:R-:W-:Y:S08]  /*e550*/  MUFU.EX2 R42, R42 ;  /* 0x0000002a002a7308 */ /* 0x000ff00000000800 */
[----:B------:R-:W-:Y:S01]  /*e560*/  MUFU.EX2 R44, R44 ;  /* 0x0000002c002c7308 */ /* 0x000fe20000000800 */
[----:B-1----:R-:W-:Y:S01]  /*e570*/  FFMA.FTZ R3, R11, R3, R10 ;  /* 0x000000030b037223 */ /* 0x002fe2000001000a */
[----:B0-----:R-:W-:Y:S01]  /*e580*/  FMNMX.FTZ R8, R8, R73, !PT ;  /* 0x0000004908087209 */ /* 0x001fe20007810000 */
[-C--:B------:R-:W-:Y:S01]  /*e590*/  FMUL.FTZ R88, R88, R11.reuse ;  /* 0x0000000b58587220 */ /* 0x080fe20000410000 */
[-C--:B------:R-:W-:Y:S01]  /*e5a0*/  FMUL.FTZ R89, R89, R11.reuse ;  /* 0x0000000b59597220 */ /* 0x080fe20000410000 */
[-C--:B------:R-:W-:Y:S01]  /*e5b0*/  FMUL.FTZ R92, R92, R11.reuse ;  /* 0x0000000b5c5c7220 */ /* 0x080fe20000410000 */
[C---:B------:R-:W-:Y:S01]  /*e5c0*/  FSETP.NEU.FTZ.AND P2, PT, R8.reuse, -INF , PT ;  /* 0xff8000000800780b */ /* 0x040fe20003f5d000 */
[----:B------:R-:W-:Y:S01]  /*e5d0*/  FMUL.FTZ R78, R8, UR34 ;  /* 0x00000022084e7c20 */ /* 0x000fe20008410000 */
[----:B------:R-:W-:Y:S01]  /*e5e0*/  MUFU.EX2 R48, R48 ;  /* 0x0000003000307308 */ /* 0x000fe20000000800 */
[-C--:B------:R-:W-:Y:S01]  /*e5f0*/  FMUL.FTZ R93, R93, R11.reuse ;  /* 0x0000000b5d5d7220 */ /* 0x080fe20000410000 */
[-C--:B------:R-:W-:Y:S01]  /*e600*/  FMUL.FTZ R96, R96, R11.reuse ;  /* 0x0000000b60607220 */ /* 0x080fe20000410000 */
[-C--:B------:R-:W-:Y:S01]  /*e610*/  FMUL.FTZ R97, R97, R11.reuse ;  /* 0x0000000b61617220 */ /* 0x080fe20000410000 */
[----:B------:R-:W-:Y:S01]  /*e620*/  FSEL R78, R78, RZ, P2 ;  /* 0x000000ff4e4e7208 */ /* 0x000fe20001000000 */
[-C--:B------:R-:W-:Y:S01]  /*e630*/  FMUL.FTZ R100, R100, R11.reuse ;  /* 0x0000000b64647220 */ /* 0x080fe20000410000 */
[-C--:B------:R-:W-:Y:S01]  /*e640*/  FMUL.FTZ R101, R101, R11.reuse ;  /* 0x0000000b65657220 */ /* 0x080fe20000410000 */
[----:B------:R-:W-:Y:S01]  /*e650*/  FMUL.FTZ R104, R104, R11 ;  /* 0x0000000b68687220 */ /* 0x000fe20000410000 */
[----:B------:R-:W-:Y:S01]  /*e660*/  MUFU.EX2 R50, R50 ;  /* 0x0000003200327308 */ /* 0x000fe20000000800 */
[--C-:B------:R-:W-:Y:S01]  /*e670*/  FFMA.FTZ R83, R35, UR34, -R78.reuse ;  /* 0x0000002223537c23 */ /* 0x100fe2000801084e */
[----:B------:R-:W-:Y:S01]  /*e680*/  FSEL R35, R8, RZ, P2 ;  /* 0x000000ff08237208 */ /* 0x000fe20001000000 */
[--C-:B------:R-:W-:Y:S01]  /*e690*/  FFMA.FTZ R73, R14, UR34, -R78.reuse ;  /* 0x000000220e497c23 */ /* 0x100fe2000801084e */
[--C-:B------:R-:W-:Y:S01]  /*e6a0*/  FFMA.FTZ R14, R9, UR34, -R78.reuse ;  /* 0x00000022090e7c23 */ /* 0x100fe2000801084e */
[----:B------:R-:W-:Y:S01]  /*e6b0*/  FFMA.FTZ R77, R30, UR34, -R78 ;  /* 0x000000221e4d7c23 */ /* 0x000fe2000801084e */
[----:B------:R-:W-:-:S02]  /*e6c0*/  IMAD.U32 R30, RZ, RZ, UR54 ;  /* 0x00000036ff1e7e24 */ /* 0x000fc4000f8e00ff */
[----:B------:R-:W-:Y:S01]  /*e6d0*/  FADD.FTZ R6, -R35, R6 ;  /* 0x0000000623067221 */ /* 0x000fe20000010100 */
[--C-:B------:R-:W-:Y:S01]  /*e6e0*/  FFMA.FTZ R75, R12, UR34, -R78.reuse ;  /* 0x000000220c4b7c23 */ /* 0x100fe2000801084e */
[----:B------:R-:W-:Y:S01]  /*e6f0*/  MUFU.EX2 R73, R73 ;  /* 0x0000004900497308 */ /* 0x000fe20000000800 */
[--C-:B------:R-:W-:Y:S01]  /*e700*/  FFMA.FTZ R12, R13, UR34, -R78.reuse ;  /* 0x000000220d0c7c23 */ /* 0x100fe2000801084e */
[----:B------:R-:W-:Y:S01]  /*e710*/  FMUL.FTZ R6, R6, UR34 ;  /* 0x0000002206067c20 */ /* 0x000fe20008410000 */
[----:B------:R-:W-:Y:S01]  /*e720*/  @!P1 LEA R30, R30, UR42, 0x3 ;  /* 0x0000002a1e1e9c11 */ /* 0x000fe2000f8e18ff */
[--C-:B------:R-:W-:Y:S01]  /*e730*/  FFMA.FTZ R13, R20, UR34, -R78.reuse ;  /* 0x00000022140d7c23 */ /* 0x100fe2000801084e */
[--C-:B------:R-:W-:Y:S01]  /*e740*/  FFMA.FTZ R21, R21, UR34, -R78.reuse ;  /* 0x0000002215157c23 */ /* 0x100fe2000801084e */
[--C-:B------:R-:W-:Y:S01]  /*e750*/  FFMA.FTZ R9, R38, UR34, -R78.reuse ;  /* 0x0000002226097c23 */ /* 0x100fe2000801084e */
[----:B------:R-:W-:Y:S01]  /*e760*/  FFMA.FTZ R43, R43, UR34, -R78 ;  /* 0x000000222b2b7c23 */ /* 0x000fe2000801084e */
[----:B------:R-:W0:Y:S01]  /*e770*/  MUFU.EX2 R6, R6 ;  /* 0x0000000600067308 */ /* 0x000e220000000800 */
[----:B------:R-:W-:-:S02]  /*e780*/  @!P1 VIADD R30, R30, 0x2d860 ;  /* 0x0002d8601e1e9836 */ /* 0x000fc40000000000 */
[--C-:B------:R-:W-:Y:S01]  /*e790*/  FFMA.FTZ R26, R26, UR34, -R78.reuse ;  /* 0x000000221a1a7c23 */ /* 0x100fe2000801084e */
[--C-:B------:R-:W-:Y:S01]  /*e7a0*/  FFMA.FTZ R27, R27, UR34, -R78.reuse ;  /* 0x000000221b1b7c23 */ /* 0x100fe2000801084e */
[--C-:B------:R-:W-:Y:S01]  /*e7b0*/  FFMA.FTZ R31, R31, UR34, -R78.reuse ;  /* 0x000000221f1f7c23 */ /* 0x100fe2000801084e */
[----:B------:R-:W-:Y:S01]  /*e7c0*/  FFMA.FTZ R34, R34, UR34, -R78 ;  /* 0x0000002222227c23 */ /* 0x000fe2000801084e */
[----:B------:R-:W-:Y:S01]  /*e7d0*/  @!P1 PRMT R38, RZ, 0x654, R30 ;  /* 0x00000654ff269816 */ /* 0x000fe2000000001e */
[----:B------:R-:W-:Y:S01]  /*e7e0*/  FADD.FTZ R30, R46, R3 ;  /* 0x000000032e1e7221 */ /* 0x000fe20000010000 */
[----:B------:R-:W1:Y:S01]  /*e7f0*/  MUFU.EX2 R14, R14 ;  /* 0x0000000e000e7308 */ /* 0x000e620000000800 */
[--C-:B------:R-:W-:Y:S01]  /*e800*/  FFMA.FTZ R20, R39, UR34, -R78.reuse ;  /* 0x0000002227147c23 */ /* 0x100fe2000801084e */
[--C-:B------:R-:W-:Y:S01]  /*e810*/  FFMA.FTZ R39, R41, UR34, -R78.reuse ;  /* 0x0000002229277c23 */ /* 0x100fe2000801084e */
[--C-:B------:R-:W-:Y:S01]  /*e820*/  FFMA.FTZ R41, R45, UR34, -R78.reuse ;  /* 0x000000222d297c23 */ /* 0x100fe2000801084e */
[--C-:B------:R-:W-:Y:S01]  /*e830*/  FFMA.FTZ R49, R49, UR34, -R78.reuse ;  /* 0x0000002231317c23 */ /* 0x100fe2000801084e */
[--C-:B------:R-:W-:Y:S01]  /*e840*/  FFMA.FTZ R51, R51, UR34, -R78.reuse ;  /* 0x0000002233337c23 */ /* 0x100fe2000801084e */
[----:B------:R2:W-:Y:S01]  /*e850*/  @!P1 SYNCS.ARRIVE.TRANS64.RED.A1T0 RZ, [R38+URZ], RZ ;  /* 0x000000ff26ff99a7 */ /* 0x0005e2000810043f */
[--C-:B------:R-:W-:Y:S01]  /*e860*/  FFMA.FTZ R10, R53, UR34, -R78.reuse ;  /* 0x00000022350a7c23 */ /* 0x100fe2000801084e */
[----:B------:R-:W3:Y:S01]  /*e870*/  MUFU.EX2 R75, R75 ;  /* 0x0000004b004b7308 */ /* 0x000ee20000000800 */
[----:B0-----:R-:W-:Y:S01]  /*e880*/  FFMA.FTZ R3, R6, R2, R73 ;  /* 0x0000000206037223 */ /* 0x001fe20000010049 */
[--C-:B------:R-:W-:Y:S01]  /*e890*/  FFMA.FTZ R57, R57, UR34, -R78.reuse ;  /* 0x0000002239397c23 */ /* 0x100fe2000801084e */
[--C-:B------:R-:W-:Y:S01]  /*e8a0*/  FFMA.FTZ R59, R59, UR34, -R78.reuse ;  /* 0x000000223b3b7c23 */ /* 0x100fe2000801084e */
[--C-:B------:R-:W-:Y:S01]  /*e8b0*/  FFMA.FTZ R46, R61, UR34, -R78.reuse ;  /* 0x000000223d2e7c23 */ /* 0x100fe2000801084e */
[--C-:B------:R-:W-:Y:S01]  /*e8c0*/  FFMA.FTZ R65, R65, UR34, -R78.reuse ;  /* 0x0000002241417c23 */ /* 0x100fe2000801084e */
[--C-:B------:R-:W-:Y:S01]  /*e8d0*/  FFMA.FTZ R67, R67, UR34, -R78.reuse ;  /* 0x0000002243437c23 */ /* 0x100fe2000801084e */
[--C-:B------:R-:W-:Y:S01]  /*e8e0*/  FFMA.FTZ R69, R69, UR34, -R78.reuse ;  /* 0x0000002245457c23 */ /* 0x100fe2000801084e */
[----:B------:R-:W0:Y:S01]  /*e8f0*/  MUFU.EX2 R12, R12 ;  /* 0x0000000c000c7308 */ /* 0x000e220000000800 */
[C---:B-1----:R-:W-:Y:S01]  /*e900*/  FADD.FTZ R2, R14.reuse, R3 ;  /* 0x000000030e027221 */ /* 0x042fe20000010000 */
[----:B------:R-:W-:Y:S01]  /*e910*/  F2FP.BF16.F32.PACK_AB R73, R14, R73 ;  /* 0x000000490e49723e */ /* 0x000fe200000010ff */
[--C-:B------:R-:W-:Y:S01]  /*e920*/  FFMA.FTZ R79, R79, UR34, -R78.reuse ;  /* 0x000000224f4f7c23 */ /* 0x100fe2000801084e */
[--C-:B------:R-:W-:Y:S01]  /*e930*/  FFMA.FTZ R82, R82, UR34, -R78.reuse ;  /* 0x0000002252527c23 */ /* 0x100fe2000801084e */
[----:B------:R-:W-:Y:S01]  /*e940*/  FFMA.FTZ R81, R81, UR34, -R78 ;  /* 0x0000002251517c23 */ /* 0x000fe2000801084e */
[----:B------:R-:W-:Y:S01]  /*e950*/  ISETP.GT.AND P2, PT, R0, UR39, PT ;  /* 0x0000002700007c0c */ /* 0x000fe2000bf44270 */
[----:B------:R-:W-:Y:S01]  /*e960*/  UMOV UR54, UR45 ;  /* 0x0000002d00367c82 */ /* 0x000fe20008000000 */
[----:B------:R-:W1:Y:S01]  /*e970*/  MUFU.EX2 R13, R13 ;  /* 0x0000000d000d7308 */ /* 0x000e620000000800 */
[----:B---3--:R-:W-:Y:S01]  /*e980*/  FADD.FTZ R3, R75, R2 ;  /* 0x000000024b037221 */ /* 0x008fe20000010000 */
[----:B------:R-:W-:Y:S01]  /*e990*/  FFMA.FTZ R2, R55, UR34, -R78 ;  /* 0x0000002237027c23 */ /* 0x000fe2000801084e */
[-C--:B------:R-:W-:Y:S01]  /*e9a0*/  FMUL.FTZ R90, R90, R6.reuse ;  /* 0x000000065a5a7220 */ /* 0x080fe20000410000 */
[-C--:B------:R-:W-:Y:S01]  /*e9b0*/  FMUL.FTZ R91, R91, R6.reuse ;  /* 0x000000065b5b7220 */ /* 0x080fe20000410000 */
[-C--:B------:R-:W-:Y:S01]  /*e9c0*/  FMUL.FTZ R94, R94, R6.reuse ;  /* 0x000000065e5e7220 */ /* 0x080fe20000410000 */
[-C--:B------:R-:W-:Y:S01]  /*e9d0*/  FMUL.FTZ R95, R95, R6.reuse ;  /* 0x000000065f5f7220 */ /* 0x080fe20000410000 */
[-C--:B------:R-:W-:Y:S01]  /*e9e0*/  FMUL.FTZ R98, R98, R6.reuse ;  /* 0x0000000662627220 */ /* 0x080fe20000410000 */
[----:B------:R3:W-:Y:S01]  /*e9f0*/  MUFU.EX2 R35, R43 ;  /* 0x0000002b00237308 */ /* 0x0007e20000000800 */
        /* <DEDUP_REMOVED lines=8> */
[----:B---3--:R-:W-:Y:S01]  /*ea80*/  FADD.FTZ R43, R47, R30 ;  /* 0x0000001e2f2b7221 */ /* 0x008fe20000010000 */
[----:B-1----:R-:W-:Y:S01]  /*ea90*/  FADD.FTZ R14, R13, R14 ;  /* 0x0000000e0d0e7221 */ /* 0x002fe20000010000 */
[-C--:B------:R-:W-:Y:S01]  /*eaa0*/  FMUL.FTZ R110, R110, R6.reuse ;  /* 0x000000066e6e7220 */ /* 0x080fe20000410000 */
[-C--:B------:R-:W-:Y:S01]  /*eab0*/  FMUL.FTZ R111, R111, R6.reuse ;  /* 0x000000066f6f7220 */ /* 0x080fe20000410000 */
[C---:B------:R-:W-:Y:S01]  /*eac0*/  FADD.FTZ R30, R74.reuse, R43 ;  /* 0x0000002b4a1e7221 */ /* 0x040fe20000010000 */
[----:B------:R-:W-:Y:S01]  /*ead0*/  F2FP.BF16.F32.PACK_AB R74, R74, R47 ;  /* 0x0000002f4a4a723e */ /* 0x000fe200000010ff */
[-C--:B------:R-:W-:Y:S01]  /*eae0*/  FMUL.FTZ R114, R114, R6.reuse ;  /* 0x0000000672727220 */ /* 0x080fe20000410000 */
[----:B------:R-:W1:Y:S01]  /*eaf0*/  MUFU.EX2 R26, R26 ;  /* 0x0000001a001a7308 */ /* 0x000e620000000800 */
[----:B------:R-:W-:Y:S01]  /*eb00*/  FADD.FTZ R30, R7, R30 ;  /* 0x0000001e071e7221 */ /* 0x000fe20000010000 */
[-C--:B------:R-:W-:Y:S01]  /*eb10*/  FMUL.FTZ R115, R115, R6.reuse ;  /* 0x0000000673737220 */ /* 0x080fe20000410000 */
[----:B------:R-:W-:Y:S01]  /*eb20*/  STSM.16.M88.4 [R17+0x21800], R72 ;  /* 0x0218004811007844 */ /* 0x000fe20000000200 */
[-C--:B------:R-:W-:Y:S01]  /*eb30*/  FMUL.FTZ R118, R118, R6.reuse ;  /* 0x0000000676767220 */ /* 0x080fe20000410000 */
[----:B------:R-:W-:Y:S01]  /*eb40*/  FADD.FTZ R3, R15, R30 ;  /* 0x0000001e0f037221 */ /* 0x000fe20000010000 */
[-C--:B------:R-:W-:Y:S01]  /*eb50*/  FMUL.FTZ R119, R119, R6.reuse ;  /* 0x0000000677777220 */ /* 0x080fe20000410000 */
[-C--:B------:R-:W-:Y:S01]  /*eb60*/  FMUL.FTZ R122, R122, R6.reuse ;  /* 0x000000067a7a7220 */ /* 0x080fe20000410000 */
[----:B------:R-:W3:Y:S01]  /*eb70*/  MUFU.EX2 R27, R27 ;  /* 0x0000001b001b7308 */ /* 0x000ee20000000800 */
[----:B------:R-:W-:Y:S01]  /*eb80*/  FADD.FTZ R12, R24, R3 ;  /* 0x00000003180c7221 */ /* 0x000fe20000010000 */
[----:B0-----:R-:W-:Y:S01]  /*eb90*/  FADD.FTZ R43, R21, R14 ;  /* 0x0000000e152b7221 */ /* 0x001fe20000010000 */
[----:B------:R-:W-:Y:S01]  /*eba0*/  FFMA.FTZ R3, R63, UR34, -R78 ;  /* 0x000000223f037c23 */ /* 0x000fe2000801084e */
[----:B------:R-:W-:Y:S01]  /*ebb0*/  F2FP.BF16.F32.PACK_AB R13, R21, R13 ;  /* 0x0000000d150d723e */ /* 0x000fe200000010ff */
[----:B------:R-:W-:Y:S01]  /*ebc0*/  FADD.FTZ R45, R25, R12 ;  /* 0x0000000c192d7221 */ /* 0x000fe20000010000 */
[----:B------:R-:W-:Y:S01]  /*ebd0*/  FFMA.FTZ R78, R80, UR34, -R78 ;  /* 0x00000022504e7c23 */ /* 0x000fe2000801084e */
[----:B------:R-:W-:Y:S01]  /*ebe0*/  FMUL.FTZ R123, R123, R6 ;  /* 0x000000067b7b7220 */ /* 0x000fe20000410000 */
[----:B------:R-:W0:Y:S01]  /*ebf0*/  MUFU.EX2 R77, R77 ;  /* 0x0000004d004d7308 */ /* 0x000e220000000800 */
[----:B-1----:R-:W-:Y:S01]  /*ec00*/  FADD.FTZ R12, R26, R43 ;  /* 0x0000002b1a0c7221 */ /* 0x002fe20000010000 */
[----:B------:R-:W-:Y:S01]  /*ec10*/  FADD.FTZ R14, R28, R45 ;  /* 0x0000002d1c0e7221 */ /* 0x000fe20000010000 */
[----:B------:R-:W-:Y:S01]  /*ec20*/  F2FP.BF16.F32.PACK_AB R28, R29, R28 ;  /* 0x0000001c1d1c723e */ /* 0x000fe200000010ff */
[-C--:B------:R-:W-:Y:S01]  /*ec30*/  FMUL.FTZ R126, R126, R6.reuse ;  /* 0x000000067e7e7220 */ /* 0x080fe20000410000 */
[-C--:B------:R-:W-:Y:S01]  /*ec40*/  FMUL.FTZ R127, R127, R6.reuse ;  /* 0x000000067f7f7220 */ /* 0x080fe20000410000 */
[----:B------:R-:W-:Y:S01]  /*ec50*/  FADD.FTZ R43, R29, R14 ;  /* 0x0000000e1d2b7221 */ /* 0x000fe20000010000 */
[-C--:B------:R-:W-:Y:S01]  /*ec60*/  FMUL.FTZ R130, R130, R6.reuse ;  /* 0x0000000682827220 */ /* 0x080fe20000410000 */
[----:B------:R-:W1:Y:S01]  /*ec70*/  MUFU.EX2 R31, R31 ;  /* 0x0000001f001f7308 */ /* 0x000e620000000800 */
[----:B---3--:R-:W-:Y:S01]  /*ec80*/  FADD.FTZ R12, R27, R12 ;  /* 0x0000000c1b0c7221 */ /* 0x008fe20000010000 */
[----:B------:R-:W-:Y:S01]  /*ec90*/  FADD.FTZ R14, R32, R43 ;  /* 0x0000002b200e7221 */ /* 0x000fe20000010000 */
[-C--:B------:R-:W-:Y:S01]  /*eca0*/  FMUL.FTZ R131, R131, R6.reuse ;  /* 0x0000000683837220 */ /* 0x080fe20000410000 */
[-C--:B------:R-:W-:Y:S01]  /*ecb0*/  FMUL.FTZ R134, R134, R6.reuse ;  /* 0x0000000686867220 */ /* 0x080fe20000410000 */
[----:B------:R-:W-:Y:S01]  /*ecc0*/  FMUL.FTZ R135, R135, R6 ;  /* 0x0000000687877220 */ /* 0x000fe20000410000 */
[----:B------:R-:W-:Y:S01]  /*ecd0*/  FADD.FTZ R45, R33, R14 ;  /* 0x0000000e212d7221 */ /* 0x000fe20000010000 */
[-C--:B------:R-:W-:Y:S01]  /*ece0*/  FMUL.FTZ R105, R105, R11.reuse ;  /* 0x0000000b69697220 */ /* 0x080fe20000410000 */
[----:B------:R-:W3:Y:S01]  /*ecf0*/  MUFU.EX2 R34, R34 ;  /* 0x0000002200227308 */ /* 0x000ee20000000800 */
[----:B0-----:R-:W-:Y:S01]  /*ed00*/  FADD.FTZ R12, R77, R12 ;  /* 0x0000000c4d0c7221 */ /* 0x001fe20000010000 */
[----:B------:R-:W-:Y:S01]  /*ed10*/  FADD.FTZ R30, R36, R45 ;  /* 0x0000002d241e7221 */ /* 0x000fe20000010000 */
[----:B------:R-:W-:Y:S01]  /*ed20*/  F2FP.BF16.F32.PACK_AB R36, R37, R36 ;  /* 0x000000242524723e */ /* 0x000fe200000010ff */
[-C--:B------:R-:W-:Y:S01]  /*ed30*/  FMUL.FTZ R108, R108, R11.reuse ;  /* 0x0000000b6c6c7220 */ /* 0x080fe20000410000 */
[-C--:B------:R-:W-:Y:S01]  /*ed40*/  FMUL.FTZ R109, R109, R11.reuse ;  /* 0x0000000b6d6d7220 */ /* 0x080fe20000410000 */
[-C--:B------:R-:W-:Y:S01]  /*ed50*/  FMUL.FTZ R112, R112, R11.reuse ;  /* 0x0000000b70707220 */ /* 0x080fe20000410000 */
[----:B------:R-:W-:Y:S01]  /*ed60*/  FMUL.FTZ R113, R113, R11 ;  /* 0x0000000b71717220 */ /* 0x000fe20000410000 */
        /* <DEDUP_REMOVED lines=9> */
[----:B---3--:R-:W-:Y:S01]  /*ee00*/  FADD.FTZ R12, R34, R43 ;  /* 0x0000002b220c7221 */ /* 0x008fe20000010000 */
[----:B------:R-:W-:Y:S01]  /*ee10*/  FADD.FTZ R43, R37, R30 ;  /* 0x0000001e252b7221 */ /* 0x000fe20000010000 */
[----:B------:R-:W-:Y:S01]  /*ee20*/  F2FP.BF16.F32.PACK_AB R30, R33, R32 ;  /* 0x00000020211e723e */ /* 0x000fe200000010ff */
[-C--:B------:R-:W-:Y:S01]  /*ee30*/  FMUL.FTZ R125, R125, R11.reuse ;  /* 0x0000000b7d7d7220 */ /* 0x080fe20000410000 */
[-C--:B------:R-:W-:Y:S01]  /*ee40*/  FMUL.FTZ R128, R128, R11.reuse ;  /* 0x0000000b80807220 */ /* 0x080fe20000410000 */
[----:B------:R-:W-:Y:S01]  /*ee50*/  FADD.FTZ R43, R40, R43 ;  /* 0x0000002b282b7221 */ /* 0x000fe20000010000 */
[----:B------:R-:W-:Y:S01]  /*ee60*/  FMUL.FTZ R129, R129, R11 ;  /* 0x0000000b81817220 */ /* 0x000fe20000410000 */
[----:B------:R-:W2:Y:S01]  /*ee70*/  MUFU.EX2 R20, R20 ;  /* 0x0000001400147308 */ /* 0x000ea20000000800 */
[----:B0-----:R-:W-:Y:S01]  /*ee80*/  FADD.FTZ R14, R83, R12 ;  /* 0x0000000c530e7221 */ /* 0x001fe20000010000 */
[----:B------:R-:W-:Y:S01]  /*ee90*/  F2FP.BF16.F32.PACK_AB R12, R15, R7 ;  /* 0x000000070f0c723e */ /* 0x000fe200000010ff */
[----:B------:R-:W-:Y:S01]  /*eea0*/  FADD.FTZ R43, R42, R43 ;  /* 0x0000002b2a2b7221 */ /* 0x000fe20000010000 */
[----:B------:R-:W-:Y:S01]  /*eeb0*/  F2FP.BF16.F32.PACK_AB R15, R27, R26 ;  /* 0x0000001a1b0f723e */ /* 0x000fe200000010ff */
[-C--:B------:R-:W-:Y:S01]  /*eec0*/  FMUL.FTZ R132, R132, R11.reuse ;  /* 0x0000000b84847220 */ /* 0x080fe20000410000 */
[----:B------:R-:W-:Y:S01]  /*eed0*/  F2FP.BF16.F32.PACK_AB R31, R83, R34 ;  /* 0x00000022531f723e */ /* 0x000fe200000010ff */
[----:B------:R-:W-:Y:S01]  /*eee0*/  FADD.FTZ R43, R44, R43 ;  /* 0x0000002b2c2b7221 */ /* 0x000fe20000010000 */
[----:B------:R-:W0:Y:S01]  /*eef0*/  MUFU.EX2 R39, R39 ;  /* 0x0000002700277308 */ /* 0x000e220000000800 */
[----:B-1----:R-:W-:Y:S01]  /*ef00*/  FADD.FTZ R7, R9, R14 ;  /* 0x0000000e09077221 */ /* 0x002fe20000010000 */
[----:B------:R-:W-:Y:S01]  /*ef10*/  F2FP.BF16.F32.PACK_AB R14, R25, R24 ;  /* 0x00000018190e723e */ /* 0x000fe200000010ff */
[C---:B------:R-:W-:Y:S01]  /*ef20*/  FADD.FTZ R43, R48.reuse, R43 ;  /* 0x0000002b302b7221 */ /* 0x040fe20000010000 */
[----:B------:R-:W-:Y:S01]  /*ef30*/  F2FP.BF16.F32.PACK_AB R48, R48, R44 ;  /* 0x0000002c3030723e */ /* 0x000fe200000010ff */
[----:B------:R-:W-:Y:S01]  /*ef40*/  FMUL.FTZ R133, R133, R11 ;  /* 0x0000000b85857220 */ /* 0x000fe20000410000 */
[----:B------:R-:W-:-:S02]  /*ef50*/  VIADD R0, R0, 0xffffffff ;  /* 0xffffffff00007836 */ /* 0x000fc40000000000 */
[----:B------:R-:W-:Y:S01]  /*ef60*/  FADD.FTZ R43, R50, R43 ;  /* 0x0000002b322b7221 */ /* 0x000fe20000010000 */
[----:B------:R-:W1:Y:S01]  /*ef70*/  MUFU.EX2 R41, R41 ;  /* 0x0000002900297308 */ /* 0x000e620000000800 */
[C---:B--2---:R-:W-:Y:S01]  /*ef80*/  FADD.FTZ R38, R20.reuse, R7 ;  /* 0x0000000714267221 */ /* 0x044fe20000010000 */
[----:B------:R2:W-:Y:S01]  /*ef90*/  STSM.16.M88.4 [R23], R12 ;  /* 0x0000000c17007844 */ /* 0x0005e20000000200 */
[----:B------:R-:W-:Y:S01]  /*efa0*/  F2FP.BF16.F32.PACK_AB R37, R20, R9 ;  /* 0x000000091425723e */ /* 0x000fe200000010ff */
[----:B------:R-:W-:Y:S02]  /*efb0*/  IMAD.MOV.U32 R6, RZ, RZ, R8 ;  /* 0x000000ffff067224 */ /* 0x000fe400078e0008 */
[----:B------:R3:W-:Y:S02]  /*efc0*/  STSM.16.M88.4 [R22], R28 ;  /* 0x0000001c16007844 */ /* 0x0007e40000000200 */
[----:B------:R-:W4:Y:S01]  /*efd0*/  MUFU.EX2 R49, R49 ;  /* 0x0000003100317308 */ /* 0x000f220000000800 */
[----:B0-----:R-:W-:Y:S01]  /*efe0*/  FADD.FTZ R38, R39, R38 ;  /* 0x0000002627267221 */ /* 0x001fe20000010000 */
[----:B------:R-:W-:-:S03]  /*eff0*/  F2FP.BF16.F32.PACK_AB R39, R35, R39 ;  /* 0x000000272327723e */ /* 0x000fc600000010ff */
[----:B------:R-:W-:-:S03]  /*f000*/  FADD.FTZ R38, R35, R38 ;  /* 0x0000002623267221 */ /* 0x000fc60000010000 */
[----:B------:R-:W0:Y:S01]  /*f010*/  MUFU.EX2 R51, R51 ;  /* 0x0000003300337308 */ /* 0x000e220000000800 */
[----:B-1----:R-:W-:-:S07]  /*f020*/  FADD.FTZ R38, R41, R38 ;  /* 0x0000002629267221 */ /* 0x002fce0000010000 */
[----:B------:R-:W1:Y:S01]  /*f030*/  MUFU.EX2 R52, R52 ;  /* 0x0000003400347308 */ /* 0x000e620000000800 */
[C---:B----4-:R-:W-:Y:S01]  /*f040*/  FADD.FTZ R38, R49.reuse, R38 ;  /* 0x0000002631267221 */ /* 0x050fe20000010000 */
[----:B------:R-:W-:-:S06]  /*f050*/  F2FP.BF16.F32.PACK_AB R49, R49, R41 ;  /* 0x000000293131723e */ /* 0x000fcc00000010ff */
[----:B------:R-:W4:Y:S01]  /*f060*/  MUFU.EX2 R10, R10 ;  /* 0x0000000a000a7308 */ /* 0x000f220000000800 */
[----:B0-----:R-:W-:Y:S01]  /*f070*/  FADD.FTZ R7, R51, R38 ;  /* 0x0000002633077221 */ /* 0x001fe20000010000 */
[----:B------:R-:W-:-:S05]  /*f080*/  F2FP.BF16.F32.PACK_AB R38, R42, R40 ;  /* 0x000000282a26723e */ /* 0x000fca00000010ff */
[----:B------:R3:W-:Y:S01]  /*f090*/  STSM.16.M88.4 [R18], R36 ;  /* 0x0000002412007844 */ /* 0x0007e20000000200 */
[----:B------:R-:W0:Y:S01]  /*f0a0*/  MUFU.EX2 R54, R54 ;  /* 0x0000003600367308 */ /* 0x000e220000000800 */
[C---:B-1----:R-:W-:Y:S01]  /*f0b0*/  FADD.FTZ R43, R52.reuse, R43 ;  /* 0x0000002b342b7221 */ /* 0x042fe20000010000 */
[----:B------:R-:W-:-:S06]  /*f0c0*/  F2FP.BF16.F32.PACK_AB R50, R52, R50 ;  /* 0x000000323432723e */ /* 0x000fcc00000010ff */
[----:B------:R-:W2:Y:S01]  /*f0d0*/  MUFU.EX2 R2, R2 ;  /* 0x0000000200027308 */ /* 0x000ea20000000800 */
[C---:B----4-:R-:W-:Y:S01]  /*f0e0*/  FADD.FTZ R7, R10.reuse, R7 ;  /* 0x000000070a077221 */ /* 0x050fe20000010000 */
[----:B------:R-:W-:-:S05]  /*f0f0*/  F2FP.BF16.F32.PACK_AB R51, R10, R51 ;  /* 0x000000330a33723e */ /* 0x000fca00000010ff */
[----:B------:R3:W-:Y:S01]  /*f100*/  STSM.16.M88.4 [R17+0x27800], R48 ;  /* 0x0278003011007844 */ /* 0x0007e20000000200 */
[----:B------:R-:W1:Y:S01]  /*f110*/  MUFU.EX2 R56, R56 ;  /* 0x0000003800387308 */ /* 0x000e620000000800 */
[----:B0-----:R-:W-:-:S07]  /*f120*/  FADD.FTZ R43, R54, R43 ;  /* 0x0000002b362b7221 */ /* 0x001fce0000010000 */
[----:B------:R-:W0:Y:S01]  /*f130*/  MUFU.EX2 R57, R57 ;  /* 0x0000003900397308 */ /* 0x000e220000000800 */
[----:B--2---:R-:W-:-:S07]  /*f140*/  FADD.FTZ R12, R2, R7 ;  /* 0x00000007020c7221 */ /* 0x004fce0000010000 */
[----:B------:R-:W2:Y:S01]  /*f150*/  MUFU.EX2 R58, R58 ;  /* 0x0000003a003a7308 */ /* 0x000ea20000000800 */
[C---:B-1----:R-:W-:Y:S01]  /*f160*/  FADD.FTZ R43, R56.reuse, R43 ;  /* 0x0000002b382b7221 */ /* 0x042fe20000010000 */
[----:B------:R-:W-:-:S06]  /*f170*/  F2FP.BF16.F32.PACK_AB R56, R56, R54 ;  /* 0x000000363838723e */ /* 0x000fcc00000010ff */
[----:B------:R-:W1:Y:S01]  /*f180*/  MUFU.EX2 R59, R59 ;  /* 0x0000003b003b7308 */ /* 0x000e620000000800 */
[C---:B0-----:R-:W-:Y:S01]  /*f190*/  FADD.FTZ R12, R57.reuse, R12 ;  /* 0x0000000c390c7221 */ /* 0x041fe20000010000 */
[----:B------:R-:W-:-:S06]  /*f1a0*/  F2FP.BF16.F32.PACK_AB R57, R57, R2 ;  /* 0x000000023939723e */ /* 0x000fcc00000010ff */
[----:B------:R-:W0:Y:S01]  /*f1b0*/  MUFU.EX2 R60, R60 ;  /* 0x0000003c003c7308 */ /* 0x000e220000000800 */
[----:B--2---:R-:W-:-:S07]  /*f1c0*/  FADD.FTZ R43, R58, R43 ;  /* 0x0000002b3a2b7221 */ /* 0x004fce0000010000 */
[----:B------:R-:W2:Y:S01]  /*f1d0*/  MUFU.EX2 R46, R46 ;  /* 0x0000002e002e7308 */ /* 0x000ea20000000800 */
[----:B-1----:R-:W-:-:S07]  /*f1e0*/  FADD.FTZ R7, R59, R12 ;  /* 0x0000000c3b077221 */ /* 0x002fce0000010000 */
[----:B------:R-:W1:Y:S01]  /*f1f0*/  MUFU.EX2 R62, R62 ;  /* 0x0000003e003e7308 */ /* 0x000e620000000800 */
[C---:B0-----:R-:W-:Y:S01]  /*f200*/  FADD.FTZ R43, R60.reuse, R43 ;  /* 0x0000002b3c2b7221 */ /* 0x041fe20000010000 */
[----:B------:R-:W-:-:S06]  /*f210*/  F2FP.BF16.F32.PACK_AB R58, R60, R58 ;  /* 0x0000003a3c3a723e */ /* 0x000fcc00000010ff */
[----:B------:R-:W0:Y:S01]  /*f220*/  MUFU.EX2 R3, R3 ;  /* 0x0000000300037308 */ /* 0x000e220000000800 */
[C---:B--2---:R-:W-:Y:S01]  /*f230*/  FADD.FTZ R10, R46.reuse, R7 ;  /* 0x000000072e0a7221 */ /* 0x044fe20000010000 */
[----:B------:R-:W-:-:S05]  /*f240*/  F2FP.BF16.F32.PACK_AB R59, R46, R59 ;  /* 0x0000003b2e3b723e */ /* 0x000fca00000010ff */
[----:B------:R3:W-:Y:S01]  /*f250*/  STSM.16.M88.4 [R136], R56 ;  /* 0x0000003888007844 */ /* 0x0007e20000000200 */
[----:B------:R-:W2:Y:S01]  /*f260*/  MUFU.EX2 R64, R64 ;  /* 0x0000004000407308 */ /* 0x000ea20000000800 */
[----:B-1----:R-:W-:-:S07]  /*f270*/  FADD.FTZ R43, R62, R43 ;  /* 0x0000002b3e2b7221 */ /* 0x002fce0000010000 */
[----:B------:R-:W1:Y:S01]  /*f280*/  MUFU.EX2 R24, R65 ;  /* 0x0000004100187308 */ /* 0x000e620000000800 */
[----:B0-----:R-:W-:-:S07]  /*f290*/  FADD.FTZ R7, R3, R10 ;  /* 0x0000000a03077221 */ /* 0x001fce0000010000 */
[----:B------:R-:W0:Y:S01]  /*f2a0*/  MUFU.EX2 R66, R66 ;  /* 0x0000004200427308 */ /* 0x000e220000000800 */
[C---:B--2---:R-:W-:Y:S01]  /*f2b0*/  FADD.FTZ R43, R64.reuse, R43 ;  /* 0x0000002b402b7221 */ /* 0x044fe20000010000 */
[----:B------:R-:W-:-:S06]  /*f2c0*/  F2FP.BF16.F32.PACK_AB R64, R64, R62 ;  /* 0x0000003e4040723e */ /* 0x000fcc00000010ff */
[----:B------:R-:W2:Y:S01]  /*f2d0*/  MUFU.EX2 R67, R67 ;  /* 0x0000004300437308 */ /* 0x000ea20000000800 */
[C---:B-1----:R-:W-:Y:S01]  /*f2e0*/  FADD.FTZ R10, R24.reuse, R7 ;  /* 0x00000007180a7221 */ /* 0x042fe20000010000 */
[----:B------:R-:W-:-:S06]  /*f2f0*/  F2FP.BF16.F32.PACK_AB R65, R24, R3 ;  /* 0x000000031841723e */ /* 0x000fcc00000010ff */
        /* <DEDUP_REMOVED lines=9> */
[----:B------:R-:W-:-:S05]  /*f390*/  F2FP.BF16.F32.PACK_AB R67, R26, R67 ;  /* 0x000000431a43723e */ /* 0x000fca00000010ff */
[----:B------:R3:W-:Y:S01]  /*f3a0*/  STSM.16.M88.4 [R22+0x6000], R64 ;  /* 0x0060004016007844 */ /* 0x0007e20000000200 */
        /* <DEDUP_REMOVED lines=9> */
[----:B------:R-:W-:-:S06]  /*f440*/  F2FP.BF16.F32.PACK_AB R77, R77, R14 ;  /* 0x0000000e4d4d723e */ /* 0x000fcc00000010ff */
[----:B------:R2:W4:Y:S01]  /*f450*/  MUFU.EX2 R9, R78 ;  /* 0x0000004e00097308 */ /* 0x0005220000000800 */
[----:B-1----:R-:W-:-:S04]  /*f460*/  FADD.FTZ R10, R71, R10 ;  /* 0x0000000a470a7221 */ /* 0x002fc80000010000 */
[C---:B------:R-:W-:Y:S01]  /*f470*/  FADD.FTZ R3, R5.reuse, R10 ;  /* 0x0000000a05037221 */ /* 0x040fe20000010000 */
[----:B--2---:R-:W-:Y:S01]  /*f480*/  F2FP.BF16.F32.PACK_AB R78, R5, R71 ;  /* 0x00000047054e723e */ /* 0x004fe200000010ff */
[----:B0-----:R-:W-:Y:S01]  /*f490*/  FADD.FTZ R7, R82, R7 ;  /* 0x0000000752077221 */ /* 0x001fe20000010000 */
[----:B------:R-:W-:Y:S01]  /*f4a0*/  IMAD.MOV.U32 R5, RZ, RZ, R4 ;  /* 0x000000ffff057224 */ /* 0x000fe200078e0004 */
[C---:B----4-:R-:W-:Y:S02]  /*f4b0*/  F2FP.BF16.F32.PACK_AB R79, R9.reuse, R82 ;  /* 0x00000052094f723e */ /* 0x050fe400000010ff */
[----:B------:R-:W-:-:S03]  /*f4c0*/  FADD.FTZ R2, R9, R7 ;  /* 0x0000000709027221 */ /* 0x000fc60000010000 */
[----:B------:R3:W-:Y:S01]  /*f4d0*/  STSM.16.M88.4 [R18+0x6000], R76 ;  /* 0x0060004c12007844 */ /* 0x0007e20000000200 */
[----:B------:R0:W-:Y:S06]  /*f4e0*/  MEMBAR.ALL.CTA ;  /* 0x0000000000007992 */ /* 0x0001ec0000008000 */
[----:B0-----:R-:W0:Y:S02]  /*f4f0*/  FENCE.VIEW.ASYNC.S ;  /* 0x00000000000073c6 */ /* 0x001e240000000000 */
[----:B0-----:R-:W-:Y:S01]  /*f500*/  NOP ;  /* 0x0000000000007918 */ /* 0x001fe20000000000 */
[----:B------:R-:W-:Y:S05]  /*f510*/  @P2 BRA `(.L_x_892) ;  /* 0xffffffc400d82947 */ /* 0x000fea000383ffff */
.L_x_875:
[----:B------:R-:W-:Y:S06]  /*f520*/  BAR.ARV 0x8, 0x200 ;  /* 0x0208000000007b1d */ /* 0x000fec0000002000 */
[----:B------:R-:W-:Y:S05]  /*f530*/  @!P0 BRA `(.L_x_893) ;  /* 0x0000000000048947 */ /* 0x000fea0003800000 */
[----:B------:R-:W-:Y:S01]  /*f540*/  BPT.TRAP 0x1 ;  /* 0x000000040000795c */ /* 0x000fe20000300000 */
.L_x_893:
[----:B------:R-:W-:Y:S01]  /*f550*/  ULEA UR9, UR45, UR42, 0x3 ;  /* 0x0000002a2d097291 */ /* 0x000fe2000f8e183f */
[----:B------:R-:W-:-:S05]  /*f560*/  IMAD.U32 R0, RZ, RZ, UR50 ;  /* 0x00000032ff007e24 */ /* 0x000fca000f8e00ff */
[----:B------:R-:W-:-:S04]  /*f570*/  SHF.L.U32 R0, R0, 0x1f, RZ ;  /* 0x0000001f00007819 */ /* 0x000fc800000006ff */
[----:B------:R1:W2:Y:S01]  /*f580*/  SYNCS.PHASECHK.TRANS64.TRYWAIT P2, [UR9+0x2d850], R0 ;  /* 0x02d85000ff0075a7 */ /* 0x0002a20008040149 */
[----:B------:R-:W-:Y:S05]  /*f590*/  @!P0 BRA `(.L_x_894) ;  /* 0x0000000000048947 */ /* 0x000fea0003800000 */
[----:B------:R-:W-:Y:S01]  /*f5a0*/  BPT.TRAP 0x1 ;  /* 0x000000040000795c */ /* 0x000fe20000300000 */
.L_x_894:
[----:B--2---:R-:W-:Y:S05]  /*f5b0*/  @P2 BRA `(.L_x_895) ;  /* 0x0000000000082947 */ /* 0x004fea0003800000 */
[----:B------:R-:W2:Y:S02]  /*f5c0*/  SYNCS.PHASECHK.TRANS64.TRYWAIT P0, [UR9+0x2d850], R0 ;  /* 0x02d85000ff0075a7 */ /* 0x000ea40008000149 */
[----:B--2---:R-:W-:Y:S05]  /*f5d0*/  @!P0 BRA `(.L_x_896) ;  /* 0x0000007000708947 */ /* 0x004fea0003800000 */
.L_x_895:
[----:B------:R-:W-:Y:S01]  /*f5e0*/  UIADD3 UR42, UR42, 0x400, URZ ;  /* 0x000004002a2a7890 */ /* 0x000fe2000fffe03f */
[----:B------:R-:W-:Y:S01]  /*f5f0*/  WARPGROUP.ARRIVE ;  /* 0x00000000000079c5 */ /* 0x000fe20000000000 */
[----:B------:R-:W-:Y:S01]  /*f600*/  ULOP3.LUT UR36, UR36, 0x10000, URZ, 0xfc, !UPT ;  /* 0x0001000024247892 */ /* 0x000fe2000f8efc3f */
[----:B-12---:R-:W1:Y:S01]  /*f610*/  SHFL.BFLY PT, R0, R3, 0x2, 0x1f ;  /* 0x0c401f0003007f89 */ /* 0x006e6200000e0000 */
[----:B------:R-:W-:Y:S01]  /*f620*/  USHF.R.U32.HI UR42, URZ, 0x4, UR42 ;  /* 0x000000043f2a7899 */ /* 0x000fe2000801162a */
[----:B------:R-:W-:Y:S01]  /*f630*/  IMAD.U32 R11, RZ, RZ, UR9 ;  /* 0x00000009ff0b7e24 */ /* 0x000fe2000f8e00ff */
[----:B------:R-:W-:Y:S01]  /*f640*/  UMOV UR5, 0x40000040 ;  /* 0x4000004000057882 */ /* 0x000fe20000000000 */
[----:B------:R-:W-:Y:S01]  /*f650*/  UMOV UR7, 0x80000020 ;  /* 0x8000002000077882 */ /* 0x000fe20000000000 */
[----:B------:R-:W-:Y:S01]  /*f660*/  ULOP3.LUT UR42, UR42, 0x3fff, URZ, 0xc0, !UPT ;  /* 0x00003fff2a2a7892 */ /* 0x000fe2000f8ec03f */
[----:B------:R-:W2:Y:S01]  /*f670*/  SHFL.BFLY PT, R5, R2, 0x2, 0x1f ;  /* 0x0c401f0002057f89 */ /* 0x000ea200000e0000 */
[----:B------:R-:W-:Y:S01]  /*f680*/  UMOV UR4, UR36 ;  /* 0x0000002400047c82 */ /* 0x000fe20008000000 */
[----:B0--3--:R-:W-:Y:S01]  /*f690*/  IMAD.MOV.U32 R48, RZ, RZ, RZ ;  /* 0x000000ffff307224 */ /* 0x009fe200078e00ff */
[----:B------:R-:W-:Y:S01]  /*f6a0*/  ULOP3.LUT UR8, UR42, 0x2000000, URZ, 0xfc, !UPT ;  /* 0x020000002a087892 */ /* 0x000fe2000f8efc3f */
[----:B------:R-:W-:Y:S01]  /*f6b0*/  IMAD.U32 R12, RZ, RZ, UR34 ;  /* 0x00000022ff0c7e24 */ /* 0x000fe2000f8e00ff */
[----:B------:R-:W-:Y:S01]  /*f6c0*/  UIADD3 UR46, UR46, 0x1, URZ ;  /* 0x000000012e2e7890 */ /* 0x000fe2000fffe03f */
[----:B------:R-:W-:Y:S01]  /*f6d0*/  IMAD.MOV.U32 R36, RZ, RZ, -0x800000 ;  /* 0xff800000ff247424 */ /* 0x000fe200078e00ff */
[----:B------:R-:W-:-:S02]  /*f6e0*/  UIMAD UR8, UR45, 0x600, UR8 ;  /* 0x000006002d0878a4 */ /* 0x000fc4000f8e0208 */
[----:B------:R-:W-:-:S04]  /*f6f0*/  UIADD3 UR45, UR45, 0x1, URZ ;  /* 0x000000012d2d7890 */ /* 0x000fc8000fffe03f */
[----:B------:R-:W-:Y:S01]  /*f700*/  UISETP.NE.AND UP0, UPT, UR45, 0x2, UPT ;  /* 0x000000022d00788c */ /* 0x000fe2000bf05270 */
[----:B------:R-:W-:Y:S02]  /*f710*/  UMOV UR6, UR8 ;  /* 0x0000000800067c82 */ /* 0x000fe40008000000 */
[----:B------:R-:W-:Y:S01]  /*f720*/  HGMMA.64x96x16.F32.BF16 R88, gdesc[UR4].tnspB, R88, gsb0 ;  /* 0x41600000045879f0 */ /* 0x000fe20008001858 */
[----:B------:R-:W-:Y:S01]  /*f730*/  UIADD3 UR4, UR36, 0x2, URZ ;  /* 0x0000000224047890 */ /* 0x000fe2000fffe03f */
[----:B-1----:R-:W-:Y:S01]  /*f740*/  FADD.FTZ R0, R0, R3 ;  /* 0x0000000300007221 */ /* 0x002fe20000010000 */
[----:B------:R-:W-:Y:S01]  /*f750*/  UIADD3 UR6, UR8, 0x40, URZ ;  /* 0x0000004008067890 */ /* 0x000fe2000fffe03f */
[----:B------:R-:W-:Y:S01]  /*f760*/  IMAD.U32 R3, RZ, RZ, UR34 ;  /* 0x00000022ff037e24 */ /* 0x000fe2000f8e00ff */
[----:B------:R-:W-:Y:S01]  /*f770*/  UMOV UR5, 0x40000040 ;  /* 0x4000004000057882 */ /* 0x000fe20000000000 */
[----:B------:R-:W-:Y:S01]  /*f780*/  UMOV UR7, 0x80000020 ;  /* 0x8000002000077882 */ /* 0x000fe20000000000 */
[----:B--2---:R-:W-:Y:S01]  /*f790*/  FADD.FTZ R6, R5, R2 ;  /* 0x0000000205067221 */ /* 0x004fe20000010000 */
[----:B------:R-:W-:Y:S01]  /*f7a0*/  IMAD.MOV.U32 R2, RZ, RZ, RZ ;  /* 0x000000ffff027224 */ /* 0x000fe200078e00ff */
[----:B------:R-:W0:Y:S01]  /*f7b0*/  SHFL.BFLY PT, R5, R0, 0x1, 0x1f ;  /* 0x0c201f0000057f89 */ /* 0x000e2200000e0000 */
[----:B------:R-:W-:-:S03]  /*f7c0*/  USEL UR45, UR45, URZ, UP0 ;  /* 0x0000003f2d2d7287 */ /* 0x000fc60008000000 */
[----:B------:R-:W1:Y:S01]  /*f7d0*/  SHFL.BFLY PT, R7, R6, 0x1, 0x1f ;  /* 0x0c201f0006077f89 */ /* 0x000e6200000e0000 */
[----:B0-----:R-:W-:Y:S01]  /*f7e0*/  FADD.FTZ R9, R0, R5 ;  /* 0x0000000500097221 */ /* 0x001fe20000010000 */
[----:B------:R-:W-:Y:S02]  /*f7f0*/  IMAD.MOV.U32 R0, RZ, RZ, -0x800000 ;  /* 0xff800000ff007424 */ /* 0x000fe400078e00ff */
[----:B-1----:R-:W-:Y:S02]  /*f800*/  FADD.FTZ R10, R6, R7 ;  /* 0x00000007060a7221 */ /* 0x002fe40000010000 */
[----:B------:R-:W-:-:S03]  /*f810*/  FSETP.NE.FTZ.AND P0, PT, R9, RZ, PT ;  /* 0x000000ff0900720b */ /* 0x000fc60003f15000 */
[----:B------:R-:W-:-:S10]  /*f820*/  FSETP.NE.FTZ.AND P2, PT, R10, RZ, PT ;  /* 0x000000ff0a00720b */ /* 0x000fd40003f55000 */
[----:B------:R-:W0:Y:S01]  /*f830*/  @P0 MUFU.LG2 R5, R9 ;  /* 0x0000000900050308 */ /* 0x000e220000000c00 */
[----:B------:R-:W-:Y:S02]  /*f840*/  @P0 FMUL.FTZ R3, R3, 0.69314718246459960938 ;  /* 0x3f31721803030820 */ /* 0x000fe40000410000 */
[----:B------:R-:W-:-:S05]  /*f850*/  @P2 FMUL.FTZ R12, R12, 0.69314718246459960938 ;  /* 0x3f3172180c0c2820 */ /* 0x000fca0000410000 */
[----:B------:R-:W1:Y:S08]  /*f860*/  @P2 MUFU.LG2 R7, R10 ;  /* 0x0000000a00072308 */ /* 0x000e700000000c00 */
[----:B------:R-:W2:Y:S01]  /*f870*/  @P2 MUFU.RCP R48, R10 ;  /* 0x0000000a00302308 */ /* 0x000ea20000001000 */
[----:B0-----:R-:W-:Y:S01]  /*f880*/  @P0 FMUL.FTZ R6, R5, 0.69314718246459960938 ;  /* 0x3f31721805060820 */ /* 0x001fe20000410000 */
[----:B------:R-:W-:-:S03]  /*f890*/  @!P1 VIADD R5, R11, 0x2d860 ;  /* 0x0002d8600b059836 */ /* 0x000fc60000000000 */
[----:B------:R-:W-:Y:S02]  /*f8a0*/  @P0 FFMA.FTZ R0, R3, R4, R6 ;  /* 0x0000000403000223 */ /* 0x000fe40000010006 */
[----:B------:R-:W-:Y:S01]  /*f8b0*/  @!P1 PRMT R5, RZ, 0x654, R5 ;  /* 0x00000654ff059816 */ /* 0x000fe20000000005 */
[----:B------:R-:W0:Y:S01]  /*f8c0*/  @P0 MUFU.RCP R2, R9 ;  /* 0x0000000900020308 */ /* 0x000e220000001000 */
[----:B-1----:R-:W-:Y:S01]  /*f8d0*/  @P2 FMUL.FTZ R7, R7, 0.69314718246459960938 ;  /* 0x3f31721807072820 */ /* 0x002fe20000410000 */
[----:B------:R-:W-:-:S03]  /*f8e0*/  PLOP3.LUT P0, PT, PT, PT, PT, 0x8, 0x0 ;  /* 0x000000000000781c */ /* 0x000fc60003f0e170 */
        /* <DEDUP_REMOVED lines=46> */
[----:B------:R-:W-:-:S04]  /*fbd0*/  USEL UR4, URZ, 0x1, UP0 ;  /* 0x000000013f047887 */ /* 0x000fc80008000000 */
[----:B------:R-:W-:Y:S01]  /*fbe0*/  ULOP3.LUT UR50, UR50, UR4, URZ, 0x3c, !UPT ;  /* 0x0000000432327292 */ /* 0x000fe2000f8e3c3f */
[----:B------:R-:W-:Y:S02]  /*fbf0*/  WARPGROUP.DEPBAR.LE gsb0, 0x0 ;  /* 0x00008000000079c5 */ /* 0x000fe40000010000 */
[----:B------:R1:W-:Y:S01]  /*fc00*/  @!P1 SYNCS.ARRIVE.TRANS64.RED.A1T0 RZ, [R5+URZ], RZ ;  /* 0x000000ff05ff99a7 */ /* 0x0003e2000810043f */
[-C--:B--2---:R-:W-:Y:S01]  /*fc10*/  FMUL.FTZ R90, R90, R48.reuse ;  /* 0x000000305a5a7220 */ /* 0x084fe20000410000 */
        /* <DEDUP_REMOVED lines=46> */
[----:B-1----:R-:W-:-:S07]  /*ff00*/  FMUL.FTZ R48, R135, R48 ;  /* 0x0000003087307220 */ /* 0x002fce0000410000 */
.L_x_826:
[----:B------:R-:W0:Y:S08]  /*ff10*/  S2UR UR4, SR_CgaCtaId ;  /* 0x00000000000479c3 */ /* 0x000e300000008800 */
[----:B------:R-:W-:Y:S06]  /*ff20*/  BAR.SYNC.DEFER_BLOCKING 0x5, 0x200 ;  /* 0x0148000000007b1d */ /* 0x000fec0000010000 */
[----:B------:R-:W-:Y:S01]  /*ff30*/  UMOV UR42, 0x400 ;  /* 0x00000400002a7882 */ /* 0x000fe20000000000 */
[----:B------:R-:W-:Y:S01]  /*ff40*/  BSSY B0, `(.L_x_897) ;  /* 0x0000170000007945 */ /* 0x000fe20003800000 */
[----:B0-----:R-:W-:-:S09]  /*ff50*/  ULEA UR42, UR4, UR42, 0x18 ;  /* 0x0000002a042a7291 */ /* 0x001fd2000f8ec03f */
[----:B------:R-:W0:Y:S02]  /*ff60*/  LDS R2, [UR42+0x2d8d0] ;  /* 0x02d8d02aff027984 */ /* 0x000e240008000800 */
[----:B0-----:R-:W-:Y:S01]  /*ff70*/  R2UR UR4, R2 ;  /* 0x00000000020472ca */ /* 0x001fe200000e0000 */
[----:B------:R-:W-:Y:S06]  /*ff80*/  BAR.ARV 0x4, 0x200 ;  /* 0x0108000000007b1d */ /* 0x000fec0000002000 */
[----:B------:R-:W-:Y:S08]  /*ff90*/  @P0 BRA `(.L_x_898) ;  /* 0x0000000c00bc0947 */ /* 0x000ff00003800000 */
[----:B------:R-:W0:Y:S01]  /*ffa0*/  S2UR UR5, SR_SWINHI ;  /* 0x00000000000579c3 */ /* 0x000e220000002f00 */
[----:B------:R-:W-:-:S07]  /*ffb0*/  IMAD R3, R142, 0x20, R138 ;  /* 0x000000208e037824 */ /* 0x000fce00078e028a */
[----:B------:R-:W-:Y:S01]  /*ffc0*/  BAR.SYNC.DEFER_BLOCKING 0x1, 0x180 ;  /* 0x0046000000007b1d */ /* 0x000fe20000010000 */
[----:B------:R-:W-:Y:S01]  /*ffd0*/  USHF.R.S32.HI UR10, URZ, 0x1f, UR40 ;  /* 0x0000001f3f0a7899 */ /* 0x000fe20008011428 */
[----:B------:R-:W-:Y:S01]  /*ffe0*/  VIADD R52, R137, UR41 ;  /* 0x0000002989347c36 */ /* 0x000fe20008000000 */
[----:B------:R-:W-:Y:S01]  /*fff0*/  USHF.R.S32.HI UR12, URZ, 0x1f, UR44 ;  /* 0x0000001f3f0c7899 */ /* 0x000fe2000801142c */
[----:B------:R-:W-:-:S04]  /*10000*/  F2FP.BF16.F32.PACK_AB R6, R93, R6 ;  /* 0x000000065d06723e */ /* 0x000fc800000010ff */
[----:B------:R-:W1:Y:S01]  /*10010*/  LDC R37, c[0x0][0xbe8] ;  /* 0x0002fa00ff257b82 */ /* 0x000e620000000800 */
[----:B------:R-:W-:Y:S01]  /*10020*/  ULDC.64 UR8, c[0x0][0xb90] ;  /* 0x0002e40000087ab9 */ /* 0x000fe20000000a00 */
[----:B------:R-:W-:Y:S02]  /*10030*/  F2FP.BF16.F32.PACK_AB R26, R125, R26 ;  /* 0x0000001a7d1a723e */ /* 0x000fe400000010ff */
[----:B------:R-:W-:Y:S02]  /*10040*/  F2FP.BF16.F32.PACK_AB R27, R46, R27 ;  /* 0x0000001b2e1b723e */ /* 0x000fe400000010ff */
[----:B------:R-:W-:Y:S02]  /*10050*/  F2FP.BF16.F32.PACK_AB R28, R129, R28 ;  /* 0x0000001c811c723e */ /* 0x000fe400000010ff */
[----:B------:R-:W-:Y:S02]  /*10060*/  F2FP.BF16.F32.PACK_AB R29, R44, R29 ;  /* 0x0000001d2c1d723e */ /* 0x000fe400000010ff */
[----:B------:R-:W-:-:S02]  /*10070*/  F2FP.BF16.F32.PACK_AB R30, R133, R30 ;  /* 0x0000001e851e723e */ /* 0x000fc400000010ff */
[----:B------:R-:W-:Y:S01]  /*10080*/  F2FP.BF16.F32.PACK_AB R31, R48, R31 ;  /* 0x0000001f301f723e */ /* 0x000fe200000010ff */
[----:B------:R-:W-:Y:S01]  /*10090*/  UMOV UR6, UR42 ;  /* 0x0000002a00067c82 */ /* 0x000fe20008000000 */
[----:B0-----:R-:W-:Y:S01]  /*100a0*/  UMOV UR7, UR5 ;  /* 0x0000000500077c82 */ /* 0x001fe20008000000 */
[----:B------:R-:W-:Y:S01]  /*100b0*/  UIMAD UR5, UR10, UR8, URZ ;  /* 0x000000080a0572a4 */ /* 0x000fe2000f8e023f */
[----:B------:R-:W-:Y:S02]  /*100c0*/  IMAD.U32 R40, RZ, RZ, UR6 ;  /* 0x00000006ff287e24 */ /* 0x000fe4000f8e00ff */
[----:B------:R-:W-:Y:S01]  /*100d0*/  IMAD.U32 R41, RZ, RZ, UR7 ;  /* 0x00000007ff297e24 */ /* 0x000fe2000f8e00ff */
[----:B------:R-:W-:Y:S02]  /*100e0*/  UIMAD.WIDE.U32 UR6, UR40, UR8, URZ ;  /* 0x00000008280672a5 */ /* 0x000fe4000f8e003f */
[----:B------:R-:W-:Y:S01]  /*100f0*/  UIMAD UR5, UR40, UR9, UR5 ;  /* 0x00000009280572a4 */ /* 0x000fe2000f8e0205 */
[----:B------:R-:W-:-:S02]  /*10100*/  IMAD.WIDE R4, R147, 0x2, R40 ;  /* 0x0000000293047825 */ /* 0x000fc400078e0228 */
[----:B------:R-:W-:Y:S01]  /*10110*/  ULDC.64 UR8, c[0x0][0xb98] ;  /* 0x0002e60000087ab9 */ /* 0x000fe20000000a00 */
[----:B------:R-:W-:Y:S01]  /*10120*/  UIADD3 UR7, UR7, UR5, URZ ;  /* 0x0000000507077290 */ /* 0x000fe2000fffe03f */
[----:B------:R-:W-:Y:S01]  /*10130*/  IMAD.WIDE R40, R3, 0x2, R40 ;  /* 0x0000000203287825 */ /* 0x000fe200078e0228 */
[C---:B------:R-:W-:Y:S01]  /*10140*/  IADD3 R35, P1, R4.reuse, 0x6000, RZ ;  /* 0x0000600004237810 */ /* 0x040fe20007f3e0ff */
[----:B------:R-:W-:Y:S01]  /*10150*/  UIMAD UR5, UR12, UR8, URZ ;  /* 0x000000080c0572a4 */ /* 0x000fe2000f8e023f */
[C---:B------:R-:W-:Y:S01]  /*10160*/  LOP3.LUT R3, R4.reuse, 0x180, RZ, 0xc0, !PT ;  /* 0x0000018004037812 */ /* 0x040fe200078ec0ff */
[----:B------:R-:W-:Y:S01]  /*10170*/  UIMAD.WIDE.U32 UR6, UR44, UR8, UR6 ;  /* 0x000000082c0672a5 */ /* 0x000fe2000f8e0006 */
[C---:B------:R-:W-:Y:S01]  /*10180*/  IADD3 R8, P3, R4.reuse, 0x3000, RZ ;  /* 0x0000300004087810 */ /* 0x040fe20007f7e0ff */
[--C-:B------:R-:W-:Y:S01]  /*10190*/  IMAD.X R25, RZ, RZ, R5.reuse, P1 ;  /* 0x000000ffff197224 */ /* 0x100fe200008e0605 */
[----:B-1----:R-:W-:Y:S01]  /*101a0*/  ISETP.NE.AND P1, PT, R37, 0x1, PT ;  /* 0x000000012500780c */ /* 0x002fe20003f25270 */
[----:B------:R-:W-:Y:S01]  /*101b0*/  UIMAD UR5, UR44, UR9, UR5 ;  /* 0x000000092c0572a4 */ /* 0x000fe2000f8e0205 */
[----:B------:R-:W-:Y:S01]  /*101c0*/  SHF.R.U64 R3, R3, 0x3, RZ ;  /* 0x0000000303037819 */ /* 0x000fe200000012ff */
[----:B------:R-:W-:Y:S01]  /*101d0*/  IMAD.X R13, RZ, RZ, R5, P3 ;  /* 0x000000ffff0d7224 */ /* 0x000fe200018e0605 */
[C---:B------:R-:W-:Y:S01]  /*101e0*/  IADD3 R21, P4, R4.reuse, 0x20, RZ ;  /* 0x0000002004157810 */ /* 0x040fe20007f9e0ff */
[----:B------:R-:W-:Y:S01]  /*101f0*/  ULDC.64 UR8, c[0x0][0xae8] ;  /* 0x0002ba0000087ab9 */ /* 0x000fe20000000a00 */
[----:B------:R-:W-:-:S02]  /*10200*/  IADD3 R15, P0, R4, 0x6020, RZ ;  /* 0x00006020040f7810 */ /* 0x000fc40007f1e0ff */
[----:B------:R-:W-:Y:S01]  /*10210*/  IADD3 R33, P2, R4, 0x3020, RZ ;  /* 0x0000302004217810 */ /* 0x000fe20007f5e0ff */
[--C-:B------:R-:W-:Y:S01]  /*10220*/  IMAD.X R9, RZ, RZ, R5.reuse, P4 ;  /* 0x000000ffff097224 */ /* 0x100fe200020e0605 */
[----:B------:R-:W-:Y:S02]  /*10230*/  LOP3.LUT R4, R3, R4, RZ, 0x3c, !PT ;  /* 0x0000000403047212 */ /* 0x000fe400078e3cff */
[----:B------:R-:W-:Y:S01]  /*10240*/  LOP3.LUT R12, R35, 0x180, RZ, 0xc0, !PT ;  /* 0x00000180230c7812 */ /* 0x000fe200078ec0ff */
[----:B------:R-:W0:Y:S01]  /*10250*/  @P1 LDC R45, c[0x0][0xbec] ;  /* 0x0002fb00ff2d1b82 */ /* 0x000e220000000800 */
[----:B------:R-:W-:Y:S01]  /*10260*/  LOP3.LUT R3, R8, 0x180, RZ, 0xc0, !PT ;  /* 0x0000018008037812 */ /* 0x000fe200078ec0ff */
[----:B------:R-:W-:Y:S01]  /*10270*/  IMAD.X R11, RZ, RZ, R5, P2 ;  /* 0x000000ffff0b7224 */ /* 0x000fe200010e0605 */
[----:B------:R-:W-:Y:S02]  /*10280*/  LOP3.LUT R2, R21, 0x180, RZ, 0xc0, !PT ;  /* 0x0000018015027812 */ /* 0x000fe400078ec0ff */
[----:B------:R-:W-:-:S02]  /*10290*/  SHF.R.U64 R12, R12, 0x3, RZ ;  /* 0x000000030c0c7819 */ /* 0x000fc400000012ff */
[----:B------:R-:W-:Y:S01]  /*102a0*/  SHF.R.U64 R3, R3, 0x3, RZ ;  /* 0x0000000303037819 */ /* 0x000fe200000012ff */
[----:B------:R-:W1:Y:S01]  /*102b0*/  @P1 LDC R50, c[0x0][0xbf0] ;  /* 0x0002fc00ff321b82 */ /* 0x000e620000000800 */
[----:B------:R-:W-:Y:S02]  /*102c0*/  SHF.R.U64 R2, R2, 0x3, RZ ;  /* 0x0000000302027819 */ /* 0x000fe400000012ff */
[----:B------:R-:W-:Y:S02]  /*102d0*/  IADD3 R43, P5, R40, 0x7800, RZ ;  /* 0x00007800282b7810 */ /* 0x000fe40007fbe0ff */
[----:B------:R-:W-:Y:S02]  /*102e0*/  LOP3.LUT R24, R12, R35, RZ, 0x3c, !PT ;  /* 0x000000230c187212 */ /* 0x000fe400078e3cff */
[----:B------:R-:W-:Y:S02]  /*102f0*/  LOP3.LUT R14, R15, 0x180, RZ, 0xc0, !PT ;  /* 0x000001800f0e7812 */ /* 0x000fe400078ec0ff */
[----:B------:R-:W-:-:S02]  /*10300*/  LOP3.LUT R12, R3, R8, RZ, 0x3c, !PT ;  /* 0x00000008030c7212 */ /* 0x000fc400078e3cff */
[----:B------:R-:W-:Y:S02]  /*10310*/  LOP3.LUT R8, R2, R21, RZ, 0x3c, !PT ;  /* 0x0000001502087212 */ /* 0x000fe400078e3cff */
[----:B------:R-:W-:Y:S02]  /*10320*/  LOP3.LUT R2, R43, 0x180, RZ, 0xc0, !PT ;  /* 0x000001802b027812 */ /* 0x000fe400078ec0ff */
[----:B------:R-:W-:Y:S01]  /*10330*/  SHF.R.U64 R14, R14, 0x3, RZ ;  /* 0x000000030e0e7819 */ /* 0x000fe200000012ff */
[----:B0-----:R-:W-:Y:S01]  /*10340*/  @P1 IMAD.HI.U32 R45, R52, R45, RZ ;  /* 0x0000002d342d1227 */ /* 0x001fe200078e00ff */
[----:B------:R-:W-:Y:S02]  /*10350*/  SHF.R.U64 R2, R2, 0x3, RZ ;  /* 0x0000000302027819 */ /* 0x000fe400000012ff */
[----:B------:R-:W-:Y:S01]  /*10360*/  LOP3.LUT R14, R14, R15, RZ, 0x3c, !PT ;  /* 0x0000000f0e0e7212 */ /* 0x000fe200078e3cff */
[----:B------:R-:W-:Y:S01]  /*10370*/  IMAD.X R15, RZ, RZ, R5, P0 ;  /* 0x000000ffff0f7224 */ /* 0x000fe200000e0605 */
[----:B------:R-:W-:-:S02]  /*10380*/  IADD3 R39, P0, R40, 0x1800, RZ ;  /* 0x0000180028277810 */ /* 0x000fc40007f1e0ff */
[----:B------:R-:W-:Y:S01]  /*10390*/  LOP3.LUT R2, R2, R43, RZ, 0x3c, !PT ;  /* 0x0000002b02027212 */ /* 0x000fe200078e3cff */
[----:B------:R-:W-:Y:S01]  /*103a0*/  IMAD.MOV.U32 R43, RZ, RZ, R52 ;  /* 0x000000ffff2b7224 */ /* 0x000fe200078e0034 */
[----:B-1----:R-:W-:Y:S02]  /*103b0*/  @P1 SHF.R.U32.HI R43, RZ, R50, R45 ;  /* 0x00000032ff2b1219 */ /* 0x002fe4000001162d */
[----:B------:R-:W-:Y:S02]  /*103c0*/  LOP3.LUT R38, R39, 0x180, RZ, 0xc0, !PT ;  /* 0x0000018027267812 */ /* 0x000fe400078ec0ff */
[----:B------:R-:W-:Y:S02]  /*103d0*/  MOV R47, R4 ;  /* 0x00000004002f7202 */ /* 0x000fe40000000f00 */
[----:B------:R-:W-:Y:S01]  /*103e0*/  F2FP.BF16.F32.PACK_AB R4, R42, R7 ;  /* 0x000000072a04723e */ /* 0x000fe200000010ff */
[----:B------:R-:W-:Y:S01]  /*103f0*/  IMAD.MOV R42, RZ, RZ, -R43 ;  /* 0x000000ffff2a7224 */ /* 0x000fe200078e0a2b */
[----:B------:R-:W-:-:S02]  /*10400*/  LOP3.LUT R10, R33, 0x180, RZ, 0xc0, !PT ;  /* 0x00000180210a7812 */ /* 0x000fc400078ec0ff */
[----:B------:R-:W-:Y:S02]  /*10410*/  SHF.R.U64 R38, R38, 0x3, RZ ;  /* 0x0000000326267819 */ /* 0x000fe400000012ff */
[----:B------:R-:W-:Y:S02]  /*10420*/  F2FP.BF16.F32.PACK_AB R5, R91, R90 ;  /* 0x0000005a5b05723e */ /* 0x000fe400000010ff */
[----:B------:R-:W-:Y:S02]  /*10430*/  F2FP.BF16.F32.PACK_AB R7, R95, R94 ;  /* 0x0000005e5f07723e */ /* 0x000fe400000010ff */
[----:B------:R-:W-:Y:S01]  /*10440*/  MOV R57, R14 ;  /* 0x0000000e00397202 */ /* 0x000fe20000000f00 */
[C---:B------:R-:W-:Y:S01]  /*10450*/  IMAD R15, R37.reuse, R42, R52 ;  /* 0x0000002a250f7224 */ /* 0x040fe200078e0234 */
[----:B------:R-:W-:Y:S01]  /*10460*/  SHF.R.U64 R10, R10, 0x3, RZ ;  /* 0x000000030a0a7819 */ /* 0x000fe200000012ff */
[----:B------:R0:W-:Y:S01]  /*10470*/  STSM.16.M88.4 [R47], R4 ;  /* 0x000000042f007844 */ /* 0x0001e20000000200 */
[----:B------:R-:W-:Y:S01]  /*10480*/  LOP3.LUT R38, R38, R39, RZ, 0x3c, !PT ;  /* 0x0000002726267212 */ /* 0x000fe200078e3cff */
[----:B------:R-:W-:Y:S01]  /*10490*/  IMAD.X R39, RZ, RZ, R41, P0 ;  /* 0x000000ffff277224 */ /* 0x000fe200000e0629 */
[----:B------:R-:W-:Y:S01]  /*104a0*/  MOV R62, R24 ;  /* 0x00000018003e7202 */ /* 0x000fe20000000f00 */
[----:B------:R-:W-:Y:S01]  /*104b0*/  IMAD.U32 R25, RZ, RZ, UR5 ;  /* 0x00000005ff197e24 */ /* 0x000fe2000f8e00ff */
[----:B------:R-:W-:Y:S01]  /*104c0*/  SHF.R.S32.HI R14, RZ, 0x1f, R43 ;  /* 0x0000001fff0e7819 */ /* 0x000fe2000001142b */
[----:B------:R-:W-:Y:S01]  /*104d0*/  ULDC UR5, c[0x0][0xa88] ;  /* 0x0002a20000057ab9 */ /* 0x000fe20000000800 */
[----:B------:R-:W-:Y:S01]  /*104e0*/  LOP3.LUT R10, R10, R33, RZ, 0x3c, !PT ;  /* 0x000000210a0a7212 */ /* 0x000fe200078e3cff */
[----:B------:R-:W-:Y:S01]  /*104f0*/  IMAD R56, R37, UR5, RZ ;  /* 0x0000000525387c24 */ /* 0x000fe2000f8e02ff */
[----:B------:R-:W-:-:S02]  /*10500*/  IADD3 R33, P3, R40, 0x4800, RZ ;  /* 0x0000480028217810 */ /* 0x000fc40007f7e0ff */
[----:B------:R-:W-:Y:S02]  /*10510*/  IADD3 R35, P2, R40, 0x3000, RZ ;  /* 0x0000300028237810 */ /* 0x000fe40007f5e0ff */
[----:B------:R-:W-:Y:S02]  /*10520*/  LOP3.LUT R32, R33, 0x180, RZ, 0xc0, !PT ;  /* 0x0000018021207812 */ /* 0x000fe400078ec0ff */
[----:B------:R-:W-:Y:S02]  /*10530*/  LOP3.LUT R34, R35, 0x180, RZ, 0xc0, !PT ;  /* 0x0000018023227812 */ /* 0x000fe400078ec0ff */
[----:B0-----:R-:W-:Y:S02]  /*10540*/  IADD3 R4, P0, R43, UR6, RZ ;  /* 0x000000062b047c10 */ /* 0x001fe4000ff1e0ff */
[----:B------:R-:W-:Y:S02]  /*10550*/  SHF.R.S32.HI R6, RZ, 0x1f, R15 ;  /* 0x0000001fff067819 */ /* 0x000fe4000001140f */
[----:B------:R-:W-:Y:S01]  /*10560*/  IADD3.X R5, R14, UR7, R25, P0, !PT ;  /* 0x000000070e057c10 */ /* 0x000fe200087fe419 */
[----:B------:R-:W-:Y:S01]  /*10570*/  ULDC.64 UR6, c[0x0][0xb88] ;  /* 0x0002e20000067ab9 */ /* 0x000fe20000000a00 */
[----:B------:R-:W-:Y:S01]  /*10580*/  SHF.R.U64 R32, R32, 0x3, RZ ;  /* 0x0000000320207819 */ /* 0x000fe200000012ff */
[----:B------:R-:W-:Y:S01]  /*10590*/  IMAD R6, R6, UR6, RZ ;  /* 0x0000000606067c24 */ /* 0x000fe2000f8e02ff */
[----:B------:R-:W-:Y:S01]  /*105a0*/  MOV R63, R10 ;  /* 0x0000000a003f7202 */ /* 0x000fe20000000f00 */
[----:B------:R-:W-:Y:S01]  /*105b0*/  IMAD.WIDE.U32 R4, R15, UR6, R4 ;  /* 0x000000060f047c25 */ /* 0x000fe2000f8e0004 */
[----:B------:R-:W-:-:S02]  /*105c0*/  SHF.R.U64 R34, R34, 0x3, RZ ;  /* 0x0000000322227819 */ /* 0x000fc400000012ff */
[----:B------:R-:W-:Y:S01]  /*105d0*/  LOP3.LUT R32, R32, R33, RZ, 0x3c, !PT ;  /* 0x0000002120207212 */ /* 0x000fe200078e3cff */
[----:B------:R-:W-:Y:S01]  /*105e0*/  IMAD R15, R15, UR7, R6 ;  /* 0x000000070f0f7c24 */ /* 0x000fe2000f8e0206 */
[----:B------:R-:W-:Y:S01]  /*105f0*/  ULDC.64 UR6, c[0x0][0xb50] ;  /* 0x0002d40000067ab9 */ /* 0x000fe20000000a00 */
[----:B------:R-:W-:Y:S01]  /*10600*/  VIADD R11, R146, UR41 ;  /* 0x00000029920b7c36 */ /* 0x000fe20008000000 */
[----:B------:R-:W-:Y:S01]  /*10610*/  LOP3.LUT P0, RZ, R144, 0x3, RZ, 0xc0, !PT ;  /* 0x0000000390ff7812 */ /* 0x000fe2000780c0ff */
[----:B------:R-:W-:Y:S01]  /*10620*/  IMAD.X R33, RZ, RZ, R41, P3 ;  /* 0x000000ffff217224 */ /* 0x000fe200018e0629 */
[----:B------:R-:W-:Y:S01]  /*10630*/  LEA R42, P3, R4, UR6, 0x2 ;  /* 0x00000006042a7c11 */ /* 0x000fe2000f8610ff */
[----:B------:R-:W-:Y:S01]  /*10640*/  VIADD R7, R11, 0x8 ;  /* 0x000000080b077836 */ /* 0x000fe20000000000 */
[----:B------:R-:W-:Y:S01]  /*10650*/  LOP3.LUT R34, R34, R35, RZ, 0x3c, !PT ;  /* 0x0000002322227212 */ /* 0x000fe200078e3cff */
[----:B------:R-:W-:Y:S01]  /*10660*/  IMAD.IADD R5, R5, 0x1, R15 ;  /* 0x0000000105057824 */ /* 0x000fe200078e020f */
[----:B------:R-:W-:Y:S01]  /*10670*/  MOV R53, R8 ;  /* 0x0000000800357202 */ /* 0x000fe20000000f00 */
[----:B------:R-:W-:Y:S01]  /*10680*/  IMAD.X R35, RZ, RZ, R41, P2 ;  /* 0x000000ffff237224 */ /* 0x000fe200010e0629 */
[-C--:B------:R-:W-:Y:S01]  /*10690*/  ISETP.GE.OR P2, PT, R11, R56.reuse, P0 ;  /* 0x000000380b00720c */ /* 0x080fe20000746670 */
[----:B------:R-:W-:Y:S01]  /*106a0*/  SHFL.IDX PT, R58, R42, RZ, 0x1c1f ;  /* 0x001c1fff2a3a7589 */ /* 0x000fe200000e0000 */
[----:B------:R-:W-:-:S02]  /*106b0*/  ISETP.GE.OR P0, PT, R7, R56, P0 ;  /* 0x000000380700720c */ /* 0x000fc40000706670 */
[----:B------:R-:W-:Y:S01]  /*106c0*/  LEA.HI.X R43, R4, UR7, R5, 0x2, P3 ;  /* 0x00000007042b7c11 */ /* 0x000fe200098f1405 */
[----:B------:R-:W-:Y:S01]  /*106d0*/  SHFL.IDX PT, R60, R42, 0x1, 0x1c1f ;  /* 0x003c1f002a3c7f89 */ /* 0x000fe200000e0000 */
[----:B------:R-:W-:Y:S02]  /*106e0*/  F2FP.BF16.F32.PACK_AB R4, R97, R96 ;  /* 0x000000606104723e */ /* 0x000fe400000010ff */
[----:B------:R-:W-:Y:S01]  /*106f0*/  F2FP.BF16.F32.PACK_AB R5, R99, R98 ;  /* 0x000000626305723e */ /* 0x000fe200000010ff */
[----:B------:R-:W0:Y:S01]  /*10700*/  SHFL.IDX PT, R59, R43, RZ, 0x1c1f ;  /* 0x001c1fff2b3b7589 */ /* 0x000e2200000e0000 */
[----:B------:R-:W-:Y:S02]  /*10710*/  F2FP.BF16.F32.PACK_AB R6, R101, R100 ;  /* 0x000000646506723e */ /* 0x000fe400000010ff */
[----:B------:R-:W-:Y:S01]  /*10720*/  F2FP.BF16.F32.PACK_AB R7, R103, R102 ;  /* 0x000000666707723e */ /* 0x000fe200000010ff */
[----:B------:R-:W1:Y:S01]  /*10730*/  SHFL.IDX PT, R61, R43, 0x1, 0x1c1f ;  /* 0x003c1f002b3d7f89 */ /* 0x000e6200000e0000 */
[----:B------:R-:W-:-:S02]  /*10740*/  MOV R52, R12 ;  /* 0x0000000c00347202 */ /* 0x000fc40000000f00 */
[----:B------:R-:W-:Y:S01]  /*10750*/  F2FP.BF16.F32.PACK_AB R8, R105, R104 ;  /* 0x000000686908723e */ /* 0x000fe200000010ff */
[----:B------:R-:W-:Y:S01]  /*10760*/  STSM.16.M88.4 [R53], R4 ;  /* 0x0000000435007844 */ /* 0x000fe20000000200 */
[----:B------:R-:W-:Y:S02]  /*10770*/  F2FP.BF16.F32.PACK_AB R9, R107, R106 ;  /* 0x0000006a6b09723e */ /* 0x000fe400000010ff */
[----:B------:R-:W-:Y:S02]  /*10780*/  F2FP.BF16.F32.PACK_AB R10, R109, R108 ;  /* 0x0000006c6d0a723e */ /* 0x000fe400000010ff */
[----:B------:R-:W-:Y:S02]  /*10790*/  F2FP.BF16.F32.PACK_AB R11, R111, R110 ;  /* 0x0000006e6f0b723e */ /* 0x000fe400000010ff */
[----:B------:R-:W-:Y:S02]  /*107a0*/  F2FP.BF16.F32.PACK_AB R12, R113, R112 ;  /* 0x00000070710c723e */ /* 0x000fe400000010ff */
[----:B------:R-:W-:Y:S01]  /*107b0*/  F2FP.BF16.F32.PACK_AB R13, R115, R114 ;  /* 0x00000072730d723e */ /* 0x000fe200000010ff */
[----:B------:R-:W-:Y:S01]  /*107c0*/  STSM.16.M88.4 [R52], R8 ;  /* 0x0000000834007844 */ /* 0x000fe20000000200 */
[----:B------:R-:W-:-:S02]  /*107d0*/  F2FP.BF16.F32.PACK_AB R14, R117, R116 ;  /* 0x00000074750e723e */ /* 0x000fc400000010ff */
[----:B------:R-:W-:Y:S02]  /*107e0*/  F2FP.BF16.F32.PACK_AB R15, R119, R118 ;  /* 0x00000076770f723e */ /* 0x000fe400000010ff */
[----:B------:R-:W-:Y:S02]  /*107f0*/  F2FP.BF16.F32.PACK_AB R24, R121, R120 ;  /* 0x000000787918723e */ /* 0x000fe400000010ff */
[----:B------:R-:W-:Y:S01]  /*10800*/  F2FP.BF16.F32.PACK_AB R25, R123, R122 ;  /* 0x0000007a7b19723e */ /* 0x000fe200000010ff */
[----:B------:R2:W-:Y:S01]  /*10810*/  STSM.16.M88.4 [R63], R12 ;  /* 0x0000000c3f007844 */ /* 0x0005e20000000200 */
[C---:B------:R-:W-:Y:S02]  /*10820*/  IADD3 R21, P4, R40.reuse, 0x6000, RZ ;  /* 0x0000600028157810 */ /* 0x040fe40007f9e0ff */
[----:B------:R-:W-:Y:S01]  /*10830*/  LOP3.LUT R3, R40, 0x180, RZ, 0xc0, !PT ;  /* 0x0000018028037812 */ /* 0x000fe200078ec0ff */
[----:B------:R3:W-:Y:S01]  /*10840*/  STSM.16.M88.4 [R62], R24 ;  /* 0x000000183e007844 */ /* 0x0007e20000000200 */
[----:B------:R-:W-:Y:S01]  /*10850*/  UIMAD UR5, UR10, UR8, URZ ;  /* 0x000000080a0572a4 */ /* 0x000fe2000f8e023f */
[----:B------:R-:W-:-:S02]  /*10860*/  LOP3.LUT R20, R21, 0x180, RZ, 0xc0, !PT ;  /* 0x0000018015147812 */ /* 0x000fc400078ec0ff */
[----:B------:R-:W-:Y:S01]  /*10870*/  STSM.16.M88.4 [R57], R28 ;  /* 0x0000001c39007844 */ /* 0x000fe20000000200 */
[----:B------:R-:W-:Y:S01]  /*10880*/  UIMAD.WIDE.U32 UR6, UR40, UR8, URZ ;  /* 0x00000008280672a5 */ /* 0x000fe2000f8e003f */
[----:B------:R-:W-:Y:S01]  /*10890*/  SHF.R.U64 R3, R3, 0x3, RZ ;  /* 0x0000000303037819 */ /* 0x000fe200000012ff */
[----:B------:R-:W-:Y:S01]  /*108a0*/  ULDC.64 UR10, c[0x0][0xaf0] ;  /* 0x0002bc00000a7ab9 */ /* 0x000fe20000000a00 */
[----:B------:R-:W-:Y:S08]  /*108b0*/  BAR.SYNC.DEFER_BLOCKING 0x1, 0x180 ;  /* 0x0046000000007b1d */ /* 0x000ff00000010000 */
[----:B--2---:R-:W2:Y:S08]  /*108c0*/  @P1 LDC R15, c[0x0][0xbec] ;  /* 0x0002fb00ff0f1b82 */ /* 0x004eb00000000800 */
[----:B---3--:R-:W3:Y:S01]  /*108d0*/  @P1 LDC R25, c[0x0][0xbf0] ;  /* 0x0002fc00ff191b82 */ /* 0x008ee20000000800 */
[----:B------:R-:W-:Y:S01]  /*108e0*/  UIMAD UR5, UR40, UR9, UR5 ;  /* 0x00000009280572a4 */ /* 0x000fe2000f8e0205 */
[----:B------:R-:W-:-:S02]  /*108f0*/  SHF.R.U64 R20, R20, 0x3, RZ ;  /* 0x0000000314147819 */ /* 0x000fc400000012ff */
[----:B------:R-:W-:Y:S01]  /*10900*/  LOP3.LUT R40, R3, R40, RZ, 0x3c, !PT ;  /* 0x0000002803287212 */ /* 0x000fe200078e3cff */
[----:B0-----:R0:W-:Y:S01]  /*10910*/  @!P2 ST.E desc[UR48][R58.64], R0 ;  /* 0x000000003a00a985 */ /* 0x0011e2000c101930 */
[----:B------:R-:W-:Y:S01]  /*10920*/  UIMAD UR8, UR12, UR10, URZ ;  /* 0x0000000a0c0872a4 */ /* 0x000fe2000f8e023f */
[--C-:B------:R-:W-:Y:S01]  /*10930*/  IMAD.X R3, RZ, RZ, R41.reuse, P5 ;  /* 0x000000ffff037224 */ /* 0x100fe200028e0629 */
[----:B------:R-:W-:Y:S01]  /*10940*/  UIADD3 UR7, UR7, UR5, URZ ;  /* 0x0000000507077290 */ /* 0x000fe2000fffe03f */
[----:B------:R-:W-:Y:S01]  /*10950*/  LOP3.LUT R20, R20, R21, RZ, 0x3c, !PT ;  /* 0x0000001514147212 */ /* 0x000fe200078e3cff */
[----:B0-----:R-:W-:Y:S01]  /*10960*/  IMAD R0, R141, 0x60, R142 ;  /* 0x000000608d007824 */ /* 0x001fe200078e028e */
[----:B------:R-:W-:Y:S01]  /*10970*/  UIMAD UR5, UR44, UR11, UR8 ;  /* 0x0000000b2c0572a4 */ /* 0x000fe2000f8e0208 */
[----:B------:R-:W-:Y:S01]  /*10980*/  IMAD.X R21, RZ, RZ, R41, P4 ;  /* 0x000000ffff157224 */ /* 0x000fe200020e0629 */
[----:B-1----:R0:W-:Y:S01]  /*10990*/  @!P0 ST.E desc[UR48][R60.64], R36 ;  /* 0x000000243c008985 */ /* 0x0021e2000c101930 */
[----:B------:R-:W-:Y:S01]  /*109a0*/  VIADD R14, R0, UR41 ;  /* 0x00000029000e7c36 */ /* 0x000fe20008000000 */
[----:B------:R-:W-:Y:S01]  /*109b0*/  UIMAD.WIDE.U32 UR6, UR44, UR10, UR6 ;  /* 0x0000000a2c0672a5 */ /* 0x000fe2000f8e0006 */
[----:B------:R-:W-:-:S02]  /*109c0*/  ULDC.64 UR8, c[0x0][0xae0] ;  /* 0x0002b80000087ab9 */ /* 0x000fc40000000a00 */
[----:B--2---:R-:W-:Y:S01]  /*109d0*/  @P1 IMAD.HI.U32 R0, R14, R15, RZ ;  /* 0x0000000f0e001227 */ /* 0x004fe200078e00ff */
[----:B------:R1:W5:Y:S03]  /*109e0*/  LD.E.128 R8, desc[UR48][R2.64] ;  /* 0x0000003002087980 */ /* 0x000366000c101d00 */
[----:B------:R-:W-:Y:S01]  /*109f0*/  IMAD.MOV.U32 R13, RZ, RZ, R14 ;  /* 0x000000ffff0d7224 */ /* 0x000fe200078e000e */
[----:B---3--:R-:W-:Y:S01]  /*10a00*/  @P1 SHF.R.U32.HI R13, RZ, R25, R0 ;  /* 0x00000019ff0d1219 */ /* 0x008fe20000011600 */
[----:B------:R-:W-:Y:S01]  /*10a10*/  UIADD3 UR5, UR7, UR5, URZ ;  /* 0x0000000507057290 */ /* 0x000fe2000fffe03f */
[----:B------:R-:W5:Y:S02]  /*10a20*/  LD.E.128 R40, desc[UR48][R40.64] ;  /* 0x0000003028287980 */ /* 0x000f64000c101d00 */
[--C-:B------:R-:W-:Y:S01]  /*10a30*/  SHF.R.S32.HI R0, RZ, 0x1f, R13.reuse ;  /* 0x0000001fff007819 */ /* 0x100fe2000001140d */
[----:B------:R-:W-:Y:S01]  /*10a40*/  IMAD.MOV R12, RZ, RZ, -R13 ;  /* 0x000000ffff0c7224 */ /* 0x000fe200078e0a0d */
[----:B------:R0:W5:Y:S01]  /*10a50*/  LD.E.128 R44, desc[UR48][R38.64] ;  /* 0x00000030262c7980 */ /* 0x000162000c101d00 */
[----:B-1----:R-:W-:-:S02]  /*10a60*/  IMAD.U32 R3, RZ, RZ, UR7 ;  /* 0x00000007ff037e24 */ /* 0x002fc4000f8e00ff */
[----:B------:R-:W-:Y:S01]  /*10a70*/  IMAD R0, R0, UR8, RZ ;  /* 0x0000000800007c24 */ /* 0x000fe2000f8e02ff */
[----:B------:R0:W5:Y:S01]  /*10a80*/  LD.E.128 R48, desc[UR48][R34.64] ;  /* 0x0000003022307980 */ /* 0x000162000c101d00 */
[----:B------:R-:W-:Y:S02]  /*10a90*/  IMAD R37, R37, R12, R14 ;  /* 0x0000000c25257224 */ /* 0x000fe400078e020e */
[----:B------:R-:W-:Y:S01]  /*10aa0*/  IMAD.U32 R2, RZ, RZ, UR6 ;  /* 0x00000006ff027e24 */ /* 0x000fe2000f8e00ff */
[----:B------:R0:W5:Y:S01]  /*10ab0*/  LD.E.128 R4, desc[UR48][R32.64] ;  /* 0x0000003020047980 */ /* 0x000162000c101d00 */
[----:B------:R-:W-:Y:S01]  /*10ac0*/  IMAD.U32 R3, RZ, RZ, UR5 ;  /* 0x00000005ff037e24 */ /* 0x000fe2000f8e00ff */
[----:B------:R-:W-:Y:S01]  /*10ad0*/  ULDC.64 UR6, c[0x0][0xad8] ;  /* 0x0002b60000067ab9 */ /* 0x000fe20000000a00 */
[C---:B------:R-:W-:Y:S01]  /*10ae0*/  IMAD R15, R13.reuse, UR9, R0 ;  /* 0x000000090d0f7c24 */ /* 0x040fe2000f8e0200 */
[----:B------:R0:W5:Y:S01]  /*10af0*/  LD.E.128 R52, desc[UR48][R20.64] ;  /* 0x0000003014347980 */ /* 0x000162000c101d00 */
[----:B------:R-:W-:Y:S01]  /*10b00*/  SHF.R.S32.HI R0, RZ, 0x1f, R37 ;  /* 0x0000001fff007819 */ /* 0x000fe20000011425 */
[----:B------:R-:W-:Y:S01]  /*10b10*/  IMAD.WIDE.U32 R2, R13, UR8, R2 ;  /* 0x000000080d027c25 */ /* 0x000fe2000f8e0002 */
[----:B------:R-:W-:Y:S01]  /*10b20*/  @!PT LDS RZ, [RZ] ;  /* 0x00000000fffff984 */ /* 0x000fe20000000800 */
[----:B------:R-:W-:Y:S01]  /*10b30*/  @!PT LDS RZ, [RZ] ;  /* 0x00000000fffff984 */ /* 0x000fe20000000800 */
[----:B------:R-:W-:Y:S01]  /*10b40*/  @!PT LDS RZ, [RZ] ;  /* 0x00000000fffff984 */ /* 0x000fe20000000800 */
[----:B------:R-:W-:Y:S01]  /*10b50*/  @!PT LDS RZ, [RZ] ;  /* 0x00000000fffff984 */ /* 0x000fe20000000800 */
[----:B------:R1:W-:Y:S06]  /*10b60*/  MEMBAR.ALL.CTA ;  /* 0x0000000000007992 */ /* 0x0003ec0000008000 */
[----:B-1----:R-:W1:Y:S01]  /*10b70*/  FENCE.VIEW.ASYNC.S ;  /* 0x00000000000073c6 */ /* 0x002e620000000000 */
[----:B------:R-:W-:-:S02]  /*10b80*/  IMAD.IADD R3, R3, 0x1, R15 ;  /* 0x0000000103037824 */ /* 0x000fc400078e020f */
[----:B------:R-:W-:Y:S02]  /*10b90*/  IMAD R0, R0, UR6, RZ ;  /* 0x0000000600007c24 */ /* 0x000fe4000f8e02ff */
[----:B------:R-:W-:Y:S01]  /*10ba0*/  VIADD R25, R142, UR41 ;  /* 0x000000298e197c36 */ /* 0x000fe20008000000 */
[----:B------:R-:W-:Y:S01]  /*10bb0*/  UIADD3 UR5, UR42, 0x2d820, URZ ;  /* 0x0002d8202a057890 */ /* 0x000fe2000fffe03f */
[C---:B------:R-:W-:Y:S02]  /*10bc0*/  IMAD R13, R37.reuse, UR7, R0 ;  /* 0x00000007250d7c24 */ /* 0x040fe4000f8e0200 */
[----:B------:R-:W-:Y:S01]  /*10bd0*/  IMAD.WIDE.U32 R2, R37, UR6, R2 ;  /* 0x0000000625027c25 */ /* 0x000fe2000f8e0002 */
[----:B------:R-:W-:Y:S01]  /*10be0*/  ISETP.GE.AND P0, PT, R25, R56, PT ;  /* 0x000000381900720c */ /* 0x000fe20003f06270 */
[----:B------:R-:W-:Y:S01]  /*10bf0*/  ULDC.64 UR6, c[0x0][0xa80] ;  /* 0x0002a00000067ab9 */ /* 0x000fe20000000a00 */
[----:B------:R-:W-:Y:S01]  /*10c00*/  UPRMT UR5, URZ, 0x654, UR5 ;  /* 0x000006543f057896 */ /* 0x000fe20008000005 */
[----:B------:R-:W-:Y:S01]  /*10c10*/  IMAD.IADD R3, R3, 0x1, R13 ;  /* 0x0000000103037824 */ /* 0x000fe200078e020d */
[----:B------:R-:W-:-:S04]  /*10c20*/  LEA R0, P1, R2, UR6, 0x1 ;  /* 0x0000000602007c11 */ /* 0x000fc8000f8208ff */
[----:B------:R-:W-:Y:S01]  /*10c30*/  LEA.HI.X R24, R2, UR7, R3, 0x1, P1 ;  /* 0x0000000702187c11 */ /* 0x000fe200088f0c03 */
[----:B-1----:R0:W1:Y:S01]  /*10c40*/  SHFL.IDX PT, R12, R0, RZ, 0x1c1f ;  /* 0x001c1fff000c7589 */ /* 0x00206200000e0000 */
[----:B------:R-:W-:Y:S03]  /*10c50*/  BSSY B1, `(.L_x_899) ;  /* 0x0000010000017945 */ /* 0x000fe60003800000 */
[----:B------:R0:W2:Y:S01]  /*10c60*/  SHFL.IDX PT, R13, R24, RZ, 0x1c1f ;  /* 0x001c1fff180d7589 */ /* 0x0000a200000e0000 */
[----:B------:R-:W-:Y:S01]  /*10c70*/  SYNCS.ARRIVE.TRANS64.RED.A1T0 RZ, [UR5], RZ ;  /* 0x000000ffffff79a7 */ /* 0x000fe20008100405 */
[----:B------:R-:W-:Y:S05]  /*10c80*/  @P0 BRA `(.L_x_900) ;  /* 0x0000000000300947 */ /* 0x000fea0003800000 */
[----:B------:R-:W-:Y:S02]  /*10c90*/  ULDC UR5, c[0x0][0xac8] ;  /* 0x0002b20000057ab9 */ /* 0x000fe40000000800 */
[----:B------:R-:W-:Y:S02]  /*10ca0*/  ISETP.GE.AND P1, PT, R139, UR5, PT ;  /* 0x000000058b007c0c */ /* 0x000fe4000bf26270 */
[----:B------:R-:W-:Y:S02]  /*10cb0*/  ISETP.GE.AND P2, PT, R140, UR5, PT ;  /* 0x000000058c007c0c */ /* 0x000fe4000bf46270 */
[----:B------:R-:W-:-:S09]  /*10cc0*/  ISETP.GE.AND P0, PT, R138, UR5, PT ;  /* 0x000000058a007c0c */ /* 0x000fd2000bf06270 */
[CC--:B-1----:R-:W-:Y:S02]  /*10cd0*/  @!P1 LEA R14, P3, R139.reuse, R12.reuse, 0x1 ;  /* 0x0000000c8b0e9211 */ /* 0x0c2fe400078608ff */
[----:B0-----:R-:W-:Y:S02]  /*10ce0*/  @!P2 LEA R20, P4, R140, R12, 0x1 ;  /* 0x0000000c8c14a211 */ /* 0x001fe400078808ff */
[----:B--2---:R-:W-:Y:S01]  /*10cf0*/  @!P0 IMAD.WIDE R2, R138, 0x2, R12 ;  /* 0x000000028a028825 */ /* 0x004fe200078e020c */
[-C--:B------:R-:W-:Y:S02]  /*10d00*/  @!P1 LEA.HI.X R15, R139, R13.reuse, R149, 0x1, P3 ;  /* 0x0000000d8b0f9211 */ /* 0x080fe400018f0c95 */
[----:B------:R-:W-:Y:S02]  /*10d10*/  @!P2 LEA.HI.X R21, R140, R13, R148, 0x1, P4 ;  /* 0x0000000d8c15a211 */ /* 0x000fe400020f0c94 */
[----:B-----5:R3:W-:Y:S04]  /*10d20*/  @!P0 ST.E.128 desc[UR48][R2.64], R40 ;  /* 0x0000002802008985 */ /* 0x0207e8000c101d30 */
[----:B------:R3:W-:Y:S04]  /*10d30*/  @!P1 ST.E.128 desc[UR48][R14.64], R48 ;  /* 0x000000300e009985 */ /* 0x0007e8000c101d30 */
[----:B------:R3:W-:Y:S02]  /*10d40*/  @!P2 ST.E.128 desc[UR48][R20.64], R52 ;  /* 0x000000341400a985 */ /* 0x0007e4000c101d30 */
.L_x_900:
[----:B------:R-:W-:Y:S05]  /*10d50*/  BSYNC B1 ;  /* 0x0000000000017941 */ /* 0x000fea0003800000 */
.L_x_899:
[----:B---3--:R-:W-:Y:S01]  /*10d60*/  VIADD R3, R25, 0x60 ;  /* 0x0000006019037836 */ /* 0x008fe20000000000 */
[----:B--2---:R2:W3:Y:S04]  /*10d70*/  SHFL.IDX PT, R13, R24, 0x1, 0x1c1f ;  /* 0x003c1f00180d7f89 */ /* 0x0044e800000e0000 */
[----:B------:R-:W-:Y:S01]  /*10d80*/  ISETP.GE.AND P0, PT, R3, R56, PT ;  /* 0x000000380300720c */ /* 0x000fe20003f06270 */
[----:B-1----:R2:W1:-:S12]  /*10d90*/  SHFL.IDX PT, R12, R0, 0x1, 0x1c1f ;  /* 0x003c1f00000c7f89 */ /* 0x00245800000e0000 */
[----:B--2---:R-:W-:Y:S05]  /*10da0*/  @P0 BRA `(.L_x_901) ;  /* 0x0000000800240947 */ /* 0x004fea0003800000 */
[----:B------:R-:W-:Y:S02]  /*10db0*/  ULDC UR5, c[0x0][0xac8] ;  /* 0x0002b20000057ab9 */ /* 0x000fe40000000800 */
[----:B------:R-:W-:Y:S02]  /*10dc0*/  ISETP.GE.AND P2, PT, R139, UR5, PT ;  /* 0x000000058b007c0c */ /* 0x000fe4000bf46270 */
[----:B------:R-:W-:-:S11]  /*10dd0*/  ISETP.GE.AND P1, PT, R138, UR5, PT ;  /* 0x000000058a007c0c */ /* 0x000fd6000bf26270 */
[C---:B-1----:R-:W-:Y:S02]  /*10de0*/  @!P2 LEA R14, P0, R139.reuse, R12, 0x1 ;  /* 0x0000000c8b0ea211 */ /* 0x042fe400078008ff */
[----:B---3--:R-:W-:Y:S02]  /*10df0*/  @!P1 IMAD.WIDE R2, R138, 0x2, R12 ;  /* 0x000000028a029825 */ /* 0x008fe400078e020c */
[----:B------:R-:W-:Y:S02]  /*10e00*/  @!P2 LEA.HI.X R15, R139, R13, R149, 0x1, P0 ;  /* 0x0000000d8b0fa211 */ /* 0x000fe400000f0c95 */
[----:B------:R-:W-:Y:S01]  /*10e10*/  ISETP.GE.AND P0, PT, R140, UR5, PT ;  /* 0x000000058c007c0c */ /* 0x000fe2000bf06270 */
[----:B-----5:R1:W-:Y:S04]  /*10e20*/  @!P1 ST.E.128 desc[UR48][R2.64], R44 ;  /* 0x0000002c02009985 */ /* 0x0203e8000c101d30 */
[----:B------:R1:W-:Y:S08]  /*10e30*/  @!P2 ST.E.128 desc[UR48][R14.64], R4 ;  /* 0x000000040e00a985 */ /* 0x0003f0000c101d30 */
[----:B------:R-:W-:Y:S05]  /*10e40*/  @P0 BRA `(.L_x_901) ;  /* 0x0000000400fc0947 */ /* 0x000fea0003800000 */
[----:B-1----:R-:W-:-:S04]  /*10e50*/  LEA R2, P0, R140, R12, 0x1 ;  /* 0x0000000c8c027211 */ /* 0x002fc800078008ff */
[----:B------:R-:W-:-:S05]  /*10e60*/  LEA.HI.X R3, R140, R13, R148, 0x1, P0 ;  /* 0x0000000d8c037211 */ /* 0x000fca00000f0c94 */
[----:B------:R1:W-:Y:S01]  /*10e70*/  ST.E.128 desc[UR48][R2.64], R8 ;  /* 0x0000000802007985 */ /* 0x0003e2000c101d30 */
[----:B------:R-:W-:Y:S05]  /*10e80*/  BRA `(.L_x_901) ;  /* 0x0000000400ec7947 */ /* 0x000fea0003800000 */
.L_x_898:
[----:B------:R-:W0:Y:S01]  /*10e90*/  LDC R8, c[0x0][0xbe8] ;  /* 0x0002fa00ff087b82 */ /* 0x000e220000000800 */
[----:B------:R-:W-:Y:S01]  /*10ea0*/  ISETP.GE.AND P0, PT, R150, 0xc0, PT ;  /* 0x000000c09600780c */ /* 0x000fe20003f06270 */
[----:B------:R-:W-:Y:S01]  /*10eb0*/  USHF.R.S32.HI UR8, URZ, 0x1f, UR40 ;  /* 0x0000001f3f087899 */ /* 0x000fe20008011428 */
[----:B------:R-:W-:Y:S01]  /*10ec0*/  BSSY B1, `(.L_x_902) ;  /* 0x000002f000017945 */ /* 0x000fe20003800000 */
[----:B------:R-:W-:Y:S01]  /*10ed0*/  USHF.R.S32.HI UR9, URZ, 0x1f, UR44 ;  /* 0x0000001f3f097899 */ /* 0x000fe2000801142c */
[----:B------:R-:W-:Y:S01]  /*10ee0*/  IMAD R6, R141, 0x60, R142 ;  /* 0x000000608d067824 */ /* 0x000fe200078e028e */
[----:B0-----:R-:W-:-:S13]  /*10ef0*/  ISETP.NE.AND P1, PT, R8, 0x1, PT ;  /* 0x000000010800780c */ /* 0x001fda0003f25270 */
[----:B------:R-:W0:Y:S08]  /*10f00*/  @P1 LDC R9, c[0x0][0xbec] ;  /* 0x0002fb00ff091b82 */ /* 0x000e300000000800 */
[----:B------:R-:W1:Y:S01]  /*10f10*/  @P1 LDC R11, c[0x0][0xbf0] ;  /* 0x0002fc00ff0b1b82 */ /* 0x000e620000000800 */
[----:B------:R-:W-:Y:S05]  /*10f20*/  @P0 BRA `(.L_x_903) ;  /* 0x0000000000a00947 */ /* 0x000fea0003800000 */
[----:B------:R-:W2:Y:S01]  /*10f30*/  S2R R0, SR_TID.X ;  /* 0x0000000000007919 */ /* 0x000ea20000002100 */
[----:B------:R-:W3:Y:S01]  /*10f40*/  LDC R3, c[0x0][0xbe8] ;  /* 0x0002fa00ff037b82 */ /* 0x000ee20000000800 */
[----:B------:R-:W-:Y:S01]  /*10f50*/  IMAD.U32 R4, RZ, RZ, UR41 ;  /* 0x00000029ff047e24 */ /* 0x000fe2000f8e00ff */
[----:B------:R-:W-:Y:S02]  /*10f60*/  ULDC UR5, c[0x0][0xa88] ;  /* 0x0002a20000057ab9 */ /* 0x000fe40000000800 */
[----:B---3--:R-:W-:Y:S02]  /*10f70*/  IMAD R5, R3, UR5, RZ ;  /* 0x0000000503057c24 */ /* 0x008fe4000f8e02ff */
[----:B--2---:R-:W-:-:S04]  /*10f80*/  IADD3 R4, R4, -0x80, R0 ;  /* 0xffffff8004047810 */ /* 0x004fc80007ffe000 */
[----:B------:R-:W-:-:S13]  /*10f90*/  ISETP.GE.AND P0, PT, R4, R5, PT ;  /* 0x000000050400720c */ /* 0x000fda0003f06270 */
[----:B------:R-:W-:Y:S05]  /*10fa0*/  @P0 BRA `(.L_x_903) ;  /* 0x0000000000800947 */ /* 0x000fea0003800000 */
[----:B------:R-:W-:Y:S01]  /*10fb0*/  ISETP.NE.AND P0, PT, R3, 0x1, PT ;  /* 0x000000010300780c */ /* 0x000fe20003f05270 */
[----:B------:R-:W-:Y:S01]  /*10fc0*/  ULDC.64 UR10, c[0x0][0xb90] ;  /* 0x0002e400000a7ab9 */ /* 0x000fe20000000a00 */
[----:B------:R-:W-:Y:S01]  /*10fd0*/  IMAD.MOV.U32 R2, RZ, RZ, R4 ;  /* 0x000000ffff027224 */ /* 0x000fe200078e0004 */
[----:B------:R-:W-:Y:S02]  /*10fe0*/  UIMAD UR5, UR8, UR10, URZ ;  /* 0x0000000a080572a4 */ /* 0x000fe4000f8e023f */
[----:B------:R-:W-:Y:S02]  /*10ff0*/  UIMAD.WIDE.U32 UR6, UR40, UR10, URZ ;  /* 0x0000000a280672a5 */ /* 0x000fe4000f8e003f */
[----:B------:R-:W-:-:S03]  /*11000*/  UIMAD UR5, UR40, UR11, UR5 ;  /* 0x0000000b280572a4 */ /* 0x000fc6000f8e0205 */
[----:B------:R-:W-:Y:S01]  /*11010*/  ULDC.64 UR10, c[0x0][0xb98] ;  /* 0x0002e600000a7ab9 */ /* 0x000fe20000000a00 */
[----:B------:R-:W-:Y:S02]  /*11020*/  UIADD3 UR7, UR7, UR5, URZ ;  /* 0x0000000507077290 */ /* 0x000fe4000fffe03f */
[----:B------:R-:W2:Y:S01]  /*11030*/  @P0 LDC R5, c[0x0][0xbec] ;  /* 0x0002fb00ff050b82 */ /* 0x000ea20000000800 */
[----:B------:R-:W-:Y:S02]  /*11040*/  UIMAD UR5, UR9, UR10, URZ ;  /* 0x0000000a090572a4 */ /* 0x000fe4000f8e023f */
[----:B------:R-:W-:Y:S02]  /*11050*/  UIMAD.WIDE.U32 UR6, UR44, UR10, UR6 ;  /* 0x0000000a2c0672a5 */ /* 0x000fe4000f8e0006 */
[----:B------:R-:W-:-:S03]  /*11060*/  UIMAD UR5, UR44, UR11, UR5 ;  /* 0x0000000b2c0572a4 */ /* 0x000fc6000f8e0205 */
[----:B------:R-:W3:Y:S01]  /*11070*/  @P0 LDC R7, c[0x0][0xbf0] ;  /* 0x0002fc00ff070b82 */ /* 0x000ee20000000800 */
[----:B------:R-:W-:Y:S01]  /*11080*/  ULDC.64 UR10, c[0x0][0xb88] ;  /* 0x0002e200000a7ab9 */ /* 0x000fe20000000a00 */
[----:B--2---:R-:W-:-:S05]  /*11090*/  @P0 IMAD.HI.U32 R0, R4, R5, RZ ;  /* 0x0000000504000227 */ /* 0x004fca00078e00ff */
[----:B---3--:R-:W-:-:S05]  /*110a0*/  @P0 SHF.R.U32.HI R2, RZ, R7, R0 ;  /* 0x00000007ff020219 */ /* 0x008fca0000011600 */
[----:B------:R-:W-:-:S04]  /*110b0*/  IMAD.MOV R5, RZ, RZ, -R2 ;  /* 0x000000ffff057224 */ /* 0x000fc800078e0a02 */
[----:B------:R-:W-:Y:S01]  /*110c0*/  IMAD R5, R3, R5, R4 ;  /* 0x0000000503057224 */ /* 0x000fe200078e0204 */
[----:B------:R-:W-:Y:S01]  /*110d0*/  SHF.R.S32.HI R3, RZ, 0x1f, R2 ;  /* 0x0000001fff037819 */ /* 0x000fe20000011402 */
[----:B------:R-:W-:Y:S01]  /*110e0*/  IMAD.U32 R4, RZ, RZ, UR5 ;  /* 0x00000005ff047e24 */ /* 0x000fe2000f8e00ff */
[----:B------:R-:W-:Y:S02]  /*110f0*/  IADD3 R2, P0, R2, UR6, RZ ;  /* 0x0000000602027c10 */ /* 0x000fe4000ff1e0ff */
[----:B------:R-:W-:Y:S02]  /*11100*/  SHF.R.S32.HI R0, RZ, 0x1f, R5 ;  /* 0x0000001fff007819 */ /* 0x000fe40000011405 */
[----:B------:R-:W-:Y:S01]  /*11110*/  IADD3.X R3, R3, UR7, R4, P0, !PT ;  /* 0x0000000703037c10 */ /* 0x000fe200087fe404 */
[----:B------:R-:W-:Y:S02]  /*11120*/  ULDC.64 UR6, c[0x0][0xb50] ;  /* 0x0002d40000067ab9 */ /* 0x000fe40000000a00 */
[----:B------:R-:W-:-:S02]  /*11130*/  IMAD R0, R0, UR10, RZ ;  /* 0x0000000a00007c24 */ /* 0x000fc4000f8e02ff */
[----:B------:R-:W-:-:S04]  /*11140*/  IMAD.WIDE.U32 R2, R5, UR10, R2 ;  /* 0x0000000a05027c25 */ /* 0x000fc8000f8e0002 */
[----:B------:R-:W-:Y:S01]  /*11150*/  IMAD R7, R5, UR11, R0 ;  /* 0x0000000b05077c24 */ /* 0x000fe2000f8e0200 */
[----:B------:R-:W-:-:S03]  /*11160*/  LEA R4, P0, R2, UR6, 0x2 ;  /* 0x0000000602047c11 */ /* 0x000fc6000f8010ff */
[----:B------:R-:W-:-:S05]  /*11170*/  IMAD.IADD R3, R3, 0x1, R7 ;  /* 0x0000000103037824 */ /* 0x000fca00078e0207 */
[----:B------:R-:W-:Y:S01]  /*11180*/  LEA.HI.X R5, R2, UR7, R3, 0x2, P0 ;  /* 0x0000000702057c11 */ /* 0x000fe200080f1403 */
[----:B------:R-:W-:-:S05]  /*11190*/  IMAD.MOV.U32 R3, RZ, RZ, -0x800000 ;  /* 0xff800000ff037424 */ /* 0x000fca00078e00ff */
[----:B------:R2:W-:Y:S02]  /*111a0*/  STG.E desc[UR48][R4.64], R3 ;  /* 0x0000000304007986 */ /* 0x0005e4000c101930 */
.L_x_903:
[----:B------:R-:W-:Y:S05]  /*111b0*/  BSYNC B1 ;  /* 0x0000000000017941 */ /* 0x000fea0003800000 */
.L_x_902:
[----:B------:R-:W-:Y:S01]  /*111c0*/  ULDC.64 UR10, c[0x0][0xae8] ;  /* 0x0002ba00000a7ab9 */ /* 0x000fe20000000a00 */
[----:B------:R-:W-:Y:S01]  /*111d0*/  VIADD R6, R6, UR41 ;  /* 0x0000002906067c36 */ /* 0x000fe20008000000 */
[----:B------:R-:W-:Y:S01]  /*111e0*/  UIMAD UR5, UR8, UR10, URZ ;  /* 0x0000000a080572a4 */ /* 0x000fe2000f8e023f */
[----:B------:R-:W-:Y:S01]  /*111f0*/  BSSY B1, `(.L_x_904) ;  /* 0x0000033000017945 */ /* 0x000fe20003800000 */
[----:B------:R-:W-:Y:S01]  /*11200*/  UIMAD.WIDE.U32 UR6, UR40, UR10, URZ ;  /* 0x0000000a280672a5 */ /* 0x000fe2000f8e003f */
[----:B0-----:R-:W-:Y:S01]  /*11210*/  @P1 IMAD.HI.U32 R0, R6, R9, RZ ;  /* 0x0000000906001227 */ /* 0x001fe200078e00ff */
[----:B------:R-:W-:-:S03]  /*11220*/  UIMAD UR5, UR40, UR11, UR5 ;  /* 0x0000000b280572a4 */ /* 0x000fc6000f8e0205 */
[----:B------:R-:W-:Y:S01]  /*11230*/  ULDC.64 UR10, c[0x0][0xaf0] ;  /* 0x0002bc00000a7ab9 */ /* 0x000fe20000000a00 */
[----:B------:R-:W-:Y:S01]  /*11240*/  UIADD3 UR7, UR7, UR5, URZ ;  /* 0x0000000507077290 */ /* 0x000fe2000fffe03f */
[----:B--2---:R-:W-:Y:S01]  /*11250*/  IMAD.MOV.U32 R5, RZ, RZ, R6 ;  /* 0x000000ffff057224 */ /* 0x004fe200078e0006 */
[----:B------:R-:W-:Y:S01]  /*11260*/  UIMAD UR5, UR9, UR10, URZ ;  /* 0x0000000a090572a4 */ /* 0x000fe2000f8e023f */
[----:B-1----:R-:W-:Y:S01]  /*11270*/  @P1 SHF.R.U32.HI R5, RZ, R11, R0 ;  /* 0x0000000bff051219 */ /* 0x002fe20000011600 */
[----:B------:R-:W-:Y:S02]  /*11280*/  UIMAD.WIDE.U32 UR6, UR44, UR10, UR6 ;  /* 0x0000000a2c0672a5 */ /* 0x000fe4000f8e0006 */
[----:B------:R-:W-:Y:S01]  /*11290*/  UIMAD UR5, UR44, UR11, UR5 ;  /* 0x0000000b2c0572a4 */ /* 0x000fe2000f8e0205 */
[--C-:B------:R-:W-:Y:S01]  /*112a0*/  SHF.R.S32.HI R0, RZ, 0x1f, R5.reuse ;  /* 0x0000001fff007819 */ /* 0x100fe20000011405 */
[----:B------:R-:W-:Y:S01]  /*112b0*/  IMAD.MOV R7, RZ, RZ, -R5 ;  /* 0x000000ffff077224 */ /* 0x000fe200078e0a05 */
[----:B------:R-:W-:Y:S01]  /*112c0*/  ULDC.64 UR8, c[0x0][0xae0] ;  /* 0x0002b80000087ab9 */ /* 0x000fe20000000a00 */
[----:B------:R-:W-:-:S02]  /*112d0*/  UIADD3 UR5, UR7, UR5, URZ ;  /* 0x0000000507057290 */ /* 0x000fc4000fffe03f */
[----:B------:R-:W-:Y:S02]  /*112e0*/  IMAD.U32 R3, RZ, RZ, UR7 ;  /* 0x00000007ff037e24 */ /* 0x000fe4000f8e00ff */
[----:B------:R-:W-:Y:S02]  /*112f0*/  IMAD R7, R8, R7, R6 ;  /* 0x0000000708077224 */ /* 0x000fe400078e0206 */
[----:B------:R-:W-:Y:S02]  /*11300*/  IMAD R0, R0, UR8, RZ ;  /* 0x0000000800007c24 */ /* 0x000fe4000f8e02ff */
[----:B------:R-:W-:Y:S01]  /*11310*/  IMAD.U32 R2, RZ, RZ, UR6 ;  /* 0x00000006ff027e24 */ /* 0x000fe2000f8e00ff */
[----:B------:R-:W-:Y:S01]  /*11320*/  ULDC.64 UR6, c[0x0][0xad8] ;  /* 0x0002b60000067ab9 */ /* 0x000fe20000000a00 */
[----:B------:R-:W-:Y:S01]  /*11330*/  IMAD.U32 R3, RZ, RZ, UR5 ;  /* 0x00000005ff037e24 */ /* 0x000fe2000f8e00ff */
[----:B------:R-:W-:Y:S01]  /*11340*/  ULDC UR5, c[0x0][0xa88] ;  /* 0x0002a20000057ab9 */ /* 0x000fe20000000800 */
[C---:B------:R-:W-:Y:S01]  /*11350*/  IMAD R9, R5.reuse, UR9, R0 ;  /* 0x0000000905097c24 */ /* 0x040fe2000f8e0200 */
[----:B------:R-:W-:Y:S01]  /*11360*/  SHF.R.S32.HI R0, RZ, 0x1f, R7 ;  /* 0x0000001fff007819 */ /* 0x000fe20000011407 */
[----:B------:R-:W-:-:S04]  /*11370*/  IMAD.WIDE.U32 R2, R5, UR8, R2 ;  /* 0x0000000805027c25 */ /* 0x000fc8000f8e0002 */
[----:B------:R-:W-:Y:S02]  /*11380*/  IMAD R0, R0, UR6, RZ ;  /* 0x0000000600007c24 */ /* 0x000fe4000f8e02ff */
[----:B------:R-:W-:Y:S02]  /*11390*/  IMAD.IADD R3, R3, 0x1, R9 ;  /* 0x0000000103037824 */ /* 0x000fe400078e0209 */
[C---:B------:R-:W-:Y:S02]  /*113a0*/  IMAD R5, R7.reuse, UR7, R0 ;  /* 0x0000000707057c24 */ /* 0x040fe4000f8e0200 */
[----:B------:R-:W-:Y:S01]  /*113b0*/  IMAD.WIDE.U32 R2, R7, UR6, R2 ;  /* 0x0000000607027c25 */ /* 0x000fe2000f8e0002 */
[----:B------:R-:W-:-:S03]  /*113c0*/  ULDC.64 UR6, c[0x0][0xa80] ;  /* 0x0002a00000067ab9 */ /* 0x000fc60000000a00 */
[----:B------:R-:W-:Y:S01]  /*113d0*/  IMAD R7, R8, UR5, RZ ;  /* 0x0000000508077c24 */ /* 0x000fe2000f8e02ff */
[----:B------:R-:W-:Y:S01]  /*113e0*/  LEA R4, P1, R2, UR6, 0x1 ;  /* 0x0000000602047c11 */ /* 0x000fe2000f8208ff */
[----:B------:R-:W-:Y:S02]  /*113f0*/  VIADD R0, R142, UR41 ;  /* 0x000000298e007c36 */ /* 0x000fe40008000000 */
[----:B------:R-:W-:-:S03]  /*11400*/  IMAD.IADD R3, R3, 0x1, R5 ;  /* 0x0000000103037824 */ /* 0x000fc600078e0205 */
[----:B------:R-:W-:Y:S02]  /*11410*/  ISETP.GE.AND P0, PT, R0, R7, PT ;  /* 0x000000070000720c */ /* 0x000fe40003f06270 */
[----:B------:R-:W-:Y:S02]  /*11420*/  LEA.HI.X R5, R2, UR7, R3, 0x1, P1 ;  /* 0x0000000702057c11 */ /* 0x000fe400088f0c03 */
[----:B------:R0:W1:Y:S04]  /*11430*/  SHFL.IDX PT, R2, R4, RZ, 0x1c1f ;  /* 0x001c1fff04027589 */ /* 0x00006800000e0000 */
[----:B------:R0:W2:Y:S05]  /*11440*/  SHFL.IDX PT, R3, R5, RZ, 0x1c1f ;  /* 0x001c1fff05037589 */ /* 0x0000aa00000e0000 */
[----:B------:R-:W-:Y:S05]  /*11450*/  @P0 BRA `(.L_x_905) ;  /* 0x0000000000300947 */ /* 0x000fea0003800000 */
[----:B------:R-:W-:Y:S02]  /*11460*/  ULDC UR5, c[0x0][0xac8] ;  /* 0x0002b20000057ab9 */ /* 0x000fe40000000800 */
[----:B------:R-:W-:Y:S02]  /*11470*/  ISETP.GE.AND P3, PT, R139, UR5, PT ;  /* 0x000000058b007c0c */ /* 0x000fe4000bf66270 */
[----:B------:R-:W-:Y:S02]  /*11480*/  ISETP.GE.AND P4, PT, R140, UR5, PT ;  /* 0x000000058c007c0c */ /* 0x000fe4000bf86270 */
[----:B------:R-:W-:-:S09]  /*11490*/  ISETP.GE.AND P2, PT, R138, UR5, PT ;  /* 0x000000058a007c0c */ /* 0x000fd2000bf46270 */
[CC--:B-1----:R-:W-:Y:S02]  /*114a0*/  @!P3 LEA R10, P0, R139.reuse, R2.reuse, 0x1 ;  /* 0x000000028b0ab211 */ /* 0x0c2fe400078008ff */
[----:B------:R-:W-:Y:S02]  /*114b0*/  @!P4 LEA R12, P1, R140, R2, 0x1 ;  /* 0x000000028c0cc211 */ /* 0x000fe400078208ff */
[----:B--2---:R-:W-:Y:S01]  /*114c0*/  @!P2 IMAD.WIDE R8, R138, 0x2, R2 ;  /* 0x000000028a08a825 */ /* 0x004fe200078e0202 */
[-C--:B------:R-:W-:Y:S02]  /*114d0*/  @!P3 LEA.HI.X R11, R139, R3.reuse, R149, 0x1, P0 ;  /* 0x000000038b0bb211 */ /* 0x080fe400000f0c95 */
[----:B------:R-:W-:Y:S02]  /*114e0*/  @!P4 LEA.HI.X R13, R140, R3, R148, 0x1, P1 ;  /* 0x000000038c0dc211 */ /* 0x000fe400008f0c94 */
[----:B------:R3:W-:Y:S04]  /*114f0*/  @!P2 ST.E.128 desc[UR48][R8.64], RZ ;  /* 0x000000ff0800a985 */ /* 0x0007e8000c101d30 */
[----:B------:R3:W-:Y:S04]  /*11500*/  @!P3 ST.E.128 desc[UR48][R10.64], RZ ;  /* 0x000000ff0a00b985 */ /* 0x0007e8000c101d30 */
[----:B------:R3:W-:Y:S02]  /*11510*/  @!P4 ST.E.128 desc[UR48][R12.64], RZ ;  /* 0x000000ff0c00c985 */ /* 0x0007e4000c101d30 */
.L_x_905:
[----:B------:R-:W-:Y:S05]  /*11520*/  BSYNC B1 ;  /* 0x0000000000017941 */ /* 0x000fea0003800000 */
.L_x_904:
[----:B------:R-:W-:Y:S01]  /*11530*/  VIADD R0, R0, 0x60 ;  /* 0x0000006000007836 */ /* 0x000fe20000000000 */
[----:B--2---:R2:W4:Y:S04]  /*11540*/  SHFL.IDX PT, R3, R5, 0x1, 0x1c1f ;  /* 0x003c1f0005037f89 */ /* 0x00452800000e0000 */
[----:B------:R-:W-:Y:S01]  /*11550*/  ISETP.GE.AND P0, PT, R0, R7, PT ;  /* 0x000000070000720c */ /* 0x000fe20003f06270 */
[----:B-1----:R2:W1:-:S12]  /*11560*/  SHFL.IDX PT, R2, R4, 0x1, 0x1c1f ;  /* 0x003c1f0004027f89 */ /* 0x00245800000e0000 */
[----:B--2---:R-:W-:Y:S05]  /*11570*/  @P0 BRA `(.L_x_901) ;  /* 0x0000000000300947 */ /* 0x004fea0003800000 */
[----:B------:R-:W-:Y:S02]  /*11580*/  ULDC UR5, c[0x0][0xac8] ;  /* 0x0002b20000057ab9 */ /* 0x000fe40000000800 */
[----:B------:R-:W-:Y:S02]  /*11590*/  ISETP.GE.AND P3, PT, R139, UR5, PT ;  /* 0x000000058b007c0c */ /* 0x000fe4000bf66270 */
[----:B------:R-:W-:Y:S02]  /*115a0*/  ISETP.GE.AND P4, PT, R140, UR5, PT ;  /* 0x000000058c007c0c */ /* 0x000fe4000bf86270 */
[----:B------:R-:W-:-:S09]  /*115b0*/  ISETP.GE.AND P2, PT, R138, UR5, PT ;  /* 0x000000058a007c0c */ /* 0x000fd2000bf46270 */
[CC--:B-1----:R-:W-:Y:S02]  /*115c0*/  @!P3 LEA R6, P0, R139.reuse, R2.reuse, 0x1 ;  /* 0x000000028b06b211 */ /* 0x0c2fe400078008ff */
[----:B---3--:R-:W-:Y:S02]  /*115d0*/  @!P4 LEA R8, P1, R140, R2, 0x1 ;  /* 0x000000028c08c211 */ /* 0x008fe400078208ff */
[----:B0---4-:R-:W-:Y:S01]  /*115e0*/  @!P2 IMAD.WIDE R4, R138, 0x2, R2 ;  /* 0x000000028a04a825 */ /* 0x011fe200078e0202 */
[-C--:B------:R-:W-:Y:S02]  /*115f0*/  @!P3 LEA.HI.X R7, R139, R3.reuse, R149, 0x1, P0 ;  /* 0x000000038b07b211 */ /* 0x080fe400000f0c95 */
[----:B------:R-:W-:Y:S02]  /*11600*/  @!P4 LEA.HI.X R9, R140, R3, R148, 0x1, P1 ;  /* 0x000000038c09c211 */ /* 0x000fe400008f0c94 */
[----:B------:R2:W-:Y:S04]  /*11610*/  @!P2 ST.E.128 desc[UR48][R4.64], RZ ;  /* 0x000000ff0400a985 */ /* 0x0005e8000c101d30 */
[----:B------:R2:W-:Y:S04]  /*11620*/  @!P3 ST.E.128 desc[UR48][R6.64], RZ ;  /* 0x000000ff0600b985 */ /* 0x0005e8000c101d30 */
[----:B------:R2:W-:Y:S02]  /*11630*/  @!P4 ST.E.128 desc[UR48][R8.64], RZ ;  /* 0x000000ff0800c985 */ /* 0x0005e4000c101d30 */
.L_x_901:
[----:B------:R-:W-:Y:S05]  /*11640*/  BSYNC B0 ;  /* 0x0000000000007941 */ /* 0x000fea0003800000 */
.L_x_897:
[----:B------:R-:W-:Y:S02]  /*11650*/  ULDC UR5, c[0x0][0xc38] ;  /* 0x00030e0000057ab9 */ /* 0x000fe40000000800 */
[----:B------:R-:W-:-:S06]  /*11660*/  UISETP.GE.AND UP0, UPT, UR4, UR5, UPT ;  /* 0x000000050400728c */ /* 0x000fcc000bf06270 */
[----:B------:R-:W-:-:S13]  /*11670*/  PLOP3.LUT P0, PT, PT, PT, UP0, 0x80, 0x0 ;  /* 0x000000000000781c */ /* 0x000fda0003f0f008 */
[----:B------:R-:W-:Y:S05]  /*11680*/  @!P0 BRA `(.L_x_906) ;  /* 0xfffffef800208947 */ /* 0x000fea000383ffff */
[----:B------:R-:W-:Y:S05]  /*11690*/  EXIT ;  /* 0x000000000000794d */ /* 0x000fea0003800000 */
.L_x_816:
[----:B------:R-:W-:-:S08]  /*116a0*/  NOP ;  /* 0x0000000000007918 */ /* 0x000fd00000000000 */
[----:B------:R-:W0:-:S00]  /*116b0*/  USETMAXREG.DEALLOC.CTAPOOL 0x20 ;  /* 0x00000020000079c8 */ /* 0x000e0000080e0500 */
[----:B0-----:R-:W-:-:S06]  /*116c0*/  LOP3.LUT R0, R0, 0x3, RZ, 0xc0, !PT ;  /* 0x0000000300007812 */ /* 0x001fcc00078ec0ff */
[----:B------:R-:W0:Y:S01]  /*116d0*/  S2UR UR6, SR_CTAID.X ;  /* 0x00000000000679c3 */ /* 0x000e220000002500 */
[----:B------:R-:W-:Y:S01]  /*116e0*/  LOP3.LUT R19, R19, 0xfffffffb, RZ, 0xc0, !PT ;  /* 0xfffffffb13137812 */ /* 0x000fe200078ec0ff */
[----:B------:R-:W-:Y:S01]  /*116f0*/  IMAD.MOV.U32 R16, RZ, RZ, RZ ;  /* 0x000000ffff107224 */ /* 0x000fe200078e00ff */
[----:B------:R1:W2:Y:S01]  /*11700*/  SHFL.IDX PT, R2, R0, RZ, 0x1f ;  /* 0x00001fff00027589 */ /* 0x0002a200000e0000 */
[----:B------:R-:W-:Y:S02]  /*11710*/  IMAD.MOV.U32 R24, RZ, RZ, 0x1 ;  /* 0x00000001ff187424 */ /* 0x000fe400078e00ff */
[----:B------:R-:W-:Y:S02]  /*11720*/  IMAD.MOV.U32 R29, RZ, RZ, RZ ;  /* 0x000000ffff1d7224 */ /* 0x000fe400078e00ff */
[----:B-1----:R-:W0:Y:S01]  /*11730*/  LDC R0, c[0x0][0xc38] ;  /* 0x00030e00ff007b82 */ /* 0x002e220000000800 */
[----:B--2---:R-:W-:-:S13]  /*11740*/  ISETP.NE.AND P0, PT, R2, RZ, PT ;  /* 0x000000ff0200720c */ /* 0x004fda0003f05270 */
[----:B------:R-:W-:Y:S01]  /*11750*/  @P0 LOP3.LUT R19, R19, 0x4, RZ, 0xfc, !PT ;  /* 0x0000000413130812 */ /* 0x000fe200078efcff */
[----:B------:R-:W-:Y:S06]  /*11760*/  @P0 BAR.ARV 0x4, 0x200 ;  /* 0x0108000000000b1d */ /* 0x000fec0000002000 */
[----:B0-----:R-:W-:-:S13]  /*11770*/  ISETP.LE.AND P0, PT, R0, UR6, PT ;  /* 0x0000000600007c0c */ /* 0x001fda000bf03270 */
[----:B------:R-:W-:Y:S05]  /*11780*/  @P0 BRA `(.L_x_907) ;  /* 0x0000004800640947 */ /* 0x000fea0003800000 */
[----:B------:R-:W0:Y:S01]  /*11790*/  S2R R6, SR_TID.X ;  /* 0x0000000000067919 */ /* 0x000e220000002100 */
[----:B------:R-:W1:Y:S01]  /*117a0*/  S2UR UR5, SR_CgaCtaId ;  /* 0x00000000000579c3 */ /* 0x000e620000008800 */
[----:B------:R-:W-:Y:S01]  /*117b0*/  UMOV UR4, 0x400 ;  /* 0x0000040000047882 */ /* 0x000fe20000000000 */
[----:B------:R-:W-:Y:S01]  /*117c0*/  IMAD.U32 R27, RZ, RZ, UR6 ;  /* 0x00000006ff1b7e24 */ /* 0x000fe2000f8e00ff */
[----:B------:R-:W-:Y:S01]  /*117d0*/  ULDC UR42, c[0x0][0xc] ;  /* 0x00000300002a7ab9 */ /* 0x000fe20000000800 */
[----:B------:R-:W-:Y:S01]  /*117e0*/  IMAD.MOV.U32 R24, RZ, RZ, 0x1 ;  /* 0x00000001ff187424 */ /* 0x000fe200078e00ff */
[----:B------:R-:W-:Y:S01]  /*117f0*/  ULDC.64 UR46, c[0x0][0x198] ;  /* 0x00006600002e7ab9 */ /* 0x000fe20000000a00 */
[----:B------:R-:W-:Y:S02]  /*11800*/  IMAD.MOV.U32 R29, RZ, RZ, RZ ;  /* 0x000000ffff1d7224 */ /* 0x000fe400078e00ff */
[----:B------:R-:W-:Y:S01]  /*11810*/  IMAD.MOV.U32 R16, RZ, RZ, RZ ;  /* 0x000000ffff107224 */ /* 0x000fe200078e00ff */
[----:B-1----:R-:W-:-:S06]  /*11820*/  ULEA UR4, UR5, UR4, 0x18 ;  /* 0x0000000405047291 */ /* 0x002fcc000f8ec03f */
[----:B------:R-:W-:Y:S01]  /*11830*/  IMAD.U32 R17, RZ, RZ, UR4 ;  /* 0x00000004ff117e24 */ /* 0x000fe2000f8e00ff */
[C---:B0-----:R-:W-:Y:S01]  /*11840*/  LOP3.LUT R5, R6.reuse, 0x7f, RZ, 0xc0, !PT ;  /* 0x0000007f06057812 */ /* 0x041fe200078ec0ff */
[C---:B------:R-:W-:Y:S01]  /*11850*/  IMAD.SHL.U32 R0, R6.reuse, 0x8, RZ ;  /* 0x0000000806007824 */ /* 0x040fe200078e00ff */
[----:B------:R-:W-:-:S03]  /*11860*/  LOP3.LUT R28, R6, 0x1f, RZ, 0xc0, !PT ;  /* 0x0000001f061c7812 */ /* 0x000fc600078ec0ff */
[----:B------:R-:W-:Y:S01]  /*11870*/  IMAD.SHL.U32 R4, R5, 0x8, RZ ;  /* 0x0000000805047824 */ /* 0x000fe200078e00ff */
[C---:B------:R-:W-:Y:S02]  /*11880*/  LOP3.LUT R3, R0.reuse, 0x20, RZ, 0xc0, !PT ;  /* 0x0000002000037812 */ /* 0x040fe400078ec0ff */
[----:B------:R-:W-:Y:S02]  /*11890*/  LOP3.LUT R2, R0, 0xd8, RZ, 0xc0, !PT ;  /* 0x000000d800027812 */ /* 0x000fe400078ec0ff */
[----:B------:R-:W-:Y:S02]  /*118a0*/  LOP3.LUT R3, R3, 0x300, R4, 0xf8, !PT ;  /* 0x0000030003037812 */ /* 0x000fe400078ef804 */
[----:B------:R-:W-:Y:S02]  /*118b0*/  LOP3.LUT R2, R2, 0x18, R6, 0x78, !PT ;  /* 0x0000001802027812 */ /* 0x000fe400078e7806 */
[----:B------:R-:W-:Y:S02]  /*118c0*/  LOP3.LUT R0, R0, 0x18, RZ, 0xc0, !PT ;  /* 0x0000001800007812 */ /* 0x000fe400078ec0ff */
[----:B------:R-:W-:Y:S01]  /*118d0*/  LOP3.LUT R26, R3, R2, RZ, 0xfc, !PT ;  /* 0x00000002031a7212 */ /* 0x000fe200078efcff */
[----:B------:R-:W-:Y:S01]  /*118e0*/  IMAD.SHL.U32 R2, R6, 0x20, RZ ;  /* 0x0000002006027824 */ /* 0x000fe200078e00ff */
[----:B------:R-:W-:-:S03]  /*118f0*/  SHF.R.U32.HI R3, RZ, 0x2, R5 ;  /* 0x00000002ff037819 */ /* 0x000fc60000011605 */
[----:B------:R-:W-:Y:S01]  /*11900*/  IMAD R26, R26, 0x2, R17 ;  /* 0x000000021a1a7824 */ /* 0x000fe200078e0211 */
[----:B------:R-:W-:Y:S02]  /*11910*/  LOP3.LUT R3, R3, 0x60, R2, 0xf8, !PT ;  /* 0x0000006003037812 */ /* 0x000fe400078ef802 */
[C---:B------:R-:W-:Y:S02]  /*11920*/  LOP3.LUT R2, R0.reuse, 0x20, RZ, 0xfc, !PT ;  /* 0x0000002000027812 */ /* 0x040fe400078efcff */
[----:B------:R-:W-:-:S07]  /*11930*/  LOP3.LUT R0, R0, 0x40, RZ, 0xfc, !PT ;  /* 0x0000004000007812 */ /* 0x000fce00078efcff */
.L_x_1005:
[----:B------:R-:W-:Y:S01]  /*11940*/  ULDC UR8, c[0x0][0xc60] ;  /* 0x0003180000087ab9 */ /* 0x000fe20000000800 */
[C---:B------:R-:W-:Y:S01]  /*11950*/  R2UR UR7, R27.reuse ;  /* 0x000000001b0772ca */ /* 0x040fe200000e0000 */
[----:B------:R-:W-:Y:S01]  /*11960*/  UISETP.NE.AND UP0, UPT, UR8, 0x1, UPT ;  /* 0x000000010800788c */ /* 0x000fe2000bf05270 */
[----:B------:R-:W-:-:S10]  /*11970*/  R2UR UR6, R27 ;  /* 0x000000001b0672ca */ /* 0x000fd400000e0000 */
        /* <DEDUP_REMOVED lines=9> */
[----:B0-----:R-:W-:Y:S05]  /*11a10*/  @!P0 BRA `(.L_x_908) ;  /* 0x0000000000208947 */ /* 0x001fea0003800000 */
        /* <DEDUP_REMOVED lines=8> */
.L_x_908:
[----:B------:R-:W-:Y:S01]  /*11aa0*/  ULDC UR9, c[0x0][0xc54] ;  /* 0x0003150000097ab9 */ /* 0x000fe20000000800 */
[----:B------:R-:W-:Y:S01]  /*11ab0*/  UMOV UR6, UR8 ;  /* 0x0000000800067c82 */ /* 0x000fe20008000000 */
[----:B------:R-:W-:-:S11]  /*11ac0*/  UISETP.NE.AND UP0, UPT, UR9, 0x1, UPT ;  /* 0x000000010900788c */ /* 0x000fd6000bf05270 */
[----:B------:R-:W-:Y:S02]  /*11ad0*/  @UP0 ULDC.64 UR10, c[0x0][0xc58] ;  /* 0x00031600000a0ab9 */ /* 0x000fe40000000a00 */
[----:B------:R-:W-:-:S04]  /*11ae0*/  UIMAD.WIDE.U32 UR4, UR8, UR10, URZ ;  /* 0x0000000a080472a5 */ /* 0x000fc8000f8e003f */
[----:B------:R-:W-:-:S04]  /*11af0*/  @UP0 USHF.R.U32.HI UR6, URZ, UR11, UR5 ;  /* 0x0000000b3f060299 */ /* 0x000fc80008011605 */
[----:B------:R-:W-:-:S12]  /*11b00*/  UIMAD UR4, UR6, UR9, URZ ;  /* 0x00000009060472a4 */ /* 0x000fd8000f8e023f */
.L_x_909:
[----:B------:R-:W-:Y:S02]  /*11b10*/  ULOP3.LUT UR5, URZ, UR6, URZ, 0x33, !UPT ;  /* 0x000000063f057292 */ /* 0x000fe4000f8e333f */
[----:B------:R-:W-:Y:S01]  /*11b20*/  UIADD3 UR4, UR8, -UR4, URZ ;  /* 0x8000000408047290 */ /* 0x000fe2000fffe03f */
[----:B------:R-:W-:Y:S01]  /*11b30*/  ULDC UR15, c[0x0][0xc48] ;  /* 0x00031200000f7ab9 */ /* 0x000fe20000000800 */
[----:B------:R-:W-:Y:S01]  /*11b40*/  ULDC UR9, c[0x0][0x448] ;  /* 0x0001120000097ab9 */ /* 0x000fe20000000800 */
[----:B------:R-:W-:Y:S01]  /*11b50*/  ULDC UR41, c[0x0][0xc3c] ;  /* 0x00030f0000297ab9 */ /* 0x000fe20000000800 */
[----:B------:R-:W-:Y:S02]  /*11b60*/  UISETP.NE.AND UP2, UPT, UR15, 0x1, UPT ;  /* 0x000000010f00788c */ /* 0x000fe4000bf45270 */
[----:B------:R-:W-:Y:S02]  /*11b70*/  UISETP.NE.AND UP1, UPT, UR9, 0x1, UPT ;  /* 0x000000010900788c */ /* 0x000fe4000bf25270 */
[----:B------:R-:W-:Y:S01]  /*11b80*/  UIADD3 UR41, UR5, UR41, URZ ;  /* 0x0000002905297290 */ /* 0x000fe2000fffe03f */
[----:B------:R-:W-:Y:S01]  /*11b90*/  ULDC UR14, c[0x0][0xc54] ;  /* 0x00031500000e7ab9 */ /* 0x000fe20000000800 */
[----:B------:R-:W-:Y:S01]  /*11ba0*/  ULDC.64 UR10, c[0x0][0x418] ;  /* 0x00010600000a7ab9 */ /* 0x000fe20000000a00 */
[----:B------:R-:W-:-:S02]  /*11bb0*/  UIMAD UR14, UR7, UR14, UR4 ;  /* 0x0000000e070e72a4 */ /* 0x000fc4000f8e0204 */
[----:B------:R-:W-:Y:S01]  /*11bc0*/  UISETP.NE.U32.AND UP0, UPT, UR10, URZ, UPT ;  /* 0x0000003f0a00728c */ /* 0x000fe2000bf05070 */
[----:B------:R-:W-:Y:S01]  /*11bd0*/  ULDC.64 UR4, c[0x0][0x9e0] ;  /* 0x0002780000047ab9 */ /* 0x000fe20000000a00 */
[----:B------:R-:W-:Y:S02]  /*11be0*/  UIMAD UR41, UR41, 0xc0, URZ ;  /* 0x000000c0292978a4 */ /* 0x000fe4000f8e023f */
[----:B------:R-:W-:Y:S02]  /*11bf0*/  UISETP.GE.AND UP3, UPT, UR5, 0x1, UPT ;  /* 0x000000010500788c */ /* 0x000fe4000bf66270 */
[----:B------:R-:W-:Y:S02]  /*11c00*/  UISETP.NE.AND.EX UP0, UPT, UR11, URZ, UPT, UP0 ;  /* 0x0000003f0b00728c */ /* 0x000fe4000bf05300 */
[----:B------:R-:W-:Y:S01]  /*11c10*/  UIADD3 UR9, UR41, 0xbf, URZ ;  /* 0x000000bf29097890 */ /* 0x000fe2000fffe03f */
[----:B------:R-:W-:Y:S01]  /*11c20*/  ULDC UR8, c[0x0][0x424] ;  /* 0x0001090000087ab9 */ /* 0x000fe20000000800 */
[----:B------:R-:W-:Y:S01]  /*11c30*/  ULDC UR6, c[0x0][0x288] ;  /* 0x0000a20000067ab9 */ /* 0x000fe20000000800 */
[----:B------:R-:W-:Y:S01]  /*11c40*/  @UP2 ULDC UR10, c[0x0][0xc4c] ;  /* 0x00031300000a2ab9 */ /* 0x000fe20000000800 */
[----:B------:R-:W-:Y:S01]  /*11c50*/  @UP1 ULDC UR12, c[0x0][0x44c] ;  /* 0x00011300000c1ab9 */ /* 0x000fe20000000800 */
[----:B------:R-:W-:Y:S01]  /*11c60*/  UIADD3 UR16, -UR6, 0x1, URZ ;  /* 0x0000000106107890 */ /* 0x000fe2000fffe13f */
[----:B------:R-:W-:Y:S01]  /*11c70*/  PLOP3.LUT P1, PT, PT, PT, UP3, 0x80, 0x0 ;  /* 0x000000000000781c */ /* 0x000fe20003f2f038 */
[----:B------:R-:W-:-:S02]  /*11c80*/  UIMAD.WIDE.U32 UR10, UR14, UR10, URZ ;  /* 0x0000000a0e0a72a5 */ /* 0x000fc4000f8e003f */
[----:B------:R-:W-:Y:S02]  /*11c90*/  USEL UR8, UR8, 0x1, UP0 ;  /* 0x0000000108087887 */ /* 0x000fe40008000000 */
[----:B------:R-:W-:Y:S01]  /*11ca0*/  UIMAD.WIDE.U32 UR12, UR9, UR12, URZ ;  /* 0x0000000c090c72a5 */ /* 0x000fe2000f8e003f */
[----:B------:R-:W-:Y:S01]  /*11cb0*/  ULDC UR7, c[0x0][0x2f0] ;  /* 0x0000bc0000077ab9 */ /* 0x000fe20000000800 */
[----:B------:R-:W-:Y:S01]  /*11cc0*/  @UP2 ULDC UR17, c[0x0][0xc50] ;  /* 0x0003140000112ab9 */ /* 0x000fe20000000800 */
[----:B------:R-:W-:Y:S01]  /*11cd0*/  @UP1 ULDC UR18, c[0x0][0x450] ;  /* 0x0001140000121ab9 */ /* 0x000fe20000000800 */
[----:B------:R-:W-:Y:S01]  /*11ce0*/  UMOV UR43, UR14 ;  /* 0x0000000e002b7c82 */ /* 0x000fe20008000000 */
[----:B------:R-:W-:Y:S02]  /*11cf0*/  UIMAD UR16, UR8, UR7, UR16 ;  /* 0x00000007081072a4 */ /* 0x000fe4000f8e0210 */
[----:B------:R-:W-:Y:S02]  /*11d00*/  @UP2 USHF.R.U32.HI UR43, URZ, UR17, UR11 ;  /* 0x000000113f2b2299 */ /* 0x000fe4000801160b */
[----:B------:R-:W-:-:S02]  /*11d10*/  @UP1 USHF.R.U32.HI UR9, URZ, UR18, UR13 ;  /* 0x000000123f091299 */ /* 0x000fc4000801160d */
[----:B------:R-:W-:Y:S02]  /*11d20*/  UIADD3 UR36, -UR43, URZ, URZ ;  /* 0x0000003f2b247290 */ /* 0x000fe4000fffe13f */
[----:B------:R-:W-:Y:S02]  /*11d30*/  UIADD3 UR10, UR16, UR9, URZ ;  /* 0x00000009100a7290 */ /* 0x000fe4000fffe03f */
[----:B------:R-:W-:Y:S02]  /*11d40*/  UIMAD UR36, UR15, UR36, UR14 ;  /* 0x000000240f2472a4 */ /* 0x000fe4000f8e020e */
[----:B------:R-:W-:Y:S01]  /*11d50*/  UIADD3 UR4, UR10, UR4, URZ ;  /* 0x000000040a047290 */ /* 0x000fe2000fffe03f */
[----:B------:R-:W-:Y:S11]  /*11d60*/  @!P1 BRA `(.L_x_910) ;  /* 0x0000000000449947 */ /* 0x000ff60003800000 */
        /* <DEDUP_REMOVED lines=10> */
.L_x_911:
[----:B------:R-:W-:-:S11]  /*11e10*/  UISETP.NE.AND UP0, UPT, UR5, 0x1, UPT ;  /* 0x000000010500788c */ /* 0x000fd6000bf05270 */
[----:B------:R-:W-:Y:S02]  /*11e20*/  @UP0 ULDC.64 UR12, c[0x0][0x9e8] ;  /* 0x00027a00000c0ab9 */ /* 0x000fe40000000a00 */
[----:B------:R-:W-:-:S04]  /*11e30*/  UIMAD.WIDE.U32 UR10, UR9, UR12, URZ ;  /* 0x0000000c090a72a5 */ /* 0x000fc8000f8e003f */
[----:B------:R-:W-:-:S12]  /*11e40*/  @UP0 USHF.R.U32.HI UR9, URZ, UR13, UR11 ;  /* 0x0000000d3f090299 */ /* 0x000fd8000801160b */
.L_x_912:
[----:B------:R-:W-:-:S04]  /*11e50*/  UIMAD UR9, UR9, UR5, UR5 ;  /* 0x00000005090972a4 */ /* 0x000fc8000f8e0205 */
[----:B------:R-:W-:-:S04]  /*11e60*/  UISETP.LT.AND UP0, UPT, UR4, UR9, UPT ;  /* 0x000000090400728c */ /* 0x000fc8000bf01270 */
[----:B------:R-:W-:-:S12]  /*11e70*/  USEL UR4, UR4, UR9, UP0 ;  /* 0x0000000904047287 */ /* 0x000fd80008000000 */
.L_x_910:
[----:B------:R-:W-:Y:S02]  /*11e80*/  UIMAD UR13, UR8, UR7, 0x7f ;  /* 0x0000007f080d74a4 */ /* 0x000fe4000f8e0207 */
[----:B------:R-:W-:Y:S02]  /*11e90*/  UIADD3 UR4, UR4, 0x7f, URZ ;  /* 0x0000007f04047890 */ /* 0x000fe4000fffe03f */
[----:B------:R-:W-:Y:S02]  /*11ea0*/  USHF.R.S32.HI UR14, URZ, 0x1f, UR13 ;  /* 0x0000001f3f0e7899 */ /* 0x000fe4000801140d */
[----:B------:R-:W-:Y:S01]  /*11eb0*/  USHF.R.S32.HI UR9, URZ, 0x1f, UR4 ;  /* 0x0000001f3f097899 */ /* 0x000fe20008011404 */
[----:B------:R-:W-:Y:S01]  /*11ec0*/  @UP1 ULDC UR10, c[0x0][0x44c] ;  /* 0x00011300000a1ab9 */ /* 0x000fe20000000800 */
[----:B------:R-:W-:Y:S02]  /*11ed0*/  ULEA.HI UR14, UR14, UR13, URZ, 0x7 ;  /* 0x0000000d0e0e7291 */ /* 0x000fe4000f8f383f */
[----:B------:R-:W-:-:S02]  /*11ee0*/  UIMAD.WIDE.U32 UR10, UR41, UR10, URZ ;  /* 0x0000000a290a72a5 */ /* 0x000fc4000f8e003f */
[----:B------:R-:W-:Y:S01]  /*11ef0*/  ULEA.HI UR9, UR9, UR4, URZ, 0x7 ;  /* 0x0000000409097291 */ /* 0x000fe2000f8f383f */
[----:B------:R-:W-:Y:S01]  /*11f00*/  @UP1 ULDC UR15, c[0x0][0x450] ;  /* 0x00011400000f1ab9 */ /* 0x000fe20000000800 */
[----:B------:R-:W-:Y:S01]  /*11f10*/  UMOV UR12, UR41 ;  /* 0x00000029000c7c82 */ /* 0x000fe20008000000 */
[----:B------:R-:W-:Y:S02]  /*11f20*/  UIMAD UR4, UR8, UR7, -UR6 ;  /* 0x00000007080472a4 */ /* 0x000fe4000f8e0a06 */
[----:B------:R-:W-:Y:S02]  /*11f30*/  USHF.R.S32.HI UR14, URZ, 0x7, UR14 ;  /* 0x000000073f0e7899 */ /* 0x000fe4000801140e */
[----:B------:R-:W-:Y:S02]  /*11f40*/  USHF.R.S32.HI UR9, URZ, 0x7, UR9 ;  /* 0x000000073f097899 */ /* 0x000fe40008011409 */
[----:B------:R-:W-:Y:S02]  /*11f50*/  @UP1 USHF.R.U32.HI UR12, URZ, UR15, UR11 ;  /* 0x0000000f3f0c1299 */ /* 0x000fe4000801160b */
[----:B------:R-:W-:-:S02]  /*11f60*/  UISETP.LT.AND UP0, UPT, UR14, UR9, UPT ;  /* 0x000000090e00728c */ /* 0x000fc4000bf01270 */
[----:B------:R-:W-:Y:S01]  /*11f70*/  UIADD3 UR4, UR4, UR12, URZ ;  /* 0x0000000c04047290 */ /* 0x000fe2000fffe03f */
[----:B------:R-:W-:Y:S01]  /*11f80*/  ULDC UR8, c[0x0][0x9dc] ;  /* 0x0002770000087ab9 */ /* 0x000fe20000000800 */
[----:B------:R-:W-:Y:S02]  /*11f90*/  USEL UR40, UR14, UR9, UP0 ;  /* 0x000000090e287287 */ /* 0x000fe40008000000 */
        /* <DEDUP_REMOVED lines=12> */
.L_x_914:
[----:B------:R-:W-:-:S11]  /*12060*/  UISETP.NE.AND UP0, UPT, UR5, 0x1, UPT ;  /* 0x000000010500788c */ /* 0x000fd6000bf05270 */
[----:B------:R-:W-:Y:S02]  /*12070*/  @UP0 ULDC.64 UR10, c[0x0][0x9e8] ;  /* 0x00027a00000a0ab9 */ /* 0x000fe40000000a00 */
[----:B------:R-:W-:-:S04]  /*12080*/  UIMAD.WIDE.U32 UR6, UR4, UR10, URZ ;  /* 0x0000000a040672a5 */ /* 0x000fc8000f8e003f */
[----:B------:R-:W-:-:S12]  /*12090*/  @UP0 USHF.R.U32.HI UR4, URZ, UR11, UR7 ;  /* 0x0000000b3f040299 */ /* 0x000fd80008011607 */
.L_x_915:
[----:B------:R-:W-:-:S04]  /*120a0*/  UIMAD UR4, UR4, UR5, URZ ;  /* 0x00000005040472a4 */ /* 0x000fc8000f8e023f */
[----:B------:R-:W-:-:S04]  /*120b0*/  UISETP.LT.AND UP0, UPT, UR8, UR4, UPT ;  /* 0x000000040800728c */ /* 0x000fc8000bf01270 */
[----:B------:R-:W-:-:S12]  /*120c0*/  USEL UR8, UR8, UR4, !UP0 ;  /* 0x0000000408087287 */ /* 0x000fd8000c000000 */
.L_x_913:
[----:B------:R-:W-:Y:S01]  /*120d0*/  USHF.R.S32.HI UR4, URZ, 0x1f, UR8 ;  /* 0x0000001f3f047899 */ /* 0x000fe20008011408 */
[----:B------:R-:W-:Y:S03]  /*120e0*/  BSSY B7, `(.L_x_916) ;  /* 0x00003ea000077945 */ /* 0x000fe60003800000 */
[----:B------:R-:W-:-:S04]  /*120f0*/  ULEA.HI UR4, UR4, UR8, URZ, 0x7 ;  /* 0x0000000804047291 */ /* 0x000fc8000f8f383f */
[----:B------:R-:W-:-:S04]  /*12100*/  USHF.R.S32.HI UR4, URZ, 0x7, UR4 ;  /* 0x000000073f047899 */ /* 0x000fc80008011404 */
[----:B------:R-:W-:-:S04]  /*12110*/  UISETP.LT.AND UP0, UPT, URZ, UR4, UPT ;  /* 0x000000043f00728c */ /* 0x000fc8000bf01270 */
[----:B------:R-:W-:-:S04]  /*12120*/  USEL UR39, URZ, UR4, !UP0 ;  /* 0x000000043f277287 */ /* 0x000fc8000c000000 */
[----:B------:R-:W-:-:S06]  /*12130*/  UISETP.GT.AND UP0, UPT, UR40, UR39, UPT ;  /* 0x000000272800728c */ /* 0x000fcc000bf04270 */
[----:B------:R-:W-:-:S13]  /*12140*/  PLOP3.LUT P0, PT, PT, PT, UP0, 0x80, 0x0 ;  /* 0x000000000000781c */ /* 0x000fda0003f0f008 */
[----:B------:R-:W-:Y:S05]  /*12150*/  @P0 BRA `(.L_x_917) ;  /* 0x0000000000440947 */ /* 0x000fea0003800000 */
[----:B------:R-:W0:Y:S02]  /*12160*/  S2R R0, SR_TID.X ;  /* 0x0000000000007919 */ /* 0x000e240000002100 */
[----:B0-----:R-:W-:-:S04]  /*12170*/  LOP3.LUT R0, R0, 0x7f, RZ, 0xc0, !PT ;  /* 0x0000007f00007812 */ /* 0x001fc800078ec0ff */
[----:B------:R-:W-:-:S13]  /*12180*/  ISETP.NE.AND P1, PT, R0, RZ, PT ;  /* 0x000000ff0000720c */ /* 0x000fda0003f25270 */
[----:B------:R-:W-:Y:S05]  /*12190*/  @P1 BRA `(.L_x_918) ;  /* 0x0000003c00781947 */ /* 0x000fea0003800000 */
[----:B------:R-:W0:Y:S01]  /*121a0*/  S2R R5, SR_LANEID ;  /* 0x0000000000057919 */ /* 0x000e220000000000 */
[----:B------:R-:W-:Y:S01]  /*121b0*/  VOTEU.ANY UR4, UPT, PT ;  /* 0x0000000000047886 */ /* 0x000fe200038e0100 */
[----:B------:R-:W1:Y:S01]  /*121c0*/  LDC.64 R2, c[0x0][0xc80] ;  /* 0x00032000ff027b82 */ /* 0x000e620000000a00 */
[----:B------:R-:W0:Y:S02]  /*121d0*/  FLO.U32 R0, UR4 ;  /* 0x0000000400007d00 */ /* 0x000e2400080e0000 */
[----:B0-----:R-:W-:-:S06]  /*121e0*/  ISETP.EQ.U32.AND P0, PT, R0, R5, PT ;  /* 0x000000050000720c */ /* 0x001fcc0003f02070 */
[----:B------:R-:W1:Y:S07]  /*121f0*/  POPC R5, UR4 ;  /* 0x0000000400057d09 */ /* 0x000e6e0008000000 */
[----:B-1----:R-:W2:Y:S01]  /*12200*/  @P0 ATOMG.E.ADD.STRONG.GPU PT, R3, desc[UR48][R2.64], R5 ;  /* 0x00000005020309a8 */ /* 0x002ea200081ee1f0 */
[----:B------:R-:W0:Y:S02]  /*12210*/  S2R R4, SR_LTMASK ;  /* 0x0000000000047919 */ /* 0x000e240000003900 */
[----:B0-----:R-:W-:-:S04]  /*12220*/  LOP3.LUT R4, R4, UR4, RZ, 0xc0, !PT ;  /* 0x0000000404047c12 */ /* 0x001fc8000f8ec0ff */
[----:B------:R-:W0:Y:S01]  /*12230*/  POPC R27, R4 ;  /* 0x00000004001b7309 */ /* 0x000e220000000000 */
[----:B--2---:R-:W0:Y:S02]  /*12240*/  SHFL.IDX PT, R0, R3, R0, 0x1f ;  /* 0x00001f0003007589 */ /* 0x004e2400000e0000 */
[----:B0-----:R-:W-:Y:S01]  /*12250*/  IADD3 R27, R0, UR42, R27 ;  /* 0x0000002a001b7c10 */ /* 0x001fe2000fffe01b */
[----:B------:R-:W-:Y:S06]  /*12260*/  BRA `(.L_x_918) ;  /* 0x0000003c00447947 */ /* 0x000fec0003800000 */
.L_x_917:
        /* <DEDUP_REMOVED lines=20> */
.L_x_920:
[----:B------:R-:W-:Y:S05]  /*123b0*/  BSYNC B6 ;  /* 0x0000000000067941 */ /* 0x000fea0003800000 */
.L_x_919:
        /* <DEDUP_REMOVED lines=8> */
[----:B------:R0:W1:Y:S01]  /*12440*/  LDC.64 R2, c[0x4][R18] ;  /* 0x0100000012027b82 */ /* 0x0000620000000a00 */
        /* <DEDUP_REMOVED lines=11> */
.L_x_923:
        /* <DEDUP_REMOVED lines=15> */
.L_x_922:
[----:B------:R-:W-:Y:S05]  /*125f0*/  BSYNC B6 ;  /* 0x0000000000067941 */ /* 0x000fea0003800000 */
.L_x_921:
[----:B------:R-:W-:Y:S01]  /*12600*/  ULDC.64 UR4, c[0x0][0x9f8] ;  /* 0x00027e0000047ab9 */ /* 0x000fe20000000a00 */
[----:B------:R-:W-:Y:S01]  /*12610*/  IMAD.U32 R23, RZ, RZ, UR43 ;  /* 0x0000002bff177e24 */ /* 0x000fe2000f8e00ff */
[----:B------:R-:W-:-:S04]  /*12620*/  UISETP.NE.U32.AND UP0, UPT, UR4, URZ, UPT ;  /* 0x0000003f0400728c */ /* 0x000fc8000bf05070 */
[----:B------:R-:W-:-:S06]  /*12630*/  UISETP.NE.AND.EX UP0, UPT, UR5, URZ, UPT, UP0 ;  /* 0x0000003f0500728c */ /* 0x000fcc000bf05300 */
[----:B------:R-:W-:-:S05]  /*12640*/  PLOP3.LUT P0, PT, PT, PT, UP0, 0x80, 0x0 ;  /* 0x000000000000781c */ /* 0x000fca0003f0f008 */
[----:B------:R-:W-:Y:S02]  /*12650*/  @UP0 ULDC.64 UR4, c[0x0][0x9f8] ;  /* 0x00027e0000040ab9 */ /* 0x000fe40000000a00 */
[----:B------:R-:W-:-:S06]  /*12660*/  @UP0 UIMAD.WIDE UR4, UR43, 0x4, UR4 ;  /* 0x000000042b0408a5 */ /* 0x000fcc000f8e0204 */
[----:B------:R-:W-:Y:S02]  /*12670*/  IMAD.U32 R2, RZ, RZ, UR4 ;  /* 0x00000004ff027e24 */ /* 0x000fe4000f8e00ff */
[----:B------:R-:W-:-:S05]  /*12680*/  IMAD.U32 R3, RZ, RZ, UR5 ;  /* 0x00000005ff037e24 */ /* 0x000fca000f8e00ff */
[----:B------:R0:W2:Y:S01]  /*12690*/  @P0 LDG.E R23, desc[UR48][R2.64] ;  /* 0x0000003002170981 */ /* 0x0000a2000c1e1900 */
[----:B------:R-:W-:Y:S01]  /*126a0*/  UMOV UR4, 0xffffffff ;  /* 0xffffffff00047882 */ /* 0x000fe20000000000 */
[----:B------:R-:W-:Y:S01]  /*126b0*/  IMAD.U32 R22, RZ, RZ, UR40 ;  /* 0x00000028ff167e24 */ /* 0x000fe2000f8e00ff */
[----:B------:R-:W-:Y:S01]  /*126c0*/  LOP3.LUT R19, R19, 0xfffffffe, RZ, 0xc0, !PT ;  /* 0xfffffffe13137812 */ /* 0x000fe200078ec0ff */
[----:B------:R-:W1:Y:S02]  /*126d0*/  S2R R18, SR_TID.X ;  /* 0x0000000000127919 */ /* 0x000e640000002100 */
[----:B------:R-:W-:Y:S01]  /*126e0*/  VIADD R22, R22, 0xffffffff ;  /* 0xffffffff16167836 */ /* 0x000fe20000000000 */
[----:B0-----:R-:W0:Y:S02]  /*126f0*/  LDC.64 R2, c[0x0][0x418] ;  /* 0x00010600ff027b82 */ /* 0x001e240000000a00 */
[----:B0-----:R-:W-:Y:S02]  /*12700*/  ISETP.NE.U32.AND P0, PT, R2, RZ, PT ;  /* 0x000000ff0200720c */ /* 0x001fe40003f05070 */
[----:B-1----:R-:W-:-:S02]  /*12710*/  SHF.R.U32.HI R20, RZ, 0x5, R18 ;  /* 0x00000005ff147819 */ /* 0x002fc40000011612 */
[----:B------:R-:W-:Y:S02]  /*12720*/  ISETP.NE.AND.EX P1, PT, R3, RZ, PT, P0 ;  /* 0x000000ff0300720c */ /* 0x000fe40003f25300 */
[----:B------:R-:W-:-:S11]  /*12730*/  LOP3.LUT R20, R20, 0x3, RZ, 0xc0, !PT ;  /* 0x0000000314147812 */ /* 0x000fd600078ec0ff */
[----:B------:R-:W-:Y:S02]  /*12740*/  @P1 LOP3.LUT R19, R19, 0x1, RZ, 0xfc, !PT ;  /* 0x0000000113131812 */ /* 0x000fe400078efcff */
[----:B--2---:R-:W-:Y:S02]  /*12750*/  SHF.R.S32.HI R25, RZ, 0x1f, R23 ;  /* 0x0000001fff197819 */ /* 0x004fe40000011417 */
[----:B------:R-:W-:Y:S01]  /*12760*/  SEL R18, R23, RZ, !P1 ;  /* 0x000000ff17127207 */ /* 0x000fe20004800000 */
[----:B------:R-:W-:Y:S06]  /*12770*/  BRA.DIV UR4, `(.L_x_924) ;  /* 0x0000004204207947 */ /* 0x000fec000b800000 */
[----:B------:R0:W1:Y:S02]  /*12780*/  SHFL.IDX PT, R14, R20, RZ, 0x1f ;  /* 0x00001fff140e7589 */ /* 0x00006400000e0000 */
.L_x_1020:
[----:B-1----:R-:W-:Y:S02]  /*12790*/  ISETP.NE.AND P0, PT, R14, RZ, PT ;  /* 0x000000ff0e00720c */ /* 0x002fe40003f05270 */
[----:B------:R-:W-:Y:S02]  /*127a0*/  PLOP3.LUT P2, PT, PT, PT, PT, 0x8, 0x0 ;  /* 0x000000000000781c */ /* 0x000fe40003f4e170 */
[----:B------:R-:W-:-:S11]  /*127b0*/  LOP3.LUT R19, R19, 0xfffffffd, RZ, 0xc0, !PT ;  /* 0xfffffffd13137812 */ /* 0x000fd600078ec0ff */
[----:B------:R-:W-:Y:S01]  /*127c0*/  @P2 LOP3.LUT R19, R19, 0x2, RZ, 0xfc, !PT ;  /* 0x0000000213132812 */ /* 0x000fe200078efcff */
[----:B------:R-:W-:Y:S06]  /*127d0*/  @P0 BRA `(.L_x_925) ;  /* 0x0000000400140947 */ /* 0x000fec0003800000 */
[----:B------:R-:W-:-:S03]  /*127e0*/  UMOV UR4, 0xffffffff ;  /* 0xffffffff00047882 */ /* 0x000fc60000000000 */
[----:B------:R-:W-:Y:S05]  /*127f0*/  BRA.DIV UR4, `(.L_x_926) ;  /* 0x0000004204207947 */ /* 0x000fea000b800000 */
[----:B------:R-:W-:-:S13]  /*12800*/  ELECT P6, URZ, PT ;  /* 0x00000000003f782f */ /* 0x000fda00038c0000 */
.L_x_1023:
[----:B------:R-:W-:Y:S05]  /*12810*/  @!P6 BRA `(.L_x_925) ;  /* 0x000000040004e947 */ /* 0x000fea0003800000 */
[----:B------:R-:W-:Y:S01]  /*12820*/  IMAD.MOV.U32 R18, RZ, RZ, R23 ;  /* 0x000000ffff127224 */ /* 0x000fe200078e0017 */
[----:B------:R-:W-:Y:S06]  /*12830*/  @!P1 BRA `(.L_x_927) ;  /* 0x0000000000489947 */ /* 0x000fec0003800000 */
[----:B------:R-:W1:Y:S01]  /*12840*/  LDC R0, c[0x0][0x43c] ;  /* 0x00010f00ff007b82 */ /* 0x000e620000000800 */
[----:B------:R-:W-:Y:S01]  /*12850*/  IMAD.MOV.U32 R6, RZ, RZ, R22 ;  /* 0x000000ffff067224 */ /* 0x000fe200078e0016 */
[----:B------:R-:W-:Y:S02]  /*12860*/  ULDC.64 UR4, c[0x0][0x428] ;  /* 0x00010a0000047ab9 */ /* 0x000fe40000000a00 */
[----:B------:R-:W-:-:S04]  /*12870*/  IMAD R8, R25, UR4, RZ ;  /* 0x0000000419087c24 */ /* 0x000fc8000f8e02ff */
[----:B------:R-:W-:Y:S01]  /*12880*/  IMAD R7, R23, UR5, R8 ;  /* 0x0000000517077c24 */ /* 0x000fe2000f8e0208 */
[----:B-1----:R-:W-:-:S13]  /*12890*/  ISETP.NE.AND P0, PT, R0, 0x1, PT ;  /* 0x000000010000780c */ /* 0x002fda0003f05270 */
[----:B------:R-:W1:Y:S02]  /*128a0*/  @P0 LDC.64 R4, c[0x0][0x440] ;  /* 0x00011000ff040b82 */ /* 0x000e640000000a00 */
[----:B-1----:R-:W-:-:S05]  /*128b0*/  @P0 IMAD.HI.U32 R4, R22, R4, RZ ;  /* 0x0000000416040227 */ /* 0x002fca00078e00ff */
[----:B------:R-:W-:-:S04]  /*128c0*/  @P0 SHF.R.U32.HI R6, RZ, R5, R4 ;  /* 0x00000005ff060219 */ /* 0x000fc80000011604 */
[--C-:B------:R-:W-:Y:S01]  /*128d0*/  SHF.R.S32.HI R5, RZ, 0x1f, R6.reuse ;  /* 0x0000001fff057819 */ /* 0x100fe20000011406 */
[----:B------:R-:W-:-:S04]  /*128e0*/  IMAD.MOV.U32 R4, RZ, RZ, R6 ;  /* 0x000000ffff047224 */ /* 0x000fc800078e0006 */
[----:B------:R-:W-:-:S04]  /*128f0*/  IMAD.WIDE.U32 R4, R23, UR4, R4 ;  /* 0x0000000417047c25 */ /* 0x000fc8000f8e0004 */
[----:B------:R-:W-:Y:S01]  /*12900*/  IMAD.IADD R5, R5, 0x1, R7 ;  /* 0x0000000105057824 */ /* 0x000fe200078e0207 */
[----:B------:R-:W-:-:S04]  /*12910*/  LEA R2, P0, R4, R2, 0x2 ;  /* 0x0000000204027211 */ /* 0x000fc800078010ff */
[----:B------:R-:W-:-:S05]  /*12920*/  LEA.HI.X R3, R4, R3, R5, 0x2, P0 ;  /* 0x0000000304037211 */ /* 0x000fca00000f1405 */
[----:B------:R1:W5:Y:S01]  /*12930*/  LDG.E R18, desc[UR48][R2.64] ;  /* 0x0000003002127981 */ /* 0x000362000c1e1900 */
[----:B------:R-:W-:-:S04]  /*12940*/  IMAD.MOV R5, RZ, RZ, -R6 ;  /* 0x000000ffff057224 */ /* 0x000fc800078e0a06 */
[----:B------:R-:W-:-:S07]  /*12950*/  IMAD R22, R0, R5, R22 ;  /* 0x0000000500167224 */ /* 0x000fce00078e0216 */
.L_x_927:
[----:B------:R-:W2:Y:S01]  /*12960*/  S2R R0, SR_TID.X ;  /* 0x0000000000007919 */ /* 0x000ea20000002100 */
[----:B-1----:R-:W-:Y:S01]  /*12970*/  IMAD R3, R16, 0x8, R17 ;  /* 0x0000000810037824 */ /* 0x002fe200078e0211 */
[----:B--2---:R-:W-:Y:S02]  /*12980*/  LOP3.LUT R2, R0, 0x7f, RZ, 0xc0, !PT ;  /* 0x0000007f00027812 */ /* 0x004fe400078ec0ff */
[----:B------:R-:W-:Y:S02]  /*12990*/  SHF.L.U32 R0, R24, 0x1f, RZ ;  /* 0x0000001f18007819 */ /* 0x000fe400000006ff */
[----:B------:R-:W-:Y:S02]  /*129a0*/  ISETP.NE.AND P1, PT, R2, RZ, PT ;  /* 0x000000ff0200720c */ /* 0x000fe40003f25270 */
[----:B------:R-:W1:Y:S02]  /*129b0*/  SYNCS.PHASECHK.TRANS64.TRYWAIT P0, [R3+URZ+0x2d840], R0 ;  /* 0x02d84000030075a7 */ /* 0x000e64000800017f */
[----:B-1----:R-:W-:Y:S09]  /*129c0*/  @!P0 BRA `(.L_x_928) ;  /* 0x0000003c00cc8947 */ /* 0x002ff20003800000 */
.L_x_1024:
[----:B------:R-:W-:Y:S05]  /*129d0*/  @P1 BRA `(.L_x_929) ;  /* 0x0000000000141947 */ /* 0x000fea0003800000 */
[----:B------:R-:W-:Y:S01]  /*129e0*/  ISETP.NE.AND P0, PT, R28, RZ, PT ;  /* 0x000000ff1c00720c */ /* 0x000fe20003f05270 */
[----:B-1----:R-:W-:-:S04]  /*129f0*/  IMAD.MOV.U32 R0, RZ, RZ, 0x6000 ;  /* 0x00006000ff007424 */ /* 0x002fc800078e00ff */
[----:B------:R2:W-:Y:S08]  /*12a00*/  SYNCS.ARRIVE.TRANS64 RZ, [R3+URZ+0x2d830], R0 ;  /* 0x02d8300003ff79a7 */ /* 0x0005f0000800003f */
[----:B------:R-:W-:Y:S05]  /*12a10*/  @!P0 BRA `(.L_x_929) ;  /* 0x0000000000048947 */ /* 0x000fea0003800000 */
[----:B------:R-:W-:Y:S01]  /*12a20*/  BPT.TRAP 0x1 ;  /* 0x000000040000795c */ /* 0x000fe20000300000 */
.L_x_929:
[----:B-12---:R-:W-:Y:S01]  /*12a30*/  IMAD R0, R16, 0x6000, R17 ;  /* 0x0000600010007824 */ /* 0x006fe200078e0211 */
[----:B------:R-:W-:Y:S01]  /*12a40*/  R2UR UR33, R3 ;  /* 0x00000000032172ca */ /* 0x000fe200000e0000 */
[----:B------:R-:W-:Y:S01]  /*12a50*/  UIADD3 UR4, UP0, UR46, 0x370, URZ ;  /* 0x000003702e047890 */ /* 0x000fe2000ff1e03f */
[----:B------:R-:W-:Y:S01]  /*12a60*/  R2UR UR35, R22 ;  /* 0x00000000162372ca */ /* 0x000fe200000e0000 */
[----:B------:R-:W-:Y:S01]  /*12a70*/  UMOV UR6, 0x0 ;  /* 0x0000000000067882 */ /* 0x000fe20000000000 */
[----:B------:R-:W-:Y:S01]  /*12a80*/  R2UR UR8, R0 ;  /* 0x00000000000872ca */ /* 0x000fe200000e0000 */
[----:B------:R-:W-:Y:S01]  /*12a90*/  UIADD3.X UR5, URZ, UR47, URZ, UP0, !UPT ;  /* 0x0000002f3f057290 */ /* 0x000fe200087fe43f */
[----:B-----5:R-:W-:Y:S01]  /*12aa0*/  R2UR UR37, R18 ;  /* 0x00000000122572ca */ /* 0x020fe200000e0000 */
[----:B------:R-:W-:Y:S01]  /*12ab0*/  UMOV UR7, 0x14f00000 ;  /* 0x14f0000000077882 */ /* 0x000fe20000000000 */
[----:B------:R-:W-:Y:S01]  /*12ac0*/  UMOV UR34, URZ ;  /* 0x0000003f00227c82 */ /* 0x000fe20008000000 */
[----:B------:R-:W-:Y:S01]  /*12ad0*/  UMOV UR18, 0x20 ;  /* 0x0000002000127882 */ /* 0x000fe20000000000 */
[----:B------:R-:W-:Y:S01]  /*12ae0*/  UMOV UR20, UR36 ;  /* 0x0000002400147c82 */ /* 0x000fe20008000000 */
[----:B------:R-:W-:Y:S01]  /*12af0*/  UMOV UR10, 0x40 ;  /* 0x00000040000a7882 */ /* 0x000fe20000000000 */
[----:B------:R-:W-:Y:S01]  /*12b00*/  UMOV UR12, UR36 ;  /* 0x00000024000c7c82 */ /* 0x000fe20008000000 */
[----:B------:R-:W-:Y:S01]  /*12b10*/  UIADD3 UR33, UR33, 0x2d830, URZ ;  /* 0x0002d83021217890 */ /* 0x000fe2000fffe03f */
[----:B------:R-:W-:Y:S01]  /*12b20*/  PLOP3.LUT P0, PT, PT, PT, PT, 0x80, 0x0 ;  /* 0x000000000000781c */ /* 0x000fe20003f0f070 */
[----:B------:R-:W-:Y:S01]  /*12b30*/  USHF.L.U32 UR35, UR35, 0x7, URZ ;  /* 0x0000000723237899 */ /* 0x000fe2000800063f */
[----:B------:R-:W-:Y:S01]  /*12b40*/  LOP3.LUT R19, R19, 0xfffffffd, RZ, 0xc0, !PT ;  /* 0xfffffffd13137812 */ /* 0x000fe200078ec0ff */
[----:B------:R-:W-:-:S02]  /*12b50*/  UIADD3 UR32, UR8, 0x15400, URZ ;  /* 0x0001540008207890 */ /* 0x000fc4000fffe03f */
[----:B------:R-:W-:Y:S02]  /*12b60*/  UIADD3 UR16, UR8, 0x17400, URZ ;  /* 0x0001740008107890 */ /* 0x000fe4000fffe03f */
[----:B------:R-:W-:Y:S01]  /*12b70*/  UIADD3 UR8, UR8, 0x19400, URZ ;  /* 0x0001940008087890 */ /* 0x000fe2000fffe03f */
[----:B------:R-:W-:Y:S01]  /*12b80*/  UMOV UR21, UR37 ;  /* 0x0000002500157c82 */ /* 0x000fe20008000000 */
[----:B------:R-:W-:Y:S01]  /*12b90*/  UMOV UR17, UR33 ;  /* 0x0000002100117c82 */ /* 0x000fe20008000000 */
[----:B------:R-:W-:Y:S01]  /*12ba0*/  UMOV UR19, UR35 ;  /* 0x0000002300137c82 */ /* 0x000fe20008000000 */
[----:B------:R-:W-:Y:S01]  /*12bb0*/  UMOV UR13, UR37 ;  /* 0x00000025000d7c82 */ /* 0x000fe20008000000 */
[----:B------:R-:W-:Y:S01]  /*12bc0*/  UMOV UR9, UR33 ;  /* 0x0000002100097c82 */ /* 0x000fe20008000000 */
[----:B------:R-:W-:Y:S01]  /*12bd0*/  UMOV UR11, UR35 ;  /* 0x00000023000b7c82 */ /* 0x000fe20008000000 */
[----:B------:R1:W-:Y:S01]  /*12be0*/  UTMALDG.4D [UR32], [UR4], desc[UR6] ;  /* 0x00000620040075b4 */ /* 0x0003e20008019000 */
[----:B------:R-:W-:Y:S01]  /*12bf0*/  @P0 LOP3.LUT R19, R19, 0x2, RZ, 0xfc, !PT ;  /* 0x0000000213130812 */ /* 0x000fe200078efcff */
[----:B------:R1:W-:Y:S01]  /*12c00*/  UTMALDG.4D [UR16], [UR4], desc[UR6] ;  /* 0x00000610040075b4 */ /* 0x0003e20008019000 */
[----:B------:R1:W-:Y:S02]  /*12c10*/  UTMALDG.4D [UR8], [UR4], desc[UR6] ;  /* 0x00000608040075b4 */ /* 0x0003e40008019000 */
[----:B-1----:R-:W-:-:S03]  /*12c20*/  NOP ;  /* 0x0000000000007918 */ /* 0x002fc60000000000 */
.L_x_925:
[----:B------:R-:W-:Y:S05]  /*12c30*/  WARPSYNC.ALL ;  /* 0x0000000000007948 */ /* 0x000fea0003800000 */
[----:B------:R-:W-:Y:S01]  /*12c40*/  VIADD R0, R17, 0xc400 ;  /* 0x0000c40011007836 */ /* 0x000fe20000000000 */
[----:B------:R-:W-:Y:S01]  /*12c50*/  USHF.R.S32.HI UR4, URZ, 0x1f, UR36 ;  /* 0x0000001f3f047899 */ /* 0x000fe20008011424 */
[----:B------:R-:W-:Y:S01]  /*12c60*/  BAR.SYNC.DEFER_BLOCKING 0x8, 0x200 ;  /* 0x0208000000007b1d */ /* 0x000fe20000010000 */
[----:B------:R-:W-:Y:S02]  /*12c70*/  USHF.R.S32.HI UR37, URZ, 0x1f, UR43 ;  /* 0x0000001f3f257899 */ /* 0x000fe4000801142b */
[----:B------:R-:W-:-:S03]  /*12c80*/  LOP3.LUT P0, RZ, R0, 0x1bf, RZ, 0xc0, !PT ;  /* 0x000001bf00ff7812 */ /* 0x000fc6000780c0ff */
[----:B------:R-:W-:Y:S01]  /*12c90*/  ULDC.64 UR6, c[0x0][0x2d8] ;  /* 0x0000b60000067ab9 */ /* 0x000fe20000000a00 */
[----:B------:R-:W-:Y:S01]  /*12ca0*/  BSSY B6, `(.L_x_930) ;  /* 0x0000016000067945 */ /* 0x000fe20003800000 */
[----:B------:R-:W-:Y:S02]  /*12cb0*/  UIMAD UR4, UR4, UR6, URZ ;  /* 0x00000006040472a4 */ /* 0x000fe4000f8e023f */
[----:B------:R-:W-:Y:S02]  /*12cc0*/  UIMAD.WIDE.U32 UR50, UR36, UR6, URZ ;  /* 0x00000006243272a5 */ /* 0x000fe4000f8e003f */
[----:B------:R-:W-:-:S04]  /*12cd0*/  UIMAD UR4, UR36, UR7, UR4 ;  /* 0x00000007240472a4 */ /* 0x000fc8000f8e0204 */
[----:B------:R-:W-:Y:S01]  /*12ce0*/  UIADD3 UR45, UR51, UR4, URZ ;  /* 0x00000004332d7290 */ /* 0x000fe2000fffe03f */
[----:B------:R-:W-:Y:S11]  /*12cf0*/  @!P0 BRA `(.L_x_931) ;  /* 0x0000000000408947 */ /* 0x000ff60003800000 */
        /* <DEDUP_REMOVED lines=14> */
[----:B0-----:R-:W-:-:S07]  /*12de0*/  LEPC R20, `(.L_x_931) ;  /* 0x000000001014794e */ /* 0x001fce0000000000 */
[----:B-1----:R-:W-:Y:S05]  /*12df0*/  CALL.ABS.NOINC R2 ;  /* 0x0000000002007343 */ /* 0x002fea0003c00000 */
.L_x_931:
[----:B------:R-:W-:Y:S05]  /*12e00*/  BSYNC B6 ;  /* 0x0000000000067941 */ /* 0x000fea0003800000 */
.L_x_930:
[----:B------:R-:W1:Y:S01]  /*12e10*/  LDC R9, c[0x0][0x448] ;  /* 0x00011200ff097b82 */ /* 0x000e620000000800 */
[----:B0-----:R-:W0:Y:S01]  /*12e20*/  S2R R20, SR_TID.X ;  /* 0x0000000000147919 */ /* 0x001e220000002100 */
[----:B------:R-:W-:Y:S01]  /*12e30*/  ULDC.64 UR8, c[0x0][0x2e0] ;  /* 0x0000b80000087ab9 */ /* 0x000fe20000000a00 */
[----:B------:R-:W-:Y:S01]  /*12e40*/  UMOV UR44, UR50 ;  /* 0x00000032002c7c82 */ /* 0x000fe20008000000 */
[----:B------:R-:W-:Y:S01]  /*12e50*/  UIMAD UR6, UR37, UR8, URZ ;  /* 0x00000008250672a4 */ /* 0x000fe2000f8e023f */
[----:B------:R-:W2:Y:S01]  /*12e60*/  S2R R10, SR_TID.X ;  /* 0x00000000000a7919 */ /* 0x000ea20000002100 */
[----:B------:R-:W-:Y:S02]  /*12e70*/  UIMAD.WIDE.U32 UR4, UR43, UR8, UR44 ;  /* 0x000000082b0472a5 */ /* 0x000fe4000f8e002c */
[----:B------:R-:W-:-:S03]  /*12e80*/  UIMAD UR6, UR43, UR9, UR6 ;  /* 0x000000092b0672a4 */ /* 0x000fc6000f8e0206 */
[----:B------:R-:W-:Y:S01]  /*12e90*/  ULDC.64 UR8, c[0x0][0x2d0] ;  /* 0x0000b40000087ab9 */ /* 0x000fe20000000a00 */
[----:B------:R-:W-:Y:S01]  /*12ea0*/  UIADD3 UR6, UR5, UR6, URZ ;  /* 0x0000000605067290 */ /* 0x000fe2000fffe03f */
[----:B------:R-:W-:-:S04]  /*12eb0*/  IMAD.U32 R4, RZ, RZ, UR4 ;  /* 0x00000004ff047e24 */ /* 0x000fc8000f8e00ff */
[----:B------:R-:W-:Y:S01]  /*12ec0*/  IMAD.MOV.U32 R2, RZ, RZ, R4 ;  /* 0x000000ffff027224 */ /* 0x000fe200078e0004 */
[----:B-1----:R-:W-:Y:S02]  /*12ed0*/  ISETP.NE.AND P1, PT, R9, 0x1, PT ;  /* 0x000000010900780c */ /* 0x002fe40003f25270 */
[C---:B0-----:R-:W-:Y:S01]  /*12ee0*/  LOP3.LUT R21, R20.reuse, 0x7f, RZ, 0xc0, !PT ;  /* 0x0000007f14157812 */ /* 0x041fe200078ec0ff */
[----:B------:R-:W-:-:S10]  /*12ef0*/  IMAD.SHL.U32 R20, R20, 0x20, RZ ;  /* 0x0000002014147824 */ /* 0x000fd400078e00ff */
[----:B------:R-:W0:Y:S01]  /*12f00*/  @P1 LDC R3, c[0x0][0x44c] ;  /* 0x00011300ff031b82 */ /* 0x000e220000000800 */
[----:B------:R-:W-:Y:S01]  /*12f10*/  SHF.R.U32.HI R21, RZ, 0x2, R21 ;  /* 0x00000002ff157819 */ /* 0x000fe20000011615 */
[----:B--2---:R-:W-:-:S03]  /*12f20*/  IMAD.SHL.U32 R10, R10, 0x8, RZ ;  /* 0x000000080a0a7824 */ /* 0x004fc600078e00ff */
[----:B------:R-:W-:Y:S02]  /*12f30*/  LOP3.LUT R20, R21, 0x60, R20, 0xf8, !PT ;  /* 0x0000006015147812 */ /* 0x000fe400078ef814 */
[----:B------:R-:W1:Y:S01]  /*12f40*/  S2R R21, SR_TID.X ;  /* 0x0000000000157919 */ /* 0x000e620000002100 */
[----:B------:R-:W2:Y:S01]  /*12f50*/  @P1 LDC R5, c[0x0][0x450] ;  /* 0x00011400ff051b82 */ /* 0x000ea20000000800 */
[----:B------:R-:W-:Y:S01]  /*12f60*/  LOP3.LUT R10, R10, 0x18, RZ, 0xc0, !PT ;  /* 0x000000180a0a7812 */ /* 0x000fe200078ec0ff */
[----:B------:R-:W-:-:S03]  /*12f70*/  VIADD R6, R20, UR41 ;  /* 0x0000002914067c36 */ /* 0x000fc60008000000 */
[C---:B------:R-:W-:Y:S01]  /*12f80*/  LOP3.LUT R12, R10.reuse, 0x20, RZ, 0xfc, !PT ;  /* 0x000000200a0c7812 */ /* 0x040fe200078efcff */
[----:B------:R-:W-:Y:S01]  /*12f90*/  IMAD.MOV.U32 R7, RZ, RZ, R6 ;  /* 0x000000ffff077224 */ /* 0x000fe200078e0006 */
[----:B------:R-:W-:Y:S01]  /*12fa0*/  LOP3.LUT R10, R10, 0x40, RZ, 0xfc, !PT ;  /* 0x000000400a0a7812 */ /* 0x000fe200078efcff */
[----:B0-----:R-:W-:-:S04]  /*12fb0*/  @P1 IMAD.HI.U32 R0, R6, R3, RZ ;  /* 0x0000000306001227 */ /* 0x001fc800078e00ff */
[----:B------:R-:W-:Y:S01]  /*12fc0*/  IMAD.U32 R3, RZ, RZ, UR6 ;  /* 0x00000006ff037e24 */ /* 0x000fe2000f8e00ff */
[----:B------:R-:W-:Y:S01]  /*12fd0*/  ULDC.64 UR6, c[0x0][0x280] ;  /* 0x0000a00000067ab9 */ /* 0x000fe20000000a00 */
[----:B--2---:R-:W-:Y:S01]  /*12fe0*/  @P1 SHF.R.U32.HI R7, RZ, R5, R0 ;  /* 0x00000005ff071219 */ /* 0x004fe20000011600 */
[----:B------:R-:W-:Y:S01]  /*12ff0*/  IMAD.U32 R5, RZ, RZ, UR5 ;  /* 0x00000005ff057e24 */ /* 0x000fe2000f8e00ff */
[----:B------:R-:W-:Y:S02]  /*13000*/  ULDC.64 UR4, c[0x0][0x2c8] ;  /* 0x0000b20000047ab9 */ /* 0x000fe40000000a00 */
[----:B------:R-:W-:Y:S01]  /*13010*/  SHF.R.S32.HI R0, RZ, 0x1f, R7 ;  /* 0x0000001fff007819 */ /* 0x000fe20000011407 */
[----:B------:R-:W-:-:S04]  /*13020*/  IMAD.WIDE.U32 R4, R7, UR8, R2 ;  /* 0x0000000807047c25 */ /* 0x000fc8000f8e0002 */
[----:B------:R-:W-:Y:S02]  /*13030*/  IMAD R0, R0, UR8, RZ ;  /* 0x0000000800007c24 */ /* 0x000fe4000f8e02ff */
[C---:B-1----:R-:W-:Y:S01]  /*13040*/  IMAD.SHL.U32 R20, R21.reuse, 0x8, RZ ;  /* 0x0000000815147824 */ /* 0x042fe200078e00ff */
[----:B------:R-:W-:Y:S01]  /*13050*/  LOP3.LUT R21, R21, 0x7f, RZ, 0xc0, !PT ;  /* 0x0000007f15157812 */ /* 0x000fe200078ec0ff */
[----:B------:R-:W-:Y:S02]  /*13060*/  IMAD R11, R7, UR9, R0 ;  /* 0x00000009070b7c24 */ /* 0x000fe4000f8e0200 */
[----:B------:R-:W-:Y:S01]  /*13070*/  IMAD.MOV R0, RZ, RZ, -R7 ;  /* 0x000000ffff007224 */ /* 0x000fe200078e0a07 */
[----:B------:R-:W-:Y:S01]  /*13080*/  LOP3.LUT R20, R20, 0x18, RZ, 0xc0, !PT ;  /* 0x0000001814147812 */ /* 0x000fe200078ec0ff */
[----:B------:R-:W-:Y:S01]  /*13090*/  IMAD.IADD R5, R5, 0x1, R11 ;  /* 0x0000000105057824 */ /* 0x000fe200078e020b */
[----:B------:R-:W-:Y:S01]  /*130a0*/  SHF.R.U32.HI R21, RZ, 0x2, R21 ;  /* 0x00000002ff157819 */ /* 0x000fe20000011615 */
[----:B------:R-:W-:-:S02]  /*130b0*/  IMAD R7, R9, R0, R6 ;  /* 0x0000000009077224 */ /* 0x000fc400078e0206 */
[----:B------:R-:W-:Y:S02]  /*130c0*/  VIADD R6, R6, 0x80 ;  /* 0x0000008006067836 */ /* 0x000fe40000000000 */
[----:B------:R-:W-:Y:S01]  /*130d0*/  IMAD.WIDE.U32 R4, R7, UR4, R4 ;  /* 0x0000000407047c25 */ /* 0x000fe2000f8e0004 */
[----:B------:R-:W-:-:S05]  /*130e0*/  SHF.R.S32.HI R0, RZ, 0x1f, R7 ;  /* 0x0000001fff007819 */ /* 0x000fca0000011407 */
[----:B------:R-:W-:-:S04]  /*130f0*/  IMAD R0, R0, UR4, RZ ;  /* 0x0000000400007c24 */ /* 0x000fc8000f8e02ff */
[----:B------:R-:W-:Y:S01]  /*13100*/  IMAD R11, R7, UR5, R0 ;  /* 0x00000005070b7c24 */ /* 0x000fe2000f8e0200 */
[----:B------:R-:W-:Y:S01]  /*13110*/  LEA R0, P0, R4, UR6, 0x1 ;  /* 0x0000000604007c11 */ /* 0x000fe2000f8008ff */
[----:B------:R-:W0:Y:S02]  /*13120*/  @P1 LDC R7, c[0x0][0x44c] ;  /* 0x00011300ff071b82 */ /* 0x000e240000000800 */
[----:B------:R-:W-:-:S05]  /*13130*/  IMAD.IADD R5, R5, 0x1, R11 ;  /* 0x0000000105057824 */ /* 0x000fca00078e020b */
[----:B------:R-:W-:Y:S02]  /*13140*/  LEA.HI.X R4, R4, UR7, R5, 0x1, P0 ;  /* 0x0000000704047c11 */ /* 0x000fe400080f0c05 */
[----:B------:R-:W1:Y:S01]  /*13150*/  @P1 LDC R5, c[0x0][0x450] ;  /* 0x00011400ff051b82 */ /* 0x000e620000000800 */
[----:B0-----:R-:W-:-:S04]  /*13160*/  @P1 IMAD.HI.U32 R8, R6, R7, RZ ;  /* 0x0000000706081227 */ /* 0x001fc800078e00ff */
[----:B------:R-:W-:Y:S01]  /*13170*/  IMAD.MOV.U32 R7, RZ, RZ, R6 ;  /* 0x000000ffff077224 */ /* 0x000fe200078e0006 */
[----:B-1----:R-:W-:-:S05]  /*13180*/  @P1 SHF.R.U32.HI R7, RZ, R5, R8 ;  /* 0x00000005ff071219 */ /* 0x002fca0000011608 */
[----:B------:R-:W-:Y:S02]  /*13190*/  IMAD.MOV R5, RZ, RZ, -R7 ;  /* 0x000000ffff057224 */ /* 0x000fe400078e0a07 */
[----:B------:R-:W-:-:S04]  /*131a0*/  IMAD.WIDE.U32 R2, R7, UR8, R2 ;  /* 0x0000000807027c25 */ /* 0x000fc8000f8e0002 */
[----:B------:R-:W-:Y:S01]  /*131b0*/  IMAD R5, R9, R5, R6 ;  /* 0x0000000509057224 */ /* 0x000fe200078e0206 */
[----:B------:R-:W-:-:S05]  /*131c0*/  SHF.R.S32.HI R6, RZ, 0x1f, R7 ;  /* 0x0000001fff067819 */ /* 0x000fca0000011407 */
[----:B------:R-:W-:-:S04]  /*131d0*/  IMAD R6, R6, UR8, RZ ;  /* 0x0000000806067c24 */ /* 0x000fc8000f8e02ff */
[----:B------:R-:W-:Y:S01]  /*131e0*/  IMAD R7, R7, UR9, R6 ;  /* 0x0000000907077c24 */ /* 0x000fe2000f8e0206 */
[----:B------:R-:W-:-:S03]  /*131f0*/  SHF.R.S32.HI R6, RZ, 0x1f, R5 ;  /* 0x0000001fff067819 */ /* 0x000fc60000011405 */
[----:B------:R-:W-:Y:S02]  /*13200*/  IMAD.IADD R3, R3, 0x1, R7 ;  /* 0x0000000103037824 */ /* 0x000fe400078e0207 */
[----:B------:R-:W-:Y:S02]  /*13210*/  IMAD R6, R6, UR4, RZ ;  /* 0x0000000406067c24 */ /* 0x000fe4000f8e02ff */
[C---:B------:R-:W-:Y:S01]  /*13220*/  IMAD.WIDE.U32 R2, R5.reuse, UR4, R2 ;  /* 0x0000000405027c25 */ /* 0x040fe2000f8e0002 */
[----:B------:R-:W-:Y:S02]  /*13230*/  ULDC UR4, c[0x0][0x2b8] ;  /* 0x0000ae0000047ab9 */ /* 0x000fe40000000800 */
[----:B------:R-:W-:Y:S01]  /*13240*/  ISETP.GE.AND P1, PT, R12, UR4, PT ;  /* 0x000000040c007c0c */ /* 0x000fe2000bf26270 */
[----:B------:R-:W-:Y:S01]  /*13250*/  IMAD R7, R5, UR5, R6 ;  /* 0x0000000505077c24 */ /* 0x000fe2000f8e0206 */
[----:B------:R-:W-:Y:S02]  /*13260*/  LEA R8, P0, R2, UR6, 0x1 ;  /* 0x0000000602087c11 */ /* 0x000fe4000f8008ff */
[----:B------:R-:W-:Y:S01]  /*13270*/  ISETP.GE.AND P2, PT, R10, UR4, PT ;  /* 0x000000040a007c0c */ /* 0x000fe2000bf46270 */
[----:B------:R-:W-:-:S05]  /*13280*/  IMAD.IADD R7, R3, 0x1, R7 ;  /* 0x0000000103077824 */ /* 0x000fca00078e0207 */
[----:B------:R-:W-:Y:S02]  /*13290*/  LEA.HI.X R7, R2, UR7, R7, 0x1, P0 ;  /* 0x0000000702077c11 */ /* 0x000fe400080f0c07 */
[----:B------:R-:W-:Y:S01]  /*132a0*/  ISETP.GE.AND P0, PT, R20, UR4, PT ;  /* 0x0000000414007c0c */ /* 0x000fe2000bf06270 */
[----:B------:R-:W-:-:S03]  /*132b0*/  UMOV UR4, 0xffffffff ;  /* 0xffffffff00047882 */ /* 0x000fc60000000000 */
[----:B------:R-:W-:Y:S09]  /*132c0*/  BRA.DIV UR4, `(.L_x_932) ;  /* 0x0000003604a07947 */ /* 0x000ff2000b800000 */
[----:B------:R-:W0:Y:S01]  /*132d0*/  SHFL.IDX PT, R14, R0, RZ, 0x1c1f ;  /* 0x001c1fff000e7589 */ /* 0x000e2200000e0000 */
[----:B------:R-:W-:Y:S01]  /*132e0*/  ULDC UR4, c[0x0][0x288] ;  /* 0x0000a20000047ab9 */ /* 0x000fe20000000800 */
[----:B------:R-:W-:Y:S02]  /*132f0*/  VIADD R6, R21, UR41 ;  /* 0x0000002915067c36 */ /* 0x000fe40008000000 */
[----:B------:R-:W1:Y:S01]  /*13300*/  SHFL.IDX PT, R2, R4, RZ, 0x1c1f ;  /* 0x001c1fff04027589 */ /* 0x000e6200000e0000 */
[----:B------:R-:W-:Y:S02]  /*13310*/  IMAD R5, R9, UR4, RZ ;  /* 0x0000000409057c24 */ /* 0x000fe4000f8e02ff */
[----:B------:R-:W-:-:S03]  /*13320*/  VIADD R10, R6, 0x20 ;  /* 0x00000020060a7836 */ /* 0x000fc60000000000 */
[----:B------:R-:W-:-:S13]  /*13330*/  ISETP.GE.AND P4, PT, R6, R5, PT ;  /* 0x000000050600720c */ /* 0x000fda0003f86270 */
[----:B0-----:R-:W-:-:S05]  /*13340*/  @!P4 LEA R14, P3, R20, R14, 0x1 ;  /* 0x0000000e140ec211 */ /* 0x001fca00078608ff */
[----:B-1----:R-:W-:Y:S02]  /*13350*/  @!P4 IMAD.X R3, RZ, RZ, R2, P3 ;  /* 0x000000ffff03c224 */ /* 0x002fe400018e0602 */
[----:B------:R-:W-:Y:S02]  /*13360*/  @!P4 IMAD.MOV.U32 R2, RZ, RZ, R14 ;  /* 0x000000ffff02c224 */ /* 0x000fe400078e000e */
[----:B------:R-:W0:Y:S04]  /*13370*/  SHFL.IDX PT, R14, R0, 0x1, 0x1c1f ;  /* 0x003c1f00000e7f89 */ /* 0x000e2800000e0000 */
[----:B------:R-:W-:Y:S04]  /*13380*/  @!P4 LDGSTS.E.BYPASS.LTC128B.128 [R26+0xc400], desc[UR48][R2.64], !P0 ;  /* 0x0c400000021acfae */ /* 0x000fe8000c101d70 */
[----:B------:R-:W-:Y:S04]  /*13390*/  @!P4 LDGSTS.E.BYPASS.LTC128B.128 [R26+0xf400], desc[UR48][R2.64+0x40], !P1 ;  /* 0x0f400040021acfae */ /* 0x000fe8000c901d70 */
[----:B------:R1:W-:Y:S01]  /*133a0*/  @!P4 LDGSTS.E.BYPASS.LTC128B.128 [R26+0x12400], desc[UR48][R2.64+0x80], !P2 ;  /* 0x12400080021acfae */ /* 0x0003e2000d101d70 */
[----:B------:R-:W-:Y:S01]  /*133b0*/  ISETP.GE.AND P4, PT, R10, R5, PT ;  /* 0x000000050a00720c */ /* 0x000fe20003f86270 */
[----:B------:R-:W-:-:S02]  /*133c0*/  VIADD R10, R6, 0x40 ;  /* 0x00000040060a7836 */ /* 0x000fc40000000000 */
[----:B-1----:R-:W1:Y:S10]  /*133d0*/  SHFL.IDX PT, R2, R4, 0x1, 0x1c1f ;  /* 0x003c1f0004027f89 */ /* 0x002e7400000e0000 */
[----:B0-----:R-:W-:-:S05]  /*133e0*/  @!P4 LEA R14, P3, R20, R14, 0x1 ;  /* 0x0000000e140ec211 */ /* 0x001fca00078608ff */
[----:B-1----:R-:W-:Y:S02]  /*133f0*/  @!P4 IMAD.X R9, RZ, RZ, R2, P3 ;  /* 0x000000ffff09c224 */ /* 0x002fe400018e0602 */
[----:B------:R-:W-:Y:S02]  /*13400*/  @!P4 IMAD.MOV.U32 R2, RZ, RZ, R14 ;  /* 0x000000ffff02c224 */ /* 0x000fe400078e000e */
[----:B------:R-:W-:Y:S01]  /*13410*/  @!P4 IMAD.MOV.U32 R3, RZ, RZ, R9 ;  /* 0x000000ffff03c224 */ /* 0x000fe200078e0009 */
[----:B------:R-:W0:Y:S04]  /*13420*/  SHFL.IDX PT, R14, R0, 0x2, 0x1c1f ;  /* 0x005c1f00000e7f89 */ /* 0x000e2800000e0000 */
[----:B------:R-:W-:Y:S04]  /*13430*/  @!P4 LDGSTS.E.BYPASS.LTC128B.128 [R26+0xcc00], desc[UR48][R2.64], !P0 ;  /* 0x0cc00000021acfae */ /* 0x000fe8000c101d70 */
[----:B------:R-:W-:Y:S04]  /*13440*/  @!P4 LDGSTS.E.BYPASS.LTC128B.128 [R26+0xfc00], desc[UR48][R2.64+0x40], !P1 ;  /* 0x0fc00040021acfae */ /* 0x000fe8000c901d70 */
[----:B------:R1:W-:Y:S01]  /*13450*/  @!P4 LDGSTS.E.BYPASS.LTC128B.128 [R26+0x12c00], desc[UR48][R2.64+0x80], !P2 ;  /* 0x12c00080021acfae */ /* 0x0003e2000d101d70 */
[----:B------:R-:W-:Y:S01]  /*13460*/  ISETP.GE.AND P4, PT, R10, R5, PT ;  /* 0x000000050a00720c */ /* 0x000fe20003f86270 */
[----:B------:R-:W-:-:S02]  /*13470*/  VIADD R10, R6, 0x60 ;  /* 0x00000060060a7836 */ /* 0x000fc40000000000 */
[----:B-1----:R-:W1:Y:S10]  /*13480*/  SHFL.IDX PT, R2, R4, 0x2, 0x1c1f ;  /* 0x005c1f0004027f89 */ /* 0x002e7400000e0000 */
[----:B0-----:R-:W-:Y:S01]  /*13490*/  @!P4 LEA R14, P3, R20, R14, 0x1 ;  /* 0x0000000e140ec211 */ /* 0x001fe200078608ff */
[----:B------:R-:W-:Y:S04]  /*134a0*/  SHFL.IDX PT, R4, R4, 0x3, 0x1c1f ;  /* 0x007c1f0004047f89 */ /* 0x000fe800000e0000 */
[----:B-1----:R-:W-:-:S02]  /*134b0*/  @!P4 IMAD.X R9, RZ, RZ, R2, P3 ;  /* 0x000000ffff09c224 */ /* 0x002fc400018e0602 */
[----:B------:R-:W-:Y:S02]  /*134c0*/  @!P4 IMAD.MOV.U32 R2, RZ, RZ, R14 ;  /* 0x000000ffff02c224 */ /* 0x000fe400078e000e */
[----:B------:R-:W0:Y:S01]  /*134d0*/  SHFL.IDX PT, R14, R0, 0x3, 0x1c1f ;  /* 0x007c1f00000e7f89 */ /* 0x000e2200000e0000 */
[----:B------:R-:W-:-:S03]  /*134e0*/  @!P4 IMAD.MOV.U32 R3, RZ, RZ, R9 ;  /* 0x000000ffff03c224 */ /* 0x000fc600078e0009 */
[----:B------:R-:W-:Y:S04]  /*134f0*/  SHFL.IDX PT, R0, R7, RZ, 0x1c1f ;  /* 0x001c1fff07007589 */ /* 0x000fe800000e0000 */
[----:B------:R-:W-:Y:S04]  /*13500*/  @!P4 LDGSTS.E.BYPASS.LTC128B.128 [R26+0xd400], desc[UR48][R2.64], !P0 ;  /* 0x0d400000021acfae */ /* 0x000fe8000c101d70 */
[----:B------:R-:W-:Y:S04]  /*13510*/  @!P4 LDGSTS.E.BYPASS.LTC128B.128 [R26+0x10400], desc[UR48][R2.64+0x40], !P1 ;  /* 0x10400040021acfae */ /* 0x000fe8000c901d70 */
[----:B------:R1:W-:Y:S01]  /*13520*/  @!P4 LDGSTS.E.BYPASS.LTC128B.128 [R26+0x13400], desc[UR48][R2.64+0x80], !P2 ;  /* 0x13400080021acfae */ /* 0x0003e2000d101d70 */
[----:B------:R-:W-:Y:S01]  /*13530*/  ISETP.GE.AND P4, PT, R10, R5, PT ;  /* 0x000000050a00720c */ /* 0x000fe20003f86270 */
[----:B------:R-:W-:-:S02]  /*13540*/  VIADD R10, R6, 0x80 ;  /* 0x00000080060a7836 */ /* 0x000fc40000000000 */
[----:B------:R-:W-:Y:S10]  /*13550*/  SHFL.IDX PT, R7, R7, 0x1, 0x1c1f ;  /* 0x003c1f0007077f89 */ /* 0x000ff400000e0000 */
[----:B0-----:R-:W-:-:S05]  /*13560*/  @!P4 LEA R14, P3, R20, R14, 0x1 ;  /* 0x0000000e140ec211 */ /* 0x001fca00078608ff */
[----:B------:R-:W-:Y:S02]  /*13570*/  @!P4 IMAD.X R9, RZ, RZ, R4, P3 ;  /* 0x000000ffff09c224 */ /* 0x000fe400018e0604 */
[----:B-1----:R-:W-:Y:S02]  /*13580*/  @!P4 IMAD.MOV.U32 R2, RZ, RZ, R14 ;  /* 0x000000ffff02c224 */ /* 0x002fe400078e000e */
[----:B------:R-:W0:Y:S01]  /*13590*/  SHFL.IDX PT, R14, R8, RZ, 0x1c1f ;  /* 0x001c1fff080e7589 */ /* 0x000e2200000e0000 */
[----:B------:R-:W-:-:S05]  /*135a0*/  @!P4 IMAD.MOV.U32 R3, RZ, RZ, R9 ;  /* 0x000000ffff03c224 */ /* 0x000fca00078e0009 */
[----:B------:R-:W-:Y:S04]  /*135b0*/  @!P4 LDGSTS.E.BYPASS.LTC128B.128 [R26+0xdc00], desc[UR48][R2.64], !P0 ;  /* 0x0dc00000021acfae */ /* 0x000fe8000c101d70 */
[----:B------:R-:W-:Y:S04]  /*135c0*/  @!P4 LDGSTS.E.BYPASS.LTC128B.128 [R26+0x10c00], desc[UR48][R2.64+0x40], !P1 ;  /* 0x10c00040021acfae */ /* 0x000fe8000c901d70 */
[----:B------:R1:W-:Y:S01]  /*135d0*/  @!P4 LDGSTS.E.BYPASS.LTC128B.128 [R26+0x13c00], desc[UR48][R2.64+0x80], !P2 ;  /* 0x13c00080021acfae */ /* 0x0003e2000d101d70 */
[----:B------:R-:W-:-:S13]  /*135e0*/  ISETP.GE.AND P4, PT, R10, R5, PT ;  /* 0x000000050a00720c */ /* 0x000fda0003f86270 */
[----:B0-----:R-:W-:-:S05]  /*135f0*/  @!P4 LEA R14, P3, R20, R14, 0x1 ;  /* 0x0000000e140ec211 */ /* 0x001fca00078608ff */
[----:B------:R-:W-:Y:S02]  /*13600*/  @!P4 IMAD.X R9, RZ, RZ, R0, P3 ;  /* 0x000000ffff09c224 */ /* 0x000fe400018e0600 */
[----:B-1----:R-:W-:Y:S02]  /*13610*/  @!P4 IMAD.MOV.U32 R2, RZ, RZ, R14 ;  /* 0x000000ffff02c224 */ /* 0x002fe400078e000e */
[----:B------:R-:W-:Y:S01]  /*13620*/  @!P4 IMAD.MOV.U32 R3, RZ, RZ, R9 ;  /* 0x000000ffff03c224 */ /* 0x000fe200078e0009 */
[----:B------:R0:W1:Y:S04]  /*13630*/  SHFL.IDX PT, R14, R8, 0x1, 0x1c1f ;  /* 0x003c1f00080e7f89 */ /* 0x00006800000e0000 */
[----:B------:R0:W-:Y:S04]  /*13640*/  @!P4 LDGSTS.E.BYPASS.LTC128B.128 [R26+0xe400], desc[UR48][R2.64], !P0 ;  /* 0x0e400000021acfae */ /* 0x0001e8000c101d70 */
[----:B------:R0:W-:Y:S04]  /*13650*/  @!P4 LDGSTS.E.BYPASS.LTC128B.128 [R26+0x11400], desc[UR48][R2.64+0x40], !P1 ;  /* 0x11400040021acfae */ /* 0x0001e8000c901d70 */
[----:B------:R0:W-:Y:S02]  /*13660*/  @!P4 LDGSTS.E.BYPASS.LTC128B.128 [R26+0x14400], desc[UR48][R2.64+0x80], !P2 ;  /* 0x14400080021acfae */ /* 0x0001e4000d101d70 */
.L_x_1037:
[----:B------:R-:W-:Y:S02]  /*13670*/  VIADD R6, R6, 0xa0 ;  /* 0x000000a006067836 */ /* 0x000fe40000000000 */
[----:B------:R-:W-:-:S03]  /*13680*/  VIADD R0, R17, 0x2d800 ;  /* 0x0002d80011007836 */ /* 0x000fc60000000000 */
[----:B------:R-:W-:-:S13]  /*13690*/  ISETP.GE.AND P3, PT, R6, R5, PT ;  /* 0x000000050600720c */ /* 0x000fda0003f66270 */
[----:B01----:R-:W-:-:S05]  /*136a0*/  @!P3 LEA R2, P4, R20, R14, 0x1 ;  /* 0x0000000e1402b211 */ /* 0x003fca00078808ff */
[----:B------:R-:W-:-:S05]  /*136b0*/  @!P3 IMAD.X R3, RZ, RZ, R7, P4 ;  /* 0x000000ffff03b224 */ /* 0x000fca00020e0607 */
[----:B------:R-:W-:Y:S01]  /*136c0*/  @!PT LDS RZ, [RZ] ;  /* 0x00000000fffff984 */ /* 0x000fe20000000800 */
[----:B------:R-:W-:Y:S01]  /*136d0*/  @!PT LDS RZ, [RZ] ;  /* 0x00000000fffff984 */ /* 0x000fe20000000800 */
[----:B------:R-:W-:Y:S01]  /*136e0*/  @!PT LDS RZ, [RZ] ;  /* 0x00000000fffff984 */ /* 0x000fe20000000800 */
[----:B------:R0:W-:Y:S01]  /*136f0*/  @!P3 LDGSTS.E.BYPASS.LTC128B.128 [R26+0xec00], desc[UR48][R2.64], !P0 ;  /* 0x0ec00000021abfae */ /* 0x0001e2000c101d70 */
[----:B------:R-:W-:-:S03]  /*13700*/  PLOP3.LUT P0, PT, PT, PT, PT, 0x80, 0x0 ;  /* 0x000000000000781c */ /* 0x000fc60003f0f070 */
[----:B------:R0:W-:Y:S04]  /*13710*/  @!P3 LDGSTS.E.BYPASS.LTC128B.128 [R26+0x11c00], desc[UR48][R2.64+0x40], !P1 ;  /* 0x11c00040021abfae */ /* 0x0001e8000c901d70 */
[----:B------:R0:W-:Y:S01]  /*13720*/  @!P3 LDGSTS.E.BYPASS.LTC128B.128 [R26+0x14c00], desc[UR48][R2.64+0x80], !P2 ;  /* 0x14c00080021abfae */ /* 0x0001e2000d101d70 */
[----:B------:R-:W-:-:S05]  /*13730*/  NOP ;  /* 0x0000000000007918 */ /* 0x000fca0000000000 */
.L_x_933:
[----:B------:R-:W-:Y:S02]  /*13740*/  PLOP3.LUT P1, PT, P1, P0, PT, 0xa2, 0x0 ;  /* 0x000000000000781c */ /* 0x000fe40000f21472 */
[----:B------:R-:W-:-:S08]  /*13750*/  @P0 R2UR P1, UR4, R17 ;  /* 0x00000000110402ca */ /* 0x000fd00000020000 */
[----:B------:R-:W-:-:S05]  /*13760*/  @P0 PLOP3.LUT P0, PT, P1, PT, PT, 0x80, 0x0 ;  /* 0x000000000000081c */ /* 0x000fca0000f0f070 */
[----:B------:R-:W-:Y:S01]  /*13770*/  @!P1 SYNCS.ARRIVE.TRANS64.RED.A0T1 RZ, [UR4+0x2d800], RZ ;  /* 0x02d800ffffff99a7 */ /* 0x000fe20008200404 */
[----:B------:R-:W-:Y:S07]  /*13780*/  @!P1 ARRIVES.LDGSTSBAR.64.TRANSCNT [UR4+0x2d800] ;  /* 0x02d80000ff0099b0 */ /* 0x000fee0008000a84 */
[----:B------:R-:W-:Y:S05]  /*13790*/  @P0 BRA.U.ANY `(.L_x_933) ;  /* 0xfffffffd00e80947 */ /* 0x000fea000393ffff */
[----:B------:R-:W-:-:S05]  /*137a0*/  VIADD R29, R29, 0x1 ;  /* 0x000000011d1d7836 */ /* 0x000fca0000000000 */
[----:B0-----:R-:W-:-:S04]  /*137b0*/  LEA.HI R2, R29, R29, RZ, 0x1 ;  /* 0x0000001d1d027211 */ /* 0x001fc800078f08ff */
[----:B------:R-:W-:-:S05]  /*137c0*/  LOP3.LUT R2, R2, 0xfffffffe, RZ, 0xc0, !PT ;  /* 0xfffffffe02027812 */ /* 0x000fca00078ec0ff */
[----:B------:R-:W-:-:S05]  /*137d0*/  IMAD.IADD R2, R29, 0x1, -R2 ;  /* 0x000000011d027824 */ /* 0x000fca00078e0a02 */
[----:B------:R-:W-:Y:S01]  /*137e0*/  SHF.L.U32 R2, R2, 0x1f, RZ ;  /* 0x0000001f02027819 */ /* 0x000fe200000006ff */
[----:B------:R-:W-:Y:S01]  /*137f0*/  NOP ;  /* 0x0000000000007918 */ /* 0x000fe20000000000 */
[----:B------:R0:W-:Y:S01]  /*13800*/  SYNCS.ARRIVE.TRANS64.A1T0 RZ, [R17+URZ+0x2d800], RZ ;  /* 0x02d800ff11ff79a7 */ /* 0x0001e2000810003f */
[----:B------:R-:W-:Y:S01]  /*13810*/  BSSY B0, `(.L_x_934) ;  /* 0x0000003000007945 */ /* 0x000fe20003800000 */
[----:B------:R-:W1:Y:S03]  /*13820*/  SYNCS.PHASECHK.TRANS64.TRYWAIT P0, [R17+URZ+0x2d820], R2 ;  /* 0x02d82002110075a7 */ /* 0x000e66000800017f */
[----:B01----:R-:W-:Y:S05]  /*13830*/  @!P0 BRA `(.L_x_935) ;  /* 0x0000003800348947 */ /* 0x003fea0003800000 */
.L_x_1038:
[----:B------:R-:W-:Y:S05]  /*13840*/  BSYNC B0 ;  /* 0x0000000000007941 */ /* 0x000fea0003800000 */
.L_x_934:
[----:B------:R-:W-:-:S04]  /*13850*/  UIADD3 UR4, UR40, -0x2, URZ ;  /* 0xfffffffe28047890 */ /* 0x000fc8000fffe03f */
[----:B------:R-:W-:-:S06]  /*13860*/  UISETP.GE.AND UP0, UPT, UR4, UR39, UPT ;  /* 0x000000270400728c */ /* 0x000fcc000bf06270 */
[----:B------:R-:W-:-:S13]  /*13870*/  PLOP3.LUT P0, PT, PT, PT, UP0, 0x80, 0x0 ;  /* 0x000000000000781c */ /* 0x000fda0003f0f008 */
[----:B------:R-:W-:Y:S05]  /*13880*/  @!P0 BRA `(.L_x_936) ;  /* 0x00000020004c8947 */ /* 0x000fea0003800000 */
[----:B0-----:R-:W-:Y:S01]  /*13890*/  IMAD R2, RZ, RZ, -UR40 ;  /* 0x80000028ff027e24 */ /* 0x001fe2000f8e02ff */
[----:B------:R-:W-:Y:S01]  /*138a0*/  LOP3.LUT R7, RZ, UR39, RZ, 0x33, !PT ;  /* 0x00000027ff077c12 */ /* 0x000fe2000f8e33ff */
[----:B------:R-:W-:-:S03]  /*138b0*/  IMAD.U32 R6, RZ, RZ, UR4 ;  /* 0x00000004ff067e24 */ /* 0x000fc6000f8e00ff */
[----:B------:R-:W-:-:S05]  /*138c0*/  VIADDMNMX R7, R2, 0x1, R7, !PT ;  /* 0x0000000102077846 */ /* 0x000fca0007800107 */
[----:B------:R-:W-:-:S05]  /*138d0*/  VIADD R2, R7, UR40 ;  /* 0x0000002807027c36 */ /* 0x000fca0008000000 */
[----:B------:R-:W-:-:S04]  /*138e0*/  LOP3.LUT R2, R2, 0x1, RZ, 0xc0, !PT ;  /* 0x0000000102027812 */ /* 0x000fc800078ec0ff */
[----:B------:R-:W-:-:S13]  /*138f0*/  ISETP.NE.U32.AND P0, PT, R2, 0x1, PT ;  /* 0x000000010200780c */ /* 0x000fda0003f05070 */
[----:B------:R-:W-:Y:S05]  /*13900*/  @P0 BRA `(.L_x_937) ;  /* 0x0000000800b80947 */ /* 0x000fea0003800000 */
[----:B------:R-:W-:Y:S01]  /*13910*/  LOP3.LUT P1, RZ, R19, 0x2, RZ, 0xc0, !PT ;  /* 0x0000000213ff7812 */ /* 0x000fe2000782c0ff */
[----:B------:R-:W-:Y:S01]  /*13920*/  VIADD R8, R16, 0x1 ;  /* 0x0000000110087836 */ /* 0x000fe20000000000 */
[----:B------:R-:W-:Y:S04]  /*13930*/  BSSY B0, `(.L_x_938) ;  /* 0x00000a7000007945 */ /* 0x000fe80003800000 */
[----:B------:R-:W-:-:S04]  /*13940*/  ISETP.NE.AND P0, PT, R8, 0x2, PT ;  /* 0x000000020800780c */ /* 0x000fc80003f05270 */
[----:B------:R-:W-:Y:S02]  /*13950*/  SEL R9, RZ, 0x1, P0 ;  /* 0x00000001ff097807 */ /* 0x000fe40000000000 */
[----:B------:R-:W-:Y:S02]  /*13960*/  SEL R8, R8, RZ, P0 ;  /* 0x000000ff08087207 */ /* 0x000fe40000000000 */
[----:B------:R-:W-:Y:S01]  /*13970*/  LOP3.LUT R9, R24, R9, RZ, 0x3c, !PT ;  /* 0x0000000918097212 */ /* 0x000fe200078e3cff */
[----:B------:R-:W-:Y:S06]  /*13980*/  @!P1 BRA `(.L_x_939) ;  /* 0x0000000800849947 */ /* 0x000fec0003800000 */
[----:B------:R-:W-:Y:S01]  /*13990*/  LOP3.LUT P1, RZ, R19, 0x1, RZ, 0xc0, !PT ;  /* 0x0000000113ff7812 */ /* 0x000fe2000782c0ff */
[----:B------:R-:W-:-:S12]  /*139a0*/  IMAD.MOV.U32 R4, RZ, RZ, R18 ;  /* 0x000000ffff047224 */ /* 0x000fd800078e0012 */
[----:B------:R-:W-:Y:S05]  /*139b0*/  @!P1 BRA `(.L_x_940) ;  /* 0x0000000000489947 */ /* 0x000fea0003800000 */
[----:B------:R-:W0:Y:S01]  /*139c0*/  LDC R5, c[0x0][0x43c] ;  /* 0x00010f00ff057b82 */ /* 0x000e220000000800 */
[----:B------:R-:W-:Y:S02]  /*139d0*/  ULDC.64 UR4, c[0x0][0x428] ;  /* 0x00010a0000047ab9 */ /* 0x000fe40000000a00 */
[----:B------:R-:W-:-:S04]  /*139e0*/  IMAD R10, R25, UR4, RZ ;  /* 0x00000004190a7c24 */ /* 0x000fc8000f8e02ff */
[----:B------:R-:W-:Y:S01]  /*139f0*/  IMAD R10, R23, UR5, R10 ;  /* 0x00000005170a7c24 */ /* 0x000fe2000f8e020a */
[----:B0-----:R-:W-:-:S13]  /*13a00*/  ISETP.NE.AND P0, PT, R5, 0x1, PT ;  /* 0x000000010500780c */ /* 0x001fda0003f05270 */
[----:B------:R-:W0:Y:S02]  /*13a10*/  @P0 LDC.64 R2, c[0x0][0x440] ;  /* 0x00011000ff020b82 */ /* 0x000e240000000a00 */
[----:B0-----:R-:W-:-:S04]  /*13a20*/  @P0 IMAD.HI.U32 R4, R6, R2, RZ ;  /* 0x0000000206040227 */ /* 0x001fc800078e00ff */
[----:B------:R-:W-:Y:S01]  /*13a30*/  IMAD.MOV.U32 R2, RZ, RZ, R6 ;  /* 0x000000ffff027224 */ /* 0x000fe200078e0006 */
[----:B------:R-:W-:-:S05]  /*13a40*/  @P0 SHF.R.U32.HI R2, RZ, R3, R4 ;  /* 0x00000003ff020219 */ /* 0x000fca0000011604 */
[----:B------:R-:W-:-:S04]  /*13a50*/  IMAD.MOV R3, RZ, RZ, -R2 ;  /* 0x000000ffff037224 */ /* 0x000fc800078e0a02 */
[----:B------:R-:W-:Y:S01]  /*13a60*/  IMAD R6, R5, R3, R6 ;  /* 0x0000000305067224 */ /* 0x000fe200078e0206 */
[--C-:B------:R-:W-:Y:S01]  /*13a70*/  SHF.R.S32.HI R3, RZ, 0x1f, R2.reuse ;  /* 0x0000001fff037819 */ /* 0x100fe20000011402 */
[----:B------:R-:W0:Y:S02]  /*13a80*/  LDC.64 R4, c[0x0][0x418] ;  /* 0x00010600ff047b82 */ /* 0x000e240000000a00 */
[----:B------:R-:W-:-:S04]  /*13a90*/  IMAD.WIDE.U32 R2, R23, UR4, R2 ;  /* 0x0000000417027c25 */ /* 0x000fc8000f8e0002 */
[----:B------:R-:W-:Y:S01]  /*13aa0*/  IMAD.IADD R10, R10, 0x1, R3 ;  /* 0x000000010a0a7824 */ /* 0x000fe200078e0203 */
[----:B0-----:R-:W-:-:S04]  /*13ab0*/  LEA R4, P0, R2, R4, 0x2 ;  /* 0x0000000402047211 */ /* 0x001fc800078010ff */
[----:B------:R-:W-:-:S05]  /*13ac0*/  LEA.HI.X R5, R2, R5, R10, 0x2, P0 ;  /* 0x0000000502057211 */ /* 0x000fca00000f140a */
[----:B------:R0:W5:Y:S04]  /*13ad0*/  LDG.E R4, desc[UR48][R4.64] ;  /* 0x0000003004047981 */ /* 0x000168000c1e1900 */
.L_x_940:
[----:B------:R-:W0:Y:S01]  /*13ae0*/  S2R R2, SR_TID.X ;  /* 0x0000000000027919 */ /* 0x000e220000002100 */
[----:B------:R-:W-:Y:S01]  /*13af0*/  IMAD R3, R8, 0x8, R17 ;  /* 0x0000000808037824 */ /* 0x000fe200078e0211 */
[----:B------:R-:W-:Y:S01]  /*13b00*/  BSSY B1, `(.L_x_941) ;  /* 0x0000006000017945 */ /* 0x000fe20003800000 */
[----:B0-----:R-:W-:Y:S02]  /*13b10*/  LOP3.LUT R5, R2, 0x7f, RZ, 0xc0, !PT ;  /* 0x0000007f02057812 */ /* 0x001fe400078ec0ff */
[----:B------:R-:W-:Y:S02]  /*13b20*/  SHF.L.U32 R2, R9, 0x1f, RZ ;  /* 0x0000001f09027819 */ /* 0x000fe400000006ff */
[----:B------:R-:W-:Y:S02]  /*13b30*/  ISETP.NE.AND P1, PT, R5, RZ, PT ;  /* 0x000000ff0500720c */ /* 0x000fe40003f25270 */
[----:B------:R-:W0:Y:S02]  /*13b40*/  SYNCS.PHASECHK.TRANS64.TRYWAIT P0, [R3+URZ+0x2d840], R2 ;  /* 0x02d84002030075a7 */ /* 0x000e24000800017f */
[----:B0-----:R-:W-:Y:S09]  /*13b50*/  @!P0 BRA `(.L_x_942) ;  /* 0x0000003400808947 */ /* 0x001ff20003800000 */
.L_x_1039:
[----:B------:R-:W-:Y:S05]  /*13b60*/  BSYNC B1 ;  /* 0x0000000000017941 */ /* 0x000fea0003800000 */
.L_x_941:
[----:B------:R-:W-:Y:S04]  /*13b70*/  BSSY B1, `(.L_x_943) ;  /* 0x0000007000017945 */ /* 0x000fe80003800000 */
[----:B------:R-:W-:Y:S05]  /*13b80*/  @P1 BRA `(.L_x_944) ;  /* 0x0000000000141947 */ /* 0x000fea0003800000 */
[----:B------:R-:W-:Y:S01]  /*13b90*/  ISETP.NE.AND P0, PT, R28, RZ, PT ;  /* 0x000000ff1c00720c */ /* 0x000fe20003f05270 */
[----:B0-----:R-:W-:-:S04]  /*13ba0*/  IMAD.MOV.U32 R2, RZ, RZ, 0x6000 ;  /* 0x00006000ff027424 */ /* 0x001fc800078e00ff */
[----:B------:R1:W-:Y:S08]  /*13bb0*/  SYNCS.ARRIVE.TRANS64 RZ, [R3+URZ+0x2d830], R2 ;  /* 0x02d8300203ff79a7 */ /* 0x0003f0000800003f */
[----:B------:R-:W-:Y:S05]  /*13bc0*/  @!P0 BRA `(.L_x_944) ;  /* 0x0000000000048947 */ /* 0x000fea0003800000 */
[----:B------:R-:W-:Y:S01]  /*13bd0*/  BPT.TRAP 0x1 ;  /* 0x000000040000795c */ /* 0x000fe20000300000 */
.L_x_944:
[----:B------:R-:W-:Y:S05]  /*13be0*/  BSYNC B1 ;  /* 0x0000000000017941 */ /* 0x000fea0003800000 */
.L_x_943:
[----:B------:R-:W-:Y:S01]  /*13bf0*/  IMAD.MOV.U32 R12, RZ, RZ, RZ ;  /* 0x000000ffff0c7224 */ /* 0x000fe200078e00ff */
[----:B------:R-:W-:Y:S01]  /*13c00*/  UIADD3 UR4, UP0, UR46, 0x370, URZ ;  /* 0x000003702e047890 */ /* 0x000fe2000ff1e03f */
[----:B------:R-:W-:Y:S01]  /*13c10*/  IMAD R11, R8, 0x6000, R17 ;  /* 0x00006000080b7824 */ /* 0x000fe200078e0211 */
[----:B------:R-:W-:Y:S01]  /*13c20*/  PLOP3.LUT P0, PT, PT, PT, PT, 0x80, 0x0 ;  /* 0x000000000000781c */ /* 0x000fe20003f0f070 */
[----:B01----:R-:W-:Y:S01]  /*13c30*/  VIADD R3, R3, 0x2d830 ;  /* 0x0002d83003037836 */ /* 0x003fe20000000000 */
[----:B------:R-:W-:Y:S01]  /*13c40*/  R2UR UR10, R12 ;  /* 0x000000000c0a72ca */ /* 0x000fe200000e0000 */
[----:B------:R-:W-:Y:S01]  /*13c50*/  IMAD.SHL.U32 R2, R6, 0x80, RZ ;  /* 0x0000008006027824 */ /* 0x000fe200078e00ff */
[----:B------:R-:W-:Y:S01]  /*13c60*/  UIADD3.X UR5, URZ, UR47, URZ, UP0, !UPT ;  /* 0x0000002f3f057290 */ /* 0x000fe200087fe43f */
[----:B------:R-:W-:Y:S01]  /*13c70*/  VIADD R5, R11, 0x15400 ;  /* 0x000154000b057836 */ /* 0x000fe20000000000 */
[----:B------:R-:W-:Y:S01]  /*13c80*/  UMOV UR6, 0x0 ;  /* 0x0000000000067882 */ /* 0x000fe20000000000 */
[----:B------:R-:W-:-:S10]  /*13c90*/  UMOV UR7, 0x14f00000 ;  /* 0x14f0000000077882 */ /* 0x000fd40000000000 */
.L_x_945:
[----:B------:R-:W-:-:S13]  /*13ca0*/  @P0 ELECT P2, URZ, PT ;  /* 0x00000000003f082f */ /* 0x000fda0003840000 */
[----:B-----5:R-:W-:Y:S01]  /*13cb0*/  @P2 R2UR UR13, R4 ;  /* 0x00000000040d22ca */ /* 0x020fe200000e0000 */
[----:B------:R-:W-:Y:S01]  /*13cc0*/  UMOV UR12, UR36 ;  /* 0x00000024000c7c82 */ /* 0x000fe20008000000 */
[----:B------:R-:W-:Y:S02]  /*13cd0*/  @P2 R2UR UR11, R2 ;  /* 0x00000000020b22ca */ /* 0x000fe400000e0000 */
[----:B------:R-:W-:Y:S02]  /*13ce0*/  @P2 R2UR UR9, R3 ;  /* 0x00000000030922ca */ /* 0x000fe400000e0000 */
[----:B------:R-:W-:Y:S02]  /*13cf0*/  @P2 R2UR UR8, R5 ;  /* 0x00000000050822ca */ /* 0x000fe400000e0000 */
[----:B------:R-:W-:Y:S02]  /*13d00*/  @P2 PLOP3.LUT P0, PT, P2, PT, PT, 0x8, 0x0 ;  /* 0x000000000000281c */ /* 0x000fe4000170e170 */
        /* <DEDUP_REMOVED lines=9> */
.L_x_946:
[----:B------:R-:W-:-:S13]  /*13da0*/  @P0 ELECT P2, URZ, PT ;  /* 0x00000000003f082f */ /* 0x000fda0003840000 */
[----:B------:R-:W-:Y:S01]  /*13db0*/  @P2 R2UR UR13, R4 ;  /* 0x00000000040d22ca */ /* 0x000fe200000e0000 */
        /* <DEDUP_REMOVED lines=14> */
.L_x_947:
        /* <DEDUP_REMOVED lines=15> */
.L_x_1040:
[----:B------:R-:W-:Y:S05]  /*13f90*/  BSYNC B1 ;  /* 0x0000000000017941 */ /* 0x000fea0003800000 */
.L_x_948:
[----:B------:R-:W-:Y:S01]  /*13fa0*/  BSSY B1, `(.L_x_950) ;  /* 0x000000a000017945 */ /* 0x000fe20003800000 */
[----:B0-----:R-:W-:Y:S02]  /*13fb0*/  IMAD.MOV.U32 R2, RZ, RZ, 0x0 ;  /* 0x00000000ff027424 */ /* 0x001fe400078e00ff */
[----:B------:R-:W-:Y:S01]  /*13fc0*/  IMAD.MOV.U32 R3, RZ, RZ, 0x14f00000 ;  /* 0x14f00000ff037424 */ /* 0x000fe200078e00ff */
[----:B------:R-:W-:Y:S06]  /*13fd0*/  @P1 BRA `(.L_x_951) ;  /* 0x0000000000181947 */ /* 0x000fec0003800000 */
[----:B------:R-:W-:Y:S01]  /*13fe0*/  ISETP.NE.AND P0, PT, R28, RZ, PT ;  /* 0x000000ff1c00720c */ /* 0x000fe20003f05270 */
[----:B------:R-:W-:Y:S02]  /*13ff0*/  IMAD R11, R16, 0x8, R17 ;  /* 0x00000008100b7824 */ /* 0x000fe400078e0211 */
[----:B------:R-:W-:-:S04]  /*14000*/  IMAD.MOV.U32 R13, RZ, RZ, 0x6000 ;  /* 0x00006000ff0d7424 */ /* 0x000fc800078e00ff */
[----:B------:R0:W-:Y:S06]  /*14010*/  SYNCS.ARRIVE.TRANS64 RZ, [R11+URZ+0x2d850], R13 ;  /* 0x02d8500d0bff79a7 */ /* 0x0001ec000800003f */
[----:B------:R-:W-:Y:S05]  /*14020*/  @!P0 BRA `(.L_x_951) ;  /* 0x0000000000048947 */ /* 0x000fea0003800000 */
[----:B------:R-:W-:Y:S01]  /*14030*/  BPT.TRAP 0x1 ;  /* 0x000000040000795c */ /* 0x000fe20000300000 */
.L_x_951:
[----:B------:R-:W-:Y:S05]  /*14040*/  BSYNC B1 ;  /* 0x0000000000017941 */ /* 0x000fea0003800000 */
.L_x_950:
[----:B------:R-:W-:Y:S01]  /*14050*/  R2UR UR6, R2 ;  /* 0x00000000020672ca */ /* 0x000fe200000e0000 */
[--C-:B0-----:R-:W-:Y:S01]  /*14060*/  IMAD R11, R16, 0x8, R17.reuse ;  /* 0x00000008100b7824 */ /* 0x101fe200078e0211 */
[----:B------:R-:W-:Y:S01]  /*14070*/  R2UR UR7, R3 ;  /* 0x00000000030772ca */ /* 0x000fe200000e0000 */
[----:B------:R-:W-:Y:S01]  /*14080*/  UIADD3 UR4, UP0, UR46, 0x470, URZ ;  /* 0x000004702e047890 */ /* 0x000fe2000ff1e03f */
[----:B------:R-:W-:Y:S01]  /*14090*/  R2UR UR10, R12 ;  /* 0x000000000c0a72ca */ /* 0x000fe200000e0000 */
[----:B------:R-:W-:Y:S01]  /*140a0*/  IMAD R12, R16, 0x6000, R17 ;  /* 0x00006000100c7824 */ /* 0x000fe200078e0211 */
[----:B------:R-:W-:Y:S01]  /*140b0*/  PLOP3.LUT P0, PT, PT, PT, PT, 0x80, 0x0 ;  /* 0x000000000000781c */ /* 0x000fe20003f0f070 */
[----:B------:R-:W-:Y:S01]  /*140c0*/  IMAD.SHL.U32 R13, R22, 0x80, RZ ;  /* 0x00000080160d7824 */ /* 0x000fe200078e00ff */
[----:B------:R-:W-:Y:S01]  /*140d0*/  UIADD3.X UR5, URZ, UR47, URZ, UP0, !UPT ;  /* 0x0000002f3f057290 */ /* 0x000fe200087fe43f */
[----:B------:R-:W-:Y:S02]  /*140e0*/  VIADD R11, R11, 0x2d850 ;  /* 0x0002d8500b0b7836 */ /* 0x000fe40000000000 */
[----:B------:R-:W-:-:S09]  /*140f0*/  VIADD R14, R12, 0x400 ;  /* 0x000004000c0e7836 */ /* 0x000fd20000000000 */
.L_x_952:
        /* <DEDUP_REMOVED lines=15> */
.L_x_953:
        /* <DEDUP_REMOVED lines=15> */
.L_x_954:
        /* <DEDUP_REMOVED lines=10> */
[----:B------:R-:W-:Y:S02]  /*14380*/  IMAD.MOV.U32 R18, RZ, RZ, R4 ;  /* 0x000000ffff127224 */ /* 0x000fe400078e0004 */
[----:B------:R-:W-:-:S07]  /*14390*/  IMAD.MOV.U32 R22, RZ, RZ, R6 ;  /* 0x000000ffff167224 */ /* 0x000fce00078e0006 */
.L_x_939:
[----:B------:R-:W-:Y:S05]  /*143a0*/  BSYNC B0 ;  /* 0x0000000000007941 */ /* 0x000fea0003800000 */
.L_x_938:
[----:B------:R-:W-:Y:S01]  /*143b0*/  UIADD3 UR4, UR40, -0x3, URZ ;  /* 0xfffffffd28047890 */ /* 0x000fe2000fffe03f */
[----:B------:R-:W-:Y:S02]  /*143c0*/  IMAD.MOV.U32 R16, RZ, RZ, R8 ;  /* 0x000000ffff107224 */ /* 0x000fe400078e0008 */
[----:B------:R-:W-:-:S03]  /*143d0*/  IMAD.MOV.U32 R24, RZ, RZ, R9 ;  /* 0x000000ffff187224 */ /* 0x000fc600078e0009 */
[----:B------:R-:W-:-:S07]  /*143e0*/  IMAD.U32 R6, RZ, RZ, UR4 ;  /* 0x00000004ff067e24 */ /* 0x000fce000f8e00ff */
.L_x_937:
[----:B------:R-:W-:Y:S01]  /*143f0*/  ULOP3.LUT UR4, URZ, UR40, URZ, 0x33, !UPT ;  /* 0x000000283f047292 */ /* 0x000fe2000f8e333f */
[----:B------:R-:W-:Y:S01]  /*14400*/  VIADD R7, R7, 0xfffffffe ;  /* 0xfffffffe07077836 */ /* 0x000fe20000000000 */
[----:B------:R-:W-:Y:S04]  /*14410*/  BSSY B0, `(.L_x_936) ;  /* 0x000015a000007945 */ /* 0x000fe80003800000 */
[----:B------:R-:W-:-:S13]  /*14420*/  ISETP.NE.AND P0, PT, R7, UR4, PT ;  /* 0x0000000407007c0c */ /* 0x000fda000bf05270 */
[----:B------:R-:W-:Y:S05]  /*14430*/  @!P0 BRA `(.L_x_955) ;  /* 0x00000014005c8947 */ /* 0x000fea0003800000 */
[----:B------:R-:W-:-:S07]  /*14440*/  IMAD.MOV.U32 R4, RZ, RZ, R18 ;  /* 0x000000ffff047224 */ /* 0x000fce00078e0012 */
.L_x_990:
[----:B------:R-:W-:Y:S01]  /*14450*/  LOP3.LUT P1, RZ, R19, 0x2, RZ, 0xc0, !PT ;  /* 0x0000000213ff7812 */ /* 0x000fe2000782c0ff */
[----:B------:R-:W-:Y:S01]  /*14460*/  VIADD R7, R16, 0x1 ;  /* 0x0000000110077836 */ /* 0x000fe20000000000 */
[----:B------:R-:W-:Y:S05]  /*14470*/  YIELD ;  /* 0x0000000000007946 */ /* 0x000fea0003800000 */
[----:B------:R-:W-:Y:S01]  /*14480*/  ISETP.NE.AND P0, PT, R7, 0x2, PT ;  /* 0x000000020700780c */ /* 0x000fe20003f05270 */
[----:B------:R-:W-:Y:S03]  /*14490*/  BSSY B1, `(.L_x_956) ;  /* 0x00000a4000017945 */ /* 0x000fe60003800000 */
[----:B------:R-:W-:-:S02]  /*144a0*/  SEL R3, RZ, 0x1, P0 ;  /* 0x00000001ff037807 */ /* 0x000fc40000000000 */
[----:B------:R-:W-:Y:S02]  /*144b0*/  SEL R7, R7, RZ, P0 ;  /* 0x000000ff07077207 */ /* 0x000fe40000000000 */
[----:B------:R-:W-:Y:S01]  /*144c0*/  LOP3.LUT R8, R24, R3, RZ, 0x3c, !PT ;  /* 0x0000000318087212 */ /* 0x000fe200078e3cff */
[----:B------:R-:W-:Y:S06]  /*144d0*/  @!P1 BRA `(.L_x_957) ;  /* 0x00000008007c9947 */ /* 0x000fec0003800000 */
[----:B------:R-:W-:Y:S01]  /*144e0*/  LOP3.LUT P1, RZ, R19, 0x1, RZ, 0xc0, !PT ;  /* 0x0000000113ff7812 */ /* 0x000fe2000782c0ff */
        /* <DEDUP_REMOVED lines=9> */
[----:B------:R-:W-:-:S03]  /*14580*/  IMAD R4, R25, UR4, RZ ;  /* 0x0000000419047c24 */ /* 0x000fc6000f8e02ff */
[--C-:B------:R-:W-:Y:S01]  /*14590*/  SHF.R.S32.HI R3, RZ, 0x1f, R2.reuse ;  /* 0x0000001fff037819 */ /* 0x100fe20000011402 */
[----:B------:R-:W-:-:S04]  /*145a0*/  IMAD.MOV R9, RZ, RZ, -R2 ;  /* 0x000000ffff097224 */ /* 0x000fc800078e0a02 */
[----:B------:R-:W-:Y:S02]  /*145b0*/  IMAD R9, R5, R9, R6 ;  /* 0x0000000905097224 */ /* 0x000fe400078e0206 */
[C---:B------:R-:W-:Y:S02]  /*145c0*/  IMAD R5, R23.reuse, UR5, R4 ;  /* 0x0000000517057c24 */ /* 0x040fe4000f8e0204 */
[----:B------:R-:W-:Y:S01]  /*145d0*/  IMAD.WIDE.U32 R2, R23, UR4, R2 ;  /* 0x0000000417027c25 */ /* 0x000fe2000f8e0002 */
[----:B------:R-:W-:-:S03]  /*145e0*/  ULDC.64 UR4, c[0x0][0x418] ;  /* 0x0001060000047ab9 */ /* 0x000fc60000000a00 */
[----:B------:R-:W-:Y:S01]  /*145f0*/  IMAD.IADD R5, R5, 0x1, R3 ;  /* 0x0000000105057824 */ /* 0x000fe200078e0203 */
[----:B------:R-:W-:-:S04]  /*14600*/  LEA R4, P0, R2, UR4, 0x2 ;  /* 0x0000000402047c11 */ /* 0x000fc8000f8010ff */
[----:B------:R-:W-:-:S05]  /*14610*/  LEA.HI.X R5, R2, UR5, R5, 0x2, P0 ;  /* 0x0000000502057c11 */ /* 0x000fca00080f1405 */
[----:B------:R0:W5:Y:S04]  /*14620*/  LDG.E R4, desc[UR48][R4.64] ;  /* 0x0000003004047981 */ /* 0x000168000c1e1900 */
.L_x_958:
        /* <DEDUP_REMOVED lines=8> */
.L_x_1041:
[----:B------:R-:W-:Y:S05]  /*146b0*/  BSYNC B2 ;  /* 0x0000000000027941 */ /* 0x000fea0003800000 */
.L_x_959:
[----:B------:R-:W-:Y:S04]  /*146c0*/  BSSY B2, `(.L_x_961) ;  /* 0x0000007000027945 */ /* 0x000fe80003800000 */
[----:B------:R-:W-:Y:S05]  /*146d0*/  @P1 BRA `(.L_x_962) ;  /* 0x0000000000141947 */ /* 0x000fea0003800000 */
[----:B------:R-:W-:Y:S01]  /*146e0*/  ISETP.NE.AND P0, PT, R28, RZ, PT ;  /* 0x000000ff1c00720c */ /* 0x000fe20003f05270 */
[----:B0-----:R-:W-:-:S04]  /*146f0*/  IMAD.MOV.U32 R2, RZ, RZ, 0x6000 ;  /* 0x00006000ff027424 */ /* 0x001fc800078e00ff */
[----:B------:R1:W-:Y:S08]  /*14700*/  SYNCS.ARRIVE.TRANS64 RZ, [R3+URZ+0x2d830], R2 ;  /* 0x02d8300203ff79a7 */ /* 0x0003f0000800003f */
[----:B------:R-:W-:Y:S05]  /*14710*/  @!P0 BRA `(.L_x_962) ;  /* 0x0000000000048947 */ /* 0x000fea0003800000 */
[----:B------:R-:W-:Y:S01]  /*14720*/  BPT.TRAP 0x1 ;  /* 0x000000040000795c */ /* 0x000fe20000300000 */
.L_x_962:
[----:B------:R-:W-:Y:S05]  /*14730*/  BSYNC B2 ;  /* 0x0000000000027941 */ /* 0x000fea0003800000 */
.L_x_961:
        /* <DEDUP_REMOVED lines=11> */
.L_x_963:
        /* <DEDUP_REMOVED lines=16> */
.L_x_964:
        /* <DEDUP_REMOVED lines=16> */
.L_x_965:
        /* <DEDUP_REMOVED lines=15> */
.L_x_1042:
[----:B------:R-:W-:Y:S05]  /*14ae0*/  BSYNC B2 ;  /* 0x0000000000027941 */ /* 0x000fea0003800000 */
.L_x_966:
[----:B------:R-:W-:Y:S01]  /*14af0*/  BSSY B2, `(.L_x_968) ;  /* 0x0000009000027945 */ /* 0x000fe20003800000 */
[----:B------:R-:W-:Y:S02]  /*14b00*/  IMAD.MOV.U32 R2, RZ, RZ, 0x0 ;  /* 0x00000000ff027424 */ /* 0x000fe400078e00ff */
[----:B0-----:R-:W-:Y:S01]  /*14b10*/  IMAD.MOV.U32 R3, RZ, RZ, 0x14f00000 ;  /* 0x14f00000ff037424 */ /* 0x001fe200078e00ff */
[----:B------:R-:W-:Y:S06]  /*14b20*/  @P1 BRA `(.L_x_969) ;  /* 0x0000000000141947 */ /* 0x000fec0003800000 */
[----:B------:R-:W-:Y:S01]  /*14b30*/  ISETP.NE.AND P0, PT, R28, RZ, PT ;  /* 0x000000ff1c00720c */ /* 0x000fe20003f05270 */
[----:B------:R-:W-:-:S04]  /*14b40*/  IMAD.MOV.U32 R13, RZ, RZ, 0x6000 ;  /* 0x00006000ff0d7424 */ /* 0x000fc800078e00ff */
[----:B------:R0:W-:Y:S08]  /*14b50*/  SYNCS.ARRIVE.TRANS64 RZ, [R12+URZ+0x50], R13 ;  /* 0x0000500d0cff79a7 */ /* 0x0001f0000800003f */
[----:B------:R-:W-:Y:S05]  /*14b60*/  @!P0 BRA `(.L_x_969) ;  /* 0x0000000000048947 */ /* 0x000fea0003800000 */
[----:B------:R-:W-:Y:S01]  /*14b70*/  BPT.TRAP 0x1 ;  /* 0x000000040000795c */ /* 0x000fe20000300000 */
.L_x_969:
[----:B------:R-:W-:Y:S05]  /*14b80*/  BSYNC B2 ;  /* 0x0000000000027941 */ /* 0x000fea0003800000 */
.L_x_968:
[----:B------:R-:W-:Y:S01]  /*14b90*/  R2UR UR6, R2 ;  /* 0x00000000020672ca */ /* 0x000fe200000e0000 */
[----:B------:R-:W-:Y:S01]  /*14ba0*/  IMAD R16, R16, 0x6000, R17 ;  /* 0x0000600010107824 */ /* 0x000fe200078e0211 */
[----:B------:R-:W-:Y:S01]  /*14bb0*/  R2UR UR7, R3 ;  /* 0x00000000030772ca */ /* 0x000fe200000e0000 */
[----:B------:R-:W-:Y:S01]  /*14bc0*/  UIADD3 UR4, UP0, UR46, 0x470, URZ ;  /* 0x000004702e047890 */ /* 0x000fe2000ff1e03f */
[----:B------:R-:W-:Y:S01]  /*14bd0*/  R2UR UR10, R5 ;  /* 0x00000000050a72ca */ /* 0x000fe200000e0000 */
[----:B------:R-:W-:Y:S01]  /*14be0*/  IMAD.SHL.U32 R5, R22, 0x80, RZ ;  /* 0x0000008016057824 */ /* 0x000fe200078e00ff */
[----:B------:R-:W-:Y:S01]  /*14bf0*/  PLOP3.LUT P0, PT, PT, PT, PT, 0x80, 0x0 ;  /* 0x000000000000781c */ /* 0x000fe20003f0f070 */
[----:B0-----:R-:W-:Y:S01]  /*14c00*/  VIADD R12, R12, 0x50 ;  /* 0x000000500c0c7836 */ /* 0x001fe20000000000 */
[----:B------:R-:W-:Y:S01]  /*14c10*/  UIADD3.X UR5, URZ, UR47, URZ, UP0, !UPT ;  /* 0x0000002f3f057290 */ /* 0x000fe200087fe43f */
[----:B------:R-:W-:-:S11]  /*14c20*/  VIADD R13, R16, 0x400 ;  /* 0x00000400100d7836 */ /* 0x000fd60000000000 */
.L_x_970:
        /* <DEDUP_REMOVED lines=15> */
.L_x_971:
        /* <DEDUP_REMOVED lines=15> */
.L_x_972:
        /* <DEDUP_REMOVED lines=12> */
.L_x_957:
[----:B------:R-:W-:Y:S05]  /*14ed0*/  BSYNC B1 ;  /* 0x0000000000017941 */ /* 0x000fea0003800000 */
.L_x_956:
[----:B------:R-:W-:Y:S01]  /*14ee0*/  LOP3.LUT P1, RZ, R19, 0x2, RZ, 0xc0, !PT ;  /* 0x0000000213ff7812 */ /* 0x000fe2000782c0ff */
[----:B------:R-:W-:Y:S01]  /*14ef0*/  VIADD R16, R7, 0x1 ;  /* 0x0000000107107836 */ /* 0x000fe20000000000 */
[----:B------:R-:W-:Y:S01]  /*14f00*/  BSSY B1, `(.L_x_973) ;  /* 0x00000a7000017945 */ /* 0x000fe20003800000 */
[----:B------:R-:W-:-:S03]  /*14f10*/  VIADD R9, R6, 0xffffffff ;  /* 0xffffffff06097836 */ /* 0x000fc60000000000 */
        /* <DEDUP_REMOVED lines=26> */
.L_x_975:
[----:B------:R-:W-:Y:S01]  /*150c0*/  IMAD R2, R16, 0x8, R17 ;  /* 0x0000000810027824 */ /* 0x000fe200078e0211 */
[----:B------:R-:W-:Y:S01]  /*150d0*/  SHF.L.U32 R3, R24, 0x1f, RZ ;  /* 0x0000001f18037819 */ /* 0x000fe200000006ff */
[----:B------:R-:W-:Y:S03]  /*150e0*/  BSSY B2, `(.L_x_976) ;  /* 0x0000003000027945 */ /* 0x000fe60003800000 */
[----:B------:R-:W1:Y:S02]  /*150f0*/  SYNCS.PHASECHK.TRANS64.TRYWAIT P0, [R2+URZ+0x2d840], R3 ;  /* 0x02d84003020075a7 */ /* 0x000e64000800017f */
[----:B-1----:R-:W-:Y:S05]  /*15100*/  @!P0 BRA `(.L_x_977) ;  /* 0x0000002000648947 */ /* 0x002fea0003800000 */
.L_x_1043:
[----:B------:R-:W-:Y:S05]  /*15110*/  BSYNC B2 ;  /* 0x0000000000027941 */ /* 0x000fea0003800000 */
.L_x_976:
[----:B0-----:R-:W0:Y:S01]  /*15120*/  S2R R5, SR_TID.X ;  /* 0x0000000000057919 */ /* 0x001e220000002100 */
[----:B------:R-:W-:Y:S01]  /*15130*/  BSSY B2, `(.L_x_978) ;  /* 0x0000009000027945 */ /* 0x000fe20003800000 */
[----:B0-----:R-:W-:-:S04]  /*15140*/  LOP3.LUT R5, R5, 0x7f, RZ, 0xc0, !PT ;  /* 0x0000007f05057812 */ /* 0x001fc800078ec0ff */
[----:B------:R-:W-:-:S13]  /*15150*/  ISETP.NE.AND P1, PT, R5, RZ, PT ;  /* 0x000000ff0500720c */ /* 0x000fda0003f25270 */
[----:B------:R-:W-:Y:S05]  /*15160*/  @P1 BRA `(.L_x_979) ;  /* 0x0000000000141947 */ /* 0x000fea0003800000 */
[----:B------:R-:W-:Y:S01]  /*15170*/  ISETP.NE.AND P0, PT, R28, RZ, PT ;  /* 0x000000ff1c00720c */ /* 0x000fe20003f05270 */
[----:B-1----:R-:W-:-:S04]  /*15180*/  IMAD.MOV.U32 R3, RZ, RZ, 0x6000 ;  /* 0x00006000ff037424 */ /* 0x002fc800078e00ff */
[----:B------:R0:W-:Y:S08]  /*15190*/  SYNCS.ARRIVE.TRANS64 RZ, [R2+URZ+0x2d830], R3 ;  /* 0x02d8300302ff79a7 */ /* 0x0001f0000800003f */
[----:B------:R-:W-:Y:S05]  /*151a0*/  @!P0 BRA `(.L_x_979) ;  /* 0x0000000000048947 */ /* 0x000fea0003800000 */
[----:B------:R-:W-:Y:S01]  /*151b0*/  BPT.TRAP 0x1 ;  /* 0x000000040000795c */ /* 0x000fe20000300000 */
.L_x_979:
[----:B------:R-:W-:Y:S05]  /*151c0*/  BSYNC B2 ;  /* 0x0000000000027941 */ /* 0x000fea0003800000 */
.L_x_978:
[----:B------:R-:W-:Y:S01]  /*151d0*/  IMAD.MOV.U32 R5, RZ, RZ, RZ ;  /* 0x000000ffff057224 */ /* 0x000fe200078e00ff */
[----:B------:R-:W-:Y:S01]  /*151e0*/  UIADD3 UR4, UP0, UR46, 0x370, URZ ;  /* 0x000003702e047890 */ /* 0x000fe2000ff1e03f */
[C---:B01----:R-:W-:Y:S01]  /*151f0*/  IMAD R3, R16.reuse, 0x8, R0 ;  /* 0x0000000810037824 */ /* 0x043fe200078e0200 */
[----:B------:R-:W-:Y:S01]  /*15200*/  PLOP3.LUT P0, PT, PT, PT, PT, 0x80, 0x0 ;  /* 0x000000000000781c */ /* 0x000fe20003f0f070 */
[----:B------:R-:W-:Y:S01]  /*15210*/  IMAD R13, R16, 0x6000, R17 ;  /* 0x00006000100d7824 */ /* 0x000fe200078e0211 */
[----:B------:R-:W-:Y:S01]  /*15220*/  R2UR UR10, R5 ;  /* 0x00000000050a72ca */ /* 0x000fe200000e0000 */
[----:B------:R-:W-:Y:S01]  /*15230*/  VIADD R3, R3, 0x30 ;  /* 0x0000003003037836 */ /* 0x000fe20000000000 */
[----:B------:R-:W-:Y:S01]  /*15240*/  UIADD3.X UR5, URZ, UR47, URZ, UP0, !UPT ;  /* 0x0000002f3f057290 */ /* 0x000fe200087fe43f */
[----:B------:R-:W-:Y:S01]  /*15250*/  IMAD.SHL.U32 R2, R10, 0x80, RZ ;  /* 0x000000800a027824 */ /* 0x000fe200078e00ff */
[----:B------:R-:W-:Y:S01]  /*15260*/  UMOV UR6, 0x0 ;  /* 0x0000000000067882 */ /* 0x000fe20000000000 */
[----:B------:R-:W-:Y:S01]  /*15270*/  VIADD R11, R13, 0x15400 ;  /* 0x000154000d0b7836 */ /* 0x000fe20000000000 */
[----:B------:R-:W-:-:S09]  /*15280*/  UMOV UR7, 0x14f00000 ;  /* 0x14f0000000077882 */ /* 0x000fd20000000000 */
.L_x_980:
        /* <DEDUP_REMOVED lines=16> */
.L_x_981:
        /* <DEDUP_REMOVED lines=16> */
.L_x_982:
        /* <DEDUP_REMOVED lines=15> */
.L_x_1044:
[----:B------:R-:W-:Y:S05]  /*15580*/  BSYNC B2 ;  /* 0x0000000000027941 */ /* 0x000fea0003800000 */
.L_x_983:
[----:B------:R-:W-:Y:S01]  /*15590*/  BSSY B2, `(.L_x_985) ;  /* 0x0000009000027945 */ /* 0x000fe20003800000 */
[----:B0-----:R-:W-:Y:S02]  /*155a0*/  IMAD.MOV.U32 R2, RZ, RZ, 0x0 ;  /* 0x00000000ff027424 */ /* 0x001fe400078e00ff */
[----:B------:R-:W-:Y:S01]  /*155b0*/  IMAD.MOV.U32 R3, RZ, RZ, 0x14f00000 ;  /* 0x14f00000ff037424 */ /* 0x000fe200078e00ff */
[----:B------:R-:W-:Y:S06]  /*155c0*/  @P1 BRA `(.L_x_986) ;  /* 0x0000000000141947 */ /* 0x000fec0003800000 */
[----:B------:R-:W-:Y:S01]  /*155d0*/  ISETP.NE.AND P0, PT, R28, RZ, PT ;  /* 0x000000ff1c00720c */ /* 0x000fe20003f05270 */
[----:B------:R-:W-:-:S04]  /*155e0*/  IMAD.MOV.U32 R13, RZ, RZ, 0x6000 ;  /* 0x00006000ff0d7424 */ /* 0x000fc800078e00ff */
[----:B------:R0:W-:Y:S08]  /*155f0*/  SYNCS.ARRIVE.TRANS64 RZ, [R8+URZ+0x50], R13 ;  /* 0x0000500d08ff79a7 */ /* 0x0001f0000800003f */
[----:B------:R-:W-:Y:S05]  /*15600*/  @!P0 BRA `(.L_x_986) ;  /* 0x0000000000048947 */ /* 0x000fea0003800000 */
[----:B------:R-:W-:Y:S01]  /*15610*/  BPT.TRAP 0x1 ;  /* 0x000000040000795c */ /* 0x000fe20000300000 */
.L_x_986:
[----:B------:R-:W-:Y:S05]  /*15620*/  BSYNC B2 ;  /* 0x0000000000027941 */ /* 0x000fea0003800000 */
.L_x_985:
        /* <DEDUP_REMOVED lines=10> */
.L_x_987:
        /* <DEDUP_REMOVED lines=15> */
.L_x_988:
        /* <DEDUP_REMOVED lines=15> */
.L_x_989:
        /* <DEDUP_REMOVED lines=12> */
.L_x_974:
[----:B------:R-:W-:Y:S05]  /*15970*/  BSYNC B1 ;  /* 0x0000000000017941 */ /* 0x000fea0003800000 */
.L_x_973:
[----:B------:R-:W-:Y:S01]  /*15980*/  ISETP.GT.AND P0, PT, R9, UR39, PT ;  /* 0x0000002709007c0c */ /* 0x000fe2000bf04270 */
[----:B------:R-:W-:-:S12]  /*15990*/  VIADD R6, R6, 0xfffffffe ;  /* 0xfffffffe06067836 */ /* 0x000fd80000000000 */
[----:B------:R-:W-:Y:S05]  /*159a0*/  @P0 BRA `(.L_x_990) ;  /* 0xffffffe800a80947 */ /* 0x000fea000383ffff */
.L_x_955:
[----:B------:R-:W-:Y:S05]  /*159b0*/  BSYNC B0 ;  /* 0x0000000000007941 */ /* 0x000fea0003800000 */
.L_x_936:
[----:B------:R-:W1:Y:S01]  /*159c0*/  S2R R0, SR_TID.X ;  /* 0x0000000000007919 */ /* 0x000e620000002100 */
[----:B------:R-:W-:Y:S01]  /*159d0*/  BSSY B0, `(.L_x_991) ;  /* 0x0000010000007945 */ /* 0x000fe20003800000 */
[----:B-1----:R-:W-:-:S04]  /*159e0*/  LOP3.LUT R6, R0, 0x7f, RZ, 0xc0, !PT ;  /* 0x0000007f00067812 */ /* 0x002fc800078ec0ff */
[----:B------:R-:W-:-:S13]  /*159f0*/  ISETP.NE.AND P1, PT, R6, RZ, PT ;  /* 0x000000ff0600720c */ /* 0x000fda0003f25270 */
[----:B------:R-:W-:Y:S05]  /*15a00*/  @P1 BRA `(.L_x_992) ;  /* 0x0000000000301947 */ /* 0x000fea0003800000 */
[----:B------:R-:W1:Y:S01]  /*15a10*/  S2R R5, SR_LANEID ;  /* 0x0000000000057919 */ /* 0x000e620000000000 */
[----:B------:R-:W-:Y:S01]  /*15a20*/  VOTEU.ANY UR4, UPT, PT ;  /* 0x0000000000047886 */ /* 0x000fe200038e0100 */
[----:B0-----:R-:W0:Y:S01]  /*15a30*/  LDC.64 R2, c[0x0][0xc80] ;  /* 0x00032000ff027b82 */ /* 0x001e220000000a00 */
[----:B------:R-:W1:Y:S02]  /*15a40*/  FLO.U32 R0, UR4 ;  /* 0x0000000400007d00 */ /* 0x000e6400080e0000 */
[----:B-1----:R-:W-:-:S06]  /*15a50*/  ISETP.EQ.U32.AND P0, PT, R0, R5, PT ;  /* 0x000000050000720c */ /* 0x002fcc0003f02070 */
[----:B------:R-:W0:Y:S07]  /*15a60*/  POPC R5, UR4 ;  /* 0x0000000400057d09 */ /* 0x000e2e0008000000 */
[----:B0-----:R-:W2:Y:S01]  /*15a70*/  @P0 ATOMG.E.ADD.STRONG.GPU PT, R3, desc[UR48][R2.64], R5 ;  /* 0x00000005020309a8 */ /* 0x001ea200081ee1f0 */
[----:B------:R-:W0:Y:S02]  /*15a80*/  S2R R4, SR_LTMASK ;  /* 0x0000000000047919 */ /* 0x000e240000003900 */
[----:B0-----:R-:W-:-:S04]  /*15a90*/  LOP3.LUT R4, R4, UR4, RZ, 0xc0, !PT ;  /* 0x0000000404047c12 */ /* 0x001fc8000f8ec0ff */
[----:B------:R-:W0:Y:S01]  /*15aa0*/  POPC R27, R4 ;  /* 0x00000004001b7309 */ /* 0x000e220000000000 */
[----:B--2---:R-:W0:Y:S02]  /*15ab0*/  SHFL.IDX PT, R0, R3, R0, 0x1f ;  /* 0x00001f0003007589 */ /* 0x004e2400000e0000 */
[----:B0-----:R-:W-:-:S07]  /*15ac0*/  IADD3 R27, R0, UR42, R27 ;  /* 0x0000002a001b7c10 */ /* 0x001fce000fffe01b */
.L_x_992:
[----:B------:R-:W-:Y:S05]  /*15ad0*/  BSYNC B0 ;  /* 0x0000000000007941 */ /* 0x000fea0003800000 */
.L_x_991:
[----:B------:R-:W-:Y:S01]  /*15ae0*/  LOP3.LUT P0, RZ, R19, 0x2, RZ, 0xc0, !PT ;  /* 0x0000000213ff7812 */ /* 0x000fe2000780c0ff */
[----:B------:R-:W-:-:S12]  /*15af0*/  BSSY B0, `(.L_x_993) ;  /* 0x0000043000007945 */ /* 0x000fd80003800000 */
[----:B------:R-:W-:Y:S05]  /*15b00*/  @!P0 BRA `(.L_x_994) ;  /* 0x0000000400048947 */ /* 0x000fea0003800000 */
[----:B------:R-:W-:Y:S01]  /*15b10*/  IMAD R3, R16, 0x8, R17 ;  /* 0x0000000810037824 */ /* 0x000fe200078e0211 */
[----:B------:R-:W-:Y:S01]  /*15b20*/  SHF.L.U32 R0, R24, 0x1f, RZ ;  /* 0x0000001f18007819 */ /* 0x000fe200000006ff */
[----:B------:R-:W-:Y:S01]  /*15b30*/  BSSY B1, `(.L_x_995) ;  /* 0x0000004000017945 */ /* 0x000fe20003800000 */
[----:B------:R-:W-:Y:S02]  /*15b40*/  ISETP.NE.AND P2, PT, R6, RZ, PT ;  /* 0x000000ff0600720c */ /* 0x000fe40003f45270 */
[----:B------:R-:W1:Y:S02]  /*15b50*/  SYNCS.PHASECHK.TRANS64.TRYWAIT P0, [R3+URZ+0x2d860], R0 ;  /* 0x02d86000030075a7 */ /* 0x000e64000800017f */
[----:B-1----:R-:W-:Y:S09]  /*15b60*/  @!P0 BRA `(.L_x_996) ;  /* 0x0000001400f48947 */ /* 0x002ff20003800000 */
.L_x_1045:
[----:B------:R-:W-:Y:S05]  /*15b70*/  BSYNC B1 ;  /* 0x0000000000017941 */ /* 0x000fea0003800000 */
.L_x_995:
[----:B------:R-:W-:Y:S04]  /*15b80*/  BSSY B1, `(.L_x_997) ;  /* 0x0000007000017945 */ /* 0x000fe80003800000 */
[----:B------:R-:W-:Y:S05]  /*15b90*/  @P2 BRA `(.L_x_998) ;  /* 0x0000000000142947 */ /* 0x000fea0003800000 */
[----:B------:R-:W-:Y:S01]  /*15ba0*/  ISETP.NE.AND P0, PT, R28, RZ, PT ;  /* 0x000000ff1c00720c */ /* 0x000fe20003f05270 */
[----:B-1----:R-:W-:-:S04]  /*15bb0*/  IMAD.MOV.U32 R0, RZ, RZ, 0x6000 ;  /* 0x00006000ff007424 */ /* 0x002fc800078e00ff */
[----:B------:R2:W-:Y:S08]  /*15bc0*/  SYNCS.ARRIVE.TRANS64 RZ, [R3+URZ+0x2d850], R0 ;  /* 0x02d8500003ff79a7 */ /* 0x0005f0000800003f */
[----:B------:R-:W-:Y:S05]  /*15bd0*/  @!P0 BRA `(.L_x_998) ;  /* 0x0000000000048947 */ /* 0x000fea0003800000 */
[----:B------:R-:W-:Y:S01]  /*15be0*/  BPT.TRAP 0x1 ;  /* 0x000000040000795c */ /* 0x000fe20000300000 */
.L_x_998:
[----:B------:R-:W-:Y:S05]  /*15bf0*/  BSYNC B1 ;  /* 0x0000000000017941 */ /* 0x000fea0003800000 */
.L_x_997:
[----:B-12---:R-:W-:Y:S01]  /*15c00*/  IMAD R0, R16, 0x6000, R17 ;  /* 0x0000600010007824 */ /* 0x006fe200078e0211 */
[----:B------:R-:W-:Y:S01]  /*15c10*/  UIADD3 UR4, UP0, UR46, 0x470, URZ ;  /* 0x000004702e047890 */ /* 0x000fe2000ff1e03f */
[----:B0-----:R-:W-:Y:S01]  /*15c20*/  VIADD R2, R3, 0x2d850 ;  /* 0x0002d85003027836 */ /* 0x001fe20000000000 */
[----:B------:R-:W-:Y:S01]  /*15c30*/  PLOP3.LUT P0, PT, PT, PT, PT, 0x80, 0x0 ;  /* 0x000000000000781c */ /* 0x000fe20003f0f070 */
[----:B------:R-:W-:Y:S01]  /*15c40*/  IMAD.SHL.U32 R22, R22, 0x80, RZ ;  /* 0x0000008016167824 */ /* 0x000fe200078e00ff */
[----:B------:R-:W-:Y:S01]  /*15c50*/  UIADD3.X UR5, URZ, UR47, URZ, UP0, !UPT ;  /* 0x0000002f3f057290 */ /* 0x000fe200087fe43f */
[----:B------:R-:W-:Y:S01]  /*15c60*/  VIADD R3, R0, 0x400 ;  /* 0x0000040000037836 */ /* 0x000fe20000000000 */
[----:B------:R-:W-:Y:S01]  /*15c70*/  UMOV UR6, 0x0 ;  /* 0x0000000000067882 */ /* 0x000fe20000000000 */
[----:B------:R-:W-:Y:S01]  /*15c80*/  UMOV UR7, 0x14f00000 ;  /* 0x14f0000000077882 */ /* 0x000fe20000000000 */
[----:B------:R-:W-:-:S08]  /*15c90*/  UMOV UR10, URZ ;  /* 0x0000003f000a7c82 */ /* 0x000fd00008000000 */
.L_x_999:
        /* <DEDUP_REMOVED lines=15> */
.L_x_1000:
        /* <DEDUP_REMOVED lines=15> */
.L_x_1001:
        /* <DEDUP_REMOVED lines=9> */
[----:B-1----:R-:W-:Y:S05]  /*15f10*/  @P0 BRA.U.ANY `(.L_x_1001) ;  /* 0xfffffffd00d80947 */ /* 0x002fea000393ffff */
.L_x_994:
[----:B------:R-:W-:Y:S05]  /*15f20*/  BSYNC B0 ;  /* 0x0000000000007941 */ /* 0x000fea0003800000 */
.L_x_993:
[----:B------:R-:W-:-:S05]  /*15f30*/  VIADD R16, R16, 0x1 ;  /* 0x0000000110107836 */ /* 0x000fca0000000000 */
[----:B------:R-:W-:-:S04]  /*15f40*/  ISETP.NE.AND P0, PT, R16, 0x2, PT ;  /* 0x000000021000780c */ /* 0x000fc80003f05270 */
[----:B------:R-:W-:Y:S02]  /*15f50*/  SEL R3, RZ, 0x1, P0 ;  /* 0x00000001ff037807 */ /* 0x000fe40000000000 */
[----:B------:R-:W-:Y:S02]  /*15f60*/  SEL R16, R16, RZ, P0 ;  /* 0x000000ff10107207 */ /* 0x000fe40000000000 */
[----:B------:R-:W-:-:S07]  /*15f70*/  LOP3.LUT R24, R24, R3, RZ, 0x3c, !PT ;  /* 0x0000000318187212 */ /* 0x000fce00078e3cff */
.L_x_918:
[----:B------:R-:W-:Y:S05]  /*15f80*/  BSYNC B7 ;  /* 0x0000000000077941 */ /* 0x000fea0003800000 */
.L_x_916:
[----:B------:R-:W-:-:S13]  /*15f90*/  LOP3.LUT P0, RZ, R19, 0x4, RZ, 0xc0, !PT ;  /* 0x0000000413ff7812 */ /* 0x000fda000780c0ff */
[----:B------:R-:W-:Y:S05]  /*15fa0*/  @!P0 BRA `(.L_x_1002) ;  /* 0x0000000000248947 */ /* 0x000fea0003800000 */
[----:B------:R-:W-:Y:S05]  /*15fb0*/  WARPSYNC.ALL ;  /* 0x0000000000007948 */ /* 0x000fea0003800000 */
[----:B------:R-:W1:Y:S08]  /*15fc0*/  S2UR UR5, SR_CgaCtaId ;  /* 0x00000000000579c3 */ /* 0x000e700000008800 */
[----:B------:R-:W-:Y:S06]  /*15fd0*/  BAR.SYNC.DEFER_BLOCKING 0x5, 0x200 ;  /* 0x0148000000007b1d */ /* 0x000fec0000010000 */
[----:B------:R-:W-:-:S02]  /*15fe0*/  UMOV UR4, 0x400 ;  /* 0x0000040000047882 */ /* 0x000fc40000000000 */
[----:B-1----:R-:W-:-:S06]  /*15ff0*/  ULEA UR4, UR5, UR4, 0x18 ;  /* 0x0000000405047291 */ /* 0x002fcc000f8ec03f */
[----:B0-----:R-:W-:-:S05]  /*16000*/  IMAD.U32 R17, RZ, RZ, UR4 ;  /* 0x00000004ff117e24 */ /* 0x001fca000f8e00ff */
[----:B------:R0:W1:Y:S01]  /*16010*/  LDS R27, [R17+0x2d8d0] ;  /* 0x02d8d000111b7984 */ /* 0x0000620000000800 */
[----:B------:R-:W-:Y:S06]  /*16020*/  BAR.ARV 0x4, 0x200 ;  /* 0x0108000000007b1d */ /* 0x000fec0000002000 */
[----:B------:R-:W-:Y:S05]  /*16030*/  BRA `(.L_x_1003) ;  /* 0x00000000002c7947 */ /* 0x000fea0003800000 */
.L_x_1002:
[----:B------:R-:W-:-:S03]  /*16040*/  UMOV UR4, 0xffffffff ;  /* 0xffffffff00047882 */ /* 0x000fc60000000000 */
[----:B------:R-:W-:Y:S05]  /*16050*/  BRA.DIV UR4, `(.L_x_1004) ;  /* 0x0000001204cc7947 */ /* 0x000fea000b800000 */
[----:B------:R1:W2:Y:S02]  /*16060*/  SHFL.IDX PT, R14, R27, RZ, 0x1f ;  /* 0x00001fff1b0e7589 */ /* 0x0002a400000e0000 */
.L_x_1048:
[----:B------:R-:W0:Y:S01]  /*16070*/  @!P1 S2R R3, SR_CgaCtaId ;  /* 0x0000000000039919 */ /* 0x000e220000008800 */
[----:B------:R-:W-:Y:S05]  /*16080*/  WARPSYNC.ALL ;  /* 0x0000000000007948 */ /* 0x000fea0003800000 */
[----:B------:R-:W-:Y:S01]  /*16090*/  BAR.SYNC.DEFER_BLOCKING 0x4, 0x200 ;  /* 0x0108000000007b1d */ /* 0x000fe20000010000 */
[----:B------:R-:W-:-:S04]  /*160a0*/  @!P1 MOV R0, 0x400 ;  /* 0x0000040000009802 */ /* 0x000fc80000000f00 */
[----:B0-----:R-:W-:-:S05]  /*160b0*/  @!P1 LEA R17, R3, R0, 0x18 ;  /* 0x0000000003119211 */ /* 0x001fca00078ec0ff */
[----:B------:R1:W-:Y:S02]  /*160c0*/  @!P1 STS [R17+0x2d8d0], R27 ;  /* 0x02d8d01b11009388 */ /* 0x0003e40000000800 */
[----:B-12---:R-:W-:Y:S01]  /*160d0*/  IMAD.MOV.U32 R27, RZ, RZ, R14 ;  /* 0x000000ffff1b7224 */ /* 0x006fe200078e000e */
[----:B------:R-:W-:Y:S06]  /*160e0*/  BAR.ARV 0x5, 0x200 ;  /* 0x0148000000007b1d */ /* 0x000fec0000002000 */
.L_x_1003:
[----:B------:R-:W-:Y:S02]  /*160f0*/  ULDC UR4, c[0x0][0xc38] ;  /* 0x00030e0000047ab9 */ /* 0x000fe40000000800 */
[----:B-1----:R-:W-:-:S13]  /*16100*/  ISETP.GE.AND P0, PT, R27, UR4, PT ;  /* 0x000000041b007c0c */ /* 0x002fda000bf06270 */
[----:B------:R-:W-:Y:S05]  /*16110*/  @!P0 BRA `(.L_x_1005) ;  /* 0xffffffb800088947 */ /* 0x000fea000383ffff */
.L_x_907:
[----:B------:R-:W1:Y:S01]  /*16120*/  S2R R3, SR_CgaCtaId ;  /* 0x0000000000037919 */ /* 0x000e620000008800 */
[----:B------:R-:W-:Y:S01]  /*16130*/  VIADD R29, R29, 0x1 ;  /* 0x000000011d1d7836 */ /* 0x000fe20000000000 */
[----:B------:R-:W-:Y:S01]  /*16140*/  MOV R2, 0x400 ;  /* 0x0000040000027802 */ /* 0x000fe20000000f00 */
[----:B------:R-:W-:Y:S03]  /*16150*/  BSSY B0, `(.L_x_1006) ;  /* 0x0000008000007945 */ /* 0x000fe60003800000 */
[----:B------:R-:W-:-:S04]  /*16160*/  LEA.HI R0, R29, R29, RZ, 0x1 ;  /* 0x0000001d1d007211 */ /* 0x000fc800078f08ff */
[----:B------:R-:W-:-:S05]  /*16170*/  LOP3.LUT R0, R0, 0xfffffffe, RZ, 0xc0, !PT ;  /* 0xfffffffe00007812 */ /* 0x000fca00078ec0ff */
[----:B------:R-:W-:-:S05]  /*16180*/  IMAD.IADD R0, R29, 0x1, -R0 ;  /* 0x000000011d007824 */ /* 0x000fca00078e0a00 */
[----:B------:R-:W-:Y:S02]  /*16190*/  SHF.L.U32 R0, R0, 0x1f, RZ ;  /* 0x0000001f00007819 */ /* 0x000fe400000006ff */
[----:B-1----:R-:W-:-:S04]  /*161a0*/  LEA R9, R3, R2, 0x18 ;  /* 0x0000000203097211 */ /* 0x002fc800078ec0ff */
[----:B------:R-:W1:Y:S02]  /*161b0*/  SYNCS.PHASECHK.TRANS64.TRYWAIT P0, [R9+URZ+0x2d820], R0 ;  /* 0x02d82000090075a7 */ /* 0x000e64000800017f */
[----:B-1----:R-:W-:Y:S05]  /*161c0*/  @!P0 BRA `(.L_x_1007) ;  /* 0x0000001000988947 */ /* 0x002fea0003800000 */
.L_x_1049:
[----:B------:R-:W-:Y:S05]  /*161d0*/  BSYNC B0 ;  /* 0x0000000000007941 */ /* 0x000fea0003800000 */
.L_x_1006:
[----:B------:R-:W-:-:S03]  /*161e0*/  UMOV UR4, 0xffffffff ;  /* 0xffffffff00047882 */ /* 0x000fc60000000000 */
[----:B------:R-:W-:Y:S05]  /*161f0*/  BRA.DIV UR4, `(.L_x_1008) ;  /* 0x0000001204a07947 */ /* 0x000fea000b800000 */
[----:B-1----:R-:W1:Y:S02]  /*16200*/  S2R R0, SR_TID.X ;  /* 0x0000000000007919 */ /* 0x002e640000002100 */
[----:B-1----:R-:W-:-:S04]  /*16210*/  SHF.R.U32.HI R0, RZ, 0x5, R0 ;  /* 0x00000005ff007819 */ /* 0x002fc80000011600 */
[----:B------:R-:W-:-:S05]  /*16220*/  LOP3.LUT R0, R0, 0x3, RZ, 0xc0, !PT ;  /* 0x0000000300007812 */ /* 0x000fca00078ec0ff */
[----:B------:R1:W2:Y:S02]  /*16230*/  SHFL.IDX PT, R14, R0, RZ, 0x1f ;  /* 0x00001fff000e7589 */ /* 0x0002a400000e0000 */
.L_x_1052:
[----:B--2---:R-:W-:Y:S01]  /*16240*/  ISETP.NE.AND P0, PT, R14, RZ, PT ;  /* 0x000000ff0e00720c */ /* 0x004fe20003f05270 */
[----:B------:R-:W-:-:S12]  /*16250*/  BSSY B0, `(.L_x_1009) ;  /* 0x0000024000007945 */ /* 0x000fd80003800000 */
[----:B------:R-:W-:Y:S05]  /*16260*/  @P0 BRA `(.L_x_1010) ;  /* 0x0000000000880947 */ /* 0x000fea0003800000 */
[----:B------:R-:W-:-:S03]  /*16270*/  UMOV UR4, 0xffffffff ;  /* 0xffffffff00047882 */ /* 0x000fc60000000000 */
[----:B------:R-:W-:Y:S05]  /*16280*/  BRA.DIV UR4, `(.L_x_1011) ;  /* 0x0000001204b07947 */ /* 0x000fea000b800000 */
[----:B------:R-:W-:-:S13]  /*16290*/  ELECT P6, URZ, PT ;  /* 0x00000000003f782f */ /* 0x000fda00038c0000 */
.L_x_1055:
[----:B------:R-:W-:Y:S05]  /*162a0*/  @!P6 BRA `(.L_x_1010) ;  /* 0x000000000078e947 */ /* 0x000fea0003800000 */
[----:B------:R-:W-:-:S06]  /*162b0*/  ULOP3.LUT UR4, UR38, 0x2, URZ, 0xfc, !UPT ;  /* 0x0000000226047892 */ /* 0x000fcc000f8efc3f */
[----:B-1----:R-:W-:-:S05]  /*162c0*/  IMAD.U32 R0, RZ, RZ, UR4 ;  /* 0x00000004ff007e24 */ /* 0x002fca000f8e00ff */
[----:B------:R-:W-:-:S13]  /*162d0*/  ISETP.NE.AND P2, PT, R0, 0x3, PT ;  /* 0x000000030000780c */ /* 0x000fda0003f45270 */
[----:B------:R-:W-:Y:S05]  /*162e0*/  @!P2 BRA `(.L_x_1012) ;  /* 0x000000000004a947 */ /* 0x000fea0003800000 */
[----:B------:R-:W-:Y:S01]  /*162f0*/  BPT.TRAP 0x1 ;  /* 0x000000040000795c */ /* 0x000fe20000300000 */
.L_x_1012:
[----:B------:R-:W-:Y:S01]  /*16300*/  VIADD R3, R9, 0x2d840 ;  /* 0x0002d84009037836 */ /* 0x000fe20000000000 */
[----:B------:R-:W-:Y:S01]  /*16310*/  SHF.L.U32 R2, R24, 0x1f, RZ ;  /* 0x0000001f18027819 */ /* 0x000fe200000006ff */
[C---:B------:R-:W-:Y:S02]  /*16320*/  VIADD R0, R16.reuse, 0x1 ;  /* 0x0000000110007836 */ /* 0x040fe40000000000 */
[----:B------:R-:W-:-:S03]  /*16330*/  IMAD R7, R16, 0x8, R3 ;  /* 0x0000000810077824 */ /* 0x000fc600078e0203 */
[C---:B------:R-:W-:Y:S01]  /*16340*/  ISETP.NE.AND P1, PT, R0.reuse, 0x2, PT ;  /* 0x000000020000780c */ /* 0x040fe20003f25270 */
[----:B------:R-:W1:Y:S03]  /*16350*/  SYNCS.PHASECHK.TRANS64.TRYWAIT P0, [R7+URZ], R2 ;  /* 0x00000002070075a7 */ /* 0x000e66000800017f */
[----:B------:R-:W-:Y:S02]  /*16360*/  SEL R5, RZ, 0x1, P1 ;  /* 0x00000001ff057807 */ /* 0x000fe40000800000 */
[----:B------:R-:W-:Y:S02]  /*16370*/  SEL R4, R0, RZ, P1 ;  /* 0x000000ff00047207 */ /* 0x000fe40000800000 */
[----:B------:R-:W-:-:S03]  /*16380*/  LOP3.LUT R0, R24, R5, RZ, 0x3c, !PT ;  /* 0x0000000518007212 */ /* 0x000fc600078e3cff */
[----:B------:R-:W-:Y:S01]  /*16390*/  IMAD R3, R4, 0x8, R3 ;  /* 0x0000000804037824 */ /* 0x000fe200078e0203 */
[----:B------:R-:W-:Y:S01]  /*163a0*/  SHF.L.U32 R0, R0, 0x1f, RZ ;  /* 0x0000001f00007819 */ /* 0x000fe200000006ff */
[----:B-1----:R-:W-:Y:S06]  /*163b0*/  @!P0 BRA `(.L_x_1013) ;  /* 0x0000001000848947 */ /* 0x002fec0003800000 */
.L_x_1056:
[----:B------:R-:W2:Y:S02]  /*163c0*/  SYNCS.PHASECHK.TRANS64.TRYWAIT P0, [R3+URZ], R0 ;  /* 0x00000000030075a7 */ /* 0x000ea4000800017f */
[----:B--2---:R-:W-:Y:S05]  /*163d0*/  @!P0 BRA `(.L_x_1014) ;  /* 0x0000001000908947 */ /* 0x004fea0003800000 */
.L_x_1057:
[----:B------:R-:W-:Y:S05]  /*163e0*/  @!P2 BRA `(.L_x_1015) ;  /* 0x000000000004a947 */ /* 0x000fea0003800000 */
[----:B------:R-:W-:Y:S01]  /*163f0*/  BPT.TRAP 0x1 ;  /* 0x000000040000795c */ /* 0x000fe20000300000 */
.L_x_1015:
[----:B--2---:R-:W-:-:S04]  /*16400*/  VIADD R3, R9, 0x2d860 ;  /* 0x0002d86009037836 */ /* 0x004fc80000000000 */
[----:B------:R-:W-:-:S04]  /*16410*/  IMAD R5, R16, 0x8, R3 ;  /* 0x0000000810057824 */ /* 0x000fc800078e0203 */
[----:B------:R-:W2:Y:S02]  /*16420*/  SYNCS.PHASECHK.TRANS64.TRYWAIT P0, [R5+URZ], R2 ;  /* 0x00000002050075a7 */ /* 0x000ea4000800017f */
[----:B--2---:R-:W-:Y:S05]  /*16430*/  @!P0 BRA `(.L_x_1016) ;  /* 0x00000010008c8947 */ /* 0x004fea0003800000 */
.L_x_1058:
[----:B------:R-:W-:-:S07]  /*16440*/  IMAD R3, R4, 0x8, R3 ;  /* 0x0000000804037824 */ /* 0x000fce00078e0203 */
.L_x_1017:
[----:B---3--:R3:W4:Y:S02]  /*16450*/  SYNCS.PHASECHK.TRANS64.TRYWAIT P0, [R3+URZ], R0 ;  /* 0x00000000030075a7 */ /* 0x008724000800017f */
[----:B----4-:R-:W-:Y:S05]  /*16460*/  @!P0 NANOSLEEP.SYNCS 0x989680 ;  /* 0x009896800000895d */ /* 0x010fea0003900000 */
[----:B------:R-:W4:Y:S02]  /*16470*/  @!P0 SYNCS.PHASECHK.TRANS64 P0, [R3+URZ], R0 ;  /* 0x00000000030085a7 */ /* 0x000f24000800007f */
[----:B----4-:R-:W-:Y:S05]  /*16480*/  @!P0 BRA `(.L_x_1017) ;  /* 0xfffffffc00f08947 */ /* 0x010fea000383ffff */
.L_x_1010:
[----:B------:R-:W-:Y:S05]  /*16490*/  BSYNC B0 ;  /* 0x0000000000007941 */ /* 0x000fea0003800000 */
.L_x_1009:
[----:B------:R-:W-:Y:S05]  /*164a0*/  EXIT ;  /* 0x000000000000794d */ /* 0x000fea0003800000 */
.L_x_828:
[----:B0-----:R-:W-:-:S04]  /*164b0*/  IMAD.U32 R3, RZ, RZ, UR42 ;  /* 0x0000002aff037e24 */ /* 0x001fc8000f8e00ff */
[----:B------:R0:W1:Y:S03]  /*164c0*/  SYNCS.PHASECHK.TRANS64.TRYWAIT P1, [R3+URZ+0x2d800], R0 ;  /* 0x02d80000030075a7 */ /* 0x000066000802017f */
[----:B-1----:R-:W-:Y:S05]  /*164d0*/  @!P1 NANOSLEEP.SYNCS 0x989680 ;  /* 0x009896800000995d */ /* 0x002fea0003900000 */
[----:B------:R-:W1:Y:S02]  /*164e0*/  @!P1 SYNCS.PHASECHK.TRANS64 P1, [R3+URZ+0x2d800], R0 ;  /* 0x02d80000030095a7 */ /* 0x000e64000802007f */
[----:B-1----:R-:W-:Y:S05]  /*164f0*/  @!P1 BRA `(.L_x_828) ;  /* 0xfffffffc00ec9947 */ /* 0x002fea000383ffff */
[----:B------:R-:W-:Y:S05]  /*16500*/  BRA `(.L_x_1018) ;  /* 0xfffffeb400987947 */ /* 0x000fea000383ffff */
.L_x_832:
[----:B-1----:R1:W2:Y:S02]  /*16510*/  SYNCS.PHASECHK.TRANS64.TRYWAIT P2, [R90+URZ+0x2d830], R3 ;  /* 0x02d830035a0075a7 */ /* 0x0022a4000804017f */
[----:B--2---:R-:W-:Y:S05]  /*16520*/  @!P2 NANOSLEEP.SYNCS 0x989680 ;  /* 0x009896800000a95d */ /* 0x004fea0003900000 */
[----:B------:R-:W2:Y:S02]  /*16530*/  @!P2 SYNCS.PHASECHK.TRANS64 P2, [R90+URZ+0x2d830], R3 ;  /* 0x02d830035a00a5a7 */ /* 0x000ea4000804007f */
[----:B--2---:R-:W-:Y:S05]  /*16540*/  @!P2 BRA `(.L_x_832) ;  /* 0xfffffffc00f0a947 */ /* 0x004fea000383ffff */
[----:B------:R-:W-:Y:S05]  /*16550*/  BRA `(.L_x_831) ;  /* 0xfffffeb400bc7947 */ /* 0x000fea000383ffff */
.L_x_848:
[----:B--2---:R-:W-:-:S04]  /*16560*/  IMAD.U32 R6, RZ, RZ, UR6 ;  /* 0x00000006ff067e24 */ /* 0x004fc8000f8e00ff */
[----:B------:R2:W3:Y:S03]  /*16570*/  SYNCS.PHASECHK.TRANS64.TRYWAIT P2, [R6+URZ+0x2d830], R5 ;  /* 0x02d83005060075a7 */ /* 0x0004e6000804017f */
[----:B---3--:R-:W-:Y:S05]  /*16580*/  @!P2 NANOSLEEP.SYNCS 0x989680 ;  /* 0x009896800000a95d */ /* 0x008fea0003900000 */
[----:B------:R-:W3:Y:S02]  /*16590*/  @!P2 SYNCS.PHASECHK.TRANS64 P2, [R6+URZ+0x2d830], R5 ;  /* 0x02d830050600a5a7 */ /* 0x000ee4000804007f */
[----:B---3--:R-:W-:Y:S05]  /*165a0*/  @!P2 BRA `(.L_x_848) ;  /* 0xfffffffc00eca947 */ /* 0x008fea000383ffff */
[----:B------:R-:W-:Y:S05]  /*165b0*/  BRA `(.L_x_845) ;  /* 0xfffffef000b07947 */ /* 0x000fea000383ffff */
.L_x_852:
[----:B-1----:R-:W-:-:S04]  /*165c0*/  IMAD.U32 R6, RZ, RZ, UR6 ;  /* 0x00000006ff067e24 */ /* 0x002fc8000f8e00ff */
[----:B------:R1:W2:Y:S03]  /*165d0*/  SYNCS.PHASECHK.TRANS64.TRYWAIT P2, [R6+URZ+0x2d850], R5 ;  /* 0x02d85005060075a7 */ /* 0x0002a6000804017f */
[----:B--2---:R-:W-:Y:S05]  /*165e0*/  @!P2 NANOSLEEP.SYNCS 0x989680 ;  /* 0x009896800000a95d */ /* 0x004fea0003900000 */
[----:B------:R-:W2:Y:S02]  /*165f0*/  @!P2 SYNCS.PHASECHK.TRANS64 P2, [R6+URZ+0x2d850], R5 ;  /* 0x02d850050600a5a7 */ /* 0x000ea4000804007f */
[----:B--2---:R-:W-:Y:S05]  /*16600*/  @!P2 BRA `(.L_x_852) ;  /* 0xfffffffc00eca947 */ /* 0x004fea000383ffff */
[----:B------:R-:W-:Y:S05]  /*16610*/  BRA `(.L_x_849) ;  /* 0xfffffef400507947 */ /* 0x000fea000383ffff */
.L_x_869:
[----:B-1----:R-:W-:-:S04]  /*16620*/  IMAD.U32 R9, RZ, RZ, UR6 ;  /* 0x00000006ff097e24 */ /* 0x002fc8000f8e00ff */
[----:B------:R1:W2:Y:S03]  /*16630*/  SYNCS.PHASECHK.TRANS64.TRYWAIT P3, [R9+URZ+0x2d830], R4 ;  /* 0x02d83004090075a7 */ /* 0x0002a6000806017f */
[----:B--2---:R-:W-:Y:S05]  /*16640*/  @!P3 NANOSLEEP.SYNCS 0x989680 ;  /* 0x009896800000b95d */ /* 0x004fea0003900000 */
[----:B------:R-:W2:Y:S02]  /*16650*/  @!P3 SYNCS.PHASECHK.TRANS64 P3, [R9+URZ+0x2d830], R4 ;  /* 0x02d830040900b5a7 */ /* 0x000ea4000806007f */
[----:B--2---:R-:W-:Y:S05]  /*16660*/  @!P3 BRA `(.L_x_869) ;  /* 0xfffffffc00ecb947 */ /* 0x004fea000383ffff */
[----:B------:R-:W-:Y:S05]  /*16670*/  BRA `(.L_x_866) ;  /* 0xffffff2c008c7947 */ /* 0x000fea000383ffff */
.L_x_873:
[----:B-1----:R-:W-:-:S04]  /*16680*/  IMAD.U32 R9, RZ, RZ, UR6 ;  /* 0x00000006ff097e24 */ /* 0x002fc8000f8e00ff */
[----:B------:R1:W2:Y:S03]  /*16690*/  SYNCS.PHASECHK.TRANS64.TRYWAIT P2, [R9+URZ+0x2d850], R4 ;  /* 0x02d85004090075a7 */ /* 0x0002a6000804017f */
[----:B--2---:R-:W-:Y:S05]  /*166a0*/  @!P2 NANOSLEEP.SYNCS 0x989680 ;  /* 0x009896800000a95d */ /* 0x004fea0003900000 */
[----:B------:R-:W2:Y:S02]  /*166b0*/  @!P2 SYNCS.PHASECHK.TRANS64 P2, [R9+URZ+0x2d850], R4 ;  /* 0x02d850040900a5a7 */ /* 0x000ea4000804007f */
[----:B--2---:R-:W-:Y:S05]  /*166c0*/  @!P2 BRA `(.L_x_873) ;  /* 0xfffffffc00eca947 */ /* 0x004fea000383ffff */
[----:B------:R-:W-:Y:S05]  /*166d0*/  BRA `(.L_x_870) ;  /* 0xffffff30002c7947 */ /* 0x000fea000383ffff */
.L_x_879:
[----:B--2---:R-:W-:-:S04]  /*166e0*/  IMAD.U32 R7, RZ, RZ, UR6 ;  /* 0x00000006ff077e24 */ /* 0x004fc8000f8e00ff */
[----:B------:R2:W3:Y:S03]  /*166f0*/  SYNCS.PHASECHK.TRANS64.TRYWAIT P3, [R7+URZ+0x2d830], R4 ;  /* 0x02d83004070075a7 */ /* 0x0004e6000806017f */
[----:B---3--:R-:W-:Y:S05]  /*16700*/  @!P3 NANOSLEEP.SYNCS 0x989680 ;  /* 0x009896800000b95d */ /* 0x008fea0003900000 */
[----:B------:R-:W3:Y:S02]  /*16710*/  @!P3 SYNCS.PHASECHK.TRANS64 P3, [R7+URZ+0x2d830], R4 ;  /* 0x02d830040700b5a7 */ /* 0x000ee4000806007f */
[----:B---3--:R-:W-:Y:S05]  /*16720*/  @!P3 BRA `(.L_x_879) ;  /* 0xfffffffc00ecb947 */ /* 0x008fea000383ffff */
[----:B------:R-:W-:Y:S05]  /*16730*/  BRA `(.L_x_876) ;  /* 0xffffff5400987947 */ /* 0x000fea000383ffff */
.L_x_883:
[----:B-1----:R-:W-:-:S04]  /*16740*/  IMAD.U32 R7, RZ, RZ, UR6 ;  /* 0x00000006ff077e24 */ /* 0x002fc8000f8e00ff */
[----:B------:R1:W2:Y:S03]  /*16750*/  SYNCS.PHASECHK.TRANS64.TRYWAIT P2, [R7+URZ+0x2d850], R4 ;  /* 0x02d85004070075a7 */ /* 0x0002a6000804017f */
[----:B--2---:R-:W-:Y:S05]  /*16760*/  @!P2 NANOSLEEP.SYNCS 0x989680 ;  /* 0x009896800000a95d */ /* 0x004fea0003900000 */
[----:B------:R-:W2:Y:S02]  /*16770*/  @!P2 SYNCS.PHASECHK.TRANS64 P2, [R7+URZ+0x2d850], R4 ;  /* 0x02d850040700a5a7 */ /* 0x000ea4000804007f */
[----:B--2---:R-:W-:Y:S05]  /*16780*/  @!P2 BRA `(.L_x_883) ;  /* 0xfffffffc00eca947 */ /* 0x004fea000383ffff */
[----:B------:R-:W-:Y:S05]  /*16790*/  BRA `(.L_x_880) ;  /* 0xffffff5800387947 */ /* 0x000fea000383ffff */
.L_x_896:
[----:B--2---:R-:W-:-:S04]  /*167a0*/  IMAD.U32 R5, RZ, RZ, UR9 ;  /* 0x00000009ff057e24 */ /* 0x004fc8000f8e00ff */
[----:B------:R2:W4:Y:S03]  /*167b0*/  SYNCS.PHASECHK.TRANS64.TRYWAIT P0, [R5+URZ+0x2d850], R0 ;  /* 0x02d85000050075a7 */ /* 0x000526000800017f */
[----:B----4-:R-:W-:Y:S05]  /*167c0*/  @!P0 NANOSLEEP.SYNCS 0x989680 ;  /* 0x009896800000895d */ /* 0x010fea0003900000 */
[----:B------:R-:W4:Y:S02]  /*167d0*/  @!P0 SYNCS.PHASECHK.TRANS64 P0, [R5+URZ+0x2d850], R0 ;  /* 0x02d85000050085a7 */ /* 0x000f24000800007f */
[----:B----4-:R-:W-:Y:S05]  /*167e0*/  @!P0 BRA `(.L_x_896) ;  /* 0xfffffffc00ec8947 */ /* 0x010fea000383ffff */
[----:B------:R-:W-:Y:S05]  /*167f0*/  BRA `(.L_x_895) ;  /* 0xffffff8c00787947 */ /* 0x000fea000383ffff */
.L_x_924:
[----:B------:R-:W-:Y:S02]  /*16800*/  IMAD.MOV.U32 R13, RZ, RZ, R20 ;  /* 0x000000ffff0d7224 */ /* 0x000fe400078e0014 */
[----:B------:R-:W-:Y:S02]  /*16810*/  IMAD.MOV.U32 R12, RZ, RZ, RZ ;  /* 0x000000ffff0c7224 */ /* 0x000fe400078e00ff */
[----:B------:R-:W-:Y:S02]  /*16820*/  IMAD.MOV.U32 R11, RZ, RZ, 0x1f ;  /* 0x0000001fff0b7424 */ /* 0x000fe400078e00ff */
[----:B------:R-:W-:-:S07]  /*16830*/  IMAD.MOV.U32 R15, RZ, RZ, -0x1 ;  /* 0xffffffffff0f7424 */ /* 0x000fce00078e00ff */
[----:B------:R-:W-:Y:S05]  /*16840*/  WARPSYNC.COLLECTIVE R15, `(.L_x_1019) ;  /* 0x000000000f087348 */ /* 0x000fea0003c00000 */
[----:B------:R0:W1:Y:S02]  /*16850*/  SHFL.IDX P6, R14, R13, R12, R11 ;  /* 0x0000000c0d0e7389 */ /* 0x00006400000c000b */
[----:B01----:R-:W-:Y:S01]  /*16860*/  ENDCOLLECTIVE ;  /* 0x000000000000791b */ /* 0x003fe20003800000 */
.L_x_1019:
[----:B------:R-:W-:Y:S05]  /*16870*/  BRA `(.L_x_1020) ;  /* 0xffffffbc00c47947 */ /* 0x000fea000383ffff */
.L_x_926:
[----:B------:R-:W-:Y:S01]  /*16880*/  BSSY B0, `(.L_x_1021) ;  /* 0x0000006000007945 */ /* 0x000fe20003800000 */
[----:B------:R-:W-:-:S07]  /*16890*/  IMAD.MOV.U32 R15, RZ, RZ, -0x1 ;  /* 0xffffffffff0f7424 */ /* 0x000fce00078e00ff */
[----:B0-----:R-:W-:Y:S05]  /*168a0*/  WARPSYNC.COLLECTIVE R15, `(.L_x_1022) ;  /* 0x000000000f0c7348 */ /* 0x001fea0003c00000 */
[----:B------:R-:W-:Y:S02]  /*168b0*/  ELECT P6, UR62, PT ;  /* 0x00000000003e782f */ /* 0x000fe400038c0000 */
[----:B------:R-:W-:Y:S01]  /*168c0*/  MOV R14, UR62 ;  /* 0x0000003e000e7c02 */ /* 0x000fe20008000f00 */
[----:B0-----:R-:W-:Y:S10]  /*168d0*/  ENDCOLLECTIVE ;  /* 0x000000000000791b */ /* 0x001ff40003800000 */
.L_x_1022:
[----:B------:R-:W-:Y:S05]  /*168e0*/  BSYNC B0 ;  /* 0x0000000000007941 */ /* 0x000fea0003800000 */
.L_x_1021:
[----:B------:R-:W-:Y:S05]  /*168f0*/  BRA `(.L_x_1023) ;  /* 0xffffffbc00c47947 */ /* 0x000fea000383ffff */
.L_x_928:
[----:B-1----:R1:W2:Y:S02]  /*16900*/  SYNCS.PHASECHK.TRANS64.TRYWAIT P0, [R3+URZ+0x2d840], R0 ;  /* 0x02d84000030075a7 */ /* 0x0022a4000800017f */
[----:B--2---:R-:W-:Y:S05]  /*16910*/  @!P0 NANOSLEEP.SYNCS 0x989680 ;  /* 0x009896800000895d */ /* 0x004fea0003900000 */
[----:B------:R-:W2:Y:S02]  /*16920*/  @!P0 SYNCS.PHASECHK.TRANS64 P0, [R3+URZ+0x2d840], R0 ;  /* 0x02d84000030085a7 */ /* 0x000ea4000800007f */
[----:B--2---:R-:W-:Y:S05]  /*16930*/  @!P0 BRA `(.L_x_928) ;  /* 0xfffffffc00f08947 */ /* 0x004fea000383ffff */
[----:B------:R-:W-:Y:S05]  /*16940*/  BRA `(.L_x_1024) ;  /* 0xffffffc000207947 */ /* 0x000fea000383ffff */
.L_x_932:
[----:B------:R-:W-:Y:S02]  /*16950*/  IMAD.MOV.U32 R13, RZ, RZ, R4 ;  /* 0x000000ffff0d7224 */ /* 0x000fe400078e0004 */
[----:B------:R-:W-:Y:S02]  /*16960*/  IMAD.MOV.U32 R12, RZ, RZ, RZ ;  /* 0x000000ffff0c7224 */ /* 0x000fe400078e00ff */
[----:B------:R-:W-:Y:S02]  /*16970*/  IMAD.MOV.U32 R11, RZ, RZ, 0x1c1f ;  /* 0x00001c1fff0b7424 */ /* 0x000fe400078e00ff */
[----:B------:R-:W-:Y:S02]  /*16980*/  IMAD.MOV.U32 R15, RZ, RZ, -0x1 ;  /* 0xffffffffff0f7424 */ /* 0x000fe400078e00ff */
[----:B------:R-:W-:-:S07]  /*16990*/  VIADD R6, R21, UR41 ;  /* 0x0000002915067c36 */ /* 0x000fce0008000000 */
[----:B------:R-:W-:Y:S05]  /*169a0*/  WARPSYNC.COLLECTIVE R15, `(.L_x_1025) ;  /* 0x000000000f087348 */ /* 0x000fea0003c00000 */
[----:B------:R0:W1:Y:S02]  /*169b0*/  SHFL.IDX P6, R14, R13, R12, R11 ;  /* 0x0000000c0d0e7389 */ /* 0x00006400000c000b */
[----:B01----:R-:W-:Y:S01]  /*169c0*/  ENDCOLLECTIVE ;  /* 0x000000000000791b */ /* 0x003fe20003800000 */
.L_x_1025:
[----:B------:R-:W-:Y:S02]  /*169d0*/  VIADD R10, R6, 0x20 ;  /* 0x00000020060a7836 */ /* 0x000fe40000000000 */
[----:B------:R-:W-:Y:S02]  /*169e0*/  IMAD.MOV.U32 R13, RZ, RZ, R0 ;  /* 0x000000ffff0d7224 */ /* 0x000fe400078e0000 */
[----:B------:R-:W-:-:S07]  /*169f0*/  IMAD.MOV.U32 R2, RZ, RZ, R14 ;  /* 0x000000ffff027224 */ /* 0x000fce00078e000e */
[----:B------:R-:W-:Y:S05]  /*16a00*/  WARPSYNC.COLLECTIVE R15, `(.L_x_1026) ;  /* 0x000000000f087348 */ /* 0x000fea0003c00000 */
[----:B------:R0:W1:Y:S02]  /*16a10*/  SHFL.IDX P6, R14, R13, R12, R11 ;  /* 0x0000000c0d0e7389 */ /* 0x00006400000c000b */
[----:B01----:R-:W-:Y:S01]  /*16a20*/  ENDCOLLECTIVE ;  /* 0x000000000000791b */ /* 0x003fe20003800000 */
.L_x_1026:
[----:B------:R-:W-:Y:S02]  /*16a30*/  ULDC UR4, c[0x0][0x288] ;  /* 0x0000a20000047ab9 */ /* 0x000fe40000000800 */
[----:B------:R-:W-:-:S05]  /*16a40*/  IMAD R5, R9, UR4, RZ ;  /* 0x0000000409057c24 */ /* 0x000fca000f8e02ff */
[----:B------:R-:W-:Y:S01]  /*16a50*/  ISETP.GE.AND P4, PT, R6, R5, PT ;  /* 0x000000050600720c */ /* 0x000fe20003f86270 */
[----:B------:R-:W-:Y:S02]  /*16a60*/  IMAD.MOV.U32 R13, RZ, RZ, R4 ;  /* 0x000000ffff0d7224 */ /* 0x000fe400078e0004 */
[----:B------:R-:W-:-:S10]  /*16a70*/  IMAD.MOV.U32 R12, RZ, RZ, 0x1 ;  /* 0x00000001ff0c7424 */ /* 0x000fd400078e00ff */
[----:B------:R-:W-:-:S05]  /*16a80*/  @!P4 LEA R14, P3, R20, R14, 0x1 ;  /* 0x0000000e140ec211 */ /* 0x000fca00078608ff */
[----:B------:R-:W-:Y:S02]  /*16a90*/  @!P4 IMAD.X R3, RZ, RZ, R2, P3 ;  /* 0x000000ffff03c224 */ /* 0x000fe400018e0602 */
[----:B------:R-:W-:-:S07]  /*16aa0*/  @!P4 IMAD.MOV.U32 R2, RZ, RZ, R14 ;  /* 0x000000ffff02c224 */ /* 0x000fce00078e000e */
[----:B------:R-:W-:Y:S05]  /*16ab0*/  WARPSYNC.COLLECTIVE R15, `(.L_x_1027) ;  /* 0x000000000f087348 */ /* 0x000fea0003c00000 */
[----:B------:R0:W1:Y:S02]  /*16ac0*/  SHFL.IDX P6, R14, R13, R12, R11 ;  /* 0x0000000c0d0e7389 */ /* 0x00006400000c000b */
[----:B01----:R-:W-:Y:S01]  /*16ad0*/  ENDCOLLECTIVE ;  /* 0x000000000000791b */ /* 0x003fe20003800000 */
.L_x_1027:
        /* <DEDUP_REMOVED lines=8> */
[----:B------:R-:W-:Y:S02]  /*16b60*/  VIADD R10, R6, 0x40 ;  /* 0x00000040060a7836 */ /* 0x000fe40000000000 */
[----:B0-----:R-:W-:-:S08]  /*16b70*/  IMAD.MOV.U32 R2, RZ, RZ, R14 ;  /* 0x000000ffff027224 */ /* 0x001fd000078e000e */
[----:B------:R-:W-:Y:S05]  /*16b80*/  WARPSYNC.COLLECTIVE R15, `(.L_x_1028) ;  /* 0x000000000f087348 */ /* 0x000fea0003c00000 */
[----:B------:R0:W1:Y:S02]  /*16b90*/  SHFL.IDX P6, R14, R13, R12, R11 ;  /* 0x0000000c0d0e7389 */ /* 0x00006400000c000b */
[----:B01----:R-:W-:Y:S01]  /*16ba0*/  ENDCOLLECTIVE ;  /* 0x000000000000791b */ /* 0x003fe20003800000 */
.L_x_1028:
[----:B------:R-:W-:Y:S02]  /*16bb0*/  IMAD.MOV.U32 R13, RZ, RZ, R4 ;  /* 0x000000ffff0d7224 */ /* 0x000fe400078e0004 */
[----:B------:R-:W-:Y:S01]  /*16bc0*/  IMAD.MOV.U32 R12, RZ, RZ, 0x2 ;  /* 0x00000002ff0c7424 */ /* 0x000fe200078e00ff */
[----:B------:R-:W-:-:S05]  /*16bd0*/  @!P4 LEA R14, P3, R20, R14, 0x1 ;  /* 0x0000000e140ec211 */ /* 0x000fca00078608ff */
[----:B------:R-:W-:Y:S02]  /*16be0*/  @!P4 IMAD.X R9, RZ, RZ, R2, P3 ;  /* 0x000000ffff09c224 */ /* 0x000fe400018e0602 */
[----:B------:R-:W-:-:S07]  /*16bf0*/  @!P4 IMAD.MOV.U32 R2, RZ, RZ, R14 ;  /* 0x000000ffff02c224 */ /* 0x000fce00078e000e */
[----:B------:R-:W-:Y:S05]  /*16c00*/  WARPSYNC.COLLECTIVE R15, `(.L_x_1029) ;  /* 0x000000000f087348 */ /* 0x000fea0003c00000 */
[----:B------:R0:W1:Y:S02]  /*16c10*/  SHFL.IDX P6, R14, R13, R12, R11 ;  /* 0x0000000c0d0e7389 */ /* 0x00006400000c000b */
[----:B01----:R-:W-:Y:S01]  /*16c20*/  ENDCOLLECTIVE ;  /* 0x000000000000791b */ /* 0x003fe20003800000 */
.L_x_1029:
[----:B------:R-:W-:-:S05]  /*16c30*/  @!P4 IMAD.MOV.U32 R3, RZ, RZ, R9 ;  /* 0x000000ffff03c224 */ /* 0x000fca00078e0009 */
[----:B------:R-:W-:Y:S01]  /*16c40*/  @!PT LDS RZ, [RZ] ;  /* 0x00000000fffff984 */ /* 0x000fe20000000800 */
[----:B------:R-:W-:Y:S01]  /*16c50*/  @!PT LDS RZ, [RZ] ;  /* 0x00000000fffff984 */ /* 0x000fe20000000800 */
[----:B------:R-:W-:Y:S01]  /*16c60*/  @!PT LDS RZ, [RZ] ;  /* 0x00000000fffff984 */ /* 0x000fe20000000800 */
[----:B------:R-:W-:Y:S04]  /*16c70*/  @!P4 LDGSTS.E.BYPASS.LTC128B.128 [R26+0xcc00], desc[UR48][R2.64], !P0 ;  /* 0x0cc00000021acfae */ /* 0x000fe8000c101d70 */
[----:B------:R-:W-:Y:S01]  /*16c80*/  @!P4 LDGSTS.E.BYPASS.LTC128B.128 [R26+0xfc00], desc[UR48][R2.64+0x40], !P1 ;  /* 0x0fc00040021acfae */ /* 0x000fe2000c901d70 */
[----:B------:R-:W-:-:S03]  /*16c90*/  IMAD.MOV.U32 R13, RZ, RZ, R0 ;  /* 0x000000ffff0d7224 */ /* 0x000fc600078e0000 */
[----:B------:R0:W-:Y:S01]  /*16ca0*/  @!P4 LDGSTS.E.BYPASS.LTC128B.128 [R26+0x12c00], desc[UR48][R2.64+0x80], !P2 ;  /* 0x12c00080021acfae */ /* 0x0001e2000d101d70 */
[----:B------:R-:W-:Y:S01]  /*16cb0*/  ISETP.GE.AND P4, PT, R10, R5, PT ;  /* 0x000000050a00720c */ /* 0x000fe20003f86270 */
[----:B0-----:R-:W-:-:S12]  /*16cc0*/  IMAD.MOV.U32 R2, RZ, RZ, R14 ;  /* 0x000000ffff027224 */ /* 0x001fd800078e000e */
[----:B------:R-:W-:Y:S05]  /*16cd0*/  WARPSYNC.COLLECTIVE R15, `(.L_x_1030) ;  /* 0x000000000f087348 */ /* 0x000fea0003c00000 */
[----:B------:R0:W1:Y:S02]  /*16ce0*/  SHFL.IDX P6, R14, R13, R12, R11 ;  /* 0x0000000c0d0e7389 */ /* 0x00006400000c000b */
[----:B01----:R-:W-:Y:S01]  /*16cf0*/  ENDCOLLECTIVE ;  /* 0x000000000000791b */ /* 0x003fe20003800000 */
.L_x_1030:
        /* <DEDUP_REMOVED lines=8> */
.L_x_1031:
[----:B------:R-:W-:-:S05]  /*16d80*/  @!P4 IMAD.MOV.U32 R3, RZ, RZ, R9 ;  /* 0x000000ffff03c224 */ /* 0x000fca00078e0009 */
[----:B------:R-:W-:Y:S01]  /*16d90*/  @!PT LDS RZ, [RZ] ;  /* 0x00000000fffff984 */ /* 0x000fe20000000800 */
[----:B------:R-:W-:Y:S01]  /*16da0*/  @!PT LDS RZ, [RZ] ;  /* 0x00000000fffff984 */ /* 0x000fe20000000800 */
[----:B------:R-:W-:Y:S01]  /*16db0*/  @!PT LDS RZ, [RZ] ;  /* 0x00000000fffff984 */ /* 0x000fe20000000800 */
[----:B------:R0:W-:Y:S04]  /*16dc0*/  @!P4 LDGSTS.E.BYPASS.LTC128B.128 [R26+0xd400], desc[UR48][R2.64], !P0 ;  /* 0x0d400000021acfae */ /* 0x0001e8000c101d70 */
[----:B------:R0:W-:Y:S01]  /*16dd0*/  @!P4 LDGSTS.E.BYPASS.LTC128B.128 [R26+0x10400], desc[UR48][R2.64+0x40], !P1 ;  /* 0x10400040021acfae */ /* 0x0001e2000c901d70 */
[----:B------:R-:W-:-:S03]  /*16de0*/  IMAD.MOV.U32 R13, RZ, RZ, R0 ;  /* 0x000000ffff0d7224 */ /* 0x000fc600078e0000 */
[----:B------:R0:W-:Y:S01]  /*16df0*/  @!P4 LDGSTS.E.BYPASS.LTC128B.128 [R26+0x13400], desc[UR48][R2.64+0x80], !P2 ;  /* 0x13400080021acfae */ /* 0x0001e2000d101d70 */
[----:B------:R-:W-:-:S05]  /*16e00*/  VIADD R0, R6, 0x60 ;  /* 0x0000006006007836 */ /* 0x000fca0000000000 */
[----:B------:R-:W-:Y:S01]  /*16e10*/  ISETP.GE.AND P4, PT, R0, R5, PT ;  /* 0x000000050000720c */ /* 0x000fe20003f86270 */
[----:B------:R-:W-:Y:S02]  /*16e20*/  VIADD R0, R6, 0x80 ;  /* 0x0000008006007836 */ /* 0x000fe40000000000 */
[----:B------:R-:W-:-:S10]  /*16e30*/  IMAD.MOV.U32 R4, RZ, RZ, R14 ;  /* 0x000000ffff047224 */ /* 0x000fd400078e000e */
[----:B0-----:R-:W-:Y:S05]  /*16e40*/  WARPSYNC.COLLECTIVE R15, `(.L_x_1032) ;  /* 0x000000000f087348 */ /* 0x001fea0003c00000 */
[----:B------:R1:W2:Y:S02]  /*16e50*/  SHFL.IDX P6, R14, R13, R12, R11 ;  /* 0x0000000c0d0e7389 */ /* 0x0002a400000c000b */
[----:B012---:R-:W-:Y:S01]  /*16e60*/  ENDCOLLECTIVE ;  /* 0x000000000000791b */ /* 0x007fe20003800000 */
.L_x_1032:
[----:B------:R-:W-:Y:S02]  /*16e70*/  IMAD.MOV.U32 R13, RZ, RZ, R7 ;  /* 0x000000ffff0d7224 */ /* 0x000fe400078e0007 */
[----:B------:R-:W-:Y:S01]  /*16e80*/  IMAD.MOV.U32 R12, RZ, RZ, RZ ;  /* 0x000000ffff0c7224 */ /* 0x000fe200078e00ff */
[----:B------:R-:W-:-:S05]  /*16e90*/  @!P4 LEA R14, P3, R20, R14, 0x1 ;  /* 0x0000000e140ec211 */ /* 0x000fca00078608ff */
[----:B------:R-:W-:-:S08]  /*16ea0*/  @!P4 IMAD.MOV.U32 R2, RZ, RZ, R14 ;  /* 0x000000ffff02c224 */ /* 0x000fd000078e000e */
[----:B------:R-:W-:Y:S05]  /*16eb0*/  WARPSYNC.COLLECTIVE R15, `(.L_x_1033) ;  /* 0x000000000f087348 */ /* 0x000fea0003c00000 */
[----:B------:R0:W1:Y:S02]  /*16ec0*/  SHFL.IDX P6, R14, R13, R12, R11 ;  /* 0x0000000c0d0e7389 */ /* 0x00006400000c000b */
[----:B01----:R-:W-:Y:S01]  /*16ed0*/  ENDCOLLECTIVE ;  /* 0x000000000000791b */ /* 0x003fe20003800000 */
.L_x_1033:
[----:B------:R-:W-:-:S04]  /*16ee0*/  @!P4 IMAD.X R9, RZ, RZ, R4, P3 ;  /* 0x000000ffff09c224 */ /* 0x000fc800018e0604 */
[----:B------:R-:W-:-:S05]  /*16ef0*/  @!P4 IMAD.MOV.U32 R3, RZ, RZ, R9 ;  /* 0x000000ffff03c224 */ /* 0x000fca00078e0009 */
[----:B------:R-:W-:Y:S01]  /*16f00*/  @!PT LDS RZ, [RZ] ;  /* 0x00000000fffff984 */ /* 0x000fe20000000800 */
[----:B------:R-:W-:Y:S01]  /*16f10*/  @!PT LDS RZ, [RZ] ;  /* 0x00000000fffff984 */ /* 0x000fe20000000800 */
[----:B------:R-:W-:Y:S01]  /*16f20*/  @!PT LDS RZ, [RZ] ;  /* 0x00000000fffff984 */ /* 0x000fe20000000800 */
[----:B------:R0:W-:Y:S01]  /*16f30*/  @!P4 LDGSTS.E.BYPASS.LTC128B.128 [R26+0xdc00], desc[UR48][R2.64], !P0 ;  /* 0x0dc00000021acfae */ /* 0x0001e2000c101d70 */
[----:B------:R-:W-:-:S03]  /*16f40*/  IMAD.MOV.U32 R13, RZ, RZ, R8 ;  /* 0x000000ffff0d7224 */ /* 0x000fc600078e0008 */
[----:B------:R0:W-:Y:S04]  /*16f50*/  @!P4 LDGSTS.E.BYPASS.LTC128B.128 [R26+0x10c00], desc[UR48][R2.64+0x40], !P1 ;  /* 0x10c00040021acfae */ /* 0x0001e8000c901d70 */
[----:B------:R0:W-:Y:S01]  /*16f60*/  @!P4 LDGSTS.E.BYPASS.LTC128B.128 [R26+0x13c00], desc[UR48][R2.64+0x80], !P2 ;  /* 0x13c00080021acfae */ /* 0x0001e2000d101d70 */
[----:B------:R-:W-:Y:S01]  /*16f70*/  ISETP.GE.AND P4, PT, R0, R5, PT ;  /* 0x000000050000720c */ /* 0x000fe20003f86270 */
[----:B------:R-:W-:-:S12]  /*16f80*/  IMAD.MOV.U32 R0, RZ, RZ, R14 ;  /* 0x000000ffff007224 */ /* 0x000fd800078e000e */
[----:B0-----:R-:W-:Y:S05]  /*16f90*/  WARPSYNC.COLLECTIVE R15, `(.L_x_1034) ;  /* 0x000000000f087348 */ /* 0x001fea0003c00000 */
[----:B------:R1:W2:Y:S02]  /*16fa0*/  SHFL.IDX P6, R14, R13, R12, R11 ;  /* 0x0000000c0d0e7389 */ /* 0x0002a400000c000b */
[----:B012---:R-:W-:Y:S01]  /*16fb0*/  ENDCOLLECTIVE ;  /* 0x000000000000791b */ /* 0x007fe20003800000 */
.L_x_1034:
[----:B------:R-:W-:Y:S02]  /*16fc0*/  IMAD.MOV.U32 R13, RZ, RZ, R7 ;  /* 0x000000ffff0d7224 */ /* 0x000fe400078e0007 */
[----:B------:R-:W-:Y:S01]  /*16fd0*/  IMAD.MOV.U32 R12, RZ, RZ, 0x1 ;  /* 0x00000001ff0c7424 */ /* 0x000fe200078e00ff */
[----:B------:R-:W-:-:S05]  /*16fe0*/  @!P4 LEA R14, P3, R20, R14, 0x1 ;  /* 0x0000000e140ec211 */ /* 0x000fca00078608ff */
[----:B------:R-:W-:-:S08]  /*16ff0*/  @!P4 IMAD.MOV.U32 R2, RZ, RZ, R14 ;  /* 0x000000ffff02c224 */ /* 0x000fd000078e000e */
[----:B------:R-:W-:Y:S05]  /*17000*/  WARPSYNC.COLLECTIVE R15, `(.L_x_1035) ;  /* 0x000000000f087348 */ /* 0x000fea0003c00000 */
[----:B------:R0:W1:Y:S02]  /*17010*/  SHFL.IDX P6, R14, R13, R12, R11 ;  /* 0x0000000c0d0e7389 */ /* 0x00006400000c000b */
[----:B01----:R-:W-:Y:S01]  /*17020*/  ENDCOLLECTIVE ;  /* 0x000000000000791b */ /* 0x003fe20003800000 */
.L_x_1035:
        /* <DEDUP_REMOVED lines=13> */
.L_x_1036:
[----:B------:R-:W-:Y:S05]  /*17100*/  BRA `(.L_x_1037) ;  /* 0xffffffc400587947 */ /* 0x000fea000383ffff */
.L_x_935:
[----:B0-----:R0:W1:Y:S02]  /*17110*/  SYNCS.PHASECHK.TRANS64.TRYWAIT P0, [R17+URZ+0x2d820], R2 ;  /* 0x02d82002110075a7 */ /* 0x001064000800017f */
[----:B-1----:R-:W-:Y:S05]  /*17120*/  @!P0 NANOSLEEP.SYNCS 0x989680 ;  /* 0x009896800000895d */ /* 0x002fea0003900000 */
[----:B------:R-:W1:Y:S02]  /*17130*/  @!P0 SYNCS.PHASECHK.TRANS64 P0, [R17+URZ+0x2d820], R2 ;  /* 0x02d82002110085a7 */ /* 0x000e64000800007f */
[----:B-1----:R-:W-:Y:S05]  /*17140*/  @!P0 BRA `(.L_x_935) ;  /* 0xfffffffc00f08947 */ /* 0x002fea000383ffff */
[----:B------:R-:W-:Y:S05]  /*17150*/  BRA `(.L_x_1038) ;  /* 0xffffffc400b87947 */ /* 0x000fea000383ffff */
.L_x_942:
[----:B0-----:R0:W1:Y:S02]  /*17160*/  SYNCS.PHASECHK.TRANS64.TRYWAIT P0, [R3+URZ+0x2d840], R2 ;  /* 0x02d84002030075a7 */ /* 0x001064000800017f */
[----:B-1----:R-:W-:Y:S05]  /*17170*/  @!P0 NANOSLEEP.SYNCS 0x989680 ;  /* 0x009896800000895d */ /* 0x002fea0003900000 */
[----:B------:R-:W1:Y:S02]  /*17180*/  @!P0 SYNCS.PHASECHK.TRANS64 P0, [R3+URZ+0x2d840], R2 ;  /* 0x02d84002030085a7 */ /* 0x000e64000800007f */
[----:B-1----:R-:W-:Y:S05]  /*17190*/  @!P0 BRA `(.L_x_942) ;  /* 0xfffffffc00f08947 */ /* 0x002fea000383ffff */
[----:B------:R-:W-:Y:S05]  /*171a0*/  BRA `(.L_x_1039) ;  /* 0xffffffc8006c7947 */ /* 0x000fea000383ffff */
.L_x_949:
[----:B0-----:R0:W1:Y:S02]  /*171b0*/  SYNCS.PHASECHK.TRANS64.TRYWAIT P0, [R2+URZ+0x60], R3 ;  /* 0x00006003020075a7 */ /* 0x001064000800017f */
[----:B-1----:R-:W-:Y:S05]  /*171c0*/  @!P0 NANOSLEEP.SYNCS 0x989680 ;  /* 0x009896800000895d */ /* 0x002fea0003900000 */
[----:B------:R-:W1:Y:S02]  /*171d0*/  @!P0 SYNCS.PHASECHK.TRANS64 P0, [R2+URZ+0x60], R3 ;  /* 0x00006003020085a7 */ /* 0x000e64000800007f */
[----:B-1----:R-:W-:Y:S05]  /*171e0*/  @!P0 BRA `(.L_x_949) ;  /* 0xfffffffc00f08947 */ /* 0x002fea000383ffff */
[----:B------:R-:W-:Y:S05]  /*171f0*/  BRA `(.L_x_1040) ;  /* 0xffffffcc00647947 */ /* 0x000fea000383ffff */
.L_x_960:
[----:B0-----:R0:W1:Y:S02]  /*17200*/  SYNCS.PHASECHK.TRANS64.TRYWAIT P0, [R3+URZ+0x2d840], R2 ;  /* 0x02d84002030075a7 */ /* 0x001064000800017f */
[----:B-1----:R-:W-:Y:S05]  /*17210*/  @!P0 NANOSLEEP.SYNCS 0x989680 ;  /* 0x009896800000895d */ /* 0x002fea0003900000 */
[----:B------:R-:W1:Y:S02]  /*17220*/  @!P0 SYNCS.PHASECHK.TRANS64 P0, [R3+URZ+0x2d840], R2 ;  /* 0x02d84002030085a7 */ /* 0x000e64000800007f */
[----:B-1----:R-:W-:Y:S05]  /*17230*/  @!P0 BRA `(.L_x_960) ;  /* 0xfffffffc00f08947 */ /* 0x002fea000383ffff */
[----:B------:R-:W-:Y:S05]  /*17240*/  BRA `(.L_x_1041) ;  /* 0xffffffd400187947 */ /* 0x000fea000383ffff */
.L_x_967:
[----:B0-----:R0:W1:Y:S02]  /*17250*/  SYNCS.PHASECHK.TRANS64.TRYWAIT P0, [R12+URZ+0x60], R3 ;  /* 0x000060030c0075a7 */ /* 0x001064000800017f */
[----:B-1----:R-:W-:Y:S05]  /*17260*/  @!P0 NANOSLEEP.SYNCS 0x989680 ;  /* 0x009896800000895d */ /* 0x002fea0003900000 */
[----:B------:R-:W1:Y:S02]  /*17270*/  @!P0 SYNCS.PHASECHK.TRANS64 P0, [R12+URZ+0x60], R3 ;  /* 0x000060030c0085a7 */ /* 0x000e64000800007f */
[----:B-1----:R-:W-:Y:S05]  /*17280*/  @!P0 BRA `(.L_x_967) ;  /* 0xfffffffc00f08947 */ /* 0x002fea000383ffff */
[----:B------:R-:W-:Y:S05]  /*17290*/  BRA `(.L_x_1042) ;  /* 0xffffffd800107947 */ /* 0x000fea000383ffff */
.L_x_977:
[----:B-1----:R1:W2:Y:S02]  /*172a0*/  SYNCS.PHASECHK.TRANS64.TRYWAIT P0, [R2+URZ+0x2d840], R3 ;  /* 0x02d84003020075a7 */ /* 0x0022a4000800017f */
[----:B--2---:R-:W-:Y:S05]  /*172b0*/  @!P0 NANOSLEEP.SYNCS 0x989680 ;  /* 0x009896800000895d */ /* 0x004fea0003900000 */
[----:B------:R-:W2:Y:S02]  /*172c0*/  @!P0 SYNCS.PHASECHK.TRANS64 P0, [R2+URZ+0x2d840], R3 ;  /* 0x02d84003020085a7 */ /* 0x000ea4000800007f */
[----:B--2---:R-:W-:Y:S05]  /*172d0*/  @!P0 BRA `(.L_x_977) ;  /* 0xfffffffc00f08947 */ /* 0x004fea000383ffff */
[----:B------:R-:W-:Y:S05]  /*172e0*/  BRA `(.L_x_1043) ;  /* 0xffffffdc00887947 */ /* 0x000fea000383ffff */
.L_x_984:
[----:B0-----:R0:W1:Y:S02]  /*172f0*/  SYNCS.PHASECHK.TRANS64.TRYWAIT P0, [R8+URZ+0x60], R2 ;  /* 0x00006002080075a7 */ /* 0x001064000800017f */
[----:B-1----:R-:W-:Y:S05]  /*17300*/  @!P0 NANOSLEEP.SYNCS 0x989680 ;  /* 0x009896800000895d */ /* 0x002fea0003900000 */
[----:B------:R-:W1:Y:S02]  /*17310*/  @!P0 SYNCS.PHASECHK.TRANS64 P0, [R8+URZ+0x60], R2 ;  /* 0x00006002080085a7 */ /* 0x000e64000800007f */
[----:B-1----:R-:W-:Y:S05]  /*17320*/  @!P0 BRA `(.L_x_984) ;  /* 0xfffffffc00f08947 */ /* 0x002fea000383ffff */
[----:B------:R-:W-:Y:S05]  /*17330*/  BRA `(.L_x_1044) ;  /* 0xffffffe000907947 */ /* 0x000fea000383ffff */
.L_x_996:
[----:B-1----:R1:W2:Y:S02]  /*17340*/  SYNCS.PHASECHK.TRANS64.TRYWAIT P0, [R3+URZ+0x2d860], R0 ;  /* 0x02d86000030075a7 */ /* 0x0022a4000800017f */
[----:B--2---:R-:W-:Y:S05]  /*17350*/  @!P0 NANOSLEEP.SYNCS 0x989680 ;  /* 0x009896800000895d */ /* 0x004fea0003900000 */
[----:B------:R-:W2:Y:S02]  /*17360*/  @!P0 SYNCS.PHASECHK.TRANS64 P0, [R3+URZ+0x2d860], R0 ;  /* 0x02d86000030085a7 */ /* 0x000ea4000800007f */
[----:B--2---:R-:W-:Y:S05]  /*17370*/  @!P0 BRA `(.L_x_996) ;  /* 0xfffffffc00f08947 */ /* 0x004fea000383ffff */
[----:B------:R-:W-:Y:S05]  /*17380*/  BRA `(.L_x_1045) ;  /* 0xffffffe400f87947 */ /* 0x000fea000383ffff */
.L_x_1004:
        /* <DEDUP_REMOVED lines=8> */
.L_x_1047:
[----:B------:R-:W-:Y:S05]  /*17410*/  BSYNC B0 ;  /* 0x0000000000007941 */ /* 0x000fea0003800000 */
.L_x_1046:
[----:B------:R-:W-:Y:S05]  /*17420*/  BRA `(.L_x_1048) ;  /* 0xffffffec00107947 */ /* 0x000fea000383ffff */
.L_x_1007:
[----:B-1----:R1:W2:Y:S02]  /*17430*/  SYNCS.PHASECHK.TRANS64.TRYWAIT P0, [R9+URZ+0x2d820], R0 ;  /* 0x02d82000090075a7 */ /* 0x0022a4000800017f */
[----:B--2---:R-:W-:Y:S05]  /*17440*/  @!P0 NANOSLEEP.SYNCS 0x989680 ;  /* 0x009896800000895d */ /* 0x004fea0003900000 */
[----:B------:R-:W2:Y:S02]  /*17450*/  @!P0 SYNCS.PHASECHK.TRANS64 P0, [R9+URZ+0x2d820], R0 ;  /* 0x02d82000090085a7 */ /* 0x000ea4000800007f */
[----:B--2---:R-:W-:Y:S05]  /*17460*/  @!P0 BRA `(.L_x_1007) ;  /* 0xfffffffc00f08947 */ /* 0x004fea000383ffff */
[----:B------:R-:W-:Y:S05]  /*17470*/  BRA `(.L_x_1049) ;  /* 0xffffffec00547947 */ /* 0x000fea000383ffff */
.L_x_1008:
        /* <DEDUP_REMOVED lines=11> */
.L_x_1051:
[----:B------:R-:W-:Y:S05]  /*17530*/  BSYNC B0 ;  /* 0x0000000000007941 */ /* 0x000fea0003800000 */
.L_x_1050:
[----:B------:R-:W-:Y:S05]  /*17540*/  BRA `(.L_x_1052) ;  /* 0xffffffec003c7947 */ /* 0x000fea000383ffff */
.L_x_1011:
[----:B------:R-:W-:Y:S01]  /*17550*/  BSSY B1, `(.L_x_1053) ;  /* 0x0000006000017945 */ /* 0x000fe20003800000 */
[----:B------:R-:W-:-:S07]  /*17560*/  IMAD.MOV.U32 R15, RZ, RZ, -0x1 ;  /* 0xffffffffff0f7424 */ /* 0x000fce00078e00ff */
[----:B01----:R-:W-:Y:S05]  /*17570*/  WARPSYNC.COLLECTIVE R15, `(.L_x_1054) ;  /* 0x000000000f0c7348 */ /* 0x003fea0003c00000 */
[----:B------:R-:W-:Y:S02]  /*17580*/  ELECT P6, UR62, PT ;  /* 0x00000000003e782f */ /* 0x000fe400038c0000 */
[----:B------:R-:W-:Y:S01]  /*17590*/  MOV R14, UR62 ;  /* 0x0000003e000e7c02 */ /* 0x000fe20008000f00 */
[----:B01----:R-:W-:Y:S10]  /*175a0*/  ENDCOLLECTIVE ;  /* 0x000000000000791b */ /* 0x003ff40003800000 */
.L_x_1054:
[----:B------:R-:W-:Y:S05]  /*175b0*/  BSYNC B1 ;  /* 0x0000000000017941 */ /* 0x000fea0003800000 */
.L_x_1053:
[----:B------:R-:W-:Y:S05]  /*175c0*/  BRA `(.L_x_1055) ;  /* 0xffffffec00347947 */ /* 0x000fea000383ffff */
.L_x_1013:
[----:B-1----:R1:W2:Y:S02]  /*175d0*/  SYNCS.PHASECHK.TRANS64.TRYWAIT P0, [R7+URZ], R2 ;  /* 0x00000002070075a7 */ /* 0x0022a4000800017f */
[----:B--2---:R-:W-:Y:S05]  /*175e0*/  @!P0 NANOSLEEP.SYNCS 0x989680 ;  /* 0x009896800000895d */ /* 0x004fea0003900000 */
[----:B------:R-:W2:Y:S02]  /*175f0*/  @!P0 SYNCS.PHASECHK.TRANS64 P0, [R7+URZ], R2 ;  /* 0x00000002070085a7 */ /* 0x000ea4000800007f */
[----:B--2---:R-:W-:Y:S05]  /*17600*/  @!P0 BRA `(.L_x_1013) ;  /* 0xfffffffc00f08947 */ /* 0x004fea000383ffff */
[----:B------:R-:W-:Y:S05]  /*17610*/  BRA `(.L_x_1056) ;  /* 0xffffffec00687947 */ /* 0x000fea000383ffff */
.L_x_1014:
[----:B--2---:R2:W3:Y:S02]  /*17620*/  SYNCS.PHASECHK.TRANS64.TRYWAIT P0, [R3+URZ], R0 ;  /* 0x00000000030075a7 */ /* 0x0044e4000800017f */
[----:B---3--:R-:W-:Y:S05]  /*17630*/  @!P0 NANOSLEEP.SYNCS 0x989680 ;  /* 0x009896800000895d */ /* 0x008fea0003900000 */
[----:B------:R-:W3:Y:S02]  /*17640*/  @!P0 SYNCS.PHASECHK.TRANS64 P0, [R3+URZ], R0 ;  /* 0x00000000030085a7 */ /* 0x000ee4000800007f */
[----:B---3--:R-:W-:Y:S05]  /*17650*/  @!P0 BRA `(.L_x_1014) ;  /* 0xfffffffc00f08947 */ /* 0x008fea000383ffff */
[----:B------:R-:W-:Y:S05]  /*17660*/  BRA `(.L_x_1057) ;  /* 0xffffffec005c7947 */ /* 0x000fea000383ffff */
.L_x_1016:
[----:B--2---:R2:W3:Y:S02]  /*17670*/  SYNCS.PHASECHK.TRANS64.TRYWAIT P0, [R5+URZ], R2 ;  /* 0x00000002050075a7 */ /* 0x0044e4000800017f */
[----:B---3--:R-:W-:Y:S05]  /*17680*/  @!P0 NANOSLEEP.SYNCS 0x989680 ;  /* 0x009896800000895d */ /* 0x008fea0003900000 */
[----:B------:R-:W3:Y:S02]  /*17690*/  @!P0 SYNCS.PHASECHK.TRANS64 P0, [R5+URZ], R2 ;  /* 0x00000002050085a7 */ /* 0x000ee4000800007f */
[----:B---3--:R-:W-:Y:S05]  /*176a0*/  @!P0 BRA `(.L_x_1016) ;  /* 0xfffffffc00f08947 */ /* 0x008fea000383ffff */
[----:B------:R-:W-:Y:S05]  /*176b0*/  BRA `(.L_x_1058) ;  /* 0xffffffec00607947 */ /* 0x000fea000383ffff */
.L_x_1059:
        /* <DEDUP_REMOVED lines=12> */
.L_x_2727:


//--------------------- .text._ZN7cutlass13device_kernelIN5flash11enable_sm90INS1_16FlashAttnFwdSm90INS1_25CollectiveMainloopFwdSm90ILi2EN4cute5tupleIJNS5_1CILi1EEES8_S8_EEENS6_IJNS7_ILi192EEENS7_ILi128EEENS7_ILi96EEEEEELi96ENS_10bfloat16_tEfNS_4arch4Sm90ELb0ELb1ELb1ELb1ELb0ELb0ELb0ELb0ELb1ELb1ELb0ELb0EEENS1_21CollectiveEpilogueFwdINS6_IJSA_SC_SB_EEES9_SE_SG_Li384ELb1ELb1ELb0ELb0EEENS1_36VarlenDynamicPersistentTileSchedulerILi192ELi128ELi384ELi128ELb0ELb1ELb1ELb1ELb0ELb1EEEEEEEEEvNT_6ParamsE --------------------------
	.section	.text._ZN7cutlass13device_kernelIN5flash11enable_sm90INS1_16FlashAttnFwdSm90INS1_25CollectiveMainloopFwdSm90ILi2EN4cute5tupleIJNS5_1CILi1EEES8_S8_EEENS6_IJNS7_ILi192EEENS7_ILi128EEENS7_ILi96EEEEEELi96ENS_10bfloat16_tEfNS_4arch4Sm90ELb0ELb1ELb1ELb1ELb0ELb0ELb0ELb0ELb1ELb1ELb0ELb0EEENS1_21CollectiveEpilogueFwdINS6_IJSA_SC_SB_EEES9_SE_SG_Li384ELb1ELb1ELb0ELb0EEENS1_36VarlenDynamicPersistentTileSchedulerILi192ELi128ELi384ELi128ELb0ELb1ELb1ELb1ELb0ELb1EEEEEEEEEvNT_6ParamsE,"ax",@progbits
	.align	128
.text._ZN7cutlass13device_kernelIN5flash11enable_sm90INS1_16FlashAttnFwdSm90INS1_25CollectiveMainloopFwdSm90ILi2EN4cute5tupleIJNS5_1CILi1EEES8_S8_EEENS6_IJNS7_ILi192EEENS7_ILi128EEENS7_ILi96EEEEEELi96ENS_10bfloat16_tEfNS_4arch4Sm90ELb0ELb1ELb1ELb1ELb0ELb0ELb0ELb0ELb1ELb1ELb0ELb0EEENS1_21CollectiveEpilogueFwdINS6_IJSA_SC_SB_EEES9_SE_SG_Li384ELb1ELb1ELb0ELb0EEENS1_36VarlenDynamicPersistentTileSchedulerILi192ELi128ELi384ELi128ELb0ELb1ELb1ELb1ELb0ELb1EEEEEEEEEvNT_6ParamsE:
        .type           _ZN7cutlass13device_kernelIN5flash11enable_sm90INS1_16FlashAttnFwdSm90INS1_25CollectiveMainloopFwdSm90ILi2EN4cute5tupleIJNS5_1CILi1EEES8_S8_EEENS6_IJNS7_ILi192EEENS7_ILi128EEENS7_ILi96EEEEEELi96ENS_10bfloat16_tEfNS_4arch4Sm90ELb0ELb1ELb1ELb1ELb0ELb0ELb0ELb0ELb1ELb1ELb0ELb0EEENS1_21CollectiveEpilogueFwdINS6_IJSA_SC_SB_EEES9_SE_SG_Li384ELb1ELb1ELb0ELb0EEENS1_36VarlenDynamicPersistentTileSchedulerILi192ELi128ELi384ELi128ELb0ELb1ELb1ELb1ELb0ELb1EEEEEEEEEvNT_6ParamsE,@function
        .size           _ZN7cutlass13device_kernelIN5flash11enable_sm90INS1_16FlashAttnFwdSm90INS1_25CollectiveMainloopFwdSm90ILi2EN4cute5tupleIJNS5_1CILi1EEES8_S8_EEENS6_IJNS7_ILi192EEENS7_ILi128EEENS7_ILi96EEEEEELi96ENS_10bfloat16_tEfNS_4arch4Sm90ELb0ELb1ELb1ELb1ELb0ELb0ELb0ELb0ELb1ELb1ELb0ELb0EEENS1_21CollectiveEpilogueFwdINS6_IJSA_SC_SB_EEES9_SE_SG_Li384ELb1ELb1ELb0ELb0EEENS1_36VarlenDynamicPersistentTileSchedulerILi192ELi128ELi384ELi128ELb0ELb1ELb1ELb1ELb0ELb1EEEEEEEEEvNT_6ParamsE,(.L_x_2728 - _ZN7cutlass13device_kernelIN5flash11enable_sm90INS1_16FlashAttnFwdSm90INS1_25CollectiveMainloopFwdSm90ILi2EN4cute5tupleIJNS5_1CILi1EEES8_S8_EEENS6_IJNS7_ILi192EEENS7_ILi128EEENS7_ILi96EEEEEELi96ENS_10bfloat16_tEfNS_4arch4Sm90ELb0ELb1ELb1ELb1ELb0ELb0ELb0ELb0ELb1ELb1ELb0ELb0EEENS1_21CollectiveEpilogueFwdINS6_IJSA_SC_SB_EEES9_SE_SG_Li384ELb1ELb1ELb0ELb0EEENS1_36VarlenDynamicPersistentTileSchedulerILi192ELi128ELi384ELi128ELb0ELb1ELb1ELb1ELb0ELb1EEEEEEEEEvNT_6ParamsE)
        .other          _ZN7cutlass13device_kernelIN5flash11enable_sm90INS1_16FlashAttnFwdSm90INS1_25CollectiveMainloopFwdSm90ILi2EN4cute5tupleIJNS5_1CILi1EEES8_S8_EEENS6_IJNS7_ILi192EEENS7_ILi128EEENS7_ILi96EEEEEELi96ENS_10bfloat16_tEfNS_4arch4Sm90ELb0ELb1ELb1ELb1ELb0ELb0ELb0ELb0ELb1ELb1ELb0ELb0EEENS1_21CollectiveEpilogueFwdINS6_IJSA_SC_SB_EEES9_SE_SG_Li384ELb1ELb1ELb0ELb0EEENS1_36VarlenDynamicPersistentTileSchedulerILi192ELi128ELi384ELi128ELb0ELb1ELb1ELb1ELb0ELb1EEEEEEEEEvNT_6ParamsE,@"STO_CUDA_ENTRY STV_DEFAULT"
_ZN7cutlass13device_kernelIN5flash11enable_sm90INS1_16FlashAttnFwdSm90INS1_25CollectiveMainloopFwdSm90ILi2EN4cute5tupleIJNS5_1CILi1EEES8_S8_EEENS6_IJNS7_ILi192EEENS7_ILi128EEENS7_ILi96EEEEEELi96ENS_10bfloat16_tEfNS_4arch4Sm90ELb0ELb1ELb1ELb1ELb0ELb0ELb0ELb0ELb1ELb1ELb0ELb0EEENS1_21CollectiveEpilogueFwdINS6_IJSA_SC_SB_EEES9_SE_SG_Li384ELb1ELb1ELb0ELb0EEENS1_36VarlenDynamicPersistentTileSchedulerILi192ELi128ELi384ELi128ELb0ELb1ELb1ELb1ELb0ELb1EEEEEEEEEvNT_6ParamsE:
[----:B------:R-:W0:Y:S02]  /*0000*/  LDC R1, c[0x0][0x28] ;  /* 0x00000a00ff017b82 */ /* 0x000e240000000800 */
[----:B0-----:R-:W-:Y:S01]  /*0010*/  VIADD R1, R1, 0xffffffc8 ;  /* 0xffffffc801017836 */ /* 0x001fe20000000000 */
[----:B------:R-:W0:Y:S01]  /*0020*/  S2R R3, SR_TID.X ;  /* 0x0000000000037919 */ /* 0x000e220000002100 */
[----:B------:R-:W-:Y:S01]  /*0030*/  ELECT P0, URZ, PT ;  /* 0x00000000003f782f */ /* 0x000fe20003800000 */
[----:B------:R-:W-:Y:S01]  /*0040*/  BSSY B0, `(.L_x_1060) ;  /* 0x000000e000007945 */ /* 0x000fe20003800000 */
[--C-:B0-----:R-:W-:Y:S02]  /*0050*/  SHF.R.U32.HI R0, RZ, 0x5, R3.reuse ;  /* 0x00000005ff007819 */ /* 0x101fe40000011603 */
[----:B------:R-:W-:-:S03]  /*0060*/  SHF.R.U32.HI R3, RZ, 0x7, R3 ;  /* 0x00000007ff037819 */ /* 0x000fc60000011603 */
        /* <DEDUP_REMOVED lines=11> */
.L_x_1061:
[----:B------:R-:W-:Y:S05]  /*0120*/  BSYNC B0 ;  /* 0x0000000000007941 */ /* 0x000fea0003800000 */
.L_x_1060:
        /* <DEDUP_REMOVED lines=41> */
.L_x_1062:
        /* <DEDUP_REMOVED lines=22> */
.L_x_1063:
        /* <DEDUP_REMOVED lines=18> */
.L_x_1064:
        /* <DEDUP_REMOVED lines=22> */
.L_x_1065:
        /* <DEDUP_REMOVED lines=22> */
.L_x_1066:
[----:B------:R-:W-:Y:S01]  /*0900*/  PLOP3.LUT P0, PT, PT, PT, UP0, 0x80, 0x0 ;  /* 0x000000000000781c */ /* 0x000fe20003f0f008 */
[----:B------:R-:W-:Y:S01]  /*0910*/  UMOV UR36, 0x1 ;  /* 0x0000000100247882 */ /* 0x000fe20000000000 */
[----:B------:R-:W-:Y:S01]  /*0920*/  NOP ;  /* 0x0000000000007918 */ /* 0x000fe20000000000 */
[----:B------:R-:W-:Y:S01]  /*0930*/  USEL UR36, UR36, 0x2, !UP0 ;  /* 0x0000000224247887 */ /* 0x000fe2000c000000 */
[----:B------:R-:W-:Y:S01]  /*0940*/  ULDC.64 UR50, c[0x0][0x208] ;  /* 0x0000820000327ab9 */ /* 0x000fe20000000a00 */
[----:B012-4-:R-:W-:Y:S08]  /*0950*/  BAR.SYNC.DEFER_BLOCKING 0x0 ;  /* 0x0000000000007b1d */ /* 0x017ff00000010000 */
[----:B------:R-:W-:Y:S05]  /*0960*/  @!P0 BRA `(.L_x_1067) ;  /* 0x0000011000c48947 */ /* 0x000fea0003800000 */
.L_x_1068:
[----:B------:R-:W-:-:S08]  /*0970*/  NOP ;  /* 0x0000000000007918 */ /* 0x000fd00000000000 */
[----:B------:R-:W0:Y:S02]  /*0980*/  USETMAXREG.TRY_ALLOC.CTAPOOL UP0, 0xa0 ;  /* 0x000000a0000079c8 */ /* 0x000e240008000600 */
[----:B0-----:R-:W-:-:S13]  /*0990*/  PLOP3.LUT P0, PT, PT, PT, UP0, 0x80, 0x0 ;  /* 0x000000000000781c */ /* 0x001fda0003f0f008 */
[----:B------:R-:W-:Y:S05]  /*09a0*/  @!P0 BRA `(.L_x_1068) ;  /* 0xfffffffc00f08947 */ /* 0x000fea000383ffff */
[----:B------:R-:W0:Y:S01]  /*09b0*/  S2R R2, SR_TID.X ;  /* 0x0000000000027919 */ /* 0x000e220000002100 */
        /* <DEDUP_REMOVED lines=13> */
[----:B------:R-:W-:Y:S01]  /*0a90*/  VIADD R148, R2, 0xffffff80 ;  /* 0xffffff8002947836 */ /* 0x000fe20000000000 */
[----:B------:R-:W-:Y:S01]  /*0aa0*/  R2UR UR5, R9 ;  /* 0x00000000090572ca */ /* 0x000fe200000e0000 */
[----:B------:R-:W-:Y:S01]  /*0ab0*/  IMAD.MOV.U32 R18, RZ, RZ, 0x40 ;  /* 0x00000040ff127424 */ /* 0x000fe200078e00ff */
[----:B------:R-:W-:Y:S01]  /*0ac0*/  R2UR UR7, R10 ;  /* 0x000000000a0772ca */ /* 0x000fe200000e0000 */
[----:B------:R-:W-:Y:S01]  /*0ad0*/  ULOP3.LUT UR48, UR36, 0x1, URZ, 0xfc, !UPT ;  /* 0x0000000124307892 */ /* 0x000fe2000f8efc3f */
[----:B------:R-:W-:Y:S01]  /*0ae0*/  SHF.R.S32.HI R3, RZ, 0x1f, R148 ;  /* 0x0000001fff037819 */ /* 0x000fe20000011494 */
[----:B------:R-:W-:Y:S01]  /*0af0*/  UMOV UR47, URZ ;  /* 0x0000003f002f7c82 */ /* 0x000fe20008000000 */
[----:B------:R-:W-:Y:S01]  /*0b00*/  R2UR UR6, R11 ;  /* 0x000000000b0672ca */ /* 0x000fe200000e0000 */
[----:B------:R-:W-:Y:S01]  /*0b10*/  UMOV UR49, URZ ;  /* 0x0000003f00317c82 */ /* 0x000fe20008000000 */
[CC--:B------:R-:W-:Y:S01]  /*0b20*/  LEA.HI R143, R3.reuse, R148.reuse, RZ, 0x7 ;  /* 0x00000094038f7211 */ /* 0x0c0fe200078f38ff */
[----:B------:R-:W-:Y:S01]  /*0b30*/  UMOV UR46, URZ ;  /* 0x0000003f002e7c82 */ /* 0x000fe20008000000 */
[----:B------:R-:W-:-:S02]  /*0b40*/  LEA.HI R0, R3, R148, RZ, 0x4 ;  /* 0x0000009403007211 */ /* 0x000fc400078f20ff */
[----:B------:R-:W-:Y:S02]  /*0b50*/  LOP3.LUT R7, R143, 0xffffff80, RZ, 0xc0, !PT ;  /* 0xffffff808f077812 */ /* 0x000fe400078ec0ff */
[----:B------:R-:W-:Y:S02]  /*0b60*/  LOP3.LUT R5, R0, 0xfffffff0, RZ, 0xc0, !PT ;  /* 0xfffffff000057812 */ /* 0x000fe400078ec0ff */
[----:B------:R-:W-:Y:S01]  /*0b70*/  LEA.HI R4, R3, R148, RZ, 0x5 ;  /* 0x0000009403047211 */ /* 0x000fe200078f28ff */
[C---:B------:R-:W-:Y:S01]  /*0b80*/  IMAD.IADD R142, R148.reuse, 0x1, -R7 ;  /* 0x00000001948e7824 */ /* 0x040fe200078e0a07 */
[----:B------:R-:W-:Y:S01]  /*0b90*/  SHF.R.S32.HI R7, RZ, 0x4, R0 ;  /* 0x00000004ff077819 */ /* 0x000fe20000011400 */
[----:B------:R-:W-:Y:S01]  /*0ba0*/  IMAD.IADD R5, R148, 0x1, -R5 ;  /* 0x0000000194057824 */ /* 0x000fe200078e0a05 */
[----:B------:R-:W-:Y:S02]  /*0bb0*/  SHF.R.S32.HI R6, RZ, 0x5, R4 ;  /* 0x00000005ff067819 */ /* 0x000fe40000011404 */
[----:B------:R-:W-:-:S02]  /*0bc0*/  LEA.HI R2, R0, R7, RZ, 0x1 ;  /* 0x0000000700027211 */ /* 0x000fc400078f08ff */
[--C-:B------:R-:W-:Y:S01]  /*0bd0*/  SHF.R.S32.HI R0, RZ, 0x1f, R5.reuse ;  /* 0x0000001fff007819 */ /* 0x100fe20000011405 */
[----:B------:R-:W-:Y:S01]  /*0be0*/  IMAD R12, R6, 0x10, R5 ;  /* 0x00000010060c7824 */ /* 0x000fe200078e0205 */
[----:B------:R-:W-:Y:S02]  /*0bf0*/  LOP3.LUT R2, R2, 0x1ffffffe, RZ, 0xc0, !PT ;  /* 0x1ffffffe02027812 */ /* 0x000fe400078ec0ff */
[----:B------:R-:W-:Y:S02]  /*0c00*/  LEA.HI R0, R0, R5, RZ, 0x3 ;  /* 0x0000000500007211 */ /* 0x000fe400078f18ff */
[----:B------:R-:W-:Y:S01]  /*0c10*/  SHF.R.S32.HI R143, RZ, 0x7, R143 ;  /* 0x00000007ff8f7819 */ /* 0x000fe2000001148f */
[----:B------:R-:W-:Y:S01]  /*0c20*/  IMAD.IADD R2, R7, 0x1, -R2 ;  /* 0x0000000107027824 */ /* 0x000fe200078e0a02 */
[----:B------:R-:W-:Y:S01]  /*0c30*/  LEA.HI R141, R3, R148, RZ, 0x2 ;  /* 0x00000094038d7211 */ /* 0x000fe200078f10ff */
[C---:B------:R-:W-:Y:S01]  /*0c40*/  IMAD.SHL.U32 R4, R0.reuse, 0x40, RZ ;  /* 0x0000004000047824 */ /* 0x040fe200078e00ff */
[----:B------:R-:W-:Y:S01]  /*0c50*/  LOP3.LUT R0, R0, 0xfffffff8, RZ, 0xc0, !PT ;  /* 0xfffffff800007812 */ /* 0x000fe200078ec0ff */
[----:B------:R-:W-:Y:S01]  /*0c60*/  IMAD.SHL.U32 R3, R2, 0x8, RZ ;  /* 0x0000000802037824 */ /* 0x000fe200078e00ff */
[----:B------:R-:W-:-:S02]  /*0c70*/  SHF.R.S32.HI R9, RZ, 0x1f, R142 ;  /* 0x0000001fff097819 */ /* 0x000fc4000001148e */
[----:B------:R-:W-:Y:S01]  /*0c80*/  LOP3.LUT R4, R4, 0x7ffffe00, RZ, 0xc0, !PT ;  /* 0x7ffffe0004047812 */ /* 0x000fe200078ec0ff */
[----:B------:R-:W-:Y:S01]  /*0c90*/  IMAD.IADD R0, R5, 0x1, -R0 ;  /* 0x0000000105007824 */ /* 0x000fe200078e0a00 */
[-C--:B------:R-:W-:Y:S01]  /*0ca0*/  LEA.HI R8, R9, R142.reuse, RZ, 0x2 ;  /* 0x0000008e09087211 */ /* 0x080fe200078f10ff */
[----:B------:R-:W-:Y:S01]  /*0cb0*/  IMAD.HI R5, R143, 0x55555556, RZ ;  /* 0x555555568f057827 */ /* 0x000fe200078e02ff */
[----:B------:R-:W-:Y:S02]  /*0cc0*/  LEA.HI R9, R9, R142, RZ, 0x5 ;  /* 0x0000008e09097211 */ /* 0x000fe400078f28ff */
[----:B------:R-:W-:Y:S01]  /*0cd0*/  SHF.R.S32.HI R10, RZ, 0x2, R8 ;  /* 0x00000002ff0a7819 */ /* 0x000fe20000011408 */
[----:B------:R-:W-:Y:S01]  /*0ce0*/  IMAD R6, R6, 0x400, R4 ;  /* 0x0000040006067824 */ /* 0x000fe200078e0204 */
[----:B------:R-:W-:Y:S01]  /*0cf0*/  SHF.R.S32.HI R11, RZ, 0x1f, R8 ;  /* 0x0000001fff0b7819 */ /* 0x000fe20000011408 */
[----:B------:R-:W-:Y:S01]  /*0d00*/  IMAD.SHL.U32 R4, R0, 0x40, RZ ;  /* 0x0000004000047824 */ /* 0x000fe200078e00ff */
[----:B------:R-:W-:Y:S01]  /*0d10*/  LEA.HI R2, R5, R5, RZ, 0x1 ;  /* 0x0000000505027211 */ /* 0x000fe200078f08ff */
[----:B------:R-:W-:Y:S01]  /*0d20*/  IMAD.U32 R145, R12, 0x20, R3 ;  /* 0x000000200c917824 */ /* 0x000fe200078e0003 */
[----:B------:R-:W-:-:S02]  /*0d30*/  LOP3.LUT R5, R141, 0xfffffffc, RZ, 0xc0, !PT ;  /* 0xfffffffc8d057812 */ /* 0x000fc400078ec0ff */
[----:B------:R-:W-:Y:S01]  /*0d40*/  LOP3.LUT R4, R4, 0x1c0, RZ, 0xc0, !PT ;  /* 0x000001c004047812 */ /* 0x000fe200078ec0ff */
[----:B------:R-:W-:Y:S01]  /*0d50*/  IMAD R2, R2, -0x3, R143 ;  /* 0xfffffffd02027824 */ /* 0x000fe200078e028f */
[----:B------:R-:W-:Y:S01]  /*0d60*/  LEA.HI R11, R11, R10, RZ, 0x3 ;  /* 0x0000000a0b0b7211 */ /* 0x000fe200078f18ff */
[----:B------:R-:W-:Y:S01]  /*0d70*/  IMAD.IADD R140, R148, 0x1, -R5 ;  /* 0x00000001948c7824 */ /* 0x000fe200078e0a05 */
[----:B------:R-:W-:Y:S02]  /*0d80*/  LOP3.LUT R3, R4, 0x8, R3, 0xf8, !PT ;  /* 0x0000000804037812 */ /* 0x000fe400078ef803 */
[----:B------:R-:W-:Y:S01]  /*0d90*/  SHF.R.U32.HI R4, RZ, 0x3, R4 ;  /* 0x00000003ff047819 */ /* 0x000fe20000011604 */
[----:B------:R-:W-:Y:S01]  /*0da0*/  IMAD.SHL.U32 R137, R140, 0x8, RZ ;  /* 0x000000088c897824 */ /* 0x000fe200078e00ff */
[----:B------:R-:W-:Y:S02]  /*0db0*/  LOP3.LUT R11, R11, 0xfffffff8, RZ, 0xc0, !PT ;  /* 0xfffffff80b0b7812 */ /* 0x000fe400078ec0ff */
[----:B------:R-:W-:Y:S01]  /*0dc0*/  LOP3.LUT R3, R3, R4, RZ, 0x3c, !PT ;  /* 0x0000000403037212 */ /* 0x000fe200078e3cff */
[C---:B------:R-:W-:Y:S01]  /*0dd0*/  VIADD R138, R137.reuse, 0x20 ;  /* 0x00000020898a7836 */ /* 0x040fe20000000000 */
[----:B------:R-:W-:Y:S01]  /*0de0*/  R2P PR, R0, 0x6 ;  /* 0x0000000600007804 */ /* 0x000fe20000000000 */
[----:B------:R-:W-:Y:S01]  /*0df0*/  IMAD.IADD R10, R10, 0x1, -R11 ;  /* 0x000000010a0a7824 */ /* 0x000fe200078e0a0b */
[----:B------:R-:W-:Y:S01]  /*0e00*/  SHF.R.S32.HI R9, RZ, 0x5, R9 ;  /* 0x00000005ff097819 */ /* 0x000fe20000011409 */
[----:B------:R-:W-:Y:S01]  /*0e10*/  IMAD.IADD R3, R6, 0x1, R3 ;  /* 0x0000000106037824 */ /* 0x000fe200078e0203 */
[----:B------:R-:W-:Y:S01]  /*0e20*/  LEA.HI R0, R140, R140, RZ, 0x1 ;  /* 0x0000008c8c007211 */ /* 0x000fe200078f08ff */
[----:B------:R-:W-:Y:S01]  /*0e30*/  VIADD R139, R137, 0x40 ;  /* 0x00000040898b7836 */ /* 0x000fe20000000000 */
[----:B------:R-:W-:Y:S01]  /*0e40*/  SEL R18, R18, 0xffffffc0, !P2 ;  /* 0xffffffc012127807 */ /* 0x000fe20005000000 */
[----:B------:R-:W-:Y:S01]  /*0e50*/  IMAD R9, R9, 0x10, R10 ;  /* 0x0000001009097824 */ /* 0x000fe200078e020a */
[----:B------:R-:W-:-:S02]  /*0e60*/  LEA R17, R3, UR42, 0x1 ;  /* 0x0000002a03117c11 */ /* 0x000fc4000f8e08ff */
[----:B------:R-:W-:Y:S01]  /*0e70*/  LOP3.LUT R5, R0, 0x1ffffffe, RZ, 0xc0, !PT ;  /* 0x1ffffffe00057812 */ /* 0x000fe200078ec0ff */
[----:B------:R-:W-:Y:S01]  /*0e80*/  IMAD R144, R2, 0x40, R9 ;  /* 0x0000004002907824 */ /* 0x000fe200078e0209 */
[----:B------:R-:W-:Y:S01]  /*0e90*/  LOP3.LUT R3, R8, 0x7ffffffc, RZ, 0xc0, !PT ;  /* 0x7ffffffc08037812 */ /* 0x000fe200078ec0ff */
[C---:B------:R-:W-:Y:S01]  /*0ea0*/  VIADD R19, R17.reuse, 0x21800 ;  /* 0x0002180011137836 */ /* 0x040fe20000000000 */
[----:B------:R-:W-:Y:S01]  /*0eb0*/  SHF.R.S32.HI R141, RZ, 0x2, R141 ;  /* 0x00000002ff8d7819 */ /* 0x000fe2000001148d */
[----:B------:R-:W-:Y:S01]  /*0ec0*/  VIADD R22, R17, 0x21820 ;  /* 0x0002182011167836 */ /* 0x000fe20000000000 */
[----:B------:R-:W-:Y:S01]  /*0ed0*/  SHF.R.S32.HI R147, RZ, 0x1f, R138 ;  /* 0x0000001fff937819 */ /* 0x000fe2000001148a */
[----:B------:R-:W-:Y:S01]  /*0ee0*/  IMAD.IADD R5, R140, 0x1, -R5 ;  /* 0x000000018c057824 */ /* 0x000fe200078e0a05 */
[----:B------:R-:W-:Y:S01]  /*0ef0*/  SHF.R.S32.HI R146, RZ, 0x1f, R139 ;  /* 0x0000001fff927819 */ /* 0x000fe2000001148b */
[C---:B------:R-:W-:Y:S02]  /*0f00*/  @P1 VIADD R22, R19.reuse, 0xffffffe0 ;  /* 0xffffffe013161836 */ /* 0x040fe40000000000 */
[----:B------:R-:W-:-:S02]  /*0f10*/  IMAD.IADD R19, R19, 0x1, R18 ;  /* 0x0000000113137824 */ /* 0x000fc400078e0212 */
[----:B------:R-:W-:Y:S02]  /*0f20*/  IMAD.IADD R16, R142, 0x1, -R3 ;  /* 0x000000018e107824 */ /* 0x000fe400078e0a03 */
[----:B------:R-:W-:Y:S02]  /*0f30*/  IMAD R136, R5, 0x8, R144 ;  /* 0x0000000805887824 */ /* 0x000fe400078e0290 */
[----:B------:R-:W-:Y:S02]  /*0f40*/  IMAD.IADD R18, R18, 0x1, R22 ;  /* 0x0000000112127824 */ /* 0x000fe400078e0216 */
[----:B------:R-:W-:-:S07]  /*0f50*/  VIADD R23, R22, 0x6000 ;  /* 0x0000600016177836 */ /* 0x000fce0000000000 */
.L_x_1160:
[----:B------:R-:W-:Y:S01]  /*0f60*/  ULDC.64 UR8, c[0x0][0xa28] ;  /* 0x00028a0000087ab9 */ /* 0x000fe20000000a00 */
[----:B------:R-:W-:Y:S01]  /*0f70*/  ULDC UR4, c[0x0][0x424] ;  /* 0x0001090000047ab9 */ /* 0x000fe20000000800 */
[----:B------:R-:W-:-:S04]  /*0f80*/  UISETP.NE.U32.AND UP0, UPT, UR8, URZ, UPT ;  /* 0x0000003f0800728c */ /* 0x000fc8000bf05070 */
[----:B------:R-:W-:-:S03]  /*0f90*/  UISETP.NE.AND.EX UP0, UPT, UR9, URZ, UPT, UP0 ;  /* 0x0000003f0900728c */ /* 0x000fc6000bf05300 */
[----:B------:R-:W-:Y:S02]  /*0fa0*/  ULDC.64 UR8, c[0x0][0xa18] ;  /* 0x0002860000087ab9 */ /* 0x000fe40000000a00 */
[----:B------:R-:W-:Y:S01]  /*0fb0*/  UISETP.NE.U32.AND UP1, UPT, UR8, URZ, UPT ;  /* 0x0000003f0800728c */ /* 0x000fe2000bf25070 */
[----:B------:R-:W-:-:S03]  /*0fc0*/  PLOP3.LUT P0, PT, PT, PT, UP0, 0x80, 0x0 ;  /* 0x000000000000781c */ /* 0x000fc60003f0f008 */
[----:B------:R-:W-:-:S03]  /*0fd0*/  UISETP.NE.AND.EX UP1, UPT, UR9, URZ, UPT, UP1 ;  /* 0x0000003f0900728c */ /* 0x000fc6000bf25310 */
[----:B------:R-:W-:Y:S02]  /*0fe0*/  @UP0 ULDC.64 UR8, c[0x0][0xa28] ;  /* 0x00028a0000080ab9 */ /* 0x000fe40000000a00 */
[----:B------:R-:W-:Y:S01]  /*0ff0*/  @UP0 UIMAD.WIDE UR8, UR6, 0x4, UR8 ;  /* 0x00000004060808a5 */ /* 0x000fe2000f8e0208 */
[----:B------:R-:W-:-:S05]  /*1000*/  PLOP3.LUT P2, PT, PT, PT, UP1, 0x80, 0x0 ;  /* 0x000000000000781c */ /* 0x000fca0003f4f018 */
[----:B------:R-:W-:Y:S01]  /*1010*/  @UP1 ULDC.64 UR10, c[0x0][0xa18] ;  /* 0x00028600000a1ab9 */ /* 0x000fe20000000a00 */
[----:B01-3--:R-:W-:Y:S02]  /*1020*/  IMAD.U32 R2, RZ, RZ, UR8 ;  /* 0x00000008ff027e24 */ /* 0x00bfe4000f8e00ff */
[----:B----4-:R-:W-:Y:S01]  /*1030*/  IMAD.U32 R3, RZ, RZ, UR9 ;  /* 0x00000009ff037e24 */ /* 0x010fe2000f8e00ff */
[----:B------:R-:W-:-:S04]  /*1040*/  @UP1 UIMAD.WIDE UR8, UR6, 0x4, UR10 ;  /* 0x00000004060818a5 */ /* 0x000fc8000f8e020a */
[----:B--2---:R-:W2:Y:S02]  /*1050*/  @P0 LDG.E R2, desc[UR50][R2.64] ;  /* 0x0000003202020981 */ /* 0x004ea4000c1e1900 */
[----:B------:R-:W-:Y:S02]  /*1060*/  IMAD.U32 R4, RZ, RZ, UR8 ;  /* 0x00000008ff047e24 */ /* 0x000fe4000f8e00ff */
[----:B------:R-:W-:Y:S01]  /*1070*/  IMAD.U32 R5, RZ, RZ, UR9 ;  /* 0x00000009ff057e24 */ /* 0x000fe2000f8e00ff */
[----:B------:R-:W-:-:S04]  /*1080*/  ULDC.64 UR8, c[0x0][0x418] ;  /* 0x0001060000087ab9 */ /* 0x000fc80000000a00 */
[----:B------:R-:W3:Y:S01]  /*1090*/  @P2 LDG.E R4, desc[UR50][R4.64] ;  /* 0x0000003204042981 */ /* 0x000ee2000c1e1900 */
[----:B------:R-:W-:Y:S01]  /*10a0*/  UISETP.NE.U32.AND UP0, UPT, UR8, URZ, UPT ;  /* 0x0000003f0800728c */ /* 0x000fe2000bf05070 */
[----:B------:R-:W-:Y:S01]  /*10b0*/  UMOV UR38, URZ ;  /* 0x0000003f00267c82 */ /* 0x000fe20008000000 */
[----:B------:R-:W-:Y:S02]  /*10c0*/  ULDC UR45, c[0x0][0x288] ;  /* 0x0000a200002d7ab9 */ /* 0x000fe40000000800 */
[----:B------:R-:W-:Y:S01]  /*10d0*/  UISETP.NE.AND.EX UP0, UPT, UR9, URZ, UPT, UP0 ;  /* 0x0000003f0900728c */ /* 0x000fe2000bf05300 */
[----:B------:R-:W-:Y:S02]  /*10e0*/  UMOV UR41, UR7 ;  /* 0x0000000700297c82 */ /* 0x000fe40008000000 */
[----:B------:R-:W-:Y:S01]  /*10f0*/  ULDC.64 UR8, c[0x0][0xa20] ;  /* 0x0002880000087ab9 */ /* 0x000fe20000000a00 */
[----:B------:R-:W-:Y:S01]  /*1100*/  USEL UR4, UR4, 0x1, UP0 ;  /* 0x0000000104047887 */ /* 0x000fe20008000000 */
[----:B------:R-:W-:Y:S01]  /*1110*/  ISETP.NE.U32.AND P1, PT, RZ, UR8, PT ;  /* 0x00000008ff007c0c */ /* 0x000fe2000bf25070 */
[----:B------:R-:W-:-:S02]  /*1120*/  ULDC UR8, c[0x0][0x2f0] ;  /* 0x0000bc0000087ab9 */ /* 0x000fc40000000800 */
[----:B------:R-:W-:Y:S01]  /*1130*/  UIMAD UR4, UR4, UR8, URZ ;  /* 0x00000008040472a4 */ /* 0x000fe2000f8e023f */
[----:B------:R-:W-:Y:S02]  /*1140*/  ISETP.NE.AND.EX P1, PT, RZ, UR9, PT, P1 ;  /* 0x00000009ff007c0c */ /* 0x000fe4000bf25310 */
[----:B--2---:R-:W-:Y:S02]  /*1150*/  @P0 R2UR UR38, R2 ;  /* 0x00000000022602ca */ /* 0x004fe400000e0000 */
[----:B---3--:R-:W-:Y:S01]  /*1160*/  @P2 R2UR UR45, R4 ;  /* 0x00000000042d22ca */ /* 0x008fe200000e0000 */
[----:B------:R-:W-:-:S14]  /*1170*/  @P2 BRA `(.L_x_1069) ;  /* 0x0000000000342947 */ /* 0x000fdc0003800000 */
[----:B------:R-:W-:Y:S02]  /*1180*/  ULDC.64 UR8, c[0x0][0xa00] ;  /* 0x0002800000087ab9 */ /* 0x000fe40000000a00 */
[----:B------:R-:W-:-:S04]  /*1190*/  ISETP.NE.U32.AND P0, PT, RZ, UR8, PT ;  /* 0x00000008ff007c0c */ /* 0x000fc8000bf05070 */
[----:B------:R-:W-:-:S13]  /*11a0*/  ISETP.NE.AND.EX P0, PT, RZ, UR9, PT, P0 ;  /* 0x00000009ff007c0c */ /* 0x000fda000bf05300 */
[----:B------:R-:W-:Y:S05]  /*11b0*/  @!P0 BRA `(.L_x_1069) ;  /* 0x0000000000248947 */ /* 0x000fea0003800000 */
[----:B------:R-:W-:Y:S02]  /*11c0*/  ULDC.64 UR8, c[0x0][0xa00] ;  /* 0x0002800000087ab9 */ /* 0x000fe40000000a00 */
[----:B------:R-:W-:-:S06]  /*11d0*/  UIMAD.WIDE UR8, UR6, 0x4, UR8 ;  /* 0x00000004060878a5 */ /* 0x000fcc000f8e0208 */
[----:B------:R-:W-:Y:S02]  /*11e0*/  IMAD.U32 R2, RZ, RZ, UR8 ;  /* 0x00000008ff027e24 */ /* 0x000fe4000f8e00ff */
[----:B------:R-:W-:-:S05]  /*11f0*/  IMAD.U32 R3, RZ, RZ, UR9 ;  /* 0x00000009ff037e24 */ /* 0x000fca000f8e00ff */
[----:B------:R-:W2:Y:S04]  /*1200*/  LDG.E R4, desc[UR50][R2.64] ;  /* 0x0000003202047981 */ /* 0x000ea8000c1e1900 */
[----:B------:R-:W3:Y:S01]  /*1210*/  LDG.E R0, desc[UR50][R2.64+0x4] ;  /* 0x0000043202007981 */ /* 0x000ee2000c1e1900 */
[----:B--2---:R-:W-:Y:S02]  /*1220*/  R2UR UR45, R4 ;  /* 0x00000000042d72ca */ /* 0x004fe400000e0000 */
[----:B---3--:R-:W-:-:S13]  /*1230*/  R2UR UR7, R0 ;  /* 0x00000000000772ca */ /* 0x008fda00000e0000 */
[----:B------:R-:W-:-:S12]  /*1240*/  UIADD3 UR45, -UR45, UR7, URZ ;  /* 0x000000072d2d7290 */ /* 0x000fd8000fffe13f */
.L_x_1069:
[----:B------:R-:W-:Y:S01]  /*1250*/  UMOV UR40, UR6 ;  /* 0x0000000600287c82 */ /* 0x000fe20008000000 */
[----:B------:R-:W-:Y:S05]  /*1260*/  @!P1 BRA `(.L_x_1070) ;  /* 0x00000000001c9947 */ /* 0x000fea0003800000 */
[----:B------:R-:W-:Y:S02]  /*1270*/  ULDC.64 UR8, c[0x0][0xa20] ;  /* 0x0002880000087ab9 */ /* 0x000fe40000000a00 */
[----:B------:R-:W-:-:S06]  /*1280*/  UIMAD.WIDE UR6, UR6, 0x4, UR8 ;  /* 0x00000004060678a5 */ /* 0x000fcc000f8e0208 */
[----:B------:R-:W-:Y:S02]  /*1290*/  IMAD.U32 R2, RZ, RZ, UR6 ;  /* 0x00000006ff027e24 */ /* 0x000fe4000f8e00ff */
[----:B------:R-:W-:-:S05]  /*12a0*/  IMAD.U32 R3, RZ, RZ, UR7 ;  /* 0x00000007ff037e24 */ /* 0x000fca000f8e00ff */
[----:B------:R-:W2:Y:S02]  /*12b0*/  LDG.E R2, desc[UR50][R2.64] ;  /* 0x0000003202027981 */ /* 0x000ea4000c1e1900 */
[----:B--2---:R-:W-:Y:S01]  /*12c0*/  R2UR UR4, R2 ;  /* 0x00000000020472ca */ /* 0x004fe200000e0000 */
[----:B------:R-:W-:-:S14]  /*12d0*/  BRA `(.L_x_1071) ;  /* 0x0000000000347947 */ /* 0x000fdc0003800000 */
.L_x_1070:
        /* <DEDUP_REMOVED lines=13> */
.L_x_1071:
[----:B------:R-:W-:Y:S01]  /*13b0*/  ULDC UR6, c[0x0][0x448] ;  /* 0x0001120000067ab9 */ /* 0x000fe20000000800 */
[----:B------:R-:W-:Y:S02]  /*13c0*/  UIMAD UR39, UR5, 0xc0, URZ ;  /* 0x000000c0052778a4 */ /* 0x000fe4000f8e023f */
[----:B------:R-:W-:Y:S02]  /*13d0*/  UISETP.NE.AND UP0, UPT, UR6, 0x1, UPT ;  /* 0x000000010600788c */ /* 0x000fe4000bf05270 */
[----:B------:R-:W-:Y:S02]  /*13e0*/  UIADD3 UR8, UR39, 0xbf, URZ ;  /* 0x000000bf27087890 */ /* 0x000fe4000fffe03f */
[----:B------:R-:W-:-:S03]  /*13f0*/  UIADD3 UR38, -UR38, UR4, URZ ;  /* 0x0000000426267290 */ /* 0x000fc6000fffe13f */
[----:B------:R-:W-:Y:S01]  /*1400*/  ULDC.64 UR4, c[0x0][0x9e0] ;  /* 0x0002780000047ab9 */ /* 0x000fe20000000a00 */
[----:B------:R-:W-:Y:S02]  /*1410*/  UIADD3 UR9, UR38, 0x1, -UR45 ;  /* 0x0000000126097890 */ /* 0x000fe4000fffe82d */
[----:B------:R-:W-:Y:S01]  /*1420*/  UISETP.GE.AND UP1, UPT, UR5, 0x1, UPT ;  /* 0x000000010500788c */ /* 0x000fe2000bf26270 */
[----:B------:R-:W-:Y:S01]  /*1430*/  @UP0 ULDC UR6, c[0x0][0x44c] ;  /* 0x0001130000060ab9 */ /* 0x000fe20000000800 */
[----:B------:R-:W-:Y:S01]  /*1440*/  @UP0 ULDC UR10, c[0x0][0x450] ;  /* 0x00011400000a0ab9 */ /* 0x000fe20000000800 */
[----:B------:R-:W-:-:S03]  /*1450*/  UIMAD.WIDE.U32 UR6, UR8, UR6, URZ ;  /* 0x00000006080672a5 */ /* 0x000fc6000f8e003f */
[----:B------:R-:W-:Y:S01]  /*1460*/  PLOP3.LUT P1, PT, PT, PT, UP1, 0x80, 0x0 ;  /* 0x000000000000781c */ /* 0x000fe20003f2f018 */
[----:B------:R-:W-:-:S04]  /*1470*/  @UP0 USHF.R.U32.HI UR8, URZ, UR10, UR7 ;  /* 0x0000000a3f080299 */ /* 0x000fc80008011607 */
[----:B------:R-:W-:-:S04]  /*1480*/  UIADD3 UR8, UR9, UR8, URZ ;  /* 0x0000000809087290 */ /* 0x000fc8000fffe03f */
[----:B------:R-:W-:-:S06]  /*1490*/  UIADD3 UR4, UR8, UR4, URZ ;  /* 0x0000000408047290 */ /* 0x000fcc000fffe03f */
[----:B------:R-:W-:Y:S01]  /*14a0*/  IMAD.U32 R0, RZ, RZ, UR4 ;  /* 0x00000004ff007e24 */ /* 0x000fe2000f8e00ff */
[----:B------:R-:W-:Y:S06]  /*14b0*/  @!P1 BRA `(.L_x_1072) ;  /* 0x0000000000409947 */ /* 0x000fec0003800000 */
        /* <DEDUP_REMOVED lines=10> */
.L_x_1073:
[----:B------:R-:W-:-:S11]  /*1560*/  UISETP.NE.AND UP1, UPT, UR5, 0x1, UPT ;  /* 0x000000010500788c */ /* 0x000fd6000bf25270 */
[----:B------:R-:W-:Y:S02]  /*1570*/  @UP1 ULDC.64 UR8, c[0x0][0x9e8] ;  /* 0x00027a0000081ab9 */ /* 0x000fe40000000a00 */
[----:B------:R-:W-:-:S04]  /*1580*/  UIMAD.WIDE.U32 UR6, UR4, UR8, URZ ;  /* 0x00000008040672a5 */ /* 0x000fc8000f8e003f */
[----:B------:R-:W-:-:S12]  /*1590*/  @UP1 USHF.R.U32.HI UR4, URZ, UR9, UR7 ;  /* 0x000000093f041299 */ /* 0x000fd80008011607 */
.L_x_1074:
[----:B------:R-:W-:-:S06]  /*15a0*/  UIMAD UR4, UR4, UR5, UR5 ;  /* 0x00000005040472a4 */ /* 0x000fcc000f8e0205 */
[----:B------:R-:W-:-:S07]  /*15b0*/  VIMNMX R0, R0, UR4, PT ;  /* 0x0000000400007c48 */ /* 0x000fce000bfe0100 */
.L_x_1072:
[----:B------:R-:W-:Y:S01]  /*15c0*/  UIADD3 UR4, UR38, 0x7f, URZ ;  /* 0x0000007f26047890 */ /* 0x000fe2000fffe03f */
        /* <DEDUP_REMOVED lines=10> */
[----:B------:R-:W-:-:S02]  /*1670*/  UIADD3 UR53, UR38, -UR45, URZ ;  /* 0x8000002d26357290 */ /* 0x000fc4000fffe03f */
        /* <DEDUP_REMOVED lines=17> */
.L_x_1076:
[----:B------:R-:W-:-:S11]  /*1790*/  UISETP.NE.AND UP0, UPT, UR5, 0x1, UPT ;  /* 0x000000010500788c */ /* 0x000fd6000bf05270 */
[----:B------:R-:W-:Y:S02]  /*17a0*/  @UP0 ULDC.64 UR10, c[0x0][0x9e8] ;  /* 0x00027a00000a0ab9 */ /* 0x000fe40000000a00 */
[----:B------:R-:W-:-:S04]  /*17b0*/  UIMAD.WIDE.U32 UR6, UR4, UR10, URZ ;  /* 0x0000000a040672a5 */ /* 0x000fc8000f8e003f */
[----:B------:R-:W-:-:S12]  /*17c0*/  @UP0 USHF.R.U32.HI UR4, URZ, UR11, UR7 ;  /* 0x0000000b3f040299 */ /* 0x000fd80008011607 */
.L_x_1077:
[----:B------:R-:W-:-:S04]  /*17d0*/  UIMAD UR4, UR4, UR5, URZ ;  /* 0x00000005040472a4 */ /* 0x000fc8000f8e023f */
[----:B------:R-:W-:-:S04]  /*17e0*/  UISETP.LT.AND UP0, UPT, UR9, UR4, UPT ;  /* 0x000000040900728c */ /* 0x000fc8000bf01270 */
[----:B------:R-:W-:-:S12]  /*17f0*/  USEL UR9, UR9, UR4, !UP0 ;  /* 0x0000000409097287 */ /* 0x000fd8000c000000 */
.L_x_1075:
[----:B------:R-:W-:Y:S01]  /*1800*/  USHF.R.S32.HI UR4, URZ, 0x1f, UR9 ;  /* 0x0000001f3f047899 */ /* 0x000fe20008011409 */
[----:B------:R-:W-:Y:S01]  /*1810*/  PLOP3.LUT P0, PT, PT, PT, PT, 0x80, 0x0 ;  /* 0x000000000000781c */ /* 0x000fe20003f0f070 */
[----:B------:R-:W-:Y:S01]  /*1820*/  IMAD.MOV.U32 R0, RZ, RZ, RZ ;  /* 0x000000ffff007224 */ /* 0x000fe200078e00ff */
[----:B------:R-:W-:Y:S01]  /*1830*/  CS2R R134, SRZ ;  /* 0x0000000000867805 */ /* 0x000fe2000001ff00 */
[----:B------:R-:W-:Y:S01]  /*1840*/  ULEA.HI UR4, UR4, UR9, URZ, 0x7 ;  /* 0x0000000904047291 */ /* 0x000fe2000f8f383f */
[----:B------:R-:W-:Y:S01]  /*1850*/  IMAD.MOV.U32 R2, RZ, RZ, RZ ;  /* 0x000000ffff027224 */ /* 0x000fe200078e00ff */
[----:B------:R-:W-:Y:S02]  /*1860*/  CS2R R132, SRZ ;  /* 0x0000000000847805 */ /* 0x000fe4000001ff00 */
[----:B------:R-:W-:Y:S01]  /*1870*/  CS2R R130, SRZ ;  /* 0x0000000000827805 */ /* 0x000fe2000001ff00 */
[----:B------:R-:W-:Y:S01]  /*1880*/  USHF.R.S32.HI UR4, URZ, 0x7, UR4 ;  /* 0x000000073f047899 */ /* 0x000fe20008011404 */
[----:B------:R-:W-:-:S02]  /*1890*/  CS2R R128, SRZ ;  /* 0x0000000000807805 */ /* 0x000fc4000001ff00 */
[----:B------:R-:W-:Y:S01]  /*18a0*/  CS2R R26, SRZ ;  /* 0x00000000001a7805 */ /* 0x000fe2000001ff00 */
[----:B------:R-:W-:Y:S01]  /*18b0*/  IMAD.MOV.U32 R126, RZ, RZ, RZ ;  /* 0x000000ffff7e7224 */ /* 0x000fe200078e00ff */
[----:B------:R-:W-:Y:S01]  /*18c0*/  UISETP.LT.AND UP0, UPT, URZ, UR4, UPT ;  /* 0x000000043f00728c */ /* 0x000fe2000bf01270 */
[----:B------:R-:W-:Y:S01]  /*18d0*/  IMAD.MOV.U32 R125, RZ, RZ, RZ ;  /* 0x000000ffff7d7224 */ /* 0x000fe200078e00ff */
[----:B------:R-:W-:Y:S02]  /*18e0*/  CS2R R122, SRZ ;  /* 0x00000000007a7805 */ /* 0x000fe4000001ff00 */
[----:B------:R-:W-:Y:S01]  /*18f0*/  CS2R R120, SRZ ;  /* 0x0000000000787805 */ /* 0x000fe2000001ff00 */
[----:B------:R-:W-:Y:S01]  /*1900*/  USEL UR37, URZ, UR4, !UP0 ;  /* 0x000000043f257287 */ /* 0x000fe2000c000000 */
[----:B------:R-:W-:Y:S02]  /*1910*/  CS2R R118, SRZ ;  /* 0x0000000000767805 */ /* 0x000fe4000001ff00 */
        /* <DEDUP_REMOVED lines=15> */
[----:B------:R-:W-:Y:S02]  /*1a10*/  IMAD.MOV.U32 R89, RZ, RZ, RZ ;  /* 0x000000ffff597224 */ /* 0x000fe400078e00ff */
        /* <DEDUP_REMOVED lines=34> */
.L_x_1079:
        /* <DEDUP_REMOVED lines=9> */
.L_x_1295:
[----:B------:R-:W-:Y:S05]  /*1cd0*/  @!P0 BRA `(.L_x_1081) ;  /* 0x0000000000048947 */ /* 0x000fea0003800000 */
[----:B------:R-:W-:Y:S01]  /*1ce0*/  BPT.TRAP 0x1 ;  /* 0x000000040000795c */ /* 0x000fe20000300000 */
.L_x_1081:
[----:B------:R-:W-:Y:S02]  /*1cf0*/  IMAD.U32 R90, RZ, RZ, UR46 ;  /* 0x0000002eff5a7e24 */ /* 0x000fe4000f8e00ff */
[----:B0-----:R-:W-:-:S03]  /*1d00*/  IMAD.U32 R3, RZ, RZ, UR49 ;  /* 0x00000031ff037e24 */ /* 0x001fc6000f8e00ff */
[----:B------:R-:W-:Y:S02]  /*1d10*/  LEA R90, R90, UR42, 0x3 ;  /* 0x0000002a5a5a7c11 */ /* 0x000fe4000f8e18ff */
[----:B------:R-:W-:-:S04]  /*1d20*/  SHF.L.U32 R3, R3, 0x1f, RZ ;  /* 0x0000001f03037819 */ /* 0x000fc800000006ff */
[----:B------:R0:W1:Y:S01]  /*1d30*/  SYNCS.PHASECHK.TRANS64.TRYWAIT P2, [R90+URZ+0x2d830], R3 ;  /* 0x02d830035a0075a7 */ /* 0x000062000804017f */
[----:B------:R-:W-:Y:S05]  /*1d40*/  @!P0 BRA `(.L_x_1082) ;  /* 0x0000000000048947 */ /* 0x000fea0003800000 */
[----:B------:R-:W-:Y:S01]  /*1d50*/  BPT.TRAP 0x1 ;  /* 0x000000040000795c */ /* 0x000fe20000300000 */
.L_x_1082:
[----:B------:R-:W2:Y:S02]  /*1d60*/  S2R R0, SR_TID.X ;  /* 0x0000000000007919 */ /* 0x000ea40000002100 */
[----:B--2---:R-:W-:Y:S01]  /*1d70*/  LOP3.LUT P1, RZ, R0, 0x7f, RZ, 0xc0, !PT ;  /* 0x0000007f00ff7812 */ /* 0x004fe2000782c0ff */
[----:B-1----:R-:W-:-:S12]  /*1d80*/  @P2 BRA `(.L_x_1083) ;  /* 0x0000000000082947 */ /* 0x002fd80003800000 */
[----:B------:R-:W1:Y:S02]  /*1d90*/  SYNCS.PHASECHK.TRANS64.TRYWAIT P2, [R90+URZ+0x2d830], R3 ;  /* 0x02d830035a0075a7 */ /* 0x000e64000804017f */
[----:B-1----:R-:W-:Y:S05]  /*1da0*/  @!P2 BRA `(.L_x_1084) ;  /* 0x0000016400a0a947 */ /* 0x002fea0003800000 */
.L_x_1083:
[----:B------:R-:W-:Y:S05]  /*1db0*/  WARPSYNC.ALL ;  /* 0x0000000000007948 */ /* 0x000fea0003800000 */
[----:B------:R-:W-:Y:S01]  /*1dc0*/  UIADD3 UR4, UR42, 0x15400, URZ ;  /* 0x000154002a047890 */ /* 0x000fe2000fffe03f */
[----:B------:R-:W-:Y:S01]  /*1dd0*/  WARPGROUP.ARRIVE ;  /* 0x00000000000079c5 */ /* 0x000fe20000000000 */
[----:B------:R-:W-:Y:S01]  /*1de0*/  UMOV UR5, 0x80000020 ;  /* 0x8000002000057882 */ /* 0x000fe20000000000 */
[----:B------:R-:W-:Y:S01]  /*1df0*/  UMOV UR7, 0x80000020 ;  /* 0x8000002000077882 */ /* 0x000fe20000000000 */
[----:B------:R-:W-:Y:S01]  /*1e00*/  USHF.R.U32.HI UR4, URZ, 0x4, UR4 ;  /* 0x000000043f047899 */ /* 0x000fe20008011604 */
[----:B01----:R-:W-:Y:S01]  /*1e10*/  @!P1 VIADD R90, R90, 0x2d840 ;  /* 0x0002d8405a5a9836 */ /* 0x003fe20000000000 */
[----:B------:R-:W-:Y:S01]  /*1e20*/  UMOV UR9, 0x80000020 ;  /* 0x8000002000097882 */ /* 0x000fe20000000000 */
[----:B------:R-:W-:Y:S01]  /*1e30*/  UMOV UR11, 0x80000020 ;  /* 0x80000020000b7882 */ /* 0x000fe20000000000 */
[----:B------:R-:W-:Y:S01]  /*1e40*/  ULOP3.LUT UR4, UR4, 0x3fff, URZ, 0xc0, !UPT ;  /* 0x00003fff04047892 */ /* 0x000fe2000f8ec03f */
[----:B------:R-:W-:Y:S01]  /*1e50*/  UMOV UR13, 0x80000020 ;  /* 0x80000020000d7882 */ /* 0x000fe20000000000 */
[----:B------:R-:W-:-:S02]  /*1e60*/  UMOV UR15, 0x80000020 ;  /* 0x80000020000f7882 */ /* 0x000fc40000000000 */
[----:B------:R-:W-:Y:S01]  /*1e70*/  ULOP3.LUT UR32, UR4, 0x10000, URZ, 0xfc, !UPT ;  /* 0x0001000004207892 */ /* 0x000fe2000f8efc3f */
[----:B------:R-:W-:Y:S01]  /*1e80*/  @!P1 PRMT R90, RZ, 0x654, R90 ;  /* 0x00000654ff5a9816 */ /* 0x000fe2000000005a */
[----:B------:R-:W-:Y:S02]  /*1e90*/  ULOP3.LUT UR4, UR54, 0x10000, URZ, 0xfc, !UPT ;  /* 0x0001000036047892 */ /* 0x000fe4000f8efc3f */
[----:B------:R-:W-:Y:S02]  /*1ea0*/  UIMAD UR6, UR46, 0x600, UR32 ;  /* 0x000006002e0678a4 */ /* 0x000fe4000f8e0220 */
[----:B------:R-:W-:Y:S02]  /*1eb0*/  UIADD3 UR8, UR4, 0x2, URZ ;  /* 0x0000000204087890 */ /* 0x000fe4000fffe03f */
[----:B------:R-:W-:Y:S02]  /*1ec0*/  UIADD3 UR10, UR6, 0x2, URZ ;  /* 0x00000002060a7890 */ /* 0x000fe4000fffe03f */
[----:B------:R-:W-:-:S02]  /*1ed0*/  UIADD3 UR12, UR4, 0x300, URZ ;  /* 0x00000300040c7890 */ /* 0x000fc4000fffe03f */
[----:B------:R-:W-:Y:S02]  /*1ee0*/  UIADD3 UR14, UR6, 0x200, URZ ;  /* 0x00000200060e7890 */ /* 0x000fe4000fffe03f */
        /* <DEDUP_REMOVED lines=38> */
[----:B------:R-:W-:Y:S02]  /*2150*/  VIADD R27, R136, UR39 ;  /* 0x00000027881b7c36 */ /* 0x000fe40008000000 */
[----:B------:R-:W-:Y:S01]  /*2160*/  FMUL.FTZ R91, R28, UR10 ;  /* 0x0000000a1c5b7c20 */ /* 0x000fe20008410000 */
[----:B------:R-:W-:Y:S01]  /*2170*/  FMUL.FTZ R6, R35, UR10 ;  /* 0x0000000a23067c20 */ /* 0x000fe20008410000 */
[----:B------:R-:W-:Y:S01]  /*2180*/  FMUL.FTZ R35, R70, UR10 ;  /* 0x0000000a46237c20 */ /* 0x000fe20008410000 */
[----:B------:R-:W-:Y:S01]  /*2190*/  @P2 IMAD.HI.U32 R28, R27, UR6, RZ ;  /* 0x000000061b1c2c27 */ /* 0x000fe2000f8e00ff */
[----:B------:R-:W-:-:S03]  /*21a0*/  @UP0 ULDC UR6, c[0x0][0x450] ;  /* 0x0001140000060ab9 */ /* 0x000fc60000000800 */
[----:B------:R-:W-:Y:S01]  /*21b0*/  FMUL.FTZ R8, R39, UR10 ;  /* 0x0000000a27087c20 */ /* 0x000fe20008410000 */
        /* <DEDUP_REMOVED lines=8> */
[----:B------:R-:W0:Y:S01]  /*2240*/  SHFL.IDX PT, R58, R70, RZ, 0x1c1f ;  /* 0x001c1fff463a7589 */ /* 0x000e2200000e0000 */
[----:B------:R-:W-:Y:S01]  /*2250*/  IMAD R74, R88, R27, 0x80 ;  /* 0x00000080584a7424 */ /* 0x000fe200078e021b */
[----:B------:R-:W-:Y:S01]  /*2260*/  ULDC.64 UR6, c[0x0][0x9e0] ;  /* 0x0002780000067ab9 */ /* 0x000fe20000000a00 */
[----:B------:R-:W-:Y:S01]  /*2270*/  FMUL.FTZ R9, R38, UR10 ;  /* 0x0000000a26097c20 */ /* 0x000fe20008410000 */
[----:B------:R-:W-:Y:S01]  /*2280*/  FMUL.FTZ R92, R29, UR10 ;  /* 0x0000000a1d5c7c20 */ /* 0x000fe20008410000 */
[----:B------:R-:W-:Y:S01]  /*2290*/  FMUL.FTZ R38, R40, UR10 ;  /* 0x0000000a28267c20 */ /* 0x000fe20008410000 */
[----:B------:R-:W-:Y:S01]  /*22a0*/  FMUL.FTZ R15, R50, UR10 ;  /* 0x0000000a320f7c20 */ /* 0x000fe20008410000 */
        /* <DEDUP_REMOVED lines=27> */
[----:B------:R-:W-:-:S02]  /*2460*/  VIADD R57, R74, 0x1 ;  /* 0x000000014a397836 */ /* 0x000fc40000000000 */
        /* <DEDUP_REMOVED lines=26> */
[----:B------:R-:W-:Y:S01]  /*2610*/  IMAD.U32 R61, RZ, RZ, UR45 ;  /* 0x0000002dff3d7e24 */ /* 0x000fe2000f8e00ff */
[----:B------:R-:W1:Y:S01]  /*2620*/  MUFU.TANH R2, R2 ;  /* 0x0000000200027308 */ /* 0x000e620000002400 */
[----:B------:R-:W-:Y:S01]  /*2630*/  VIADD R57, R74, UR38 ;  /* 0x000000264a397c36 */ /* 0x000fe20008000000 */
[----:B------:R2:W-:Y:S01]  /*2640*/  @!P1 SYNCS.ARRIVE.TRANS64.RED.A1T0 RZ, [R90+URZ], RZ ;  /* 0x000000ff5aff99a7 */ /* 0x0005e2000810043f */
[----:B------:R-:W-:-:S02]  /*2650*/  LEA R73, R88, 0xffffff80, 0x7 ;  /* 0xffffff8058497811 */ /* 0x000fc400078e38ff */
[----:B------:R-:W-:Y:S01]  /*2660*/  IADD3 R56, -R61, UR38, R56 ;  /* 0x000000263d387c10 */ /* 0x000fe2000fffe138 */
[----:B------:R-:W-:Y:S02]  /*2670*/  IMAD R75, R16, -0x2, R57 ;  /* 0xfffffffe104b7824 */ /* 0x000fe400078e0239 */
[----:B------:R-:W3:Y:S02]  /*2680*/  MUFU.TANH R89, R89 ;  /* 0x0000005900597308 */ /* 0x000ee40000002400 */
[C---:B------:R-:W-:Y:S02]  /*2690*/  VIADD R76, R56.reuse, UR6 ;  /* 0x00000006384c7c36 */ /* 0x040fe40008000000 */
[----:B------:R-:W-:-:S03]  /*26a0*/  VIADD R77, R56, UR33 ;  /* 0x00000021384d7c36 */ /* 0x000fc60008000000 */
[----:B0-----:R-:W-:Y:S01]  /*26b0*/  VIADDMNMX R71, R58, R76, R75, PT ;  /* 0x0000004c3a477246 */ /* 0x001fe2000380014b */
[----:B------:R-:W0:Y:S01]  /*26c0*/  MUFU.TANH R0, R0 ;  /* 0x0000000000007308 */ /* 0x000e220000002400 */
[----:B------:R-:W-:-:S07]  /*26d0*/  IMAD.IADD R72, R77, 0x1, R58 ;  /* 0x000000014d487824 */ /* 0x000fce00078e023a */
[----:B------:R-:W4:Y:S08]  /*26e0*/  MUFU.TANH R3, R3 ;  /* 0x0000000300037308 */ /* 0x000f300000002400 */
        /* <DEDUP_REMOVED lines=61> */
[----:B------:R-:W-:Y:S01]  /*2ac0*/  IMAD.U32 R57, RZ, RZ, UR45 ;  /* 0x0000002dff397e24 */ /* 0x000fe2000f8e00ff */
[----:B------:R-:W-:Y:S04]  /*2ad0*/  BSSY B0, `(.L_x_1086) ;  /* 0x0000011000007945 */ /* 0x000fe80003800000 */
[----:B------:R-:W-:-:S04]  /*2ae0*/  IADD3 R56, -R57, UR38, R58 ;  /* 0x0000002639387c10 */ /* 0x000fc8000fffe13a */
        /* <DEDUP_REMOVED lines=10> */
.L_x_1087:
[----:B------:R-:W-:-:S06]  /*2b90*/  UISETP.NE.AND UP2, UPT, UR7, 0x1, UPT ;  /* 0x000000010700788c */ /* 0x000fcc000bf45270 */
[----:B------:R-:W-:-:S05]  /*2ba0*/  PLOP3.LUT P2, PT, PT, PT, UP2, 0x80, 0x0 ;  /* 0x000000000000781c */ /* 0x000fca0003f4f028 */
[----:B------:R-:W-:-:S08]  /*2bb0*/  @UP2 ULDC.64 UR10, c[0x0][0x9e8] ;  /* 0x00027a00000a2ab9 */ /* 0x000fd00000000a00 */
[----:B------:R-:W-:-:S05]  /*2bc0*/  @P2 IMAD.HI.U32 R57, R56, UR10, RZ ;  /* 0x0000000a38392c27 */ /* 0x000fca000f8e00ff */
[----:B------:R-:W-:-:S07]  /*2bd0*/  @P2 SHF.R.U32.HI R56, RZ, UR11, R57 ;  /* 0x0000000bff382c19 */ /* 0x000fce0008011639 */
.L_x_1088:
[----:B------:R-:W-:Y:S05]  /*2be0*/  BSYNC B0 ;  /* 0x0000000000007941 */ /* 0x000fea0003800000 */
.L_x_1086:
[----:B------:R-:W-:-:S04]  /*2bf0*/  IMAD R57, R56, UR7, -R73 ;  /* 0x0000000738397c24 */ /* 0x000fc8000f8e0a49 */
[----:B------:R-:W-:-:S05]  /*2c00*/  IMAD R57, R16, -0x2, R57 ;  /* 0xfffffffe10397824 */ /* 0x000fca00078e0239 */
[----:B------:R-:W-:Y:S02]  /*2c10*/  VIMNMX R72, R72, R57, !PT ;  /* 0x0000003948487248 */ /* 0x000fe40007fe0100 */
[----:B------:R-:W-:-:S07]  /*2c20*/  VIADDMNMX R71, R57, UR7, R71, PT ;  /* 0x0000000739477c46 */ /* 0x000fce000b800147 */
.L_x_1085:
[----:B------:R-:W2:Y:S01]  /*2c30*/  LDL.LU R78, [R1] ;  /* 0x00000000014e7983 */ /* 0x000ea20000300800 */
[C---:B------:R-:W-:Y:S02]  /*2c40*/  ISETP.GE.AND P4, PT, R74.reuse, 0x9, PT ;  /* 0x000000094a00780c */ /* 0x040fe40003f86270 */
[C---:B------:R-:W-:Y:S02]  /*2c50*/  ISETP.GE.AND P2, PT, R74.reuse, 0x2, PT ;  /* 0x000000024a00780c */ /* 0x040fe40003f46270 */
[----:B------:R-:W-:Y:S02]  /*2c60*/  ISETP.GE.AND P5, PT, R74, 0xa, PT ;  /* 0x0000000a4a00780c */ /* 0x000fe40003fa6270 */
[----:B------:R-:W-:-:S04]  /*2c70*/  ISETP.GT.AND P3, PT, R72, 0x1, !P2 ;  /* 0x000000014800780c */ /* 0x000fc80005764270 */
[----:B------:R-:W-:-:S04]  /*2c80*/  ISETP.LT.OR P3, PT, R71, 0x2, P3 ;  /* 0x000000024700780c */ /* 0x000fc80001f61670 */
[----:B------:R-:W-:Y:S02]  /*2c90*/  FSEL R89, R89, -INF , !P3 ;  /* 0xff80000059597808 */ /* 0x000fe40005800000 */
[----:B------:R-:W-:-:S04]  /*2ca0*/  ISETP.GT.AND P3, PT, R72, 0x9, !P5 ;  /* 0x000000094800780c */ /* 0x000fc80006f64270 */
[----:B------:R-:W-:-:S04]  /*2cb0*/  ISETP.LT.OR P3, PT, R71, 0xa, P3 ;  /* 0x0000000a4700780c */ /* 0x000fc80001f61670 */
[----:B0-----:R-:W-:Y:S02]  /*2cc0*/  FSEL R92, R92, -INF , !P3 ;  /* 0xff8000005c5c7808 */ /* 0x001fe40005800000 */
[----:B--2---:R-:W-:-:S04]  /*2cd0*/  LOP3.LUT R78, R78, 0xfffffffd, RZ, 0xc0, !PT ;  /* 0xfffffffd4e4e7812 */ /* 0x004fc800078ec0ff */
[----:B------:R-:W-:Y:S02]  /*2ce0*/  @P4 LOP3.LUT R78, R78, 0x2, RZ, 0xfc, !PT ;  /* 0x000000024e4e4812 */ /* 0x000fe400078efcff */
[----:B------:R-:W-:Y:S02]  /*2cf0*/  ISETP.GT.AND P4, PT, R72, 0x8, !P4 ;  /* 0x000000084800780c */ /* 0x000fe40006784270 */
[----:B------:R-:W-:Y:S02]  /*2d00*/  LOP3.LUT R78, R78, 0xfffffffb, RZ, 0xc0, !PT ;  /* 0xfffffffb4e4e7812 */ /* 0x000fe400078ec0ff */
[----:B------:R-:W-:Y:S02]  /*2d10*/  ISETP.LT.OR P4, PT, R71, 0x9, P4 ;  /* 0x000000094700780c */ /* 0x000fe40002781670 */
[----:B------:R-:W-:Y:S02]  /*2d20*/  @P5 LOP3.LUT R78, R78, 0x4, RZ, 0xfc, !PT ;  /* 0x000000044e4e5812 */ /* 0x000fe400078efcff */
[----:B------:R-:W-:-:S02]  /*2d30*/  ISETP.GE.AND P5, PT, R74, 0x11, PT ;  /* 0x000000114a00780c */ /* 0x000fc40003fa6270 */
[----:B------:R-:W-:Y:S02]  /*2d40*/  FSEL R91, R91, -INF , !P4 ;  /* 0xff8000005b5b7808 */ /* 0x000fe40006000000 */
        /* <DEDUP_REMOVED lines=9> */
[----:B------:R-:W-:Y:S02]  /*2de0*/  ISETP.GE.AND P4, PT, R74, 0x19, PT ;  /* 0x000000194a00780c */ /* 0x000fe40003f86270 */
[----:B------:R-:W-:Y:S02]  /*2df0*/  ISETP.LT.OR P3, PT, R71, 0x12, P3 ;  /* 0x000000124700780c */ /* 0x000fe40001f61670 */
[----:B------:R-:W-:Y:S02]  /*2e00*/  LOP3.LUT R78, R78, 0xfeffffff, RZ, 0xc0, !PT ;  /* 0xfeffffff4e4e7812 */ /* 0x000fe400078ec0ff */
        /* <DEDUP_REMOVED lines=61> */
[----:B------:R-:W-:Y:S01]  /*31e0*/  ISETP.GT.AND P3, PT, R72, 0x40, !P4 ;  /* 0x000000404800780c */ /* 0x000fe20006764270 */
[----:B------:R-:W0:Y:S03]  /*31f0*/  SHFL.IDX PT, R46, R70, 0x1, 0x1c1f ;  /* 0x003c1f00462e7f89 */ /* 0x000e2600000e0000 */
        /* <DEDUP_REMOVED lines=53> */
[----:B------:R-:W-:Y:S02]  /*3550*/  ISETP.GT.AND P3, PT, R72, 0x61, !P4 ;  /* 0x000000614800780c */ /* 0x000fe40006764270 */
[----:B0-----:R-:W-:-:S02]  /*3560*/  VIADDMNMX R66, R46, R76, R75, PT ;  /* 0x0000004c2e427246 */ /* 0x001fc4000380014b */
[----:B------:R-:W-:-:S03]  /*3570*/  ISETP.LT.OR P3, PT, R71, 0x62, P3 ;  /* 0x000000624700780c */ /* 0x000fc60001f61670 */
[----:B------:R-:W-:Y:S02]  /*3580*/  @P4 LOP3.LUT R78, R78, 0x20, RZ, 0xfc, !PT ;  /* 0x000000204e4e4812 */ /* 0x000fe400078efcff */
[----:B------:R-:W-:Y:S02]  /*3590*/  ISETP.GE.AND P4, PT, R74, 0x69, PT ;  /* 0x000000694a00780c */ /* 0x000fe40003f86270 */
[----:B------:R-:W-:Y:S01]  /*35a0*/  FSEL R42, R67, -INF , !P3 ;  /* 0xff800000432a7808 */ /* 0x000fe20005800000 */
[----:B------:R-:W-:Y:S01]  /*35b0*/  IMAD.IADD R67, R77, 0x1, R46 ;  /* 0x000000014d437824 */ /* 0x000fe200078e022e */
        /* <DEDUP_REMOVED lines=30> */
[----:B------:R-:W-:-:S13]  /*37a0*/  ISETP.GE.AND P6, PT, R74, 0x7a, PT ;  /* 0x0000007a4a00780c */ /* 0x000fda0003fc6270 */
[----:B------:R-:W-:Y:S02]  /*37b0*/  @P6 LOP3.LUT R78, R78, 0x8000000, RZ, 0xfc, !PT ;  /* 0x080000004e4e6812 */ /* 0x000fe400078efcff */
[----:B------:R-:W-:-:S03]  /*37c0*/  ISETP.GT.AND P6, PT, R72, 0x79, !P6 ;  /* 0x000000794800780c */ /* 0x000fc600077c4270 */
[----:B------:R0:W-:Y:S01]  /*37d0*/  STL [R1], R78 ;  /* 0x0000004e01007387 */ /* 0x0001e20000100800 */
[----:B------:R-:W-:-:S04]  /*37e0*/  ISETP.LT.OR P6, PT, R71, 0x7a, P6 ;  /* 0x0000007a4700780c */ /* 0x000fc800037c1670 */
[----:B------:R-:W-:Y:S02]  /*37f0*/  FSEL R2, R85, -INF , !P6 ;  /* 0xff80000055027808 */ /* 0x000fe40007000000 */
[----:B------:R-:W-:-:S13]  /*3800*/  PLOP3.LUT P6, PT, PT, PT, UP1, 0x40, 0x0 ;  /* 0x000000000000781c */ /* 0x000fda0003fce818 */
[----:B0-----:R-:W-:Y:S05]  /*3810*/  @P6 BRA `(.L_x_1089) ;  /* 0x0000000000646947 */ /* 0x001fea0003800000 */
        /* <DEDUP_REMOVED lines=14> */
.L_x_1091:
[----:B------:R-:W-:-:S06]  /*3900*/  UISETP.NE.AND UP2, UPT, UR7, 0x1, UPT ;  /* 0x000000010700788c */ /* 0x000fcc000bf45270 */
[----:B------:R-:W-:-:S05]  /*3910*/  PLOP3.LUT P6, PT, PT, PT, UP2, 0x80, 0x0 ;  /* 0x000000000000781c */ /* 0x000fca0003fcf028 */
[----:B------:R-:W-:-:S08]  /*3920*/  @UP2 ULDC.64 UR10, c[0x0][0x9e8] ;  /* 0x00027a00000a2ab9 */ /* 0x000fd00000000a00 */
[----:B------:R-:W-:Y:S01]  /*3930*/  @P6 IMAD.HI.U32 R59, R46, UR10, RZ ;  /* 0x0000000a2e3b6c27 */ /* 0x000fe2000f8e00ff */
[----:B------:R-:W-:-:S13]  /*3940*/  PLOP3.LUT P6, PT, PT, PT, UP2, 0x80, 0x0 ;  /* 0x000000000000781c */ /* 0x000fda0003fcf028 */
[----:B------:R-:W-:-:S07]  /*3950*/  @P6 SHF.R.U32.HI R46, RZ, UR11, R59 ;  /* 0x0000000bff2e6c19 */ /* 0x000fce000801163b */
.L_x_1092:
[----:B------:R-:W-:Y:S05]  /*3960*/  BSYNC B0 ;  /* 0x0000000000007941 */ /* 0x000fea0003800000 */
.L_x_1090:
[----:B------:R-:W-:-:S04]  /*3970*/  IMAD R59, R46, UR7, -R73 ;  /* 0x000000072e3b7c24 */ /* 0x000fc8000f8e0a49 */
[----:B------:R-:W-:-:S05]  /*3980*/  IMAD R59, R16, -0x2, R59 ;  /* 0xfffffffe103b7824 */ /* 0x000fca00078e023b */
[----:B------:R-:W-:Y:S02]  /*3990*/  VIMNMX R67, R67, R59, !PT ;  /* 0x0000003b43437248 */ /* 0x000fe40007fe0100 */
[----:B------:R-:W-:-:S07]  /*39a0*/  VIADDMNMX R66, R59, UR7, R66, PT ;  /* 0x000000073b427c46 */ /* 0x000fce000b800142 */
.L_x_1089:
[C---:B------:R-:W-:Y:S01]  /*39b0*/  ISETP.GT.AND P2, PT, R67.reuse, 0x1, !P2 ;  /* 0x000000014300780c */ /* 0x040fe20005744270 */
        /* <DEDUP_REMOVED lines=27> */
[----:B------:R-:W-:Y:S02]  /*3b70*/  FMNMX.FTZ R4, R68, R89, !PT ;  /* 0x0000005944047209 */ /* 0x000fe40007810000 */
[----:B------:R-:W-:Y:S02]  /*3b80*/  ISETP.LT.OR P2, PT, R66, 0x11, P2 ;  /* 0x000000114200780c */ /* 0x000fe40001741670 */
[C---:B------:R-:W-:Y:S02]  /*3b90*/  LOP3.LUT P6, RZ, R78.reuse, 0x8000, RZ, 0xc0, !PT ;  /* 0x000080004eff7812 */ /* 0x040fe400078cc0ff */
[----:B------:R-:W-:Y:S02]  /*3ba0*/  FSEL R59, R7, -INF , !P2 ;  /* 0xff800000073b7808 */ /* 0x000fe40005000000 */
[----:B------:R-:W-:-:S02]  /*3bb0*/  LOP3.LUT P2, RZ, R78, 0x2000000, RZ, 0xc0, !PT ;  /* 0x020000004eff7812 */ /* 0x000fc4000784c0ff */
[----:B------:R-:W-:Y:S02]  /*3bc0*/  FMNMX.FTZ R7, R91, R4, !PT ;  /* 0x000000045b077209 */ /* 0x000fe40007810000 */
[----:B------:R-:W-:Y:S02]  /*3bd0*/  ISETP.GT.AND P2, PT, R67, 0x11, !P2 ;  /* 0x000000114300780c */ /* 0x000fe40005744270 */
[----:B------:R-:W-:Y:S02]  /*3be0*/  FMNMX.FTZ R4, R92, R7, !PT ;  /* 0x000000075c047209 */ /* 0x000fe40007810000 */
[----:B------:R-:W-:Y:S02]  /*3bf0*/  ISETP.LT.OR P2, PT, R66, 0x12, P2 ;  /* 0x000000124200780c */ /* 0x000fe40001741670 */
[----:B------:R-:W-:Y:S02]  /*3c00*/  FMNMX.FTZ R7, R93, R4, !PT ;  /* 0x000000045d077209 */ /* 0x000fe40007810000 */
[----:B------:R-:W-:-:S02]  /*3c10*/  FSEL R6, R6, -INF , !P2 ;  /* 0xff80000006067808 */ /* 0x000fc40005000000 */
[----:B------:R-:W-:Y:S02]  /*3c20*/  LOP3.LUT P2, RZ, R78, 0x1000000, RZ, 0xc0, !PT ;  /* 0x010000004eff7812 */ /* 0x000fe4000784c0ff */
[----:B------:R-:W-:Y:S02]  /*3c30*/  FMNMX.FTZ R4, R94, R7, !PT ;  /* 0x000000075e047209 */ /* 0x000fe40007810000 */
[----:B------:R-:W-:Y:S02]  /*3c40*/  ISETP.GT.AND P2, PT, R67, 0x18, !P2 ;  /* 0x000000184300780c */ /* 0x000fe40005744270 */
[----:B------:R-:W-:Y:S02]  /*3c50*/  FMNMX.FTZ R7, R95, R4, !PT ;  /* 0x000000045f077209 */ /* 0x000fe40007810000 */
[----:B------:R-:W-:Y:S02]  /*3c60*/  ISETP.LT.OR P2, PT, R66, 0x19, P2 ;  /* 0x000000194200780c */ /* 0x000fe40001741670 */
[----:B------:R-:W-:-:S02]  /*3c70*/  FMNMX.FTZ R4, R56, R7, !PT ;  /* 0x0000000738047209 */ /* 0x000fc40007810000 */
[----:B------:R-:W-:Y:S02]  /*3c80*/  FSEL R9, R9, -INF , !P2 ;  /* 0xff80000009097808 */ /* 0x000fe40005000000 */
[----:B------:R-:W-:Y:S02]  /*3c90*/  LOP3.LUT P2, RZ, R78, 0x800000, RZ, 0xc0, !PT ;  /* 0x008000004eff7812 */ /* 0x000fe4000784c0ff */
[----:B------:R-:W-:Y:S02]  /*3ca0*/  FMNMX.FTZ R7, R65, R4, !PT ;  /* 0x0000000441077209 */ /* 0x000fe40007810000 */
[----:B------:R-:W-:Y:S02]  /*3cb0*/  ISETP.GT.AND P2, PT, R67, 0x19, !P2 ;  /* 0x000000194300780c */ /* 0x000fe40005744270 */
[----:B------:R-:W-:Y:S02]  /*3cc0*/  FMNMX.FTZ R7, R62, R7, !PT ;  /* 0x000000073e077209 */ /* 0x000fe40007810000 */
[----:B------:R-:W-:-:S02]  /*3cd0*/  ISETP.LT.OR P2, PT, R66, 0x1a, P2 ;  /* 0x0000001a4200780c */ /* 0x000fc40001741670 */
[----:B------:R-:W-:Y:S02]  /*3ce0*/  FMNMX.FTZ R4, R64, R7, !PT ;  /* 0x0000000740047209 */ /* 0x000fe40007810000 */
[----:B------:R-:W-:Y:S02]  /*3cf0*/  FSEL R8, R8, -INF , !P2 ;  /* 0xff80000008087808 */ /* 0x000fe40005000000 */
[----:B------:R-:W-:Y:S02]  /*3d00*/  LOP3.LUT P2, RZ, R78, 0x400000, RZ, 0xc0, !PT ;  /* 0x004000004eff7812 */ /* 0x000fe4000784c0ff */
[----:B------:R-:W-:Y:S02]  /*3d10*/  FMNMX.FTZ R4, R63, R4, !PT ;  /* 0x000000043f047209 */ /* 0x000fe40007810000 */
[----:B------:R-:W-:Y:S02]  /*3d20*/  ISETP.GT.AND P2, PT, R67, 0x20, !P2 ;  /* 0x000000204300780c */ /* 0x000fe40005744270 */
[----:B------:R-:W-:-:S02]  /*3d30*/  FMNMX.FTZ R4, R61, R4, !PT ;  /* 0x000000043d047209 */ /* 0x000fc40007810000 */
[----:B------:R-:W-:Y:S02]  /*3d40*/  ISETP.LT.OR P2, PT, R66, 0x21, P2 ;  /* 0x000000214200780c */ /* 0x000fe40001741670 */
[----:B------:R-:W-:Y:S02]  /*3d50*/  FMNMX.FTZ R7, R57, R4, !PT ;  /* 0x0000000439077209 */ /* 0x000fe40007810000 */
[----:B------:R-:W-:Y:S02]  /*3d60*/  FSEL R11, R11, -INF , !P2 ;  /* 0xff8000000b0b7808 */ /* 0x000fe40005000000 */
[----:B------:R-:W-:Y:S02]  /*3d70*/  LOP3.LUT P2, RZ, R78, 0x200000, RZ, 0xc0, !PT ;  /* 0x002000004eff7812 */ /* 0x000fe4000784c0ff */
[----:B------:R-:W-:Y:S02]  /*3d80*/  FMNMX.FTZ R7, R60, R7, !PT ;  /* 0x000000073c077209 */ /* 0x000fe40007810000 */
[----:B------:R-:W-:-:S02]  /*3d90*/  ISETP.GT.AND P2, PT, R67, 0x21, !P2 ;  /* 0x000000214300780c */ /* 0x000fc40005744270 */
[----:B------:R-:W-:Y:S02]  /*3da0*/  FMNMX.FTZ R7, R58, R7, !PT ;  /* 0x000000073a077209 */ /* 0x000fe40007810000 */
[----:B------:R-:W-:Y:S02]  /*3db0*/  ISETP.LT.OR P2, PT, R66, 0x22, P2 ;  /* 0x000000224200780c */ /* 0x000fe40001741670 */
[----:B------:R-:W-:Y:S02]  /*3dc0*/  FMNMX.FTZ R7, R48, R7, !PT ;  /* 0x0000000730077209 */ /* 0x000fe40007810000 */
[----:B------:R-:W-:Y:S02]  /*3dd0*/  FSEL R10, R10, -INF , !P2 ;  /* 0xff8000000a0a7808 */ /* 0x000fe40005000000 */
[----:B------:R-:W-:Y:S02]  /*3de0*/  LOP3.LUT P2, RZ, R78, 0x100000, RZ, 0xc0, !PT ;  /* 0x001000004eff7812 */ /* 0x000fe4000784c0ff */
[----:B------:R-:W-:-:S02]  /*3df0*/  FMNMX.FTZ R4, R50, R7, !PT ;  /* 0x0000000732047209 */ /* 0x000fc40007810000 */
[----:B------:R-:W-:Y:S02]  /*3e00*/  ISETP.GT.AND P2, PT, R67, 0x28, !P2 ;  /* 0x000000284300780c */ /* 0x000fe40005744270 */
[----:B------:R-:W-:Y:S02]  /*3e10*/  FMNMX.FTZ R7, R51, R4, !PT ;  /* 0x0000000433077209 */ /* 0x000fe40007810000 */
[----:B------:R-:W-:Y:S02]  /*3e20*/  ISETP.LT.OR P2, PT, R66, 0x29, P2 ;  /* 0x000000294200780c */ /* 0x000fe40001741670 */
[----:B------:R-:W-:Y:S02]  /*3e30*/  FMNMX.FTZ R4, R52, R7, !PT ;  /* 0x0000000734047209 */ /* 0x000fe40007810000 */
        /* <DEDUP_REMOVED lines=29> */
[----:B------:R-:W-:Y:S01]  /*4010*/  ISETP.GT.AND P2, PT, R67, 0x39, !P6 ;  /* 0x000000394300780c */ /* 0x000fe20007744270 */
[----:B------:R-:W0:Y:S01]  /*4020*/  SHFL.BFLY PT, R4, R7, 0x2, 0x1f ;  /* 0x0c401f0007047f89 */ /* 0x000e2200000e0000 */
[----:B------:R-:W-:Y:S02]  /*4030*/  LOP3.LUT P6, RZ, R78, 0x10, RZ, 0xc0, !PT ;  /* 0x000000104eff7812 */ /* 0x000fe400078cc0ff */
[----:B------:R-:W-:-:S02]  /*4040*/  ISETP.LT.OR P2, PT, R66, 0x3a, P2 ;  /* 0x0000003a4200780c */ /* 0x000fc40001741670 */
[----:B------:R-:W-:Y:S02]  /*4050*/  FSEL R26, R26, -INF , !P4 ;  /* 0xff8000001a1a7808 */ /* 0x000fe40006000000 */
[----:B------:R-:W-:Y:S02]  /*4060*/  FSEL R20, R20, -INF , !P2 ;  /* 0xff80000014147808 */ /* 0x000fe40005000000 */
[----:B------:R-:W-:Y:S02]  /*4070*/  LOP3.LUT P2, RZ, R78, 0x4000, RZ, 0xc0, !PT ;  /* 0x000040004eff7812 */ /* 0x000fe4000784c0ff */
[----:B------:R-:W-:Y:S02]  /*4080*/  FSEL R27, R27, -INF , !P5 ;  /* 0xff8000001b1b7808 */ /* 0x000fe40006800000 */
[----:B------:R-:W-:-:S04]  /*4090*/  ISETP.GT.AND P2, PT, R67, 0x40, !P2 ;  /* 0x000000404300780c */ /* 0x000fc80005744270 */
[----:B------:R-:W-:-:S04]  /*40a0*/  ISETP.LT.OR P2, PT, R66, 0x41, P2 ;  /* 0x000000414200780c */ /* 0x000fc80001741670 */
[----:B------:R-:W-:Y:S02]  /*40b0*/  FSEL R30, R30, -INF , !P2 ;  /* 0xff8000001e1e7808 */ /* 0x000fe40005000000 */
[----:B------:R-:W-:Y:S02]  /*40c0*/  LOP3.LUT P2, RZ, R78, 0x2000, RZ, 0xc0, !PT ;  /* 0x000020004eff7812 */ /* 0x000fe4000784c0ff */
[----:B0-----:R-:W-:Y:S02]  /*40d0*/  FMNMX.FTZ R69, R7, R4, !PT ;  /* 0x0000000407457209 */ /* 0x001fe40007810000 */
[----:B------:R-:W-:-:S03]  /*40e0*/  ISETP.GT.AND P2, PT, R67, 0x41, !P2 ;  /* 0x000000414300780c */ /* 0x000fc60005744270 */
[----:B------:R-:W0:Y:S01]  /*40f0*/  SHFL.BFLY PT, R4, R69, 0x1, 0x1f ;  /* 0x0c201f0045047f89 */ /* 0x000e2200000e0000 */
[----:B------:R-:W-:-:S04]  /*4100*/  ISETP.LT.OR P2, PT, R66, 0x42, P2 ;  /* 0x000000424200780c */ /* 0x000fc80001741670 */
[----:B------:R-:W-:Y:S02]  /*4110*/  FSEL R29, R29, -INF , !P2 ;  /* 0xff8000001d1d7808 */ /* 0x000fe40005000000 */
[----:B------:R-:W-:-:S04]  /*4120*/  LOP3.LUT P2, RZ, R78, 0x1000, RZ, 0xc0, !PT ;  /* 0x000010004eff7812 */ /* 0x000fc8000784c0ff */
[----:B------:R-:W-:-:S04]  /*4130*/  ISETP.GT.AND P2, PT, R67, 0x48, !P2 ;  /* 0x000000484300780c */ /* 0x000fc80005744270 */
[----:B------:R-:W-:-:S04]  /*4140*/  ISETP.LT.OR P2, PT, R66, 0x49, P2 ;  /* 0x000000494200780c */ /* 0x000fc80001741670 */
[----:B------:R-:W-:Y:S02]  /*4150*/  FSEL R32, R32, -INF , !P2 ;  /* 0xff80000020207808 */ /* 0x000fe40005000000 */
[----:B------:R-:W-:Y:S02]  /*4160*/  LOP3.LUT P2, RZ, R78, 0x800, RZ, 0xc0, !PT ;  /* 0x000008004eff7812 */ /* 0x000fe4000784c0ff */
[----:B0-----:R-:W-:Y:S02]  /*4170*/  FMNMX.FTZ R4, R69, R4, !PT ;  /* 0x0000000445047209 */ /* 0x001fe40007810000 */
[----:B------:R-:W-:-:S03]  /*4180*/  ISETP.GT.AND P2, PT, R67, 0x49, !P2 ;  /* 0x000000494300780c */ /* 0x000fc60005744270 */
[----:B------:R-:W-:Y:S01]  /*4190*/  FMUL.FTZ R77, R4, UR34 ;  /* 0x00000022044d7c20 */ /* 0x000fe20008410000 */
        /* <DEDUP_REMOVED lines=30> */
[----:B------:R-:W-:-:S04]  /*4380*/  FSETP.NEU.FTZ.AND P2, PT, R4, -INF , PT ;  /* 0xff8000000400780b */ /* 0x000fc80003f5d000 */
[----:B------:R-:W-:Y:S02]  /*4390*/  FSEL R77, R77, RZ, P2 ;  /* 0x000000ff4d4d7208 */ /* 0x000fe40001000000 */
[C---:B------:R-:W-:Y:S02]  /*43a0*/  ISETP.GT.AND P2, PT, R67.reuse, RZ, !P6 ;  /* 0x000000ff4300720c */ /* 0x040fe40007744270 */
[----:B------:R-:W-:Y:S01]  /*43b0*/  LOP3.LUT P6, RZ, R78, 0x8000000, RZ, 0xc0, !PT ;  /* 0x080000004eff7812 */ /* 0x000fe200078cc0ff */
[--C-:B------:R-:W-:Y:S01]  /*43c0*/  FFMA.FTZ R75, R56, UR34, -R77.reuse ;  /* 0x00000022384b7c23 */ /* 0x100fe2000801084d */
[----:B------:R-:W-:Y:S01]  /*43d0*/  ISETP.LT.OR P2, PT, R66, 0x1, P2 ;  /* 0x000000014200780c */ /* 0x000fe20001741670 */
[--C-:B------:R-:W-:Y:S01]  /*43e0*/  FFMA.FTZ R68, R68, UR34, -R77.reuse ;  /* 0x0000002244447c23 */ /* 0x100fe2000801084d */
[----:B------:R-:W-:Y:S01]  /*43f0*/  ISETP.GT.AND P6, PT, R67, 0x79, !P6 ;  /* 0x000000794300780c */ /* 0x000fe200077c4270 */
[--C-:B------:R-:W-:Y:S01]  /*4400*/  FFMA.FTZ R71, R89, UR34, -R77.reuse ;  /* 0x0000002259477c23 */ /* 0x100fe2000801084d */
[----:B------:R-:W-:Y:S01]  /*4410*/  FSEL R74, R0, -INF , !P2 ;  /* 0xff800000004a7808 */ /* 0x000fe20005000000 */
[--C-:B------:R-:W-:Y:S01]  /*4420*/  FFMA.FTZ R69, R91, UR34, -R77.reuse ;  /* 0x000000225b457c23 */ /* 0x100fe2000801084d */
        /* <DEDUP_REMOVED lines=32> */
[----:B------:R-:W1:Y:S01]  /*4630*/  MUFU.EX2 R69, R69 ;  /* 0x0000004500457308 */ /* 0x000e620000000800 */
[--C-:B------:R-:W-:Y:S01]  /*4640*/  FFMA.FTZ R95, R95, UR34, -R77.reuse ;  /* 0x000000225f5f7c23 */ /* 0x100fe2000801084d */
[----:B------:R-:W-:Y:S01]  /*4650*/  FMNMX.FTZ R56, R10, R7, !PT ;  /* 0x000000070a387209 */ /* 0x000fe20007810000 */
[--C-:B------:R-:W-:Y:S01]  /*4660*/  FFMA.FTZ R63, R63, UR34, -R77.reuse ;  /* 0x000000223f3f7c23 */ /* 0x100fe2000801084d */
[--C-:B------:R-:W-:Y:S01]  /*4670*/  FFMA.FTZ R61, R61, UR34, -R77.reuse ;  /* 0x000000223d3d7c23 */ /* 0x100fe2000801084d */
[--C-:B------:R-:W-:Y:S01]  /*4680*/  FFMA.FTZ R58, R58, UR34, -R77.reuse ;  /* 0x000000223a3a7c23 */ /* 0x100fe2000801084d */
[----:B------:R-:W-:Y:S01]  /*4690*/  FMNMX.FTZ R7, R13, R56, !PT ;  /* 0x000000380d077209 */ /* 0x000fe20007810000 */
[--C-:B------:R-:W-:Y:S01]  /*46a0*/  FFMA.FTZ R48, R48, UR34, -R77.reuse ;  /* 0x0000002230307c23 */ /* 0x100fe2000801084d */
[----:B------:R-:W2:Y:S01]  /*46b0*/  MUFU.EX2 R70, R70 ;  /* 0x0000004600467308 */ /* 0x000ea20000000800 */
[--C-:B------:R-:W-:Y:S01]  /*46c0*/  FFMA.FTZ R39, R39, UR34, -R77.reuse ;  /* 0x0000002227277c23 */ /* 0x100fe2000801084d */
[----:B------:R-:W-:Y:S01]  /*46d0*/  FMNMX.FTZ R76, R12, R7, !PT ;  /* 0x000000070c4c7209 */ /* 0x000fe20007810000 */
[--C-:B------:R-:W-:Y:S01]  /*46e0*/  FFMA.FTZ R38, R38, UR34, -R77.reuse ;  /* 0x0000002226267c23 */ /* 0x100fe2000801084d */
[--C-:B------:R-:W-:Y:S01]  /*46f0*/  FFMA.FTZ R37, R37, UR34, -R77.reuse ;  /* 0x0000002225257c23 */ /* 0x100fe2000801084d */
[--C-:B------:R-:W-:Y:S01]  /*4700*/  FFMA.FTZ R2, R2, UR34, -R77.reuse ;  /* 0x0000002202027c23 */ /* 0x100fe2000801084d */
[----:B------:R-:W-:Y:S01]  /*4710*/  FMNMX.FTZ R7, R15, R76, !PT ;  /* 0x0000004c0f077209 */ /* 0x000fe20007810000 */
[----:B------:R-:W-:Y:S01]  /*4720*/  FFMA.FTZ R76, R64, UR34, -R77 ;  /* 0x00000022404c7c23 */ /* 0x000fe2000801084d */
[----:B------:R-:W-:Y:S02]  /*4730*/  MUFU.EX2 R56, R78 ;  /* 0x0000004e00387308 */ /* 0x000fe40000000800 */
[----:B------:R-:W-:-:S04]  /*4740*/  FMNMX.FTZ R62, R14, R7, !PT ;  /* 0x000000070e3e7209 */ /* 0x000fc80007810000 */
[----:B------:R-:W-:Y:S02]  /*4750*/  FMNMX.FTZ R7, R21, R62, !PT ;  /* 0x0000003e15077209 */ /* 0x000fe40007810000 */
[----:B------:R3:W-:Y:S02]  /*4760*/  MUFU.EX2 R62, R76 ;  /* 0x0000004c003e7308 */ /* 0x0007e40000000800 */
[----:B------:R-:W-:-:S04]  /*4770*/  FMNMX.FTZ R7, R20, R7, !PT ;  /* 0x0000000714077209 */ /* 0x000fc80007810000 */
[----:B------:R-:W-:Y:S02]  /*4780*/  FMNMX.FTZ R64, R30, R7, !PT ;  /* 0x000000071e407209 */ /* 0x000fe40007810000 */
[----:B------:R-:W4:Y:S02]  /*4790*/  MUFU.EX2 R0, R93 ;  /* 0x0000005d00007308 */ /* 0x000f240000000800 */
[----:B------:R-:W-:-:S04]  /*47a0*/  FMNMX.FTZ R7, R29, R64, !PT ;  /* 0x000000401d077209 */ /* 0x000fc80007810000 */
[----:B------:R-:W-:Y:S02]  /*47b0*/  FMNMX.FTZ R64, R32, R7, !PT ;  /* 0x0000000720407209 */ /* 0x000fe40007810000 */
[----:B------:R-:W-:Y:S02]  /*47c0*/  MUFU.EX2 R73, R73 ;  /* 0x0000004900497308 */ /* 0x000fe40000000800 */
[----:B------:R-:W-:Y:S01]  /*47d0*/  FMNMX.FTZ R7, R31, R64, !PT ;  /* 0x000000401f077209 */ /* 0x000fe20007810000 */
[--C-:B------:R-:W-:Y:S01]  /*47e0*/  FFMA.FTZ R64, R57, UR34, -R77.reuse ;  /* 0x0000002239407c23 */ /* 0x100fe2000801084d */
[----:B------:R-:W-:Y:S02]  /*47f0*/  FFMA.FTZ R57, R60, UR34, -R77 ;  /* 0x000000223c397c23 */ /* 0x000fe4000801084d */
[----:B---3--:R-:W-:Y:S02]  /*4800*/  FMNMX.FTZ R76, R34, R7, !PT ;  /* 0x00000007224c7209 */ /* 0x008fe40007810000 */
[----:B------:R-:W-:Y:S02]  /*4810*/  MUFU.EX2 R72, R95 ;  /* 0x0000005f00487308 */ /* 0x000fe40000000800 */
[----:B------:R-:W-:-:S04]  /*4820*/  FMNMX.FTZ R76, R33, R76, !PT ;  /* 0x0000004c214c7209 */ /* 0x000fc80007810000 */
[----:B------:R-:W-:Y:S02]  /*4830*/  FMNMX.FTZ R7, R35, R76, !PT ;  /* 0x0000004c23077209 */ /* 0x000fe40007810000 */
        /* <DEDUP_REMOVED lines=12> */
[----:B------:R3:W-:Y:S02]  /*4900*/  MUFU.EX2 R50, R66 ;  /* 0x0000004200327308 */ /* 0x0007e40000000800 */
[----:B------:R-:W-:-:S05]  /*4910*/  FMNMX.FTZ R7, R28, R7, !PT ;  /* 0x000000071c077209 */ /* 0x000fca0007810000 */
[----:B------:R-:W5:Y:S01]  /*4920*/  SHFL.BFLY PT, R60, R7, 0x2, 0x1f ;  /* 0x0c401f00073c7f89 */ /* 0x000f6200000e0000 */
[----:B------:R-:W-:Y:S08]  /*4930*/  MUFU.EX2 R64, R64 ;  /* 0x0000004000407308 */ /* 0x000ff00000000800 */
[----:B------:R-:W-:Y:S08]  /*4940*/  MUFU.EX2 R57, R57 ;  /* 0x0000003900397308 */ /* 0x000ff00000000800 */
[----:B------:R-:W-:Y:S01]  /*4950*/  MUFU.EX2 R58, R58 ;  /* 0x0000003a003a7308 */ /* 0x000fe20000000800 */
[----:B-----5:R-:W-:-:S07]  /*4960*/  FMNMX.FTZ R60, R7, R60, !PT ;  /* 0x0000003c073c7209 */ /* 0x020fce0007810000 */
[----:B------:R-:W-:Y:S01]  /*4970*/  MUFU.EX2 R48, R48 ;  /* 0x0000003000307308 */ /* 0x000fe20000000800 */
[----:B------:R-:W5:Y:S07]  /*4980*/  SHFL.BFLY PT, R7, R60, 0x1, 0x1f ;  /* 0x0c201f003c077f89 */ /* 0x000f6e00000e0000 */
[----:B------:R-:W-:Y:S08]  /*4990*/  MUFU.EX2 R67, R67 ;  /* 0x0000004300437308 */ /* 0x000ff00000000800 */
[----:B------:R-:W-:Y:S08]  /*49a0*/  MUFU.EX2 R51, R51 ;  /* 0x0000003300337308 */ /* 0x000ff00000000800 */
[----:B------:R-:W-:Y:S01]  /*49b0*/  MUFU.EX2 R52, R52 ;  /* 0x0000003400347308 */ /* 0x000fe20000000800 */
[----:B-----5:R-:W-:-:S04]  /*49c0*/  FMNMX.FTZ R7, R60, R7, !PT ;  /* 0x000000073c077209 */ /* 0x020fc80007810000 */
[C---:B------:R-:W-:Y:S01]  /*49d0*/  FSETP.NEU.FTZ.AND P2, PT, R7.reuse, -INF , PT ;  /* 0xff8000000700780b */ /* 0x040fe20003f5d000 */
[----:B------:R-:W-:Y:S02]  /*49e0*/  FMUL.FTZ R44, R7, UR34 ;  /* 0x00000022072c7c20 */ /* 0x000fe40008410000 */
[----:B------:R-:W-:Y:S03]  /*49f0*/  MUFU.EX2 R53, R53 ;  /* 0x0000003500357308 */ /* 0x000fe60000000800 */
[----:B------:R-:W-:Y:S02]  /*4a00*/  FSEL R44, R44, RZ, P2 ;  /* 0x000000ff2c2c7208 */ /* 0x000fe40001000000 */
[----:B------:R-:W-:-:S03]  /*4a10*/  PLOP3.LUT P2, PT, PT, PT, UP1, 0x40, 0x0 ;  /* 0x000000000000781c */ /* 0x000fc60003f4e818 */
[----:B------:R-:W-:Y:S01]  /*4a20*/  MUFU.EX2 R54, R54 ;  /* 0x0000003600367308 */ /* 0x000fe20000000800 */
[--C-:B------:R-:W-:Y:S01]  /*4a30*/  FFMA.FTZ R74, R74, UR34, -R44.reuse ;  /* 0x000000224a4a7c23 */ /* 0x100fe2000801082c */
[--C-:B------:R-:W-:Y:S01]  /*4a40*/  FFMA.FTZ R60, R3, UR34, -R44.reuse ;  /* 0x00000022033c7c23 */ /* 0x100fe2000801082c */
[--C-:B------:R-:W-:Y:S01]  /*4a50*/  FFMA.FTZ R5, R5, UR34, -R44.reuse ;  /* 0x0000002205057c23 */ /* 0x100fe2000801082c */
[--C-:B------:R-:W-:Y:S01]  /*4a60*/  FFMA.FTZ R76, R46, UR34, -R44.reuse ;  /* 0x000000222e4c7c23 */ /* 0x100fe2000801082c */
[--C-:B------:R-:W-:Y:S01]  /*4a70*/  FFMA.FTZ R3, R59, UR34, -R44.reuse ;  /* 0x000000223b037c23 */ /* 0x100fe2000801082c */
[--C-:B------:R-:W-:Y:S01]  /*4a80*/  FFMA.FTZ R59, R8, UR34, -R44.reuse ;  /* 0x00000022083b7c23 */ /* 0x100fe2000801082c */
[----:B0-----:R-:W-:Y:S01]  /*4a90*/  FADD.FTZ R8, R68, R71 ;  /* 0x0000004744087221 */ /* 0x001fe20000010000 */
[----:B------:R0:W-:Y:S01]  /*4aa0*/  MUFU.EX2 R78, R74 ;  /* 0x0000004a004e7308 */ /* 0x0001e20000000800 */
[--C-:B------:R-:W-:Y:S01]  /*4ab0*/  FFMA.FTZ R6, R6, UR34, -R44.reuse ;  /* 0x0000002206067c23 */ /* 0x100fe2000801082c */
[----:B------:R-:W-:Y:S01]  /*4ac0*/  FFMA.FTZ R46, R9, UR34, -R44 ;  /* 0x00000022092e7c23 */ /* 0x000fe2000801082c */
[----:B-1----:R-:W-:Y:S01]  /*4ad0*/  FADD.FTZ R9, R69, R8 ;  /* 0x0000000845097221 */ /* 0x002fe20000010000 */
[--C-:B---3--:R-:W-:Y:S01]  /*4ae0*/  FFMA.FTZ R66, R11, UR34, -R44.reuse ;  /* 0x000000220b427c23 */ /* 0x108fe2000801082c */
[--C-:B------:R-:W-:Y:S01]  /*4af0*/  FFMA.FTZ R79, R12, UR34, -R44.reuse ;  /* 0x000000220c4f7c23 */ /* 0x100fe2000801082c */
[--C-:B------:R-:W-:Y:S01]  /*4b00*/  FFMA.FTZ R77, R10, UR34, -R44.reuse ;  /* 0x000000220a4d7c23 */ /* 0x100fe2000801082c */
[----:B--2---:R-:W-:Y:S01]  /*4b10*/  FADD.FTZ R11, R70, R9 ;  /* 0x00000009460b7221 */ /* 0x004fe20000010000 */
[----:B------:R1:W2:Y:S01]  /*4b20*/  MUFU.EX2 R81, R60 ;  /* 0x0000003c00517308 */ /* 0x0002a20000000800 */
[--C-:B------:R-:W-:Y:S01]  /*4b30*/  FFMA.FTZ R21, R21, UR34, -R44.reuse ;  /* 0x0000002215157c23 */ /* 0x100fe2000801082c */
[--C-:B------:R-:W-:Y:S01]  /*4b40*/  FFMA.FTZ R20, R20, UR34, -R44.reuse ;  /* 0x0000002214147c23 */ /* 0x100fe2000801082c */
[--C-:B0-----:R-:W-:Y:S01]  /*4b50*/  FFMA.FTZ R74, R30, UR34, -R44.reuse ;  /* 0x000000221e4a7c23 */ /* 0x101fe2000801082c */
[----:B------:R-:W-:Y:S01]  /*4b60*/  F2FP.BF16.F32.PACK_AB R10, R70, R69 ;  /* 0x00000045460a723e */ /* 0x000fe200000010ff */
[--C-:B------:R-:W-:Y:S01]  /*4b70*/  FFMA.FTZ R30, R24, UR34, -R44.reuse ;  /* 0x00000022181e7c23 */ /* 0x100fe2000801082c */
[--C-:B------:R-:W-:Y:S01]  /*4b80*/  FFMA.FTZ R69, R26, UR34, -R44.reuse ;  /* 0x000000221a457c23 */ /* 0x100fe2000801082c */
[--C-:B------:R-:W-:Y:S01]  /*4b90*/  FFMA.FTZ R29, R29, UR34, -R44.reuse ;  /* 0x000000221d1d7c23 */ /* 0x100fe2000801082c */
[----:B------:R0:W3:Y:S01]  /*4ba0*/  MUFU.EX2 R80, R5 ;  /* 0x0000000500507308 */ /* 0x0000e20000000800 */
[--C-:B-1----:R-:W-:Y:S01]  /*4bb0*/  FFMA.FTZ R60, R14, UR34, -R44.reuse ;  /* 0x000000220e3c7c23 */ /* 0x102fe2000801082c */
[----:B----4-:R-:W-:Y:S01]  /*4bc0*/  FADD.FTZ R14, R0, R11 ;  /* 0x0000000b000e7221 */ /* 0x010fe20000010000 */
[----:B------:R-:W-:Y:S01]  /*4bd0*/  F2FP.BF16.F32.PACK_AB R8, R71, R68 ;  /* 0x000000444708723e */ /* 0x000fe200000010ff */
[--C-:B------:R-:W-:Y:S01]  /*4be0*/  FFMA.FTZ R32, R32, UR34, -R44.reuse ;  /* 0x0000002220207c23 */ /* 0x100fe2000801082c */
[--C-:B------:R-:W-:Y:S01]  /*4bf0*/  FFMA.FTZ R31, R31, UR34, -R44.reuse ;  /* 0x000000221f1f7c23 */ /* 0x100fe2000801082c */
[--C-:B------:R-:W-:Y:S01]  /*4c00*/  FFMA.FTZ R34, R34, UR34, -R44.reuse ;  /* 0x0000002222227c23 */ /* 0x100fe2000801082c */
[--C-:B------:R-:W-:Y:S01]  /*4c10*/  FFMA.FTZ R33, R33, UR34, -R44.reuse ;  /* 0x0000002221217c23 */ /* 0x100fe2000801082c */
[----:B------:R1:W4:Y:S01]  /*4c20*/  MUFU.EX2 R83, R76 ;  /* 0x0000004c00537308 */ /* 0x0003220000000800 */
[----:B--2---:R-:W-:Y:S01]  /*4c30*/  FADD.FTZ R9, R78, R81 ;  /* 0x000000514e097221 */ /* 0x004fe20000010000 */
[--C-:B0-----:R-:W-:Y:S01]  /*4c40*/  FFMA.FTZ R5, R15, UR34, -R44.reuse ;  /* 0x000000220f057c23 */ /* 0x101fe2000801082c */
[--C-:B------:R-:W-:Y:S01]  /*4c50*/  FFMA.FTZ R35, R35, UR34, -R44.reuse ;  /* 0x0000002223237c23 */ /* 0x100fe2000801082c */
[--C-:B------:R-:W-:Y:S01]  /*4c60*/  FFMA.FTZ R36, R36, UR34, -R44.reuse ;  /* 0x0000002224247c23 */ /* 0x100fe2000801082c */
[--C-:B------:R-:W-:Y:S01]  /*4c70*/  FFMA.FTZ R45, R45, UR34, -R44.reuse ;  /* 0x000000222d2d7c23 */ /* 0x100fe2000801082c */
[--C-:B------:R-:W-:Y:S01]  /*4c80*/  FFMA.FTZ R47, R47, UR34, -R44.reuse ;  /* 0x000000222f2f7c23 */ /* 0x100fe2000801082c */
[--C-:B------:R-:W-:Y:S01]  /*4c90*/  FFMA.FTZ R49, R49, UR34, -R44.reuse ;  /* 0x0000002231317c23 */ /* 0x100fe2000801082c */
[----:B------:R-:W0:Y:S01]  /*4ca0*/  MUFU.EX2 R3, R3 ;  /* 0x0000000300037308 */ /* 0x000e220000000800 */
[----:B---3--:R-:W-:Y:S01]  /*4cb0*/  FADD.FTZ R12, R80, R9 ;  /* 0x00000009500c7221 */ /* 0x008fe20000010000 */
[----:B-1----:R-:W-:Y:S01]  /*4cc0*/  FFMA.FTZ R76, R13, UR34, -R44 ;  /* 0x000000220d4c7c23 */ /* 0x002fe2000801082c */
[----:B------:R-:W-:Y:S01]  /*4cd0*/  FADD.FTZ R13, R73, R14 ;  /* 0x0000000e490d7221 */ /* 0x000fe20000010000 */
[----:B------:R-:W-:Y:S01]  /*4ce0*/  F2FP.BF16.F32.PACK_AB R9, R81, R78 ;  /* 0x0000004e5109723e */ /* 0x000fe200000010ff */
[--C-:B------:R-:W-:Y:S01]  /*4cf0*/  FFMA.FTZ R68, R25, UR34, -R44.reuse ;  /* 0x0000002219447c23 */ /* 0x100fe2000801082c */
[----:B------:R-:W-:Y:S01]  /*4d00*/  FFMA.FTZ R70, R27, UR34, -R44 ;  /* 0x000000221b467c23 */ /* 0x000fe2000801082c */
[----:B------:R-:W-:Y:S01]  /*4d10*/  FADD.FTZ R14, R72, R13 ;  /* 0x0000000d480e7221 */ /* 0x000fe20000010000 */
[----:B------:R-:W1:Y:S01]  /*4d20*/  MUFU.EX2 R6, R6 ;  /* 0x0000000600067308 */ /* 0x000e620000000800 */
[C---:B----4-:R-:W-:Y:S01]  /*4d30*/  FADD.FTZ R12, R83.reuse, R12 ;  /* 0x0000000c530c7221 */ /* 0x050fe20000010000 */
[----:B------:R-:W-:Y:S01]  /*4d40*/  F2FP.BF16.F32.PACK_AB R11, R83, R80 ;  /* 0x00000050530b723e */ /* 0x000fe200000010ff */
[----:B------:R-:W-:Y:S01]  /*4d50*/  FADD.FTZ R15, R75, R14 ;  /* 0x0000000e4b0f7221 */ /* 0x000fe20000010000 */
[----:B------:R-:W-:-:S03]  /*4d60*/  FFMA.FTZ R44, R28, UR34, -R44 ;  /* 0x000000221c2c7c23 */ /* 0x000fc6000801082c */
[----:B------:R-:W-:Y:S01]  /*4d70*/  FADD.FTZ R14, R56, R15 ;  /* 0x0000000f380e7221 */ /* 0x000fe20000010000 */
[----:B------:R-:W2:Y:S01]  /*4d80*/  MUFU.EX2 R46, R46 ;  /* 0x0000002e002e7308 */ /* 0x000ea20000000800 */
[----:B0-----:R-:W-:Y:S01]  /*4d90*/  FADD.FTZ R13, R3, R12 ;  /* 0x0000000c030d7221 */ /* 0x001fe20000010000 */
[----:B------:R0:W-:Y:S01]  /*4da0*/  STSM.16.M88.4 [R17+0x21800], R8 ;  /* 0x0218000811007844 */ /* 0x0001e20000000200 */
[----:B------:R-:W-:-:S04]  /*4db0*/  FADD.FTZ R15, R65, R14 ;  /* 0x0000000e410f7221 */ /* 0x000fc80000010000 */
[----:B------:R-:W-:Y:S01]  /*4dc0*/  FADD.FTZ R14, R62, R15 ;  /* 0x0000000f3e0e7221 */ /* 0x000fe20000010000 */
[----:B------:R-:W3:Y:S01]  /*4dd0*/  MUFU.EX2 R59, R59 ;  /* 0x0000003b003b7308 */ /* 0x000ee20000000800 */
[----:B-1----:R-:W-:Y:S02]  /*4de0*/  FADD.FTZ R13, R6, R13 ;  /* 0x0000000d060d7221 */ /* 0x002fe40000010000 */
[----:B------:R-:W-:-:S04]  /*4df0*/  FADD.FTZ R14, R63, R14 ;  /* 0x0000000e3f0e7221 */ /* 0x000fc80000010000 */
[----:B------:R-:W-:Y:S01]  /*4e00*/  FADD.FTZ R15, R61, R14 ;  /* 0x0000000e3d0f7221 */ /* 0x000fe20000010000 */
[----:B------:R-:W1:Y:S01]  /*4e10*/  MUFU.EX2 R66, R66 ;  /* 0x0000004200427308 */ /* 0x000e620000000800 */
[----:B--2---:R-:W-:Y:S02]  /*4e20*/  FADD.FTZ R12, R46, R13 ;  /* 0x0000000d2e0c7221 */ /* 0x004fe40000010000 */
[----:B------:R-:W-:-:S04]  /*4e30*/  FADD.FTZ R26, R64, R15 ;  /* 0x0000000f401a7221 */ /* 0x000fc80000010000 */
[----:B------:R-:W-:Y:S01]  /*4e40*/  FADD.FTZ R15, R57, R26 ;  /* 0x0000001a390f7221 */ /* 0x000fe20000010000 */
[----:B------:R-:W2:Y:S01]  /*4e50*/  MUFU.EX2 R77, R77 ;  /* 0x0000004d004d7308 */ /* 0x000ea20000000800 */
[----:B---3--:R-:W-:Y:S01]  /*4e60*/  FADD.FTZ R13, R59, R12 ;  /* 0x0000000c3b0d7221 */ /* 0x008fe20000010000 */
[----:B------:R-:W-:Y:S01]  /*4e70*/  F2FP.BF16.F32.PACK_AB R26, R63, R62 ;  /* 0x0000003e3f1a723e */ /* 0x000fe200000010ff */
[----:B------:R-:W-:-:S05]  /*4e80*/  FADD.FTZ R15, R58, R15 ;  /* 0x0000000f3a0f7221 */ /* 0x000fca0000010000 */
[----:B------:R-:W3:Y:S01]  /*4e90*/  MUFU.EX2 R76, R76 ;  /* 0x0000004c004c7308 */ /* 0x000ee20000000800 */
[----:B-1----:R-:W-:-:S07]  /*4ea0*/  FADD.FTZ R12, R66, R13 ;  /* 0x0000000d420c7221 */ /* 0x002fce0000010000 */
[----:B------:R-:W1:Y:S01]  /*4eb0*/  MUFU.EX2 R79, R79 ;  /* 0x0000004f004f7308 */ /* 0x000e620000000800 */
[----:B--2---:R-:W-:Y:S01]  /*4ec0*/  FADD.FTZ R13, R77, R12 ;  /* 0x0000000c4d0d7221 */ /* 0x004fe20000010000 */
[----:B------:R-:W-:Y:S02]  /*4ed0*/  F2FP.BF16.F32.PACK_AB R12, R73, R0 ;  /* 0x00000000490c723e */ /* 0x000fe400000010ff */
[----:B------:R-:W-:-:S04]  /*4ee0*/  F2FP.BF16.F32.PACK_AB R25, R77, R66 ;  /* 0x000000424d19723e */ /* 0x000fc800000010ff */
[----:B------:R-:W2:Y:S01]  /*4ef0*/  MUFU.EX2 R5, R5 ;  /* 0x0000000500057308 */ /* 0x000ea20000000800 */
[----:B---3--:R-:W-:-:S07]  /*4f00*/  FADD.FTZ R14, R76, R13 ;  /* 0x0000000d4c0e7221 */ /* 0x008fce0000010000 */
[----:B------:R-:W0:Y:S01]  /*4f10*/  MUFU.EX2 R60, R60 ;  /* 0x0000003c003c7308 */ /* 0x000e220000000800 */
[----:B-1----:R-:W-:Y:S01]  /*4f20*/  FADD.FTZ R24, R79, R14 ;  /* 0x0000000e4f187221 */ /* 0x002fe20000010000 */
[----:B------:R-:W-:Y:S02]  /*4f30*/  F2FP.BF16.F32.PACK_AB R14, R75, R72 ;  /* 0x000000484b0e723e */ /* 0x000fe400000010ff */
[----:B------:R-:W-:-:S04]  /*4f40*/  F2FP.BF16.F32.PACK_AB R27, R79, R76 ;  /* 0x0000004c4f1b723e */ /* 0x000fc800000010ff */
[----:B------:R-:W1:Y:S01]  /*4f50*/  MUFU.EX2 R21, R21 ;  /* 0x0000001500157308 */ /* 0x000e620000000800 */
[----:B--2---:R-:W-:Y:S01]  /*4f60*/  FADD.FTZ R13, R5, R24 ;  /* 0x00000018050d7221 */ /* 0x004fe20000010000 */
[----:B------:R-:W-:-:S06]  /*4f70*/  F2FP.BF16.F32.PACK_AB R24, R65, R56 ;  /* 0x000000384118723e */ /* 0x000fcc00000010ff */
[----:B------:R-:W2:Y:S01]  /*4f80*/  MUFU.EX2 R20, R20 ;  /* 0x0000001400147308 */ /* 0x000ea20000000800 */
[----:B0-----:R-:W-:Y:S01]  /*4f90*/  FADD.FTZ R8, R60, R13 ;  /* 0x0000000d3c087221 */ /* 0x001fe20000010000 */
[----:B------:R-:W-:Y:S01]  /*4fa0*/  F2FP.BF16.F32.PACK_AB R13, R6, R3 ;  /* 0x00000003060d723e */ /* 0x000fe200000010ff */
[----:B------:R-:W-:Y:S01]  /*4fb0*/  FADD.FTZ R6, R48, R15 ;  /* 0x0000000f30067221 */ /* 0x000fe20000010000 */
[----:B------:R-:W-:-:S03]  /*4fc0*/  F2FP.BF16.F32.PACK_AB R15, R59, R46 ;  /* 0x0000002e3b0f723e */ /* 0x000fc600000010ff */
[----:B------:R-:W-:Y:S01]  /*4fd0*/  FADD.FTZ R9, R67, R6 ;  /* 0x0000000643097221 */ /* 0x000fe20000010000 */
[----:B------:R-:W0:Y:S01]  /*4fe0*/  MUFU.EX2 R74, R74 ;  /* 0x0000004a004a7308 */ /* 0x000e220000000800 */
[----:B-1----:R-:W-:Y:S01]  /*4ff0*/  FADD.FTZ R3, R21, R8 ;  /* 0x0000000815037221 */ /* 0x002fe20000010000 */
[----:B------:R1:W-:Y:S01]  /*5000*/  STSM.16.M88.4 [R22], R12 ;  /* 0x0000000c16007844 */ /* 0x0003e20000000200 */
[----:B------:R-:W-:-:S03]  /*5010*/  FADD.FTZ R10, R50, R9 ;  /* 0x00000009320a7221 */ /* 0x000fc60000010000 */
[----:B------:R3:W-:Y:S01]  /*5020*/  STSM.16.M88.4 [R19], R24 ;  /* 0x0000001813007844 */ /* 0x0007e20000000200 */
[----:B------:R-:W-:Y:S01]  /*5030*/  FADD.FTZ R9, R51, R10 ;  /* 0x0000000a33097221 */ /* 0x000fe20000010000 */
[----:B------:R-:W4:Y:S01]  /*5040*/  MUFU.EX2 R29, R29 ;  /* 0x0000001d001d7308 */ /* 0x000f220000000800 */
[C---:B--2---:R-:W-:Y:S01]  /*5050*/  FADD.FTZ R3, R20.reuse, R3 ;  /* 0x0000000314037221 */ /* 0x044fe20000010000 */
[----:B------:R-:W-:Y:S01]  /*5060*/  F2FP.BF16.F32.PACK_AB R11, R20, R21 ;  /* 0x00000015140b723e */ /* 0x000fe200000010ff */
[----:B------:R-:W-:Y:S01]  /*5070*/  FADD.FTZ R28, R52, R9 ;  /* 0x00000009341c7221 */ /* 0x000fe20000010000 */
[----:B------:R-:W-:-:S03]  /*5080*/  F2FP.BF16.F32.PACK_AB R10, R58, R57 ;  /* 0x000000393a0a723e */ /* 0x000fc600000010ff */
[----:B------:R-:W-:Y:S01]  /*5090*/  FADD.FTZ R9, R53, R28 ;  /* 0x0000001c35097221 */ /* 0x000fe20000010000 */
[----:B------:R-:W2:Y:S01]  /*50a0*/  MUFU.EX2 R32, R32 ;  /* 0x0000002000207308 */ /* 0x000ea20000000800 */
[----:B0-----:R-:W-:Y:S01]  /*50b0*/  FADD.FTZ R8, R74, R3 ;  /* 0x000000034a087221 */ /* 0x001fe20000010000 */
[----:B------:R-:W-:Y:S01]  /*50c0*/  F2FP.BF16.F32.PACK_AB R28, R67, R48 ;  /* 0x00000030431c723e */ /* 0x000fe200000010ff */
[----:B-1----:R-:W-:Y:S01]  /*50d0*/  FADD.FTZ R14, R54, R9 ;  /* 0x00000009360e7221 */ /* 0x002fe20000010000 */
[----:B------:R-:W-:Y:S02]  /*50e0*/  F2FP.BF16.F32.PACK_AB R9, R60, R5 ;  /* 0x000000053c09723e */ /* 0x000fe400000010ff */
[----:B------:R-:W-:Y:S02]  /*50f0*/  F2FP.BF16.F32.PACK_AB R12, R53, R52 ;  /* 0x00000034350c723e */ /* 0x000fe400000010ff */
[----:B------:R-:W0:Y:S01]  /*5100*/  MUFU.EX2 R31, R31 ;  /* 0x0000001f001f7308 */ /* 0x000e220000000800 */
[----:B----4-:R-:W-:Y:S01]  /*5110*/  FADD.FTZ R3, R29, R8 ;  /* 0x000000081d037221 */ /* 0x010fe20000010000 */
[----:B------:R-:W-:-:S02]  /*5120*/  F2FP.BF16.F32.PACK_AB R8, R64, R61 ;  /* 0x0000003d4008723e */ /* 0x000fc400000010ff */
[----:B------:R-:W-:-:S03]  /*5130*/  F2FP.BF16.F32.PACK_AB R29, R29, R74 ;  /* 0x0000004a1d1d723e */ /* 0x000fc600000010ff */
[----:B------:R1:W-:Y:S01]  /*5140*/  STSM.16.M88.4 [R18], R8 ;  /* 0x0000000812007844 */ /* 0x0003e20000000200 */
[----:B------:R-:W3:Y:S01]  /*5150*/  MUFU.EX2 R34, R34 ;  /* 0x0000002200227308 */ /* 0x000ee20000000800 */
[----:B--2---:R-:W-:-:S07]  /*5160*/  FADD.FTZ R46, R32, R3 ;  /* 0x00000003202e7221 */ /* 0x004fce0000010000 */
[----:B------:R-:W2:Y:S01]  /*5170*/  MUFU.EX2 R33, R33 ;  /* 0x0000002100217308 */ /* 0x000ea20000000800 */
[C---:B0-----:R-:W-:Y:S01]  /*5180*/  FADD.FTZ R3, R31.reuse, R46 ;  /* 0x0000002e1f037221 */ /* 0x041fe20000010000 */
[----:B------:R-:W-:-:S06]  /*5190*/  F2FP.BF16.F32.PACK_AB R31, R31, R32 ;  /* 0x000000201f1f723e */ /* 0x000fcc00000010ff */
[----:B------:R-:W0:Y:S01]  /*51a0*/  MUFU.EX2 R55, R55 ;  /* 0x0000003700377308 */ /* 0x000e220000000800 */
[----:B---3--:R-:W-:-:S07]  /*51b0*/  FADD.FTZ R24, R34, R3 ;  /* 0x0000000322187221 */ /* 0x008fce0000010000 */
[----:B------:R-:W3:Y:S01]  /*51c0*/  MUFU.EX2 R35, R35 ;  /* 0x0000002300237308 */ /* 0x000ee20000000800 */
[C---:B--2---:R-:W-:Y:S01]  /*51d0*/  FADD.FTZ R24, R33.reuse, R24 ;  /* 0x0000001821187221 */ /* 0x044fe20000010000 */
[----:B------:R-:W-:-:S06]  /*51e0*/  F2FP.BF16.F32.PACK_AB R13, R33, R34 ;  /* 0x00000022210d723e */ /* 0x000fcc00000010ff */
[----:B------:R-:W2:Y:S01]  /*51f0*/  MUFU.EX2 R40, R40 ;  /* 0x0000002800287308 */ /* 0x000ea20000000800 */
[C---:B0-----:R-:W-:Y:S01]  /*5200*/  FADD.FTZ R15, R55.reuse, R14 ;  /* 0x0000000e370f7221 */ /* 0x041fe20000010000 */
[----:B------:R-:W-:-:S06]  /*5210*/  F2FP.BF16.F32.PACK_AB R14, R55, R54 ;  /* 0x00000036370e723e */ /* 0x000fcc00000010ff */
[----:B------:R-:W0:Y:S01]  /*5220*/  MUFU.EX2 R41, R41 ;  /* 0x0000002900297308 */ /* 0x000e220000000800 */
[----:B---3--:R-:W-:-:S07]  /*5230*/  FADD.FTZ R3, R35, R24 ;  /* 0x0000001823037221 */ /* 0x008fce0000010000 */
        /* <DEDUP_REMOVED lines=11> */
[C---:B0-----:R-:W-:Y:S01]  /*52f0*/  F2FP.BF16.F32.PACK_AB R15, R36.reuse, R35 ;  /* 0x00000023240f723e */ /* 0x041fe200000010ff */
[----:B------:R-:W-:-:S06]  /*5300*/  FADD.FTZ R20, R36, R3 ;  /* 0x0000000324147221 */ /* 0x000fcc0000010000 */
[----:B------:R-:W0:Y:S01]  /*5310*/  MUFU.EX2 R49, R49 ;  /* 0x0000003100317308 */ /* 0x000e220000000800 */
[----:B---3--:R-:W-:-:S07]  /*5320*/  FADD.FTZ R3, R45, R20 ;  /* 0x000000142d037221 */ /* 0x008fce0000010000 */
[----:B------:R3:W4:Y:S01]  /*5330*/  MUFU.EX2 R6, R30 ;  /* 0x0000001e00067308 */ /* 0x0007220000000800 */
[C---:B--2---:R-:W-:Y:S01]  /*5340*/  F2FP.BF16.F32.PACK_AB R41, R0.reuse, R45 ;  /* 0x0000002d0029723e */ /* 0x044fe200000010ff */
[----:B------:R-:W-:Y:S01]  /*5350*/  FADD.FTZ R20, R0, R3 ;  /* 0x0000000300147221 */ /* 0x000fe20000010000 */
[----:B------:R-:W-:-:S05]  /*5360*/  VIADD R0, R88, 0xfffffffe ;  /* 0xfffffffe58007836 */ /* 0x000fca0000000000 */
[----:B------:R-:W-:Y:S01]  /*5370*/  MUFU.EX2 R39, R39 ;  /* 0x0000002700277308 */ /* 0x000fe20000000800 */
[----:B---3--:R-:W-:Y:S01]  /*5380*/  F2FP.BF16.F32.PACK_AB R30, R51, R50 ;  /* 0x00000032331e723e */ /* 0x008fe200000010ff */
[----:B0-----:R-:W-:-:S04]  /*5390*/  FADD.FTZ R3, R49, R20 ;  /* 0x0000001431037221 */ /* 0x001fc80000010000 */
[----:B------:R0:W-:Y:S02]  /*53a0*/  STSM.16.M88.4 [R17+0x27800], R28 ;  /* 0x0278001c11007844 */ /* 0x0001e40000000200 */
[----:B------:R-:W1:Y:S01]  /*53b0*/  MUFU.EX2 R38, R38 ;  /* 0x0000002600267308 */ /* 0x000e620000000800 */
[C---:B----4-:R-:W-:Y:S01]  /*53c0*/  F2FP.BF16.F32.PACK_AB R43, R6.reuse, R49 ;  /* 0x00000031062b723e */ /* 0x050fe200000010ff */
[----:B------:R0:W-:Y:S01]  /*53d0*/  STSM.16.M88.4 [R23], R12 ;  /* 0x0000000c17007844 */ /* 0x0001e20000000200 */
[----:B------:R-:W-:-:S03]  /*53e0*/  FADD.FTZ R3, R6, R3 ;  /* 0x0000000306037221 */ /* 0x000fc60000010000 */
[----:B------:R0:W-:Y:S02]  /*53f0*/  STSM.16.M88.4 [R19+0x6000], R40 ;  /* 0x0060002813007844 */ /* 0x0001e40000000200 */
[----:B------:R-:W-:Y:S08]  /*5400*/  MUFU.EX2 R37, R37 ;  /* 0x0000002500257308 */ /* 0x000ff00000000800 */
[----:B------:R-:W2:Y:S01]  /*5410*/  MUFU.EX2 R2, R2 ;  /* 0x0000000200027308 */ /* 0x000ea20000000800 */
[----:B-1----:R-:W-:Y:S01]  /*5420*/  F2FP.BF16.F32.PACK_AB R8, R38, R39 ;  /* 0x000000272608723e */ /* 0x002fe200000010ff */
[----:B------:R-:W-:-:S04]  /*5430*/  FADD.FTZ R39, R39, R24 ;  /* 0x0000001827277221 */ /* 0x000fc80000010000 */
[----:B------:R-:W-:Y:S02]  /*5440*/  FADD.FTZ R38, R38, R39 ;  /* 0x0000002726267221 */ /* 0x000fe40000010000 */
[----:B------:R-:W-:Y:S08]  /*5450*/  MUFU.EX2 R68, R68 ;  /* 0x0000004400447308 */ /* 0x000ff00000000800 */
[----:B------:R-:W1:Y:S01]  /*5460*/  MUFU.EX2 R69, R69 ;  /* 0x0000004500457308 */ /* 0x000e620000000800 */
[----:B--2---:R-:W-:-:S07]  /*5470*/  F2FP.BF16.F32.PACK_AB R10, R2, R37 ;  /* 0x00000025020a723e */ /* 0x004fce00000010ff */
[----:B------:R-:W-:Y:S08]  /*5480*/  MUFU.EX2 R70, R70 ;  /* 0x0000004600467308 */ /* 0x000ff00000000800 */
[----:B------:R-:W2:Y:S01]  /*5490*/  MUFU.EX2 R5, R44 ;  /* 0x0000002c00057308 */ /* 0x000ea20000000800 */
[----:B-1----:R-:W-:Y:S01]  /*54a0*/  F2FP.BF16.F32.PACK_AB R9, R69, R68 ;  /* 0x000000444509723e */ /* 0x002fe200000010ff */
[----:B------:R-:W-:Y:S01]  /*54b0*/  FADD.FTZ R68, R68, R3 ;  /* 0x0000000344447221 */ /* 0x000fe20000010000 */
[----:B------:R-:W-:-:S03]  /*54c0*/  FADD.FTZ R3, R37, R38 ;  /* 0x0000002625037221 */ /* 0x000fc60000010000 */
[----:B------:R-:W-:Y:S01]  /*54d0*/  FADD.FTZ R69, R69, R68 ;  /* 0x0000004445457221 */ /* 0x000fe20000010000 */
[----:B------:R-:W-:Y:S01]  /*54e0*/  FADD.FTZ R3, R2, R3 ;  /* 0x0000000302037221 */ /* 0x000fe20000010000 */
[----:B--2---:R-:W-:Y:S02]  /*54f0*/  F2FP.BF16.F32.PACK_AB R11, R5, R70 ;  /* 0x00000046050b723e */ /* 0x004fe400000010ff */
[----:B------:R-:W-:-:S03]  /*5500*/  FADD.FTZ R70, R70, R69 ;  /* 0x0000004546467221 */ /* 0x000fc60000010000 */
[----:B------:R0:W-:Y:S01]  /*5510*/  STSM.16.M88.4 [R18+0x6000], R8 ;  /* 0x0060000812007844 */ /* 0x0001e20000000200 */
[----:B------:R-:W-:Y:S01]  /*5520*/  FADD.FTZ R2, R5, R70 ;  /* 0x0000004605027221 */ /* 0x000fe20000010000 */
        /* <DEDUP_REMOVED lines=14> */
.L_x_1094:
[----:B------:R-:W-:-:S11]  /*5610*/  UISETP.NE.AND UP2, UPT, UR7, 0x1, UPT ;  /* 0x000000010700788c */ /* 0x000fd6000bf45270 */
[----:B------:R-:W-:Y:S02]  /*5620*/  @UP2 ULDC.64 UR10, c[0x0][0x9e8] ;  /* 0x00027a00000a2ab9 */ /* 0x000fe40000000a00 */
[----:B------:R-:W-:-:S04]  /*5630*/  UIMAD.WIDE.U32 UR14, UR18, UR10, URZ ;  /* 0x0000000a120e72a5 */ /* 0x000fc8000f8e003f */
[----:B------:R-:W-:-:S12]  /*5640*/  @UP2 USHF.R.U32.HI UR18, URZ, UR11, UR15 ;  /* 0x0000000b3f122299 */ /* 0x000fd8000801160f */
.L_x_1095:
[----:B------:R-:W-:-:S04]  /*5650*/  UIMAD UR7, UR18, UR7, UR7 ;  /* 0x00000007120772a4 */ /* 0x000fc8000f8e0207 */
[----:B------:R-:W-:-:S04]  /*5660*/  UISETP.LT.AND UP2, UPT, UR6, UR7, UPT ;  /* 0x000000070600728c */ /* 0x000fc8000bf41270 */
[----:B------:R-:W-:-:S12]  /*5670*/  USEL UR6, UR6, UR7, UP2 ;  /* 0x0000000706067287 */ /* 0x000fd80009000000 */
.L_x_1093:
        /* <DEDUP_REMOVED lines=36> */
.L_x_1113:
        /* <DEDUP_REMOVED lines=9> */
.L_x_1098:
[----:B------:R-:W-:Y:S01]  /*5950*/  ULEA UR6, UR56, UR42, 0x3 ;  /* 0x0000002a38067291 */ /* 0x000fe2000f8e183f */
[----:B------:R-:W-:-:S05]  /*5960*/  IMAD.U32 R5, RZ, RZ, UR55 ;  /* 0x00000037ff057e24 */ /* 0x000fca000f8e00ff */
[----:B------:R-:W-:-:S04]  /*5970*/  SHF.L.U32 R5, R5, 0x1f, RZ ;  /* 0x0000001f05057819 */ /* 0x000fc800000006ff */
[----:B------:R1:W2:Y:S01]  /*5980*/  SYNCS.PHASECHK.TRANS64.TRYWAIT P2, [UR6+0x2d830], R5 ;  /* 0x02d83005ff0075a7 */ /* 0x0002a20008040146 */
[----:B------:R-:W-:Y:S05]  /*5990*/  @!P0 BRA `(.L_x_1099) ;  /* 0x0000000000048947 */ /* 0x000fea0003800000 */
[----:B------:R-:W-:Y:S01]  /*59a0*/  BPT.TRAP 0x1 ;  /* 0x000000040000795c */ /* 0x000fe20000300000 */
.L_x_1099:
[----:B--2---:R-:W-:Y:S05]  /*59b0*/  @P2 BRA `(.L_x_1097) ;  /* 0x0000000000082947 */ /* 0x004fea0003800000 */
[----:B------:R-:W2:Y:S02]  /*59c0*/  SYNCS.PHASECHK.TRANS64.TRYWAIT P2, [UR6+0x2d830], R5 ;  /* 0x02d83005ff0075a7 */ /* 0x000ea40008040146 */
[----:B--2---:R-:W-:Y:S05]  /*59d0*/  @!P2 BRA `(.L_x_1100) ;  /* 0x0000012800a8a947 */ /* 0x004fea0003800000 */
.L_x_1097:
        /* <DEDUP_REMOVED lines=37> */
.L_x_1102:
[----:B------:R-:W-:Y:S01]  /*5c30*/  ULEA UR6, UR46, UR42, 0x3 ;  /* 0x0000002a2e067291 */ /* 0x000fe2000f8e183f */
[----:B------:R-:W-:-:S05]  /*5c40*/  IMAD.U32 R5, RZ, RZ, UR49 ;  /* 0x00000031ff057e24 */ /* 0x000fca000f8e00ff */
[----:B------:R-:W-:-:S04]  /*5c50*/  SHF.L.U32 R5, R5, 0x1f, RZ ;  /* 0x0000001f05057819 */ /* 0x000fc800000006ff */
[----:B------:R0:W1:Y:S01]  /*5c60*/  SYNCS.PHASECHK.TRANS64.TRYWAIT P2, [UR6+0x2d850], R5 ;  /* 0x02d85005ff0075a7 */ /* 0x0000620008040146 */
[----:B------:R-:W-:Y:S05]  /*5c70*/  @!P0 BRA `(.L_x_1103) ;  /* 0x0000000000048947 */ /* 0x000fea0003800000 */
[----:B------:R-:W-:Y:S01]  /*5c80*/  BPT.TRAP 0x1 ;  /* 0x000000040000795c */ /* 0x000fe20000300000 */
.L_x_1103:
[----:B-1----:R-:W-:Y:S05]  /*5c90*/  @P2 BRA `(.L_x_1101) ;  /* 0x0000000000082947 */ /* 0x002fea0003800000 */
[----:B------:R-:W1:Y:S02]  /*5ca0*/  SYNCS.PHASECHK.TRANS64.TRYWAIT P2, [UR6+0x2d850], R5 ;  /* 0x02d85005ff0075a7 */ /* 0x000e640008040146 */
[----:B-1----:R-:W-:Y:S05]  /*5cb0*/  @!P2 BRA `(.L_x_1104) ;  /* 0x000001280008a947 */ /* 0x002fea0003800000 */
.L_x_1101:
[----:B------:R-:W-:Y:S01]  /*5cc0*/  UIADD3 UR6, UR42, 0x400, URZ ;  /* 0x000004002a067890 */ /* 0x000fe2000fffe03f */
[----:B------:R-:W-:Y:S01]  /*5cd0*/  WARPGROUP.ARRIVE ;  /* 0x00000000000079c5 */ /* 0x000fe20000000000 */
[----:B------:R-:W-:-:S05]  /*5ce0*/  ULEA UR7, UR52, UR42, 0xd ;  /* 0x0000002a34077291 */ /* 0x000fca000f8e683f */
[----:B------:R-:W2:Y:S01]  /*5cf0*/  S2R R150, SR_TID.X ;  /* 0x0000000000967919 */ /* 0x000ea20000002100 */
[----:B------:R-:W-:Y:S01]  /*5d00*/  USHF.R.U32.HI UR6, URZ, 0x4, UR6 ;  /* 0x000000043f067899 */ /* 0x000fe20008011606 */
[----:B------:R-:W-:Y:S01]  /*5d10*/  PLOP3.LUT P2, PT, PT, PT, UP0, 0x80, 0x0 ;  /* 0x000000000000781c */ /* 0x000fe20003f4f008 */
[----:B------:R-:W-:Y:S01]  /*5d20*/  UIADD3 UR7, UR7, 0x21800, URZ ;  /* 0x0002180007077890 */ /* 0x000fe2000fffe03f */
[----:B------:R-:W-:Y:S01]  /*5d30*/  FMUL.FTZ R11, R29, UR54 ;  /* 0x000000361d0b7c20 */ /* 0x000fe20008410000 */
[----:B------:R-:W-:Y:S01]  /*5d40*/  ULOP3.LUT UR6, UR6, 0x3fff, URZ, 0xc0, !UPT ;  /* 0x00003fff06067892 */ /* 0x000fe2000f8ec03f */
[----:B------:R-:W-:Y:S01]  /*5d50*/  FMUL.FTZ R29, R41, UR54 ;  /* 0x00000036291d7c20 */ /* 0x000fe20008410000 */
[----:B------:R-:W-:Y:S01]  /*5d60*/  USHF.R.U32.HI UR7, URZ, 0x4, UR7 ;  /* 0x000000043f077899 */ /* 0x000fe20008011607 */
[----:B------:R-:W-:Y:S01]  /*5d70*/  FMUL.FTZ R41, R53, UR54 ;  /* 0x0000003635297c20 */ /* 0x000fe20008410000 */
[----:B------:R-:W-:Y:S01]  /*5d80*/  ULOP3.LUT UR10, UR6, 0x2000000, URZ, 0xfc, !UPT ;  /* 0x02000000060a7892 */ /* 0x000fe2000f8efc3f */
[----:B------:R-:W-:Y:S01]  /*5d90*/  PLOP3.LUT P3, PT, PT, PT, UP0, 0x80, 0x0 ;  /* 0x000000000000781c */ /* 0x000fe20003f6f008 */
        /* <DEDUP_REMOVED lines=8> */
[----:B------:R-:W-:Y:S01]  /*5e20*/  VIADD R83, R136, UR39 ;  /* 0x0000002788537c36 */ /* 0x000fe20008000000 */
[----:B------:R-:W-:Y:S01]  /*5e30*/  UMOV UR30, UR7 ;  /* 0x00000007001e7c82 */ /* 0x000fe20008000000 */
[----:B------:R-:W-:Y:S01]  /*5e40*/  FMUL.FTZ R20, R34, UR54 ;  /* 0x0000003622147c20 */ /* 0x000fe20008410000 */
[----:B------:R-:W-:Y:S01]  /*5e50*/  UMOV UR28, UR6 ;  /* 0x00000006001c7c82 */ /* 0x000fe20008000000 */
[----:B------:R-:W-:Y:S01]  /*5e60*/  FMUL.FTZ R34, R46, UR54 ;  /* 0x000000362e227c20 */ /* 0x000fe20008410000 */
        /* <DEDUP_REMOVED lines=8> */
[----:B------:R-:W-:Y:S01]  /*5ef0*/  FMUL.FTZ R32, R44, UR54 ;  /* 0x000000362c207c20 */ /* 0x000fe20008410000 */
[----:B------:R-:W-:Y:S01]  /*5f00*/  FMUL.FTZ R45, R57, UR54 ;  /* 0x00000036392d7c20 */ /* 0x000fe20008410000 */
[----:B------:R-:W-:Y:S01]  /*5f10*/  FMUL.FTZ R44, R56, UR54 ;  /* 0x00000036382c7c20 */ /* 0x000fe20008410000 */
[----:B------:R-:W-:Y:S01]  /*5f20*/  FMUL.FTZ R57, R67, UR54 ;  /* 0x0000003643397c20 */ /* 0x000fe20008410000 */
[----:B------:R-:W-:Y:S01]  /*5f30*/  FMUL.FTZ R56, R66, UR54 ;  /* 0x0000003642387c20 */ /* 0x000fe20008410000 */
[----:B------:R-:W-:Y:S01]  /*5f40*/  FMUL.FTZ R67, R77, UR54 ;  /* 0x000000364d437c20 */ /* 0x000fe20008410000 */
[----:B--2---:R-:W-:Y:S01]  /*5f50*/  SHF.R.U32.HI R149, RZ, 0x7, R150 ;  /* 0x00000007ff957819 */ /* 0x004fe20000011696 */
[----:B-1----:R-:W-:Y:S01]  /*5f60*/  FMUL.FTZ R6, R25, UR54 ;  /* 0x0000003619067c20 */ /* 0x002fe20008410000 */
[----:B------:R-:W-:Y:S01]  /*5f70*/  FMUL.FTZ R66, R76, UR54 ;  /* 0x000000364c427c20 */ /* 0x000fe20008410000 */
[----:B------:R-:W-:Y:S01]  /*5f80*/  FMUL.FTZ R77, R85, UR54 ;  /* 0x00000036554d7c20 */ /* 0x000fe20008410000 */
[----:B0-----:R-:W-:Y:S01]  /*5f90*/  FMUL.FTZ R5, R24, UR54 ;  /* 0x0000003618057c20 */ /* 0x001fe20008410000 */
        /* <DEDUP_REMOVED lines=46> */
[----:B------:R-:W-:Y:S01]  /*6280*/  @!P1 LEA R47, R47, UR42, 0x3 ;  /* 0x0000002a2f2f9c11 */ /* 0x000fe2000f8e18ff */
[----:B------:R-:W-:Y:S01]  /*6290*/  IMAD R79, R16, -0x2, R79 ;  /* 0xfffffffe104f7824 */ /* 0x000fe200078e024f */
[----:B------:R-:W0:Y:S01]  /*62a0*/  MUFU.TANH R5, R5 ;  /* 0x0000000500057308 */ /* 0x000e220000002400 */
[----:B------:R-:W-:-:S02]  /*62b0*/  IMAD.U32 R80, RZ, RZ, UR45 ;  /* 0x0000002dff507e24 */ /* 0x000fc4000f8e00ff */
[----:B------:R-:W-:-:S03]  /*62c0*/  @!P1 VIADD R47, R47, 0x2d840 ;  /* 0x0002d8402f2f9836 */ /* 0x000fc60000000000 */
[----:B------:R-:W-:Y:S02]  /*62d0*/  IADD3 R79, -R80, UR38, R79 ;  /* 0x00000026504f7c10 */ /* 0x000fe4000fffe14f */
[----:B------:R-:W1:Y:S01]  /*62e0*/  MUFU.TANH R6, R6 ;  /* 0x0000000600067308 */ /* 0x000e620000002400 */
[----:B------:R-:W-:Y:S02]  /*62f0*/  @!P1 PRMT R47, RZ, 0x654, R47 ;  /* 0x00000654ff2f9816 */ /* 0x000fe4000000002f */
[C---:B------:R-:W-:Y:S02]  /*6300*/  VIADD R82, R79.reuse, UR53 ;  /* 0x000000354f527c36 */ /* 0x040fe40008000000 */
[----:B------:R-:W-:-:S03]  /*6310*/  VIADD R81, R79, UR33 ;  /* 0x000000214f517c36 */ /* 0x000fc60008000000 */
        /* <DEDUP_REMOVED lines=109> */
[----:B------:R-:W-:-:S04]  /*69f0*/  VIADD R46, R149, 0x9 ;  /* 0x00000009952e7836 */ /* 0x000fc80000000000 */
[----:B------:R-:W5:Y:S01]  /*6a00*/  SHFL.IDX PT, R85, R83, RZ, 0x1c1f ;  /* 0x001c1fff53557589 */ /* 0x000f6200000e0000 */
[----:B------:R-:W-:Y:S02]  /*6a10*/  SEL R46, R46, 0x9, !P2 ;  /* 0x000000092e2e7807 */ /* 0x000fe40005000000 */
[----:B------:R-:W-:Y:S01]  /*6a20*/  PLOP3.LUT P2, PT, PT, PT, UP1, 0x40, 0x0 ;  /* 0x000000000000781c */ /* 0x000fe20003f4e818 */
[C---:B-----5:R-:W-:Y:S02]  /*6a30*/  IMAD.IADD R80, R85.reuse, 0x1, R82 ;  /* 0x0000000155507824 */ /* 0x060fe400078e0252 */
[----:B------:R-:W-:Y:S01]  /*6a40*/  IMAD.IADD R79, R85, 0x1, R81 ;  /* 0x00000001554f7824 */ /* 0x000fe200078e0251 */
[----:B------:R-:W-:Y:S02]  /*6a50*/  WARPGROUP.DEPBAR.LE gsb0, 0x0 ;  /* 0x00008000000079c5 */ /* 0x000fe40000010000 */
[----:B------:R-:W-:-:S06]  /*6a60*/  WARPGROUP.ARRIVE ;  /* 0x00000000000079c5 */ /* 0x000fcc0000000000 */
[----:B------:R-:W-:Y:S03]  /*6a70*/  HGMMA.64x96x16.F32.BF16 R88, gdesc[UR28].tnspB, R88, gsb0 ;  /* 0x416000001c5879f0 */ /* 0x000fe60008001858 */
[----:B------:R-:W-:Y:S02]  /*6a80*/  WARPGROUP.DEPBAR.LE gsb0, 0x0 ;  /* 0x00008000000079c5 */ /* 0x000fe40000010000 */
[----:B------:R0:W-:Y:S06]  /*6a90*/  BAR.ARV R46, 0x100 ;  /* 0x0004002e0000751d */ /* 0x0001ec0000002000 */
[----:B------:R0:W-:Y:S01]  /*6aa0*/  @!P1 SYNCS.ARRIVE.TRANS64.RED.A1T0 RZ, [R47+URZ], RZ ;  /* 0x000000ff2fff99a7 */ /* 0x0001e2000810043f */
[----:B-1234-:R-:W-:Y:S05]  /*6ab0*/  @P2 BRA `(.L_x_1105) ;  /* 0x00000000005c2947 */ /* 0x01efea0003800000 */
[----:B0-----:R-:W-:Y:S01]  /*6ac0*/  IMAD.U32 R46, RZ, RZ, UR45 ;  /* 0x0000002dff2e7e24 */ /* 0x001fe2000f8e00ff */
[----:B------:R-:W-:Y:S04]  /*6ad0*/  BSSY B0, `(.L_x_1106) ;  /* 0x0000011000007945 */ /* 0x000fe80003800000 */
[----:B------:R-:W-:-:S04]  /*6ae0*/  IADD3 R85, -R46, UR38, R85 ;  /* 0x000000262e557c10 */ /* 0x000fc8000fffe155 */
        /* <DEDUP_REMOVED lines=10> */
.L_x_1107:
[----:B------:R-:W-:-:S05]  /*6b90*/  IMAD.U32 R84, RZ, RZ, UR35 ;  /* 0x00000023ff547e24 */ /* 0x000fca000f8e00ff */
[----:B------:R-:W-:-:S13]  /*6ba0*/  ISETP.NE.AND P2, PT, R84, 0x1, PT ;  /* 0x000000015400780c */ /* 0x000fda0003f45270 */
[----:B------:R-:W0:Y:S02]  /*6bb0*/  @P2 LDC.64 R46, c[0x0][0x9e8] ;  /* 0x00027a00ff2e2b82 */ /* 0x000e240000000a00 */
[----:B0-----:R-:W-:-:S05]  /*6bc0*/  @P2 IMAD.HI.U32 R46, R85, R46, RZ ;  /* 0x0000002e552e2227 */ /* 0x001fca00078e00ff */
[----:B------:R-:W-:-:S07]  /*6bd0*/  @P2 SHF.R.U32.HI R85, RZ, R47, R46 ;  /* 0x0000002fff552219 */ /* 0x000fce000001162e */
.L_x_1108:
[----:B------:R-:W-:Y:S05]  /*6be0*/  BSYNC B0 ;  /* 0x0000000000007941 */ /* 0x000fea0003800000 */
.L_x_1106:
[----:B------:R-:W-:-:S04]  /*6bf0*/  IMAD R85, R85, R84, -R76 ;  /* 0x0000005455557224 */ /* 0x000fc800078e0a4c */
[----:B------:R-:W-:-:S05]  /*6c00*/  IMAD R85, R16, -0x2, R85 ;  /* 0xfffffffe10557824 */ /* 0x000fca00078e0255 */
[----:B------:R-:W-:Y:S02]  /*6c10*/  VIADDMNMX R80, R85, R84, R80, PT ;  /* 0x0000005455507246 */ /* 0x000fe40003800150 */
[----:B------:R-:W-:-:S07]  /*6c20*/  VIMNMX R79, R79, R85, !PT ;  /* 0x000000554f4f7248 */ /* 0x000fce0007fe0100 */
.L_x_1105:
[----:B------:R-:W-:Y:S01]  /*6c30*/  ISETP.GT.AND P2, PT, R0, -0x1, PT ;  /* 0xffffffff0000780c */ /* 0x000fe20003f44270 */
[----:B------:R-:W1:Y:S03]  /*6c40*/  SHFL.IDX PT, R83, R83, 0x1, 0x1c1f ;  /* 0x003c1f0053537f89 */ /* 0x000e6600000e0000 */
[C---:B------:R-:W-:Y:S02]  /*6c50*/  ISETP.GT.AND P5, PT, R79.reuse, RZ, P2 ;  /* 0x000000ff4f00720c */ /* 0x040fe400017a4270 */
[C---:B------:R-:W-:Y:S02]  /*6c60*/  ISETP.GT.AND P4, PT, R79.reuse, 0x1, P2 ;  /* 0x000000014f00780c */ /* 0x040fe40001784270 */
[----:B------:R-:W-:Y:S02]  /*6c70*/  ISETP.LT.OR P5, PT, R80, 0x1, P5 ;  /* 0x000000015000780c */ /* 0x000fe40002fa1670 */
[----:B------:R-:W-:-:S02]  /*6c80*/  ISETP.GT.AND P6, PT, R79, 0x8, P2 ;  /* 0x000000084f00780c */ /* 0x000fc400017c4270 */
[----:B0-----:R-:W-:Y:S02]  /*6c90*/  FSEL R5, R5, -INF , !P5 ;  /* 0xff80000005057808 */ /* 0x001fe40006800000 */
[C---:B------:R-:W-:Y:S02]  /*6ca0*/  ISETP.GT.AND P5, PT, R79.reuse, 0x10, P2 ;  /* 0x000000104f00780c */ /* 0x040fe400017a4270 */
[----:B------:R-:W-:Y:S02]  /*6cb0*/  ISETP.GT.AND P3, PT, R79, 0x9, P2 ;  /* 0x000000094f00780c */ /* 0x000fe40001764270 */
[C---:B------:R-:W-:Y:S02]  /*6cc0*/  ISETP.LT.OR P5, PT, R80.reuse, 0x11, P5 ;  /* 0x000000115000780c */ /* 0x040fe40002fa1670 */
[----:B------:R-:W-:Y:S02]  /*6cd0*/  ISETP.LT.OR P4, PT, R80, 0x2, P4 ;  /* 0x000000025000780c */ /* 0x000fe40002781670 */
[----:B------:R-:W-:-:S02]  /*6ce0*/  FSEL R14, R14, -INF , !P5 ;  /* 0xff8000000e0e7808 */ /* 0x000fc40006800000 */
[----:B------:R-:W-:Y:S01]  /*6cf0*/  ISETP.GT.AND P5, PT, R79, 0x20, P2 ;  /* 0x000000204f00780c */ /* 0x000fe200017a4270 */
[--C-:B-1----:R-:W-:Y:S01]  /*6d00*/  IMAD.IADD R82, R82, 0x1, R83.reuse ;  /* 0x0000000152527824 */ /* 0x102fe200078e0253 */
[C---:B------:R-:W-:Y:S01]  /*6d10*/  ISETP.LT.OR P6, PT, R80.reuse, 0x9, P6 ;  /* 0x000000095000780c */ /* 0x040fe200037c1670 */
[----:B------:R-:W-:Y:S01]  /*6d20*/  IMAD.IADD R81, R81, 0x1, R83 ;  /* 0x0000000151517824 */ /* 0x000fe200078e0253 */
[C---:B------:R-:W-:Y:S02]  /*6d30*/  ISETP.LT.OR P3, PT, R80.reuse, 0xa, P3 ;  /* 0x0000000a5000780c */ /* 0x040fe40001f61670 */
[----:B------:R-:W-:Y:S02]  /*6d40*/  ISETP.LT.OR P5, PT, R80, 0x21, P5 ;  /* 0x000000215000780c */ /* 0x000fe40002fa1670 */
[----:B------:R-:W-:Y:S02]  /*6d50*/  FSEL R6, R6, -INF , !P4 ;  /* 0xff80000006067808 */ /* 0x000fe40006000000 */
[----:B------:R-:W-:-:S02]  /*6d60*/  FSEL R46, R10, -INF , !P6 ;  /* 0xff8000000a2e7808 */ /* 0x000fc40007000000 */
[----:B------:R-:W-:Y:S02]  /*6d70*/  FSEL R47, R11, -INF , !P3 ;  /* 0xff8000000b2f7808 */ /* 0x000fe40005800000 */
[C---:B------:R-:W-:Y:S02]  /*6d80*/  ISETP.GT.AND P4, PT, R79.reuse, 0x11, P2 ;  /* 0x000000114f00780c */ /* 0x040fe40001784270 */
[C---:B------:R-:W-:Y:S02]  /*6d90*/  ISETP.GT.AND P6, PT, R79.reuse, 0x18, P2 ;  /* 0x000000184f00780c */ /* 0x040fe400017c4270 */
[C---:B------:R-:W-:Y:S02]  /*6da0*/  ISETP.GT.AND P3, PT, R79.reuse, 0x19, P2 ;  /* 0x000000194f00780c */ /* 0x040fe40001764270 */
        /* <DEDUP_REMOVED lines=78> */
[----:B------:R-:W-:Y:S01]  /*7290*/  IMAD.U32 R10, RZ, RZ, UR45 ;  /* 0x0000002dff0a7e24 */ /* 0x000fe2000f8e00ff */
        /* <DEDUP_REMOVED lines=12> */
.L_x_1111:
[----:B------:R-:W-:-:S05]  /*7360*/  IMAD.U32 R79, RZ, RZ, UR35 ;  /* 0x00000023ff4f7e24 */ /* 0x000fca000f8e00ff */
[----:B------:R-:W-:-:S13]  /*7370*/  ISETP.NE.AND P3, PT, R79, 0x1, PT ;  /* 0x000000014f00780c */ /* 0x000fda0003f65270 */
[----:B------:R-:W0:Y:S02]  /*7380*/  @P3 LDC.64 R10, c[0x0][0x9e8] ;  /* 0x00027a00ff0a3b82 */ /* 0x000e240000000a00 */
[----:B0-----:R-:W-:-:S05]  /*7390*/  @P3 IMAD.HI.U32 R10, R83, R10, RZ ;  /* 0x0000000a530a3227 */ /* 0x001fca00078e00ff */
[----:B------:R-:W-:-:S07]  /*73a0*/  @P3 SHF.R.U32.HI R83, RZ, R11, R10 ;  /* 0x0000000bff533219 */ /* 0x000fce000001160a */
.L_x_1112:
[----:B------:R-:W-:Y:S05]  /*73b0*/  BSYNC B0 ;  /* 0x0000000000007941 */ /* 0x000fea0003800000 */
.L_x_1110:
[----:B------:R-:W-:-:S04]  /*73c0*/  IMAD R83, R83, R79, -R76 ;  /* 0x0000004f53537224 */ /* 0x000fc800078e0a4c */
[----:B------:R-:W-:-:S05]  /*73d0*/  IMAD R83, R16, -0x2, R83 ;  /* 0xfffffffe10537824 */ /* 0x000fca00078e0253 */
[----:B------:R-:W-:Y:S02]  /*73e0*/  VIADDMNMX R82, R83, R79, R82, PT ;  /* 0x0000004f53527246 */ /* 0x000fe40003800152 */
[----:B------:R-:W-:-:S07]  /*73f0*/  VIMNMX R81, R81, R83, !PT ;  /* 0x0000005351517248 */ /* 0x000fce0007fe0100 */
.L_x_1109:
        /* <DEDUP_REMOVED lines=8> */
[C---:B------:R-:W-:Y:S02]  /*7480*/  ISETP.GT.AND P5, PT, R81.reuse, 0x11, P2 ;  /* 0x000000115100780c */ /* 0x040fe400017a4270 */
[----:B------:R-:W-:Y:S02]  /*7490*/  FMNMX.FTZ R10, R14, R11, !PT ;  /* 0x0000000b0e0a7209 */ /* 0x000fe40007810000 */
[----:B------:R-:W-:Y:S02]  /*74a0*/  ISETP.GT.AND P4, PT, R81, 0x1, P2 ;  /* 0x000000015100780c */ /* 0x000fe40001784270 */
[----:B------:R-:W-:Y:S02]  /*74b0*/  FMNMX.FTZ R11, R15, R10, !PT ;  /* 0x0000000a0f0b7209 */ /* 0x000fe40007810000 */
[----:B------:R-:W-:-:S02]  /*74c0*/  ISETP.LT.OR P5, PT, R82, 0x12, P5 ;  /* 0x000000125200780c */ /* 0x000fc40002fa1670 */
[----:B------:R-:W-:Y:S02]  /*74d0*/  FMNMX.FTZ R10, R24, R11, !PT ;  /* 0x0000000b180a7209 */ /* 0x000fe40007810000 */
[----:B------:R-:W-:Y:S02]  /*74e0*/  ISETP.LT.OR P4, PT, R82, 0x2, P4 ;  /* 0x000000025200780c */ /* 0x000fe40002781670 */
[----:B------:R-:W-:Y:S02]  /*74f0*/  FMNMX.FTZ R11, R25, R10, !PT ;  /* 0x0000000a190b7209 */ /* 0x000fe40007810000 */
[----:B------:R-:W-:Y:S02]  /*7500*/  ISETP.GT.AND P3, PT, R81, 0x9, P2 ;  /* 0x000000095100780c */ /* 0x000fe40001764270 */
[----:B------:R-:W-:Y:S02]  /*7510*/  FMNMX.FTZ R10, R28, R11, !PT ;  /* 0x0000000b1c0a7209 */ /* 0x000fe40007810000 */
[----:B------:R-:W-:-:S02]  /*7520*/  FSEL R21, R21, -INF , !P5 ;  /* 0xff80000015157808 */ /* 0x000fc40006800000 */
[----:B------:R-:W-:Y:S02]  /*7530*/  FMNMX.FTZ R11, R29, R10, !PT ;  /* 0x0000000a1d0b7209 */ /* 0x000fe40007810000 */
[----:B------:R-:W-:Y:S02]  /*7540*/  ISETP.GT.AND P5, PT, R81, 0x20, P2 ;  /* 0x000000205100780c */ /* 0x000fe400017a4270 */
[----:B------:R-:W-:Y:S02]  /*7550*/  FMNMX.FTZ R10, R32, R11, !PT ;  /* 0x0000000b200a7209 */ /* 0x000fe40007810000 */
[----:B------:R-:W-:Y:S02]  /*7560*/  FSEL R9, R9, -INF , !P4 ;  /* 0xff80000009097808 */ /* 0x000fe40006000000 */
[----:B------:R-:W-:Y:S02]  /*7570*/  FMNMX.FTZ R11, R33, R10, !PT ;  /* 0x0000000a210b7209 */ /* 0x000fe40007810000 */
[----:B------:R-:W-:-:S02]  /*7580*/  ISETP.LT.OR P3, PT, R82, 0xa, P3 ;  /* 0x0000000a5200780c */ /* 0x000fc40001f61670 */
        /* <DEDUP_REMOVED lines=10> */
[----:B------:R-:W-:Y:S02]  /*7630*/  FMNMX.FTZ R11, R45, R10, !PT ;  /* 0x0000000a2d0b7209 */ /* 0x000fe40007810000 */
[----:B------:R-:W-:-:S02]  /*7640*/  FSEL R30, R30, -INF , !P5 ;  /* 0xff8000001e1e7808 */ /* 0x000fc40006800000 */
[----:B------:R-:W-:Y:S02]  /*7650*/  FMNMX.FTZ R10, R50, R11, !PT ;  /* 0x0000000b320a7209 */ /* 0x000fe40007810000 */
[----:B------:R-:W-:Y:S02]  /*7660*/  ISETP.GT.AND P5, PT, R81, RZ, P2 ;  /* 0x000000ff5100720c */ /* 0x000fe400017a4270 */
        /* <DEDUP_REMOVED lines=15> */
[----:B------:R-:W-:-:S02]  /*7760*/  ISETP.LT.OR P3, PT, R82, 0x22, P3 ;  /* 0x000000225200780c */ /* 0x000fc40001f61670 */
        /* <DEDUP_REMOVED lines=11> */
[----:B------:R-:W-:-:S05]  /*7820*/  FSEL R11, R79, RZ, P6 ;  /* 0x000000ff4f0b7208 */ /* 0x000fca0003000000 */
[--C-:B------:R-:W-:Y:S01]  /*7830*/  FFMA.FTZ R76, R46, UR34, -R11.reuse ;  /* 0x000000222e4c7c23 */ /* 0x100fe2000801080b */
[--C-:B------:R-:W-:Y:S01]  /*7840*/  FFMA.FTZ R80, R14, UR34, -R11.reuse ;  /* 0x000000220e507c23 */ /* 0x100fe2000801080b */
[----:B------:R-:W-:Y:S01]  /*7850*/  FSEL R14, R8, -INF , !P5 ;  /* 0xff800000080e7808 */ /* 0x000fe20006800000 */
[--C-:B------:R-:W-:Y:S01]  /*7860*/  FFMA.FTZ R79, R47, UR34, -R11.reuse ;  /* 0x000000222f4f7c23 */ /* 0x100fe2000801080b */
[----:B------:R-:W-:Y:S01]  /*7870*/  FSEL R46, R27, -INF , !P4 ;  /* 0xff8000001b2e7808 */ /* 0x000fe20006000000 */
[----:B------:R-:W-:Y:S01]  /*7880*/  MUFU.EX2 R8, R80 ;  /* 0x0000005000087308 */ /* 0x000fe20000000800 */
[----:B------:R-:W-:Y:S01]  /*7890*/  FSEL R47, R31, -INF , !P3 ;  /* 0xff8000001f2f7808 */ /* 0x000fe20005800000 */
[--C-:B------:R-:W-:Y:S01]  /*78a0*/  FFMA.FTZ R5, R5, UR34, -R11.reuse ;  /* 0x0000002205057c23 */ /* 0x100fe2000801080b */
[C---:B------:R-:W-:Y:S01]  /*78b0*/  ISETP.GT.AND P4, PT, R81.reuse, 0x28, P2 ;  /* 0x000000285100780c */ /* 0x040fe20001784270 */
[--C-:B------:R-:W-:Y:S01]  /*78c0*/  FFMA.FTZ R6, R6, UR34, -R11.reuse ;  /* 0x0000002206067c23 */ /* 0x100fe2000801080b */
[----:B------:R-:W-:Y:S01]  /*78d0*/  ISETP.GT.AND P3, PT, R81, 0x29, P2 ;  /* 0x000000295100780c */ /* 0x000fe20001764270 */
[--C-:B------:R-:W-:Y:S01]  /*78e0*/  FFMA.FTZ R15, R15, UR34, -R11.reuse ;  /* 0x000000220f0f7c23 */ /* 0x100fe2000801080b */
[C---:B------:R-:W-:Y:S01]  /*78f0*/  ISETP.LT.OR P4, PT, R82.reuse, 0x29, P4 ;  /* 0x000000295200780c */ /* 0x040fe20002781670 */
[----:B------:R0:W-:Y:S01]  /*7900*/  MUFU.EX2 R27, R76 ;  /* 0x0000004c001b7308 */ /* 0x0001e20000000800 */
[----:B------:R-:W-:Y:S01]  /*7910*/  ISETP.LT.OR P5, PT, R82, 0x2a, P3 ;  /* 0x0000002a5200780c */ /* 0x000fe20001fa1670 */
[--C-:B------:R-:W-:Y:S01]  /*7920*/  FFMA.FTZ R24, R24, UR34, -R11.reuse ;  /* 0x0000002218187c23 */ /* 0x100fe2000801080b */
[----:B------:R-:W-:Y:S01]  /*7930*/  FSEL R34, R34, -INF , !P4 ;  /* 0xff80000022227808 */ /* 0x000fe20006000000 */
[--C-:B------:R-:W-:Y:S01]  /*7940*/  FFMA.FTZ R25, R25, UR34, -R11.reuse ;  /* 0x0000002219197c23 */ /* 0x100fe2000801080b */
[C---:B------:R-:W-:Y:S01]  /*7950*/  ISETP.GT.AND P4, PT, R81.reuse, 0x30, P2 ;  /* 0x000000305100780c */ /* 0x040fe20001784270 */
[--C-:B------:R-:W-:Y:S01]  /*7960*/  FFMA.FTZ R28, R28, UR34, -R11.reuse ;  /* 0x000000221c1c7c23 */ /* 0x100fe2000801080b */
[----:B------:R-:W-:Y:S01]  /*7970*/  ISETP.GT.AND P3, PT, R81, 0x31, P2 ;  /* 0x000000315100780c */ /* 0x000fe20001764270 */
[----:B------:R1:W-:Y:S01]  /*7980*/  MUFU.EX2 R31, R79 ;  /* 0x0000004f001f7308 */ /* 0x0003e20000000800 */
[----:B0-----:R-:W-:Y:S01]  /*7990*/  FMNMX.FTZ R76, R14, R7, !PT ;  /* 0x000000070e4c7209 */ /* 0x001fe20007810000 */
[--C-:B------:R-:W-:Y:S01]  /*79a0*/  FFMA.FTZ R29, R29, UR34, -R11.reuse ;  /* 0x000000221d1d7c23 */ /* 0x100fe2000801080b */
[----:B------:R-:W-:Y:S01]  /*79b0*/  FSEL R35, R35, -INF , !P5 ;  /* 0xff80000023237808 */ /* 0x000fe20006800000 */
[--C-:B------:R-:W-:Y:S01]  /*79c0*/  FFMA.FTZ R32, R32, UR34, -R11.reuse ;  /* 0x0000002220207c23 */ /* 0x100fe2000801080b */
[----:B------:R-:W-:Y:S01]  /*79d0*/  ISETP.LT.OR P4, PT, R82, 0x31, P4 ;  /* 0x000000315200780c */ /* 0x000fe20002781670 */
[--C-:B------:R-:W-:Y:S01]  /*79e0*/  FFMA.FTZ R33, R33, UR34, -R11.reuse ;  /* 0x0000002221217c23 */ /* 0x100fe2000801080b */
[----:B------:R-:W-:Y:S01]  /*79f0*/  ISETP.GT.AND P5, PT, R81, 0x38, P2 ;  /* 0x000000385100780c */ /* 0x000fe200017a4270 */
[--C-:B------:R-:W-:Y:S01]  /*7a00*/  FFMA.FTZ R36, R36, UR34, -R11.reuse ;  /* 0x0000002224247c23 */ /* 0x100fe2000801080b */
[----:B-1----:R-:W-:Y:S01]  /*7a10*/  FMNMX.FTZ R79, R9, R76, !PT ;  /* 0x0000004c094f7209 */ /* 0x002fe20007810000 */
        /* <DEDUP_REMOVED lines=13> */
[----:B------:R-:W-:Y:S01]  /*7af0*/  FSEL R39, R39, -INF , !P3 ;  /* 0xff80000027277808 */ /* 0x000fe20005800000 */
[--C-:B------:R-:W-:Y:S01]  /*7b00*/  FFMA.FTZ R54, R54, UR34, -R11.reuse ;  /* 0x0000002236367c23 */ /* 0x100fe2000801080b */
[----:B------:R-:W-:Y:S01]  /*7b10*/  FMNMX.FTZ R79, R21, R76, !PT ;  /* 0x0000004c154f7209 */ /* 0x000fe20007810000 */
[--C-:B------:R-:W-:Y:S01]  /*7b20*/  FFMA.FTZ R55, R55, UR34, -R11.reuse ;  /* 0x0000002237377c23 */ /* 0x100fe2000801080b */
[----:B------:R-:W-:Y:S01]  /*7b30*/  ISETP.LT.OR P5, PT, R82, 0x39, P5 ;  /* 0x000000395200780c */ /* 0x000fe20002fa1670 */
        /* <DEDUP_REMOVED lines=13> */
[----:B------:R-:W-:Y:S01]  /*7c10*/  FMNMX.FTZ R79, R47, R76, !PT ;  /* 0x0000004c2f4f7209 */ /* 0x000fe20007810000 */
[----:B------:R-:W-:Y:S01]  /*7c20*/  MUFU.EX2 R5, R5 ;  /* 0x0000000500057308 */ /* 0x000fe20000000800 */
[----:B------:R-:W-:-:S02]  /*7c30*/  ISETP.GT.AND P5, PT, R81, 0x41, P2 ;  /* 0x000000415100780c */ /* 0x000fc400017a4270 */
[----:B------:R-:W-:Y:S02]  /*7c40*/  FMNMX.FTZ R76, R34, R79, !PT ;  /* 0x0000004f224c7209 */ /* 0x000fe40007810000 */
[----:B------:R-:W-:Y:S02]  /*7c50*/  FSEL R43, R43, -INF , !P4 ;  /* 0xff8000002b2b7808 */ /* 0x000fe40006000000 */
[----:B------:R-:W-:Y:S01]  /*7c60*/  FMNMX.FTZ R79, R35, R76, !PT ;  /* 0x0000004c234f7209 */ /* 0x000fe20007810000 */
[----:B------:R-:W-:Y:S01]  /*7c70*/  MUFU.EX2 R6, R6 ;  /* 0x0000000600067308 */ /* 0x000fe20000000800 */
[----:B------:R-:W-:Y:S02]  /*7c80*/  ISETP.LT.OR P3, PT, R82, 0x41, P3 ;  /* 0x000000415200780c */ /* 0x000fe40001f61670 */
[----:B------:R-:W-:Y:S02]  /*7c90*/  FMNMX.FTZ R76, R38, R79, !PT ;  /* 0x0000004f264c7209 */ /* 0x000fe40007810000 */
[----:B------:R-:W-:-:S02]  /*7ca0*/  ISETP.GT.AND P4, PT, R81, 0x48, P2 ;  /* 0x000000485100780c */ /* 0x000fc40001784270 */
[----:B------:R-:W-:Y:S01]  /*7cb0*/  FMNMX.FTZ R79, R39, R76, !PT ;  /* 0x0000004c274f7209 */ /* 0x000fe20007810000 */
[----:B------:R-:W-:Y:S01]  /*7cc0*/  MUFU.EX2 R15, R15 ;  /* 0x0000000f000f7308 */ /* 0x000fe20000000800 */
[----:B------:R-:W-:Y:S02]  /*7cd0*/  ISETP.LT.OR P5, PT, R82, 0x42, P5 ;  /* 0x000000425200780c */ /* 0x000fe40002fa1670 */
[----:B------:R-:W-:Y:S02]  /*7ce0*/  FMNMX.FTZ R76, R42, R79, !PT ;  /* 0x0000004f2a4c7209 */ /* 0x000fe40007810000 */
[----:B------:R-:W-:Y:S02]  /*7cf0*/  FSEL R48, R48, -INF , !P3 ;  /* 0xff80000030307808 */ /* 0x000fe40005800000 */
[----:B------:R-:W-:Y:S01]  /*7d00*/  FMNMX.FTZ R79, R43, R76, !PT ;  /* 0x0000004c2b4f7209 */ /* 0x000fe20007810000 */
[----:B------:R-:W-:Y:S01]  /*7d10*/  MUFU.EX2 R24, R24 ;  /* 0x0000001800187308 */ /* 0x000fe20000000800 */
[----:B------:R-:W-:-:S02]  /*7d20*/  ISETP.GT.AND P3, PT, R81, 0x49, P2 ;  /* 0x000000495100780c */ /* 0x000fc40001764270 */
[----:B------:R-:W-:Y:S02]  /*7d30*/  FSEL R49, R49, -INF , !P5 ;  /* 0xff80000031317808 */ /* 0x000fe40006800000 */
[----:B------:R-:W-:Y:S02]  /*7d40*/  ISETP.LT.OR P4, PT, R82, 0x49, P4 ;  /* 0x000000495200780c */ /* 0x000fe40002781670 */
[----:B------:R-:W-:Y:S01]  /*7d50*/  FMNMX.FTZ R76, R48, R79, !PT ;  /* 0x0000004f304c7209 */ /* 0x000fe20007810000 */
[----:B------:R-:W-:Y:S01]  /*7d60*/  MUFU.EX2 R25, R25 ;  /* 0x0000001900197308 */ /* 0x000fe20000000800 */
[----:B------:R-:W-:Y:S02]  /*7d70*/  ISETP.GT.AND P5, PT, R81, 0x50, P2 ;  /* 0x000000505100780c */ /* 0x000fe400017a4270 */
[----:B------:R-:W-:Y:S02]  /*7d80*/  ISETP.LT.OR P3, PT, R82, 0x4a, P3 ;  /* 0x0000004a5200780c */ /* 0x000fe40001f61670 */
[----:B------:R-:W-:-:S02]  /*7d90*/  FSEL R52, R52, -INF , !P4 ;  /* 0xff80000034347808 */ /* 0x000fc40006000000 */
[----:B------:R-:W-:Y:S01]  /*7da0*/  FMNMX.FTZ R79, R49, R76, !PT ;  /* 0x0000004c314f7209 */ /* 0x000fe20007810000 */
[----:B------:R-:W-:Y:S01]  /*7db0*/  MUFU.EX2 R28, R28 ;  /* 0x0000001c001c7308 */ /* 0x000fe20000000800 */
[----:B------:R-:W-:Y:S02]  /*7dc0*/  ISETP.GT.AND P4, PT, R81, 0x51, P2 ;  /* 0x000000515100780c */ /* 0x000fe40001784270 */
[----:B------:R-:W-:Y:S02]  /*7dd0*/  FSEL R53, R53, -INF , !P3 ;  /* 0xff80000035357808 */ /* 0x000fe40005800000 */
[----:B------:R-:W-:Y:S02]  /*7de0*/  ISETP.LT.OR P5, PT, R82, 0x51, P5 ;  /* 0x000000515200780c */ /* 0x000fe40002fa1670 */
[----:B------:R-:W-:Y:S01]  /*7df0*/  FMNMX.FTZ R76, R52, R79, !PT ;  /* 0x0000004f344c7209 */ /* 0x000fe20007810000 */
[----:B------:R-:W-:Y:S01]  /*7e00*/  MUFU.EX2 R29, R29 ;  /* 0x0000001d001d7308 */ /* 0x000fe20000000800 */
[----:B------:R-:W-:-:S02]  /*7e10*/  ISETP.GT.AND P3, PT, R81, 0x58, P2 ;  /* 0x000000585100780c */ /* 0x000fc40001764270 */
[----:B------:R-:W-:Y:S02]  /*7e20*/  ISETP.LT.OR P4, PT, R82, 0x52, P4 ;  /* 0x000000525200780c */ /* 0x000fe40002781670 */
[----:B------:R-:W-:Y:S02]  /*7e30*/  FSEL R56, R56, -INF , !P5 ;  /* 0xff80000038387808 */ /* 0x000fe40006800000 */
[----:B------:R-:W-:Y:S01]  /*7e40*/  FMNMX.FTZ R79, R53, R76, !PT ;  /* 0x0000004c354f7209 */ /* 0x000fe20007810000 */
[----:B------:R-:W-:Y:S01]  /*7e50*/  MUFU.EX2 R32, R32 ;  /* 0x0000002000207308 */ /* 0x000fe20000000800 */
[----:B------:R-:W-:Y:S02]  /*7e60*/  ISETP.GT.AND P5, PT, R81, 0x59, P2 ;  /* 0x000000595100780c */ /* 0x000fe400017a4270 */
[----:B------:R-:W-:Y:S02]  /*7e70*/  FSEL R57, R57, -INF , !P4 ;  /* 0xff80000039397808 */ /* 0x000fe40006000000 */
[----:B------:R-:W-:-:S02]  /*7e80*/  ISETP.LT.OR P3, PT, R82, 0x59, P3 ;  /* 0x000000595200780c */ /* 0x000fc40001f61670 */
[----:B------:R-:W-:Y:S01]  /*7e90*/  FMNMX.FTZ R76, R56, R79, !PT ;  /* 0x0000004f384c7209 */ /* 0x000fe20007810000 */
[----:B------:R-:W-:Y:S01]  /*7ea0*/  MUFU.EX2 R33, R33 ;  /* 0x0000002100217308 */ /* 0x000fe20000000800 */
[----:B------:R-:W-:Y:S02]  /*7eb0*/  ISETP.GT.AND P4, PT, R81, 0x60, P2 ;  /* 0x000000605100780c */ /* 0x000fe40001784270 */
[----:B------:R-:W-:Y:S02]  /*7ec0*/  ISETP.LT.OR P5, PT, R82, 0x5a, P5 ;  /* 0x0000005a5200780c */ /* 0x000fe40002fa1670 */
[----:B------:R-:W-:Y:S02]  /*7ed0*/  FSEL R60, R60, -INF , !P3 ;  /* 0xff8000003c3c7808 */ /* 0x000fe40005800000 */
[----:B------:R-:W-:Y:S01]  /*7ee0*/  FMNMX.FTZ R79, R57, R76, !PT ;  /* 0x0000004c394f7209 */ /* 0x000fe20007810000 */
[----:B------:R-:W-:Y:S01]  /*7ef0*/  MUFU.EX2 R36, R36 ;  /* 0x0000002400247308 */ /* 0x000fe20000000800 */
[----:B------:R-:W-:-:S02]  /*7f00*/  ISETP.LT.OR P4, PT, R82, 0x61, P4 ;  /* 0x000000615200780c */ /* 0x000fc40002781670 */
[----:B------:R-:W-:Y:S02]  /*7f10*/  ISETP.GT.AND P3, PT, R81, 0x61, P2 ;  /* 0x000000615100780c */ /* 0x000fe40001764270 */
[----:B------:R-:W-:Y:S02]  /*7f20*/  FSEL R61, R61, -INF , !P5 ;  /* 0xff8000003d3d7808 */ /* 0x000fe40006800000 */
[----:B------:R-:W-:Y:S01]  /*7f30*/  FMNMX.FTZ R76, R60, R79, !PT ;  /* 0x0000004f3c4c7209 */ /* 0x000fe20007810000 */
[----:B------:R-:W-:Y:S01]  /*7f40*/  MUFU.EX2 R37, R37 ;  /* 0x0000002500257308 */ /* 0x000fe20000000800 */
[----:B------:R-:W-:Y:S02]  /*7f50*/  FSEL R64, R64, -INF , !P4 ;  /* 0xff80000040407808 */ /* 0x000fe40006000000 */
[C---:B------:R-:W-:Y:S02]  /*7f60*/  ISETP.GT.AND P4, PT, R81.reuse, 0x69, P2 ;  /* 0x000000695100780c */ /* 0x040fe40001784270 */
[----:B------:R-:W-:-:S02]  /*7f70*/  ISETP.GT.AND P5, PT, R81, 0x68, P2 ;  /* 0x000000685100780c */ /* 0x000fc400017a4270 */
[C---:B------:R-:W-:Y:S01]  /*7f80*/  ISETP.LT.OR P3, PT, R82.reuse, 0x62, P3 ;  /* 0x000000625200780c */ /* 0x040fe20001f61670 */
[----:B------:R-:W-:Y:S01]  /*7f90*/  MUFU.EX2 R40, R40 ;  /* 0x0000002800287308 */ /* 0x000fe20000000800 */
[----:B------:R-:W-:Y:S02]  /*7fa0*/  FMNMX.FTZ R79, R61, R76, !PT ;  /* 0x0000004c3d4f7209 */ /* 0x000fe40007810000 */
[C---:B------:R-:W-:Y:S02]  /*7fb0*/  ISETP.LT.OR P4, PT, R82.reuse, 0x6a, P4 ;  /* 0x0000006a5200780c */ /* 0x040fe40002781670 */
[----:B------:R-:W-:Y:S02]  /*7fc0*/  FSEL R65, R65, -INF , !P3 ;  /* 0xff80000041417808 */ /* 0x000fe40005800000 */
[----:B------:R-:W-:Y:S01]  /*7fd0*/  ISETP.LT.OR P5, PT, R82, 0x69, P5 ;  /* 0x000000695200780c */ /* 0x000fe20002fa1670 */
[----:B------:R-:W-:Y:S01]  /*7fe0*/  MUFU.EX2 R41, R41 ;  /* 0x0000002900297308 */ /* 0x000fe20000000800 */
[----:B------:R-:W-:-:S02]  /*7ff0*/  FMNMX.FTZ R80, R64, R79, !PT ;  /* 0x0000004f40507209 */ /* 0x000fc40007810000 */
[----:B------:R-:W-:Y:S02]  /*8000*/  ISETP.GT.AND P3, PT, R81, 0x70, P2 ;  /* 0x000000705100780c */ /* 0x000fe40001764270 */
[----:B------:R-:W-:Y:S02]  /*8010*/  FSEL R76, R69, -INF , !P4 ;  /* 0xff800000454c7808 */ /* 0x000fe40006000000 */
[----:B------:R-:W-:Y:S01]  /*8020*/  FSEL R68, R68, -INF , !P5 ;  /* 0xff80000044447808 */ /* 0x000fe20006800000 */
[----:B------:R-:W-:Y:S01]  /*8030*/  MUFU.EX2 R44, R44 ;  /* 0x0000002c002c7308 */ /* 0x000fe20000000800 */
[----:B------:R-:W-:Y:S02]  /*8040*/  FMNMX.FTZ R69, R65, R80, !PT ;  /* 0x0000005041457209 */ /* 0x000fe40007810000 */
[----:B------:R-:W-:Y:S02]  /*8050*/  ISETP.LT.OR P3, PT, R82, 0x71, P3 ;  /* 0x000000715200780c */ /* 0x000fe40001f61670 */
[----:B------:R-:W-:-:S02]  /*8060*/  ISETP.GT.AND P5, PT, R81, 0x71, P2 ;  /* 0x000000715100780c */ /* 0x000fc400017a4270 */
[----:B------:R-:W-:Y:S01]  /*8070*/  FMNMX.FTZ R69, R68, R69, !PT ;  /* 0x0000004544457209 */ /* 0x000fe20007810000 */
[----:B------:R-:W-:Y:S01]  /*8080*/  MUFU.EX2 R45, R45 ;  /* 0x0000002d002d7308 */ /* 0x000fe20000000800 */
[----:B------:R-:W-:Y:S02]  /*8090*/  FSEL R79, R72, -INF , !P3 ;  /* 0xff800000484f7808 */ /* 0x000fe40005800000 */
[C---:B------:R-:W-:Y:S02]  /*80a0*/  ISETP.GT.AND P4, PT, R81.reuse, 0x78, P2 ;  /* 0x000000785100780c */ /* 0x040fe40001784270 */
[----:B------:R-:W-:Y:S02]  /*80b0*/  ISETP.LT.OR P5, PT, R82, 0x72, P5 ;  /* 0x000000725200780c */ /* 0x000fe40002fa1670 */
[----:B------:R-:W-:Y:S01]  /*80c0*/  FMNMX.FTZ R72, R76, R69, !PT ;  /* 0x000000454c487209 */ /* 0x000fe20007810000 */
[----:B------:R-:W-:Y:S01]  /*80d0*/  MUFU.EX2 R50, R50 ;  /* 0x0000003200327308 */ /* 0x000fe20000000800 */
[----:B------:R-:W-:-:S02]  /*80e0*/  ISETP.GT.AND P2, PT, R81, 0x79, P2 ;  /* 0x000000795100780c */ /* 0x000fc40001744270 */
[C---:B------:R-:W-:Y:S02]  /*80f0*/  ISETP.LT.OR P4, PT, R82.reuse, 0x79, P4 ;  /* 0x000000795200780c */ /* 0x040fe40002781670 */
[----:B------:R-:W-:Y:S02]  /*8100*/  FSEL R80, R73, -INF , !P5 ;  /* 0xff80000049507808 */ /* 0x000fe40006800000 */
[----:B------:R-:W-:Y:S01]  /*8110*/  FMNMX.FTZ R69, R79, R72, !PT ;  /* 0x000000484f457209 */ /* 0x000fe20007810000 */
[----:B------:R-:W-:Y:S01]  /*8120*/  MUFU.EX2 R51, R51 ;  /* 0x0000003300337308 */ /* 0x000fe20000000800 */
[----:B------:R-:W-:Y:S01]  /*8130*/  ISETP.LT.OR P2, PT, R82, 0x7a, P2 ;  /* 0x0000007a5200780c */ /* 0x000fe20001741670 */
[----:B------:R-:W-:Y:S01]  /*8140*/  FFMA.FTZ R82, R77, UR34, -R11 ;  /* 0x000000224d527c23 */ /* 0x000fe2000801080b */
[----:B------:R-:W-:Y:S02]  /*8150*/  FSEL R75, R75, -INF , !P4 ;  /* 0xff8000004b4b7808 */ /* 0x000fe40006000000 */
[----:B------:R-:W-:-:S02]  /*8160*/  FMNMX.FTZ R72, R80, R69, !PT ;  /* 0x0000004550487209 */ /* 0x000fc40007810000 */
[----:B------:R-:W-:Y:S01]  /*8170*/  FSEL R78, R78, -INF , !P2 ;  /* 0xff8000004e4e7808 */ /* 0x000fe20005000000 */
[----:B------:R-:W-:Y:S01]  /*8180*/  MUFU.EX2 R54, R54 ;  /* 0x0000003600367308 */ /* 0x000fe20000000800 */
[----:B------:R-:W-:Y:S02]  /*8190*/  FMNMX.FTZ R69, R75, R72, !PT ;  /* 0x000000484b457209 */ /* 0x000fe40007810000 */
[----:B------:R-:W-:Y:S02]  /*81a0*/  FSEL R81, R10, RZ, P6 ;  /* 0x000000ff0a517208 */ /* 0x000fe40003000000 */
[----:B------:R-:W-:-:S03]  /*81b0*/  FMNMX.FTZ R69, R78, R69, !PT ;  /* 0x000000454e457209 */ /* 0x000fc60007810000 */
[----:B------:R-:W-:Y:S01]  /*81c0*/  FADD.FTZ R81, -R81, R4 ;  /* 0x0000000451517221 */ /* 0x000fe20000010100 */
[----:B------:R-:W-:Y:S01]  /*81d0*/  MUFU.EX2 R55, R55 ;  /* 0x0000003700377308 */ /* 0x000fe20000000800 */
[----:B------:R-:W0:Y:S07]  /*81e0*/  SHFL.BFLY PT, R72, R69, 0x2, 0x1f ;  /* 0x0c401f0045487f89 */ /* 0x000e2e00000e0000 */
[----:B------:R-:W-:Y:S08]  /*81f0*/  MUFU.EX2 R58, R58 ;  /* 0x0000003a003a7308 */ /* 0x000ff00000000800 */
[----:B------:R-:W-:Y:S08]  /*8200*/  MUFU.EX2 R59, R59 ;  /* 0x0000003b003b7308 */ /* 0x000ff00000000800 */
[----:B------:R-:W-:Y:S01]  /*8210*/  MUFU.EX2 R62, R62 ;  /* 0x0000003e003e7308 */ /* 0x000fe20000000800 */
[----:B0-----:R-:W-:Y:S01]  /*8220*/  FMNMX.FTZ R72, R69, R72, !PT ;  /* 0x0000004845487209 */ /* 0x001fe20007810000 */
[--C-:B------:R-:W-:Y:S01]  /*8230*/  FFMA.FTZ R69, R70, UR34, -R11.reuse ;  /* 0x0000002246457c23 */ /* 0x100fe2000801080b */
[----:B------:R-:W-:-:S03]  /*8240*/  FFMA.FTZ R70, R74, UR34, -R11 ;  /* 0x000000224a467c23 */ /* 0x000fc6000801080b */
[----:B------:R-:W0:Y:S02]  /*8250*/  SHFL.BFLY PT, R73, R72, 0x1, 0x1f ;  /* 0x0c201f0048497f89 */ /* 0x000e2400000e0000 */
[----:B------:R-:W-:Y:S08]  /*8260*/  MUFU.EX2 R63, R63 ;  /* 0x0000003f003f7308 */ /* 0x000ff00000000800 */
[----:B------:R-:W-:Y:S08]  /*8270*/  MUFU.EX2 R66, R66 ;  /* 0x0000004200427308 */ /* 0x000ff00000000800 */
[----:B------:R-:W-:Y:S01]  /*8280*/  MUFU.EX2 R67, R67 ;  /* 0x0000004300437308 */ /* 0x000fe20000000800 */
[----:B0-----:R-:W-:Y:S01]  /*8290*/  FMNMX.FTZ R11, R72, R73, !PT ;  /* 0x00000049480b7209 */ /* 0x001fe20007810000 */
[----:B------:R-:W-:-:S06]  /*82a0*/  FMUL.FTZ R73, R81, UR34 ;  /* 0x0000002251497c20 */ /* 0x000fcc0008410000 */
[----:B------:R-:W-:Y:S01]  /*82b0*/  MUFU.EX2 R72, R82 ;  /* 0x0000005200487308 */ /* 0x000fe20000000800 */
[C---:B------:R-:W-:Y:S01]  /*82c0*/  FSETP.NEU.FTZ.AND P2, PT, R11.reuse, -INF , PT ;  /* 0xff8000000b00780b */ /* 0x040fe20003f5d000 */
[----:B------:R-:W-:-:S03]  /*82d0*/  FMUL.FTZ R77, R11, UR34 ;  /* 0x000000220b4d7c20 */ /* 0x000fc60008410000 */
[----:B------:R-:W-:Y:S02]  /*82e0*/  FSEL R4, R11, RZ, P2 ;  /* 0x000000ff0b047208 */ /* 0x000fe40001000000 */
[----:B------:R-:W-:Y:S01]  /*82f0*/  FSEL R77, R77, RZ, P2 ;  /* 0x000000ff4d4d7208 */ /* 0x000fe20001000000 */
[----:B------:R-:W0:Y:S01]  /*8300*/  MUFU.EX2 R73, R73 ;  /* 0x0000004900497308 */ /* 0x000e220000000800 */
[----:B------:R-:W-:Y:S01]  /*8310*/  ISETP.GT.AND P2, PT, R0, UR57, PT ;  /* 0x0000003900007c0c */ /* 0x000fe2000bf44270 */
[----:B------:R-:W-:Y:S01]  /*8320*/  FADD.FTZ R4, -R4, R7 ;  /* 0x0000000704047221 */ /* 0x000fe20000010100 */
[----:B------:R-:W-:Y:S02]  /*8330*/  VIADD R0, R0, 0xffffffff ;  /* 0xffffffff00007836 */ /* 0x000fe40000000000 */
[--C-:B------:R-:W-:Y:S01]  /*8340*/  FFMA.FTZ R84, R13, UR34, -R77.reuse ;  /* 0x000000220d547c23 */ /* 0x100fe2000801084d */
[--C-:B------:R-:W-:Y:S01]  /*8350*/  FFMA.FTZ R13, R20, UR34, -R77.reuse ;  /* 0x00000022140d7c23 */ /* 0x100fe2000801084d */
[--C-:B------:R-:W-:Y:S01]  /*8360*/  FFMA.FTZ R74, R14, UR34, -R77.reuse ;  /* 0x000000220e4a7c23 */ /* 0x100fe2000801084d */
[--C-:B------:R-:W-:Y:S01]  /*8370*/  FFMA.FTZ R20, R21, UR34, -R77.reuse ;  /* 0x0000002215147c23 */ /* 0x100fe2000801084d */
[--C-:B------:R-:W-:Y:S01]  /*8380*/  FFMA.FTZ R21, R26, UR34, -R77.reuse ;  /* 0x000000221a157c23 */ /* 0x100fe2000801084d */
[--C-:B------:R-:W-:Y:S01]  /*8390*/  FFMA.FTZ R26, R46, UR34, -R77.reuse ;  /* 0x000000222e1a7c23 */ /* 0x100fe2000801084d */
[----:B------:R-:W-:Y:S01]  /*83a0*/  FMUL.FTZ R4, R4, UR34 ;  /* 0x0000002204047c20 */ /* 0x000fe20008410000 */
[--C-:B------:R-:W-:Y:S01]  /*83b0*/  FFMA.FTZ R46, R30, UR34, -R77.reuse ;  /* 0x000000221e2e7c23 */ /* 0x100fe2000801084d */
[--C-:B------:R-:W-:Y:S01]  /*83c0*/  FFMA.FTZ R81, R9, UR34, -R77.reuse ;  /* 0x0000002209517c23 */ /* 0x100fe2000801084d */
[----:B------:R-:W-:Y:S01]  /*83d0*/  IMAD.U32 R30, RZ, RZ, UR46 ;  /* 0x0000002eff1e7e24 */ /* 0x000fe2000f8e00ff */
[----:B------:R-:W-:Y:S01]  /*83e0*/  MUFU.EX2 R74, R74 ;  /* 0x0000004a004a7308 */ /* 0x000fe20000000800 */
[--C-:B------:R-:W-:Y:S01]  /*83f0*/  FFMA.FTZ R12, R12, UR34, -R77.reuse ;  /* 0x000000220c0c7c23 */ /* 0x100fe2000801084d */
[----:B------:R-:W-:Y:S01]  /*8400*/  FFMA.FTZ R83, R35, UR34, -R77 ;  /* 0x0000002223537c23 */ /* 0x000fe2000801084d */
[----:B0-----:R-:W-:Y:S01]  /*8410*/  FFMA.FTZ R7, R73, R3, R5 ;  /* 0x0000000349077223 */ /* 0x001fe20000010005 */
[----:B------:R-:W-:Y:S01]  /*8420*/  @!P1 LEA R30, R30, UR42, 0x3 ;  /* 0x0000002a1e1e9c11 */ /* 0x000fe2000f8e18ff */
[--C-:B------:R-:W-:Y:S01]  /*8430*/  FFMA.FTZ R35, R43, UR34, -R77.reuse ;  /* 0x000000222b237c23 */ /* 0x100fe2000801084d */
[--C-:B------:R-:W-:Y:S01]  /*8440*/  FFMA.FTZ R43, R49, UR34, -R77.reuse ;  /* 0x00000022312b7c23 */ /* 0x100fe2000801084d */
[----:B------:R-:W-:Y:S01]  /*8450*/  FFMA.FTZ R47, R47, UR34, -R77 ;  /* 0x000000222f2f7c23 */ /* 0x000fe2000801084d */
[----:B------:R0:W1:Y:S01]  /*8460*/  MUFU.EX2 R9, R4 ;  /* 0x0000000400097308 */ /* 0x0000620000000800 */
[----:B------:R-:W-:-:S02]  /*8470*/  @!P1 VIADD R30, R30, 0x2d860 ;  /* 0x0002d8601e1e9836 */ /* 0x000fc40000000000 */
[--C-:B------:R-:W-:Y:S01]  /*8480*/  FFMA.FTZ R34, R34, UR34, -R77.reuse ;  /* 0x0000002222227c23 */ /* 0x100fe2000801084d */
[--C-:B------:R-:W-:Y:S01]  /*8490*/  FFMA.FTZ R14, R39, UR34, -R77.reuse ;  /* 0x00000022270e7c23 */ /* 0x100fe2000801084d */
[--C-:B------:R-:W-:Y:S01]  /*84a0*/  FFMA.FTZ R39, R42, UR34, -R77.reuse ;  /* 0x000000222a277c23 */ /* 0x100fe2000801084d */
[--C-:B------:R-:W-:Y:S01]  /*84b0*/  FFMA.FTZ R42, R48, UR34, -R77.reuse ;  /* 0x00000022302a7c23 */ /* 0x100fe2000801084d */
[----:B------:R-:W-:Y:S01]  /*84c0*/  @!P1 PRMT R30, RZ, 0x654, R30 ;  /* 0x00000654ff1e9816 */ /* 0x000fe2000000001e */
[----:B------:R-:W-:Y:S01]  /*84d0*/  FFMA.FTZ R48, R53, UR34, -R77 ;  /* 0x0000002235307c23 */ /* 0x000fe2000801084d */
[----:B------:R-:W2:Y:S01]  /*84e0*/  MUFU.EX2 R81, R81 ;  /* 0x0000005100517308 */ /* 0x000ea20000000800 */
[----:B0-----:R-:W-:Y:S01]  /*84f0*/  FADD.FTZ R4, R6, R7 ;  /* 0x0000000706047221 */ /* 0x001fe20000010000 */
[----:B------:R0:W-:Y:S01]  /*8500*/  @!P1 SYNCS.ARRIVE.TRANS64.RED.A1T0 RZ, [R30+URZ], RZ ;  /* 0x000000ff1eff99a7 */ /* 0x0001e2000810043f */
[--C-:B------:R-:W-:Y:S01]  /*8510*/  FFMA.FTZ R3, R52, UR34, -R77.reuse ;  /* 0x0000002234037c23 */ /* 0x100fe2000801084d */
[--C-:B------:R-:W-:Y:S01]  /*8520*/  FFMA.FTZ R57, R57, UR34, -R77.reuse ;  /* 0x0000002239397c23 */ /* 0x100fe2000801084d */
[--C-:B------:R-:W-:Y:S01]  /*8530*/  FFMA.FTZ R52, R61, UR34, -R77.reuse ;  /* 0x000000223d347c23 */ /* 0x100fe2000801084d */
[--C-:B------:R-:W-:Y:S01]  /*8540*/  FFMA.FTZ R65, R65, UR34, -R77.reuse ;  /* 0x0000002241417c23 */ /* 0x100fe2000801084d */
[--C-:B------:R-:W-:Y:S01]  /*8550*/  FFMA.FTZ R68, R68, UR34, -R77.reuse ;  /* 0x0000002244447c23 */ /* 0x100fe2000801084d */
[----:B------:R3:W4:Y:S01]  /*8560*/  MUFU.EX2 R82, R12 ;  /* 0x0000000c00527308 */ /* 0x0007220000000800 */
[----:B-1----:R-:W-:Y:S01]  /*8570*/  FFMA.FTZ R2, R9, R2, R74 ;  /* 0x0000000209027223 */ /* 0x002fe2000001004a */
[----:B0-----:R-:W-:Y:S01]  /*8580*/  FADD.FTZ R30, R27, R4 ;  /* 0x000000041b1e7221 */ /* 0x001fe20000010000 */
[----:B------:R-:W-:Y:S01]  /*8590*/  F2FP.BF16.F32.PACK_AB R4, R6, R5 ;  /* 0x000000050604723e */ /* 0x000fe200000010ff */
[--C-:B------:R-:W-:Y:S01]  /*85a0*/  FFMA.FTZ R76, R76, UR34, -R77.reuse ;  /* 0x000000224c4c7c23 */ /* 0x100fe2000801084d */
[C---:B------:R-:W-:Y:S01]  /*85b0*/  F2FP.BF16.F32.PACK_AB R6, R31.reuse, R27 ;  /* 0x0000001b1f06723e */ /* 0x040fe200000010ff */
[----:B------:R-:W-:Y:S01]  /*85c0*/  FADD.FTZ R49, R31, R30 ;  /* 0x0000001e1f317221 */ /* 0x000fe20000010000 */
[--C-:B------:R-:W-:Y:S01]  /*85d0*/  FFMA.FTZ R79, R79, UR34, -R77.reuse ;  /* 0x000000224f4f7c23 */ /* 0x100fe2000801084d */
[----:B------:R-:W0:Y:S01]  /*85e0*/  MUFU.EX2 R84, R84 ;  /* 0x0000005400547308 */ /* 0x000e220000000800 */
[----:B--2---:R-:W-:Y:S01]  /*85f0*/  FADD.FTZ R5, R81, R2 ;  /* 0x0000000251057221 */ /* 0x004fe20000010000 */
[----:B---3--:R-:W-:Y:S01]  /*8600*/  FFMA.FTZ R12, R38, UR34, -R77 ;  /* 0x00000022260c7c23 */ /* 0x008fe2000801084d */
[----:B------:R-:W-:Y:S01]  /*8610*/  FADD.FTZ R38, R8, R49 ;  /* 0x0000003108267221 */ /* 0x000fe20000010000 */
[--C-:B------:R-:W-:Y:S01]  /*8620*/  FFMA.FTZ R2, R56, UR34, -R77.reuse ;  /* 0x0000002238027c23 */ /* 0x100fe2000801084d */
[--C-:B------:R-:W-:Y:S01]  /*8630*/  FFMA.FTZ R49, R64, UR34, -R77.reuse ;  /* 0x0000002240317c23 */ /* 0x100fe2000801084d */
[----:B------:R-:W-:Y:S01]  /*8640*/  FFMA.FTZ R80, R80, UR34, -R77 ;  /* 0x0000002250507c23 */ /* 0x000fe2000801084d */
[----:B------:R-:W-:Y:S01]  /*8650*/  FADD.FTZ R27, R15, R38 ;  /* 0x000000260f1b7221 */ /* 0x000fe20000010000 */
[----:B------:R-:W1:Y:S01]  /*8660*/  MUFU.EX2 R13, R13 ;  /* 0x0000000d000d7308 */ /* 0x000e620000000800 */
[----:B----4-:R-:W-:Y:S01]  /*8670*/  FADD.FTZ R7, R82, R5 ;  /* 0x0000000552077221 */ /* 0x010fe20000010000 */
[----:B------:R-:W-:Y:S01]  /*8680*/  F2FP.BF16.F32.PACK_AB R5, R81, R74 ;  /* 0x0000004a5105723e */ /* 0x000fe200000010ff */
[----:B------:R-:W-:Y:S01]  /*8690*/  FADD.FTZ R38, R24, R27 ;  /* 0x0000001b18267221 */ /* 0x000fe20000010000 */
[--C-:B------:R-:W-:Y:S01]  /*86a0*/  FFMA.FTZ R27, R60, UR34, -R77.reuse ;  /* 0x000000223c1b7c23 */ /* 0x100fe2000801084d */
[--C-:B------:R-:W-:Y:S01]  /*86b0*/  FFMA.FTZ R75, R75, UR34, -R77.reuse ;  /* 0x000000224b4b7c23 */ /* 0x100fe2000801084d */
[----:B------:R-:W-:Y:S01]  /*86c0*/  FFMA.FTZ R77, R78, UR34, -R77 ;  /* 0x000000224e4d7c23 */ /* 0x000fe2000801084d */
[----:B------:R-:W-:Y:S01]  /*86d0*/  FADD.FTZ R53, R25, R38 ;  /* 0x0000002619357221 */ /* 0x000fe20000010000 */
[----:B------:R-:W2:Y:S01]  /*86e0*/  MUFU.EX2 R20, R20 ;  /* 0x0000001400147308 */ /* 0x000ea20000000800 */
[C---:B0-----:R-:W-:Y:S01]  /*86f0*/  FADD.FTZ R30, R84.reuse, R7 ;  /* 0x00000007541e7221 */ /* 0x041fe20000010000 */
[----:B------:R-:W-:Y:S01]  /*8700*/  F2FP.BF16.F32.PACK_AB R7, R84, R82 ;  /* 0x000000525407723e */ /* 0x000fe200000010ff */
[----:B------:R-:W-:Y:S01]  /*8710*/  UMOV UR46, UR56 ;  /* 0x00000038002e7c82 */ /* 0x000fe20008000000 */
[----:B------:R-:W-:Y:S01]  /*8720*/  F2FP.BF16.F32.PACK_AB R56, R55, R54 ;  /* 0x000000363738723e */ /* 0x000fe200000010ff */
[-C--:B------:R-:W-:Y:S01]  /*8730*/  FMUL.FTZ R88, R88, R73.reuse ;  /* 0x0000004958587220 */ /* 0x080fe20000410000 */
[----:B------:R-:W-:Y:S01]  /*8740*/  F2FP.BF16.F32.PACK_AB R64, R63, R62 ;  /* 0x0000003e3f40723e */ /* 0x000fe200000010ff */
[----:B------:R0:W-:Y:S01]  /*8750*/  STSM.16.M88.4 [R17+0x21800], R4 ;  /* 0x0218000411007844 */ /* 0x0001e20000000200 */
[----:B------:R-:W3:Y:S01]  /*8760*/  MUFU.EX2 R21, R21 ;  /* 0x0000001500157308 */ /* 0x000ee20000000800 */
[----:B-1----:R-:W-:Y:S01]  /*8770*/  FADD.FTZ R31, R13, R30 ;  /* 0x0000001e0d1f7221 */ /* 0x002fe20000010000 */
[-C--:B------:R-:W-:Y:S01]  /*8780*/  FMUL.FTZ R89, R89, R73.reuse ;  /* 0x0000004959597220 */ /* 0x080fe20000410000 */
        /* <DEDUP_REMOVED lines=12> */
[----:B0-----:R-:W-:Y:S01]  /*8850*/  F2FP.BF16.F32.PACK_AB R4, R15, R8 ;  /* 0x000000080f04723e */ /* 0x001fe200000010ff */
[----:B------:R-:W0:Y:S01]  /*8860*/  MUFU.EX2 R46, R46 ;  /* 0x0000002e002e7308 */ /* 0x000e220000000800 */
[----:B---3--:R-:W-:Y:S01]  /*8870*/  FADD.FTZ R31, R21, R30 ;  /* 0x0000001e151f7221 */ /* 0x008fe20000010000 */
[----:B------:R-:W-:Y:S01]  /*8880*/  FADD.FTZ R30, R28, R53 ;  /* 0x000000351c1e7221 */ /* 0x000fe20000010000 */
[----:B------:R-:W-:Y:S01]  /*8890*/  F2FP.BF16.F32.PACK_AB R6, R25, R24 ;  /* 0x000000181906723e */ /* 0x000fe200000010ff */
[----:B------:R-:W-:Y:S01]  /*88a0*/  FMUL.FTZ R112, R112, R73 ;  /* 0x0000004970707220 */ /* 0x000fe20000410000 */
[----:B------:R-:W-:Y:S01]  /*88b0*/  F2FP.BF16.F32.PACK_AB R5, R20, R13 ;  /* 0x0000000d1405723e */ /* 0x000fe200000010ff */
[C---:B------:R-:W-:Y:S01]  /*88c0*/  FADD.FTZ R53, R29.reuse, R30 ;  /* 0x0000001e1d357221 */ /* 0x040fe20000010000 */
[----:B------:R-:W-:Y:S01]  /*88d0*/  F2FP.BF16.F32.PACK_AB R28, R29, R28 ;  /* 0x0000001c1d1c723e */ /* 0x000fe200000010ff */
[----:B------:R-:W2:Y:S01]  /*88e0*/  MUFU.EX2 R47, R47 ;  /* 0x0000002f002f7308 */ /* 0x000ea20000000800 */
        /* <DEDUP_REMOVED lines=8> */
[----:B0-----:R-:W-:Y:S01]  /*8970*/  FADD.FTZ R30, R46, R31 ;  /* 0x0000001f2e1e7221 */ /* 0x001fe20000010000 */
[----:B------:R-:W-:Y:S01]  /*8980*/  FADD.FTZ R38, R36, R53 ;  /* 0x0000003524267221 */ /* 0x000fe20000010000 */
[----:B------:R0:W-:Y:S01]  /*8990*/  STSM.16.M88.4 [R22], R4 ;  /* 0x0000000416007844 */ /* 0x0001e20000000200 */
[C---:B------:R-:W-:Y:S01]  /*89a0*/  F2FP.BF16.F32.PACK_AB R36, R37.reuse, R36 ;  /* 0x000000242524723e */ /* 0x040fe200000010ff */
[-C--:B------:R-:W-:Y:S01]  /*89b0*/  FMUL.FTZ R120, R120, R73.reuse ;  /* 0x0000004978787220 */ /* 0x080fe20000410000 */
[----:B------:R-:W-:Y:S01]  /*89c0*/  FADD.FTZ R53, R37, R38 ;  /* 0x0000002625357221 */ /* 0x000fe20000010000 */
[----:B------:R-:W-:Y:S01]  /*89d0*/  F2FP.BF16.F32.PACK_AB R38, R41, R40 ;  /* 0x000000282926723e */ /* 0x000fe200000010ff */
[----:B------:R-:W3:Y:S01]  /*89e0*/  MUFU.EX2 R83, R83 ;  /* 0x0000005300537308 */ /* 0x000ee20000000800 */
[C---:B--2---:R-:W-:Y:S01]  /*89f0*/  FADD.FTZ R31, R47.reuse, R30 ;  /* 0x0000001e2f1f7221 */ /* 0x044fe20000010000 */
[----:B------:R-:W-:Y:S01]  /*8a00*/  FADD.FTZ R8, R40, R53 ;  /* 0x0000003528087221 */ /* 0x000fe20000010000 */
[----:B------:R-:W-:Y:S01]  /*8a10*/  F2FP.BF16.F32.PACK_AB R29, R47, R46 ;  /* 0x0000002e2f1d723e */ /* 0x000fe200000010ff */
[-C--:B------:R-:W-:Y:S01]  /*8a20*/  FMUL.FTZ R121, R121, R73.reuse ;  /* 0x0000004979797220 */ /* 0x080fe20000410000 */
[----:B------:R-:W-:Y:S01]  /*8a30*/  F2FP.BF16.F32.PACK_AB R46, R51, R50 ;  /* 0x00000032332e723e */ /* 0x000fe200000010ff */
[----:B------:R-:W-:Y:S01]  /*8a40*/  FADD.FTZ R15, R41, R8 ;  /* 0x00000008290f7221 */ /* 0x000fe20000010000 */
[-C--:B------:R-:W-:Y:S01]  /*8a50*/  FMUL.FTZ R124, R124, R73.reuse ;  /* 0x000000497c7c7220 */ /* 0x080fe20000410000 */
[----:B------:R-:W2:Y:S01]  /*8a60*/  MUFU.EX2 R12, R12 ;  /* 0x0000000c000c7308 */ /* 0x000ea20000000800 */
[----:B-1----:R-:W-:Y:S01]  /*8a70*/  FADD.FTZ R30, R34, R31 ;  /* 0x0000001f221e7221 */ /* 0x002fe20000010000 */
[-C--:B------:R-:W-:Y:S01]  /*8a80*/  FMUL.FTZ R125, R125, R73.reuse ;  /* 0x000000497d7d7220 */ /* 0x080fe20000410000 */
[-C--:B------:R-:W-:Y:S01]  /*8a90*/  FMUL.FTZ R128, R128, R73.reuse ;  /* 0x0000004980807220 */ /* 0x080fe20000410000 */
[-C--:B------:R-:W-:Y:S01]  /*8aa0*/  FMUL.FTZ R129, R129, R73.reuse ;  /* 0x0000004981817220 */ /* 0x080fe20000410000 */
[-C--:B------:R-:W-:Y:S01]  /*8ab0*/  FMUL.FTZ R132, R132, R73.reuse ;  /* 0x0000004984847220 */ /* 0x080fe20000410000 */
[----:B------:R-:W-:Y:S01]  /*8ac0*/  FMUL.FTZ R133, R133, R73 ;  /* 0x0000004985857220 */ /* 0x000fe20000410000 */
[-C--:B------:R-:W-:Y:S01]  /*8ad0*/  FMUL.FTZ R90, R90, R9.reuse ;  /* 0x000000095a5a7220 */ /* 0x080fe20000410000 */
[----:B------:R-:W1:Y:S01]  /*8ae0*/  MUFU.EX2 R14, R14 ;  /* 0x0000000e000e7308 */ /* 0x000e620000000800 */
[----:B---3--:R-:W-:Y:S01]  /*8af0*/  FADD.FTZ R31, R83, R30 ;  /* 0x0000001e531f7221 */ /* 0x008fe20000010000 */
[----:B------:R-:W-:Y:S01]  /*8b00*/  F2FP.BF16.F32.PACK_AB R30, R33, R32 ;  /* 0x00000020211e723e */ /* 0x000fe200000010ff */
[----:B------:R-:W-:Y:S01]  /*8b10*/  FADD.FTZ R32, R44, R15 ;  /* 0x0000000f2c207221 */ /* 0x000fe20000010000 */
[----:B------:R-:W-:Y:S01]  /*8b20*/  F2FP.BF16.F32.PACK_AB R44, R45, R44 ;  /* 0x0000002c2d2c723e */ /* 0x000fe200000010ff */
[-C--:B------:R-:W-:Y:S01]  /*8b30*/  FMUL.FTZ R91, R91, R9.reuse ;  /* 0x000000095b5b7220 */ /* 0x080fe20000410000 */
[-C--:B------:R-:W-:Y:S01]  /*8b40*/  FMUL.FTZ R94, R94, R9.reuse ;  /* 0x000000095e5e7220 */ /* 0x080fe20000410000 */
[----:B------:R-:W-:Y:S01]  /*8b50*/  FADD.FTZ R15, R45, R32 ;  /* 0x000000202d0f7221 */ /* 0x000fe20000010000 */
[----:B------:R-:W3:Y:S01]  /*8b60*/  MUFU.EX2 R39, R39 ;  /* 0x0000002700277308 */ /* 0x000ee20000000800 */
[----:B--2---:R-:W-:Y:S01]  /*8b70*/  FADD.FTZ R31, R12, R31 ;  /* 0x0000001f0c1f7221 */ /* 0x004fe20000010000 */
[-C--:B------:R-:W-:Y:S01]  /*8b80*/  FMUL.FTZ R95, R95, R9.reuse ;  /* 0x000000095f5f7220 */ /* 0x080fe20000410000 */
[-C--:B------:R-:W-:Y:S01]  /*8b90*/  FMUL.FTZ R98, R98, R9.reuse ;  /* 0x0000000962627220 */ /* 0x080fe20000410000 */
[-C--:B------:R-:W-:Y:S01]  /*8ba0*/  FMUL.FTZ R99, R99, R9.reuse ;  /* 0x0000000963637220 */ /* 0x080fe20000410000 */
[-C--:B------:R-:W-:Y:S01]  /*8bb0*/  FMUL.FTZ R102, R102, R9.reuse ;  /* 0x0000000966667220 */ /* 0x080fe20000410000 */
[-C--:B------:R-:W-:Y:S01]  /*8bc0*/  FMUL.FTZ R103, R103, R9.reuse ;  /* 0x0000000967677220 */ /* 0x080fe20000410000 */
[-C--:B------:R-:W-:Y:S01]  /*8bd0*/  FMUL.FTZ R106, R106, R9.reuse ;  /* 0x000000096a6a7220 */ /* 0x080fe20000410000 */
[----:B------:R-:W2:Y:S01]  /*8be0*/  MUFU.EX2 R35, R35 ;  /* 0x0000002300237308 */ /* 0x000ea20000000800 */
[C---:B-1----:R-:W-:Y:S01]  /*8bf0*/  FADD.FTZ R24, R14.reuse, R31 ;  /* 0x0000001f0e187221 */ /* 0x042fe20000010000 */
[----:B------:R-:W-:Y:S01]  /*8c00*/  F2FP.BF16.F32.PACK_AB R37, R14, R12 ;  /* 0x0000000c0e25723e */ /* 0x000fe200000010ff */
[-C--:B------:R-:W-:Y:S01]  /*8c10*/  FMUL.FTZ R107, R107, R9.reuse ;  /* 0x000000096b6b7220 */ /* 0x080fe20000410000 */
[----:B------:R-:W-:Y:S01]  /*8c20*/  F2FP.BF16.F32.PACK_AB R31, R83, R34 ;  /* 0x00000022531f723e */ /* 0x000fe200000010ff */
[-C--:B------:R-:W-:Y:S01]  /*8c30*/  FMUL.FTZ R110, R110, R9.reuse ;  /* 0x000000096e6e7220 */ /* 0x080fe20000410000 */
[-C--:B------:R-:W-:Y:S01]  /*8c40*/  FMUL.FTZ R111, R111, R9.reuse ;  /* 0x000000096f6f7220 */ /* 0x080fe20000410000 */
[-C--:B------:R-:W-:Y:S01]  /*8c50*/  FMUL.FTZ R114, R114, R9.reuse ;  /* 0x0000000972727220 */ /* 0x080fe20000410000 */
[----:B------:R-:W1:Y:S01]  /*8c60*/  MUFU.EX2 R42, R42 ;  /* 0x0000002a002a7308 */ /* 0x000e620000000800 */
[----:B---3--:R-:W-:Y:S01]  /*8c70*/  FADD.FTZ R24, R39, R24 ;  /* 0x0000001827187221 */ /* 0x008fe20000010000 */
[----:B------:R-:W-:Y:S01]  /*8c80*/  STSM.16.M88.4 [R19], R28 ;  /* 0x0000001c13007844 */ /* 0x000fe20000000200 */
[-C--:B------:R-:W-:Y:S01]  /*8c90*/  FMUL.FTZ R115, R115, R9.reuse ;  /* 0x0000000973737220 */ /* 0x080fe20000410000 */
[-C--:B------:R-:W-:Y:S01]  /*8ca0*/  FMUL.FTZ R118, R118, R9.reuse ;  /* 0x0000000976767220 */ /* 0x080fe20000410000 */
[-C--:B------:R-:W-:Y:S01]  /*8cb0*/  FMUL.FTZ R119, R119, R9.reuse ;  /* 0x0000000977777220 */ /* 0x080fe20000410000 */
[-C--:B------:R-:W-:Y:S01]  /*8cc0*/  FMUL.FTZ R122, R122, R9.reuse ;  /* 0x000000097a7a7220 */ /* 0x080fe20000410000 */
[----:B------:R-:W-:Y:S01]  /*8cd0*/  FMUL.FTZ R123, R123, R9 ;  /* 0x000000097b7b7220 */ /* 0x000fe20000410000 */
[----:B------:R-:W3:Y:S01]  /*8ce0*/  MUFU.EX2 R43, R43 ;  /* 0x0000002b002b7308 */ /* 0x000ee20000000800 */
[C---:B--2---:R-:W-:Y:S01]  /*8cf0*/  FADD.FTZ R13, R35.reuse, R24 ;  /* 0x00000018230d7221 */ /* 0x044fe20000010000 */
[----:B------:R-:W-:Y:S01]  /*8d00*/  FADD.FTZ R24, R50, R15 ;  /* 0x0000000f32187221 */ /* 0x000fe20000010000 */
[----:B------:R-:W-:Y:S01]  /*8d10*/  F2FP.BF16.F32.PACK_AB R39, R35, R39 ;  /* 0x000000272327723e */ /* 0x000fe200000010ff */
[-C--:B------:R-:W-:Y:S01]  /*8d20*/  FMUL.FTZ R126, R126, R9.reuse ;  /* 0x000000097e7e7220 */ /* 0x080fe20000410000 */
[-C--:B------:R-:W-:Y:S01]  /*8d30*/  FMUL.FTZ R127, R127, R9.reuse ;  /* 0x000000097f7f7220 */ /* 0x080fe20000410000 */
[----:B------:R-:W-:Y:S01]  /*8d40*/  FADD.FTZ R21, R51, R24 ;  /* 0x0000001833157221 */ /* 0x000fe20000010000 */
[-C--:B------:R-:W-:Y:S01]  /*8d50*/  FMUL.FTZ R130, R130, R9.reuse ;  /* 0x0000000982827220 */ /* 0x080fe20000410000 */
[----:B------:R-:W2:Y:S01]  /*8d60*/  MUFU.EX2 R3, R3 ;  /* 0x0000000300037308 */ /* 0x000ea20000000800 */
[----:B-1----:R-:W-:Y:S01]  /*8d70*/  FADD.FTZ R20, R42, R13 ;  /* 0x0000000d2a147221 */ /* 0x002fe20000010000 */
[----:B------:R-:W-:Y:S01]  /*8d80*/  STSM.16.M88.4 [R18], R36 ;  /* 0x0000002412007844 */ /* 0x000fe20000000200 */
[-C--:B------:R-:W-:Y:S01]  /*8d90*/  FMUL.FTZ R131, R131, R9.reuse ;  /* 0x0000000983837220 */ /* 0x080fe20000410000 */
[-C--:B------:R-:W-:Y:S01]  /*8da0*/  FMUL.FTZ R134, R134, R9.reuse ;  /* 0x0000000986867220 */ /* 0x080fe20000410000 */
[----:B------:R-:W-:-:S03]  /*8db0*/  FMUL.FTZ R135, R135, R9 ;  /* 0x0000000987877220 */ /* 0x000fc60000410000 */
[----:B------:R-:W1:Y:S01]  /*8dc0*/  MUFU.EX2 R48, R48 ;  /* 0x0000003000307308 */ /* 0x000e620000000800 */
[C---:B---3--:R-:W-:Y:S01]  /*8dd0*/  FADD.FTZ R20, R43.reuse, R20 ;  /* 0x000000142b147221 */ /* 0x048fe20000010000 */
[----:B------:R-:W-:-:S06]  /*8de0*/  F2FP.BF16.F32.PACK_AB R45, R43, R42 ;  /* 0x0000002a2b2d723e */ /* 0x000fcc00000010ff */
[----:B------:R-:W3:Y:S01]  /*8df0*/  MUFU.EX2 R2, R2 ;  /* 0x0000000200027308 */ /* 0x000ee20000000800 */
[----:B--2---:R-:W-:Y:S01]  /*8e00*/  FADD.FTZ R15, R3, R20 ;  /* 0x00000014030f7221 */ /* 0x004fe20000010000 */
[----:B------:R-:W-:-:S04]  /*8e10*/  FADD.FTZ R20, R54, R21 ;  /* 0x0000001536147221 */ /* 0x000fc80000010000 */
[----:B------:R-:W-:Y:S02]  /*8e20*/  FADD.FTZ R21, R55, R20 ;  /* 0x0000001437157221 */ /* 0x000fe40000010000 */
[----:B------:R-:W2:Y:S01]  /*8e30*/  MUFU.EX2 R57, R57 ;  /* 0x0000003900397308 */ /* 0x000ea20000000800 */
[----:B-1----:R-:W-:Y:S01]  /*8e40*/  FADD.FTZ R15, R48, R15 ;  /* 0x0000000f300f7221 */ /* 0x002fe20000010000 */
[----:B0-----:R-:W-:Y:S01]  /*8e50*/  FADD.FTZ R6, R58, R21 ;  /* 0x000000153a067221 */ /* 0x001fe20000010000 */
[----:B------:R-:W-:Y:S02]  /*8e60*/  F2FP.BF16.F32.PACK_AB R47, R48, R3 ;  /* 0x00000003302f723e */ /* 0x000fe400000010ff */
[C---:B------:R-:W-:Y:S01]  /*8e70*/  F2FP.BF16.F32.PACK_AB R58, R59.reuse, R58 ;  /* 0x0000003a3b3a723e */ /* 0x040fe200000010ff */
[----:B------:R-:W-:Y:S02]  /*8e80*/  FADD.FTZ R7, R59, R6 ;  /* 0x000000063b077221 */ /* 0x000fe40000010000 */
[----:B------:R-:W0:Y:S01]  /*8e90*/  MUFU.EX2 R27, R27 ;  /* 0x0000001b001b7308 */ /* 0x000e220000000800 */
[----:B---3--:R-:W-:Y:S01]  /*8ea0*/  FADD.FTZ R4, R2, R15 ;  /* 0x0000000f02047221 */ /* 0x008fe20000010000 */
[----:B------:R-:W-:Y:S01]  /*8eb0*/  FADD.FTZ R6, R62, R7 ;  /* 0x000000073e067221 */ /* 0x000fe20000010000 */
[----:B------:R-:W-:Y:S05]  /*8ec0*/  STSM.16.M88.4 [R17+0x27800], R44 ;  /* 0x0278002c11007844 */ /* 0x000fea0000000200 */
[----:B------:R-:W1:Y:S01]  /*8ed0*/  MUFU.EX2 R52, R52 ;  /* 0x0000003400347308 */ /* 0x000e620000000800 */
[C---:B--2---:R-:W-:Y:S01]  /*8ee0*/  FADD.FTZ R4, R57.reuse, R4 ;  /* 0x0000000439047221 */ /* 0x044fe20000010000 */
[----:B------:R-:W-:-:S06]  /*8ef0*/  F2FP.BF16.F32.PACK_AB R57, R57, R2 ;  /* 0x000000023939723e */ /* 0x000fcc00000010ff */
[----:B------:R-:W2:Y:S01]  /*8f00*/  MUFU.EX2 R49, R49 ;  /* 0x0000003100317308 */ /* 0x000ea20000000800 */
[----:B0-----:R-:W-:-:S07]  /*8f10*/  FADD.FTZ R5, R27, R4 ;  /* 0x000000041b057221 */ /* 0x001fce0000010000 */
[----:B------:R-:W0:Y:S01]  /*8f20*/  MUFU.EX2 R8, R65 ;  /* 0x0000004100087308 */ /* 0x000e220000000800 */
[C---:B-1----:R-:W-:Y:S01]  /*8f30*/  FADD.FTZ R4, R52.reuse, R5 ;  /* 0x0000000534047221 */ /* 0x042fe20000010000 */
[----:B------:R-:W-:Y:S01]  /*8f40*/  FADD.FTZ R5, R63, R6 ;  /* 0x000000063f057221 */ /* 0x000fe20000010000 */
[----:B------:R-:W-:-:S05]  /*8f50*/  F2FP.BF16.F32.PACK_AB R59, R52, R27 ;  /* 0x0000001b343b723e */ /* 0x000fca00000010ff */
[----:B------:R-:W1:Y:S01]  /*8f60*/  MUFU.EX2 R69, R69 ;  /* 0x0000004500457308 */ /* 0x000e620000000800 */
[----:B--2---:R-:W-:Y:S01]  /*8f70*/  FADD.FTZ R3, R49, R4 ;  /* 0x0000000431037221 */ /* 0x004fe20000010000 */
[----:B------:R-:W-:Y:S01]  /*8f80*/  FADD.FTZ R4, R66, R5 ;  /* 0x0000000542047221 */ /* 0x000fe20000010000 */
[C---:B------:R-:W-:Y:S01]  /*8f90*/  F2FP.BF16.F32.PACK_AB R66, R67.reuse, R66 ;  /* 0x000000424342723e */ /* 0x040fe200000010ff */
[----:B------:R-:W-:Y:S02]  /*8fa0*/  STSM.16.M88.4 [R23], R56 ;  /* 0x0000003817007844 */ /* 0x000fe40000000200 */
[----:B------:R-:W-:Y:S02]  /*8fb0*/  FADD.FTZ R6, R67, R4 ;  /* 0x0000000443067221 */ /* 0x000fe40000010000 */
[----:B------:R-:W2:Y:S01]  /*8fc0*/  MUFU.EX2 R68, R68 ;  /* 0x0000004400447308 */ /* 0x000ea20000000800 */
[C---:B0-----:R-:W-:Y:S01]  /*8fd0*/  FADD.FTZ R3, R8.reuse, R3 ;  /* 0x0000000308037221 */ /* 0x041fe20000010000 */
[----:B------:R-:W-:-:S06]  /*8fe0*/  F2FP.BF16.F32.PACK_AB R65, R8, R49 ;  /* 0x000000310841723e */ /* 0x000fcc00000010ff */
        /* <DEDUP_REMOVED lines=8> */
[----:B------:R-:W-:Y:S02]  /*9070*/  F2FP.BF16.F32.PACK_AB R67, R13, R68 ;  /* 0x000000440d43723e */ /* 0x000fe400000010ff */
[----:B------:R-:W-:-:S03]  /*9080*/  F2FP.BF16.F32.PACK_AB R4, R71, R69 ;  /* 0x000000454704723e */ /* 0x000fc600000010ff */
[----:B------:R-:W-:Y:S01]  /*9090*/  STSM.16.M88.4 [R19+0x6000], R64 ;  /* 0x0060004013007844 */ /* 0x000fe20000000200 */
[----:B------:R-:W1:Y:S01]  /*90a0*/  MUFU.EX2 R80, R80 ;  /* 0x0000005000507308 */ /* 0x000e620000000800 */
[----:B--2---:R-:W-:Y:S01]  /*90b0*/  F2FP.BF16.F32.PACK_AB R6, R72, R70 ;  /* 0x000000464806723e */ /* 0x004fe200000010ff */
[----:B------:R-:W-:-:S06]  /*90c0*/  FADD.FTZ R15, R70, R15 ;  /* 0x0000000f460f7221 */ /* 0x000fcc0000010000 */
[----:B------:R-:W2:Y:S01]  /*90d0*/  MUFU.EX2 R12, R75 ;  /* 0x0000004b000c7308 */ /* 0x000ea20000000800 */
[----:B0-----:R-:W-:-:S07]  /*90e0*/  FADD.FTZ R3, R20, R3 ;  /* 0x0000000314037221 */ /* 0x001fce0000010000 */
[----:B------:R-:W0:Y:S01]  /*90f0*/  MUFU.EX2 R77, R77 ;  /* 0x0000004d004d7308 */ /* 0x000e220000000800 */
[C---:B-1----:R-:W-:Y:S01]  /*9100*/  F2FP.BF16.F32.PACK_AB R5, R80.reuse, R20 ;  /* 0x000000145005723e */ /* 0x042fe200000010ff */
[----:B------:R-:W-:-:S04]  /*9110*/  FADD.FTZ R3, R80, R3 ;  /* 0x0000000350037221 */ /* 0x000fc80000010000 */
[----:B--2---:R-:W-:Y:S01]  /*9120*/  FADD.FTZ R2, R12, R3 ;  /* 0x000000030c027221 */ /* 0x004fe20000010000 */
[----:B------:R-:W-:Y:S01]  /*9130*/  FADD.FTZ R3, R72, R15 ;  /* 0x0000000f48037221 */ /* 0x000fe20000010000 */
[C---:B0-----:R-:W-:Y:S02]  /*9140*/  F2FP.BF16.F32.PACK_AB R7, R77.reuse, R12 ;  /* 0x0000000c4d07723e */ /* 0x041fe400000010ff */
[----:B------:R-:W-:-:S03]  /*9150*/  FADD.FTZ R2, R77, R2 ;  /* 0x000000024d027221 */ /* 0x000fc60000010000 */
[----:B------:R0:W-:Y:S01]  /*9160*/  STSM.16.M88.4 [R18+0x6000], R4 ;  /* 0x0060000412007844 */ /* 0x0001e20000000200 */
[----:B------:R1:W-:Y:S06]  /*9170*/  MEMBAR.ALL.CTA ;  /* 0x0000000000007992 */ /* 0x0003ec0000008000 */
[----:B-1----:R-:W1:Y:S01]  /*9180*/  FENCE.VIEW.ASYNC.S ;  /* 0x00000000000073c6 */ /* 0x002e620000000000 */
[----:B0-----:R-:W-:Y:S02]  /*9190*/  IMAD.MOV.U32 R4, RZ, RZ, R10 ;  /* 0x000000ffff047224 */ /* 0x001fe400078e000a */
[----:B------:R-:W-:Y:S01]  /*91a0*/  IMAD.MOV.U32 R7, RZ, RZ, R11 ;  /* 0x000000ffff077224 */ /* 0x000fe200078e000b */
[----:B-1----:R-:W-:Y:S01]  /*91b0*/  NOP ;  /* 0x0000000000007918 */ /* 0x002fe20000000000 */
[----:B------:R-:W-:Y:S05]  /*91c0*/  @P2 BRA `(.L_x_1113) ;  /* 0xffffffc400bc2947 */ /* 0x000fea000383ffff */
[----:B------:R-:W-:Y:S01]  /*91d0*/  IMAD.MOV.U32 R7, RZ, RZ, R11 ;  /* 0x000000ffff077224 */ /* 0x000fe200078e000b */
[----:B------:R-:W-:Y:S01]  /*91e0*/  UMOV UR46, UR56 ;  /* 0x00000038002e7c82 */ /* 0x000fe20008000000 */
[----:B------:R-:W-:Y:S01]  /*91f0*/  IMAD.MOV.U32 R4, RZ, RZ, R10 ;  /* 0x000000ffff047224 */ /* 0x000fe200078e000a */
[----:B------:R-:W-:-:S06]  /*9200*/  UMOV UR49, UR55 ;  /* 0x0000003700317c82 */ /* 0x000fcc0008000000 */
.L_x_1096:
[----:B------:R-:W-:Y:S01]  /*9210*/  ULDC UR6, c[0x0][0x448] ;  /* 0x0001120000067ab9 */ /* 0x000fe20000000800 */
[----:B------:R-:W-:Y:S01]  /*9220*/  ULDC UR18, c[0x0][0x9e4] ;  /* 0x0002790000127ab9 */ /* 0x000fe20000000800 */
[----:B------:R-:W-:Y:S02]  /*9230*/  UISETP.NE.AND UP0, UPT, UR6, 0x1, UPT ;  /* 0x000000010600788c */ /* 0x000fe4000bf05270 */
[----:B------:R-:W-:Y:S02]  /*9240*/  UISETP.GE.AND UP1, UPT, UR18, 0x1, UPT ;  /* 0x000000011200788c */ /* 0x000fe4000bf26270 */
[----:B------:R-:W-:Y:S02]  /*9250*/  UIADD3 UR10, UR39, 0xbf, URZ ;  /* 0x000000bf270a7890 */ /* 0x000fe4000fffe03f */
[----:B------:R-:W-:Y:S02]  /*9260*/  UIADD3 UR11, UR38, 0x1, -UR45 ;  /* 0x00000001260b7890 */ /* 0x000fe4000fffe82d */
[----:B------:R-:W-:Y:S01]  /*9270*/  PLOP3.LUT P5, PT, PT, PT, UP1, 0x80, 0x0 ;  /* 0x000000000000781c */ /* 0x000fe20003faf018 */
[----:B------:R-:W-:-:S02]  /*9280*/  ULDC UR15, c[0x0][0x9dc] ;  /* 0x00027700000f7ab9 */ /* 0x000fc40000000800 */
[----:B------:R-:W-:Y:S01]  /*9290*/  @UP0 ULDC UR6, c[0x0][0x44c] ;  /* 0x0001130000060ab9 */ /* 0x000fe20000000800 */
[----:B------:R-:W-:Y:S01]  /*92a0*/  @UP0 ULDC UR14, c[0x0][0x450] ;  /* 0x00011400000e0ab9 */ /* 0x000fe20000000800 */
[----:B------:R-:W-:-:S04]  /*92b0*/  UIMAD.WIDE.U32 UR6, UR10, UR6, URZ ;  /* 0x000000060a0672a5 */ /* 0x000fc8000f8e003f */
[----:B------:R-:W-:-:S04]  /*92c0*/  @UP0 USHF.R.U32.HI UR10, URZ, UR14, UR7 ;  /* 0x0000000e3f0a0299 */ /* 0x000fc80008011607 */
[----:B------:R-:W-:-:S04]  /*92d0*/  UIADD3 UR10, UR11, UR10, URZ ;  /* 0x0000000a0b0a7290 */ /* 0x000fc8000fffe03f */
[----:B------:R-:W-:Y:S01]  /*92e0*/  UIADD3 UR15, UR10, -UR15, URZ ;  /* 0x8000000f0a0f7290 */ /* 0x000fe2000fffe03f */
[----:B------:R-:W-:Y:S11]  /*92f0*/  @!P5 BRA `(.L_x_1114) ;  /* 0x000000000048d947 */ /* 0x000ff60003800000 */
[----:B------:R-:W-:Y:S02]  /*9300*/  UMOV UR14, UR10 ;  /* 0x0000000a000e7c82 */ /* 0x000fe40008000000 */
        /* <DEDUP_REMOVED lines=10> */
.L_x_1115:
[----:B------:R-:W-:-:S11]  /*93b0*/  UISETP.NE.AND UP1, UPT, UR18, 0x1, UPT ;  /* 0x000000011200788c */ /* 0x000fd6000bf25270 */
[----:B------:R-:W-:Y:S02]  /*93c0*/  @UP1 ULDC.64 UR6, c[0x0][0x9e8] ;  /* 0x00027a0000061ab9 */ /* 0x000fe40000000a00 */
[----:B------:R-:W-:-:S04]  /*93d0*/  UIMAD.WIDE.U32 UR10, UR14, UR6, URZ ;  /* 0x000000060e0a72a5 */ /* 0x000fc8000f8e003f */
[----:B------:R-:W-:-:S12]  /*93e0*/  @UP1 USHF.R.U32.HI UR14, URZ, UR7, UR11 ;  /* 0x000000073f0e1299 */ /* 0x000fd8000801160b */
.L_x_1116:
[----:B------:R-:W-:-:S04]  /*93f0*/  UIMAD UR14, UR14, UR18, URZ ;  /* 0x000000120e0e72a4 */ /* 0x000fc8000f8e023f */
[----:B------:R-:W-:-:S04]  /*9400*/  UISETP.LT.AND UP1, UPT, UR15, UR14, UPT ;  /* 0x0000000e0f00728c */ /* 0x000fc8000bf21270 */
[----:B------:R-:W-:-:S12]  /*9410*/  USEL UR15, UR15, UR14, !UP1 ;  /* 0x0000000e0f0f7287 */ /* 0x000fd8000c800000 */
.L_x_1114:
[----:B------:R-:W-:-:S04]  /*9420*/  UIADD3 UR15, UR15, 0x7f, URZ ;  /* 0x0000007f0f0f7890 */ /* 0x000fc8000fffe03f */
[----:B------:R-:W-:-:S04]  /*9430*/  USHF.R.S32.HI UR6, URZ, 0x1f, UR15 ;  /* 0x0000001f3f067899 */ /* 0x000fc8000801140f */
[----:B------:R-:W-:-:S04]  /*9440*/  ULEA.HI UR6, UR6, UR15, URZ, 0x7 ;  /* 0x0000000f06067291 */ /* 0x000fc8000f8f383f */
[----:B------:R-:W-:-:S04]  /*9450*/  USHF.R.S32.HI UR6, URZ, 0x7, UR6 ;  /* 0x000000073f067899 */ /* 0x000fc80008011406 */
[----:B------:R-:W-:-:S04]  /*9460*/  UISETP.LT.AND UP1, UPT, UR37, UR6, UPT ;  /* 0x000000062500728c */ /* 0x000fc8000bf21270 */
[----:B------:R-:W-:-:S06]  /*9470*/  USEL UR52, UR37, UR6, !UP1 ;  /* 0x0000000625347287 */ /* 0x000fcc000c800000 */
[----:B------:R-:W-:-:S13]  /*9480*/  ISETP.GE.AND P2, PT, R0, UR52, PT ;  /* 0x0000003400007c0c */ /* 0x000fda000bf46270 */
[----:B------:R-:W-:Y:S05]  /*9490*/  @!P2 BRA `(.L_x_1117) ;  /* 0x000000280028a947 */ /* 0x000fea0003800000 */
[----:B------:R-:W-:Y:S01]  /*94a0*/  IMAD.MOV.U32 R6, RZ, RZ, R7 ;  /* 0x000000ffff067224 */ /* 0x000fe200078e0007 */
[----:B------:R-:W-:Y:S01]  /*94b0*/  UMOV UR28, UR49 ;  /* 0x00000031001c7c82 */ /* 0x000fe20008000000 */
[----:B------:R-:W-:Y:S01]  /*94c0*/  IMAD.MOV.U32 R5, RZ, RZ, R4 ;  /* 0x000000ffff057224 */ /* 0x000fe200078e0004 */
[----:B------:R-:W-:Y:S01]  /*94d0*/  UMOV UR53, UR46 ;  /* 0x0000002e00357c82 */ /* 0x000fe20008000000 */
[----:B------:R-:W-:Y:S01]  /*94e0*/  ULDC UR35, c[0x0][0x9d8] ;  /* 0x0002760000237ab9 */ /* 0x000fe20000000800 */
[----:B------:R-:W-:-:S05]  /*94f0*/  ULDC UR34, c[0x0][0x988] ;  /* 0x0002620000227ab9 */ /* 0x000fca0000000800 */
.L_x_1126:
        /* <DEDUP_REMOVED lines=9> */
.L_x_1119:
[----:B------:R-:W-:Y:S01]  /*9590*/  ULEA UR6, UR46, UR42, 0x3 ;  /* 0x0000002a2e067291 */ /* 0x000fe2000f8e183f */
[----:B------:R-:W-:-:S05]  /*95a0*/  IMAD.U32 R4, RZ, RZ, UR49 ;  /* 0x00000031ff047e24 */ /* 0x000fca000f8e00ff */
[----:B------:R-:W-:-:S04]  /*95b0*/  SHF.L.U32 R4, R4, 0x1f, RZ ;  /* 0x0000001f04047819 */ /* 0x000fc800000006ff */
[----:B------:R1:W2:Y:S01]  /*95c0*/  SYNCS.PHASECHK.TRANS64.TRYWAIT P2, [UR6+0x2d830], R4 ;  /* 0x02d83004ff0075a7 */ /* 0x0002a20008040146 */
[----:B------:R-:W-:Y:S05]  /*95d0*/  @!P0 BRA `(.L_x_1120) ;  /* 0x0000000000048947 */ /* 0x000fea0003800000 */
[----:B------:R-:W-:Y:S01]  /*95e0*/  BPT.TRAP 0x1 ;  /* 0x000000040000795c */ /* 0x000fe20000300000 */
.L_x_1120:
[----:B--2---:R-:W-:Y:S05]  /*95f0*/  @P2 BRA `(.L_x_1118) ;  /* 0x0000000000082947 */ /* 0x004fea0003800000 */
[----:B------:R-:W2:Y:S02]  /*9600*/  SYNCS.PHASECHK.TRANS64.TRYWAIT P2, [UR6+0x2d830], R4 ;  /* 0x02d83004ff0075a7 */ /* 0x000ea40008040146 */
[----:B--2---:R-:W-:Y:S05]  /*9610*/  @!P2 BRA `(.L_x_1121) ;  /* 0x000000ec00c8a947 */ /* 0x004fea0003800000 */
.L_x_1118:
        /* <DEDUP_REMOVED lines=37> */
.L_x_1123:
[----:B------:R-:W-:Y:S01]  /*9870*/  ULEA UR6, UR53, UR42, 0x3 ;  /* 0x0000002a35067291 */ /* 0x000fe2000f8e183f */
[----:B------:R-:W-:-:S05]  /*9880*/  IMAD.U32 R4, RZ, RZ, UR28 ;  /* 0x0000001cff047e24 */ /* 0x000fca000f8e00ff */
[----:B------:R-:W-:-:S04]  /*9890*/  SHF.L.U32 R4, R4, 0x1f, RZ ;  /* 0x0000001f04047819 */ /* 0x000fc800000006ff */
[----:B------:R0:W1:Y:S01]  /*98a0*/  SYNCS.PHASECHK.TRANS64.TRYWAIT P2, [UR6+0x2d850], R4 ;  /* 0x02d85004ff0075a7 */ /* 0x0000620008040146 */
[----:B------:R-:W-:Y:S05]  /*98b0*/  @!P0 BRA `(.L_x_1124) ;  /* 0x0000000000048947 */ /* 0x000fea0003800000 */
[----:B------:R-:W-:Y:S01]  /*98c0*/  BPT.TRAP 0x1 ;  /* 0x000000040000795c */ /* 0x000fe20000300000 */
.L_x_1124:
[----:B-1----:R-:W-:Y:S05]  /*98d0*/  @P2 BRA `(.L_x_1122) ;  /* 0x0000000000082947 */ /* 0x002fea0003800000 */
[----:B------:R-:W1:Y:S02]  /*98e0*/  SYNCS.PHASECHK.TRANS64.TRYWAIT P2, [UR6+0x2d850], R4 ;  /* 0x02d85004ff0075a7 */ /* 0x000e640008040146 */
[----:B-1----:R-:W-:Y:S05]  /*98f0*/  @!P2 BRA `(.L_x_1125) ;  /* 0x000000ec0028a947 */ /* 0x002fea0003800000 */
.L_x_1122:
[----:B------:R-:W-:Y:S01]  /*9900*/  UIADD3 UR6, UR42, 0x400, URZ ;  /* 0x000004002a067890 */ /* 0x000fe2000fffe03f */
[----:B------:R-:W-:Y:S01]  /*9910*/  WARPGROUP.ARRIVE ;  /* 0x00000000000079c5 */ /* 0x000fe20000000000 */
[----:B------:R-:W-:Y:S01]  /*9920*/  UMOV UR29, 0x40000040 ;  /* 0x40000040001d7882 */ /* 0x000fe20000000000 */
[----:B------:R-:W-:Y:S01]  /*9930*/  UMOV UR31, 0x80000020 ;  /* 0x80000020001f7882 */ /* 0x000fe20000000000 */
[----:B------:R-:W-:Y:S01]  /*9940*/  USHF.R.U32.HI UR6, URZ, 0x4, UR6 ;  /* 0x000000043f067899 */ /* 0x000fe20008011606 */
[----:B-1----:R-:W-:Y:S01]  /*9950*/  FMUL.FTZ R7, R24, UR35 ;  /* 0x0000002318077c20 */ /* 0x002fe20008410000 */
        /* <DEDUP_REMOVED lines=84> */
[----:B0-----:R-:W-:-:S07]  /*9ea0*/  FMNMX.FTZ R4, R31, R4, !PT ;  /* 0x000000041f047209 */ /* 0x001fce0007810000 */
[----:B------:R-:W0:Y:S01]  /*9eb0*/  MUFU.TANH R37, R37 ;  /* 0x0000002500257308 */ /* 0x000e220000002400 */
[----:B---3--:R-:W-:-:S07]  /*9ec0*/  FMNMX.FTZ R4, R33, R4, !PT ;  /* 0x0000000421047209 */ /* 0x008fce0007810000 */
[----:B------:R-:W3:Y:S01]  /*9ed0*/  MUFU.TANH R38, R38 ;  /* 0x0000002600267308 */ /* 0x000ee20000002400 */
[----:B--2---:R-:W-:Y:S02]  /*9ee0*/  FMNMX.FTZ R4, R35, R4, !PT ;  /* 0x0000000423047209 */ /* 0x004fe40007810000 */
[----:B-1----:R-:W-:Y:S02]  /*9ef0*/  SHF.R.U32.HI R149, RZ, 0x7, R150 ;  /* 0x00000007ff957819 */ /* 0x002fe40000011696 */
[----:B------:R-:W-:-:S03]  /*9f00*/  ISETP.GE.U32.AND P2, PT, R150, 0x180, PT ;  /* 0x000001809600780c */ /* 0x000fc60003f46070 */
[----:B------:R-:W1:Y:S01]  /*9f10*/  MUFU.TANH R41, R41 ;  /* 0x0000002900297308 */ /* 0x000e620000002400 */
[----:B0-----:R-:W-:Y:S01]  /*9f20*/  FMNMX.FTZ R59, R37, R4, !PT ;  /* 0x00000004253b7209 */ /* 0x001fe20007810000 */
[----:B------:R-:W-:Y:S02]  /*9f30*/  WARPGROUP.DEPBAR.LE gsb0, 0x0 ;  /* 0x00008000000079c5 */ /* 0x000fe40000010000 */
[----:B------:R-:W-:-:S04]  /*9f40*/  WARPGROUP.ARRIVE ;  /* 0x00000000000079c5 */ /* 0x000fc80000000000 */
[----:B------:R-:W0:Y:S01]  /*9f50*/  MUFU.TANH R43, R43 ;  /* 0x0000002b002b7308 */ /* 0x000e220000002400 */
[----:B---3--:R-:W-:Y:S01]  /*9f60*/  FMNMX.FTZ R4, R38, R59, !PT ;  /* 0x0000003b26047209 */ /* 0x008fe20007810000 */
[----:B------:R-:W-:Y:S01]  /*9f70*/  FMUL.FTZ R59, R76, UR35 ;  /* 0x000000234c3b7c20 */ /* 0x000fe20008410000 */
[----:B------:R-:W-:Y:S01]  /*9f80*/  FMUL.FTZ R76, R87, UR35 ;  /* 0x00000023574c7c20 */ /* 0x000fe20008410000 */
[----:B------:R-:W-:Y:S01]  /*9f90*/  HGMMA.64x96x16.F32.BF16 R88, gdesc[UR28].tnspB, R88, gsb0 ;  /* 0x416000001c5879f0 */ /* 0x000fe20008001858 */
[----:B------:R-:W-:Y:S02]  /*9fa0*/  UIADD3 UR28, UR6, 0x4, URZ ;  /* 0x00000004061c7890 */ /* 0x000fe4000fffe03f */
[----:B------:R-:W-:Y:S01]  /*9fb0*/  UIADD3 UR30, UR7, 0x80, URZ ;  /* 0x00000080071e7890 */ /* 0x000fe2000fffe03f */
[----:B------:R-:W2:Y:S01]  /*9fc0*/  MUFU.TANH R45, R45 ;  /* 0x0000002d002d7308 */ /* 0x000ea20000002400 */
[----:B------:R-:W-:Y:S01]  /*9fd0*/  UMOV UR29, 0x40000040 ;  /* 0x40000040001d7882 */ /* 0x000fe20000000000 */
[----:B------:R-:W-:Y:S01]  /*9fe0*/  UMOV UR31, 0x80000020 ;  /* 0x80000020001f7882 */ /* 0x000fe20000000000 */
[----:B-1----:R-:W-:-:S05]  /*9ff0*/  FMNMX.FTZ R4, R41, R4, !PT ;  /* 0x0000000429047209 */ /* 0x002fca0007810000 */
[----:B------:R-:W1:Y:S01]  /*a000*/  MUFU.TANH R46, R46 ;  /* 0x0000002e002e7308 */ /* 0x000e620000002400 */
[----:B0-----:R-:W-:-:S07]  /*a010*/  FMNMX.FTZ R4, R43, R4, !PT ;  /* 0x000000042b047209 */ /* 0x001fce0007810000 */
[----:B------:R-:W0:Y:S01]  /*a020*/  MUFU.TANH R49, R49 ;  /* 0x0000003100317308 */ /* 0x000e220000002400 */
[----:B--2---:R-:W-:-:S07]  /*a030*/  FMNMX.FTZ R61, R45, R4, !PT ;  /* 0x000000042d3d7209 */ /* 0x004fce0007810000 */
[----:B------:R-:W2:Y:S01]  /*a040*/  MUFU.TANH R50, R50 ;  /* 0x0000003200327308 */ /* 0x000ea20000002400 */
[----:B-1----:R-:W-:Y:S01]  /*a050*/  FMNMX.FTZ R4, R46, R61, !PT ;  /* 0x0000003d2e047209 */ /* 0x002fe20007810000 */
[----:B------:R-:W-:-:S06]  /*a060*/  FMUL.FTZ R61, R80, UR35 ;  /* 0x00000023503d7c20 */ /* 0x000fcc0008410000 */
        /* <DEDUP_REMOVED lines=16> */
[----:B--2---:R-:W-:Y:S01]  /*a170*/  FMNMX.FTZ R4, R58, R65, !PT ;  /* 0x000000413a047209 */ /* 0x004fe20007810000 */
[----:B------:R-:W-:Y:S01]  /*a180*/  FMUL.FTZ R65, R66, UR35 ;  /* 0x0000002342417c20 */ /* 0x000fe20008410000 */
[----:B------:R-:W-:Y:S01]  /*a190*/  FMUL.FTZ R66, R67, UR35 ;  /* 0x0000002343427c20 */ /* 0x000fe20008410000 */
[----:B------:R-:W-:Y:S01]  /*a1a0*/  FMUL.FTZ R67, R70, UR35 ;  /* 0x0000002346437c20 */ /* 0x000fe20008410000 */
[----:B------:R-:W-:Y:S01]  /*a1b0*/  FMUL.FTZ R70, R75, UR35 ;  /* 0x000000234b467c20 */ /* 0x000fe20008410000 */
[----:B------:R-:W-:Y:S02]  /*a1c0*/  FMUL.FTZ R75, R86, UR35 ;  /* 0x00000023564b7c20 */ /* 0x000fe40008410000 */
[----:B------:R-:W2:Y:S01]  /*a1d0*/  MUFU.TANH R61, R61 ;  /* 0x0000003d003d7308 */ /* 0x000ea20000002400 */
[----:B-1----:R-:W-:Y:S01]  /*a1e0*/  FMNMX.FTZ R69, R59, R4, !PT ;  /* 0x000000043b457209 */ /* 0x002fe20007810000 */
[----:B------:R-:W-:-:S02]  /*a1f0*/  WARPGROUP.DEPBAR.LE gsb0, 0x0 ;  /* 0x00008000000079c5 */ /* 0x000fc40000010000 */
        /* <DEDUP_REMOVED lines=13> */
[----:B0-----:R-:W-:Y:S01]  /*a2d0*/  FMNMX.FTZ R4, R64, R69, !PT ;  /* 0x0000004540047209 */ /* 0x001fe20007810000 */
[----:B------:R-:W-:Y:S01]  /*a2e0*/  FMUL.FTZ R69, R74, UR35 ;  /* 0x000000234a457c20 */ /* 0x000fe20008410000 */
[----:B------:R-:W-:-:S05]  /*a2f0*/  FMUL.FTZ R74, R83, UR35 ;  /* 0x00000023534a7c20 */ /* 0x000fca0008410000 */
[----:B------:R-:W0:Y:S01]  /*a300*/  MUFU.TANH R10, R10 ;  /* 0x0000000a000a7308 */ /* 0x000e220000002400 */
[----:B--2---:R-:W-:-:S05]  /*a310*/  FMNMX.FTZ R4, R63, R4, !PT ;  /* 0x000000043f047209 */ /* 0x004fca0007810000 */
[----:B------:R-:W2:Y:S02]  /*a320*/  SHFL.BFLY PT, R73, R4, 0x2, 0x1f ;  /* 0x0c401f0004497f89 */ /* 0x000ea400000e0000 */
[----:B------:R-:W3:Y:S08]  /*a330*/  MUFU.TANH R13, R13 ;  /* 0x0000000d000d7308 */ /* 0x000ef00000002400 */
[----:B------:R-:W4:Y:S08]  /*a340*/  MUFU.TANH R14, R14 ;  /* 0x0000000e000e7308 */ /* 0x000f300000002400 */
[----:B------:R-:W5:Y:S01]  /*a350*/  MUFU.TANH R20, R20 ;  /* 0x0000001400147308 */ /* 0x000f620000002400 */
[----:B--2---:R-:W-:Y:S01]  /*a360*/  FMNMX.FTZ R77, R4, R73, !PT ;  /* 0x00000049044d7209 */ /* 0x004fe20007810000 */
[----:B------:R-:W-:-:S06]  /*a370*/  FMUL.FTZ R73, R82, UR35 ;  /* 0x0000002352497c20 */ /* 0x000fcc0008410000 */
[----:B------:R-:W2:Y:S01]  /*a380*/  MUFU.TANH R24, R24 ;  /* 0x0000001800187308 */ /* 0x000ea20000002400 */
[----:B------:R-:W1:Y:S07]  /*a390*/  SHFL.BFLY PT, R4, R77, 0x1, 0x1f ;  /* 0x0c201f004d047f89 */ /* 0x000e6e00000e0000 */
[----:B------:R-:W2:Y:S08]  /*a3a0*/  MUFU.TANH R26, R26 ;  /* 0x0000001a001a7308 */ /* 0x000eb00000002400 */
[----:B------:R-:W2:Y:S08]  /*a3b0*/  MUFU.TANH R28, R28 ;  /* 0x0000001c001c7308 */ /* 0x000eb00000002400 */
[----:B------:R-:W2:Y:S01]  /*a3c0*/  MUFU.TANH R30, R30 ;  /* 0x0000001e001e7308 */ /* 0x000ea20000002400 */
[----:B-1----:R-:W-:-:S05]  /*a3d0*/  FMNMX.FTZ R4, R77, R4, !PT ;  /* 0x000000044d047209 */ /* 0x002fca0007810000 */
[C---:B------:R-:W-:Y:S02]  /*a3e0*/  FMUL.FTZ R78, R4.reuse, UR34 ;  /* 0x00000022044e7c20 */ /* 0x040fe40008410000 */
[----:B------:R-:W1:Y:S01]  /*a3f0*/  MUFU.TANH R32, R32 ;  /* 0x0000002000207308 */ /* 0x000e620000002400 */
[----:B------:R-:W-:Y:S01]  /*a400*/  FADD.FTZ R5, -R4, R5 ;  /* 0x0000000504057221 */ /* 0x000fe20000010100 */
[--C-:B------:R-:W-:Y:S01]  /*a410*/  FFMA.FTZ R77, R7, UR34, -R78.reuse ;  /* 0x00000022074d7c23 */ /* 0x100fe2000801084e */
[----:B------:R-:W-:Y:S02]  /*a420*/  FMNMX.FTZ R7, R8, R6, !PT ;  /* 0x0000000608077209 */ /* 0x000fe40007810000 */
[----:B------:R-:W-:Y:S01]  /*a430*/  FMUL.FTZ R5, R5, UR34 ;  /* 0x0000002205057c20 */ /* 0x000fe20008410000 */
[----:B------:R-:W-:Y:S02]  /*a440*/  WARPGROUP.DEPBAR.LE gsb0, 0x0 ;  /* 0x00008000000079c5 */ /* 0x000fe40000010000 */
[----:B------:R-:W-:Y:S01]  /*a450*/  WARPGROUP.ARRIVE ;  /* 0x00000000000079c5 */ /* 0x000fe20000000000 */
[----:B0-----:R-:W-:Y:S01]  /*a460*/  FMNMX.FTZ R80, R10, R7, !PT ;  /* 0x000000070a507209 */ /* 0x001fe20007810000 */
[----:B------:R-:W0:Y:S01]  /*a470*/  MUFU.TANH R34, R34 ;  /* 0x0000002200227308 */ /* 0x000e220000002400 */
        /* <DEDUP_REMOVED lines=31> */
[----:B-1----:R-:W-:Y:S01]  /*a670*/  FMNMX.FTZ R7, R32, R7, !PT ;  /* 0x0000000720077209 */ /* 0x002fe20007810000 */
[--C-:B------:R-:W-:Y:S01]  /*a680*/  FFMA.FTZ R46, R46, UR34, -R78.reuse ;  /* 0x000000222e2e7c23 */ /* 0x100fe2000801084e */
[--C-:B------:R-:W-:Y:S01]  /*a690*/  FFMA.FTZ R49, R49, UR34, -R78.reuse ;  /* 0x0000002231317c23 */ /* 0x100fe2000801084e */
[----:B------:R-:W1:Y:S01]  /*a6a0*/  MUFU.TANH R42, R42 ;  /* 0x0000002a002a7308 */ /* 0x000e620000002400 */
[----:B0-----:R-:W-:Y:S01]  /*a6b0*/  FMNMX.FTZ R7, R34, R7, !PT ;  /* 0x0000000722077209 */ /* 0x001fe20007810000 */
[--C-:B------:R-:W-:Y:S01]  /*a6c0*/  FFMA.FTZ R50, R50, UR34, -R78.reuse ;  /* 0x0000002232327c23 */ /* 0x100fe2000801084e */
[--C-:B------:R-:W-:Y:S01]  /*a6d0*/  FFMA.FTZ R53, R53, UR34, -R78.reuse ;  /* 0x0000002235357c23 */ /* 0x100fe2000801084e */
[--C-:B------:R-:W-:Y:S01]  /*a6e0*/  FFMA.FTZ R54, R54, UR34, -R78.reuse ;  /* 0x0000002236367c23 */ /* 0x100fe2000801084e */
[----:B---3--:R-:W-:Y:S01]  /*a6f0*/  FMNMX.FTZ R80, R36, R7, !PT ;  /* 0x0000000724507209 */ /* 0x008fe20007810000 */
[--C-:B------:R-:W-:Y:S01]  /*a700*/  FFMA.FTZ R55, R55, UR34, -R78.reuse ;  /* 0x0000002237377c23 */ /* 0x100fe2000801084e */
[--C-:B------:R-:W-:Y:S01]  /*a710*/  FFMA.FTZ R56, R56, UR34, -R78.reuse ;  /* 0x0000002238387c23 */ /* 0x100fe2000801084e */
[----:B------:R-:W0:Y:S01]  /*a720*/  MUFU.TANH R44, R44 ;  /* 0x0000002c002c7308 */ /* 0x000e220000002400 */
        /* <DEDUP_REMOVED lines=8> */
[----:B-1----:R-:W-:Y:S01]  /*a7b0*/  FMNMX.FTZ R7, R42, R7, !PT ;  /* 0x000000072a077209 */ /* 0x002fe20007810000 */
[--C-:B------:R-:W-:Y:S01]  /*a7c0*/  FFMA.FTZ R62, R62, UR34, -R78.reuse ;  /* 0x000000223e3e7c23 */ /* 0x100fe2000801084e */
[--C-:B------:R-:W-:Y:S01]  /*a7d0*/  FFMA.FTZ R64, R64, UR34, -R78.reuse ;  /* 0x0000002240407c23 */ /* 0x100fe2000801084e */
[----:B------:R-:W-:-:S04]  /*a7e0*/  FFMA.FTZ R63, R63, UR34, -R78 ;  /* 0x000000223f3f7c23 */ /* 0x000fc8000801084e */
        /* <DEDUP_REMOVED lines=18> */
[----:B--2---:R-:W-:Y:S01]  /*a910*/  FMNMX.FTZ R7, R67, R80, !PT ;  /* 0x0000005043077209 */ /* 0x004fe20007810000 */
        /* <DEDUP_REMOVED lines=18> */
[----:B------:R-:W-:Y:S01]  /*aa40*/  MUFU.EX2 R5, R5 ;  /* 0x0000000500057308 */ /* 0x000fe20000000800 */
[----:B0-----:R-:W-:-:S07]  /*aa50*/  FMNMX.FTZ R7, R75, R80, !PT ;  /* 0x000000504b077209 */ /* 0x001fce0007810000 */
[----:B------:R-:W-:Y:S01]  /*aa60*/  MUFU.EX2 R77, R77 ;  /* 0x0000004d004d7308 */ /* 0x000fe20000000800 */
[----:B--2---:R-:W-:-:S05]  /*aa70*/  FMNMX.FTZ R7, R76, R7, !PT ;  /* 0x000000074c077209 */ /* 0x004fca0007810000 */
[----:B------:R-:W0:Y:S02]  /*aa80*/  SHFL.BFLY PT, R80, R7, 0x2, 0x1f ;  /* 0x0c401f0007507f89 */ /* 0x000e2400000e0000 */
[----:B------:R-:W-:Y:S08]  /*aa90*/  MUFU.EX2 R9, R9 ;  /* 0x0000000900097308 */ /* 0x000ff00000000800 */
[----:B------:R-:W-:Y:S08]  /*aaa0*/  MUFU.EX2 R11, R11 ;  /* 0x0000000b000b7308 */ /* 0x000ff00000000800 */
[----:B------:R-:W-:Y:S01]  /*aab0*/  MUFU.EX2 R12, R12 ;  /* 0x0000000c000c7308 */ /* 0x000fe20000000800 */
[----:B------:R-:W-:-:S02]  /*aac0*/  WARPGROUP.DEPBAR.LE gsb0, 0x0 ;  /* 0x00008000000079c5 */ /* 0x000fc40000010000 */
[----:B------:R-:W-:Y:S01]  /*aad0*/  WARPGROUP.ARRIVE ;  /* 0x00000000000079c5 */ /* 0x000fe20000000000 */
[----:B0-----:R-:W-:-:S04]  /*aae0*/  FMNMX.FTZ R80, R7, R80, !PT ;  /* 0x0000005007507209 */ /* 0x001fc80007810000 */
[----:B------:R-:W-:Y:S01]  /*aaf0*/  MUFU.EX2 R15, R15 ;  /* 0x0000000f000f7308 */ /* 0x000fe20000000800 */
[----:B------:R-:W-:Y:S01]  /*ab00*/  HGMMA.64x96x16.F32.BF16 R88, gdesc[UR28].tnspB, R88, gsb0 ;  /* 0x416000001c5879f0 */ /* 0x000fe20008001858 */
[----:B------:R-:W-:Y:S01]  /*ab10*/  UIADD3 UR28, UR6, 0x604, URZ ;  /* 0x00000604061c7890 */ /* 0x000fe2000fffe03f */
[----:B------:R-:W0:Y:S01]  /*ab20*/  SHFL.BFLY PT, R7, R80, 0x1, 0x1f ;  /* 0x0c201f0050077f89 */ /* 0x000e2200000e0000 */
[----:B------:R-:W-:Y:S01]  /*ab30*/  UIADD3 UR30, UR7, 0x180, URZ ;  /* 0x00000180071e7890 */ /* 0x000fe2000fffe03f */
[----:B------:R-:W-:Y:S01]  /*ab40*/  UMOV UR29, 0x40000040 ;  /* 0x40000040001d7882 */ /* 0x000fe20000000000 */
[----:B------:R-:W-:Y:S02]  /*ab50*/  UMOV UR31, 0x80000020 ;  /* 0x80000020001f7882 */ /* 0x000fe40000000000 */
        /* <DEDUP_REMOVED lines=8> */
[----:B------:R-:W-:Y:S01]  /*abe0*/  FMUL.FTZ R6, R6, UR34 ;  /* 0x0000002206067c20 */ /* 0x000fe20008410000 */
[--C-:B------:R-:W-:Y:S01]  /*abf0*/  FFMA.FTZ R78, R8, UR34, -R81.reuse ;  /* 0x00000022084e7c23 */ /* 0x100fe20008010851 */
[----:B------:R-:W-:Y:S02]  /*ac00*/  IMAD.U32 R10, RZ, RZ, UR46 ;  /* 0x0000002eff0a7e24 */ /* 0x000fe4000f8e00ff */
[----:B------:R-:W-:Y:S01]  /*ac10*/  FFMA.FTZ R82, R24, UR34, -R81 ;  /* 0x0000002218527c23 */ /* 0x000fe20008010851 */
[----:B------:R-:W-:-:S02]  /*ac20*/  VIADD R8, R149, 0x9 ;  /* 0x0000000995087836 */ /* 0x000fc40000000000 */
[--C-:B------:R-:W-:Y:S01]  /*ac30*/  FFMA.FTZ R24, R26, UR34, -R81.reuse ;  /* 0x000000221a187c23 */ /* 0x100fe20008010851 */
[----:B------:R-:W-:Y:S01]  /*ac40*/  MUFU.EX2 R6, R6 ;  /* 0x0000000600067308 */ /* 0x000fe20000000800 */
[----:B------:R-:W-:Y:S01]  /*ac50*/  @!P1 LEA R10, R10, UR42, 0x3 ;  /* 0x0000002a0a0a9c11 */ /* 0x000fe2000f8e18ff */
[--C-:B------:R-:W-:Y:S01]  /*ac60*/  FFMA.FTZ R26, R30, UR34, -R81.reuse ;  /* 0x000000221e1a7c23 */ /* 0x100fe20008010851 */
        /* <DEDUP_REMOVED lines=9> */
[--C-:B------:R-:W-:Y:S01]  /*ad00*/  FFMA.FTZ R34, R36, UR34, -R81.reuse ;  /* 0x0000002224227c23 */ /* 0x100fe20008010851 */
[--C-:B------:R-:W-:Y:S01]  /*ad10*/  FFMA.FTZ R36, R40, UR34, -R81.reuse ;  /* 0x0000002228247c23 */ /* 0x100fe20008010851 */
[----:B------:R-:W-:Y:S01]  /*ad20*/  IMAD.U32 R40, RZ, RZ, UR53 ;  /* 0x00000035ff287e24 */ /* 0x000fe2000f8e00ff */
[----:B------:R-:W-:Y:S01]  /*ad30*/  @!P1 PRMT R8, RZ, 0x654, R8 ;  /* 0x00000654ff089816 */ /* 0x000fe20000000008 */
[----:B------:R-:W1:Y:S01]  /*ad40*/  MUFU.EX2 R79, R79 ;  /* 0x0000004f004f7308 */ /* 0x000e620000000800 */
[--C-:B------:R-:W-:Y:S01]  /*ad50*/  FFMA.FTZ R13, R20, UR34, -R81.reuse ;  /* 0x00000022140d7c23 */ /* 0x100fe20008010851 */
[--C-:B------:R-:W-:Y:S01]  /*ad60*/  FFMA.FTZ R83, R28, UR34, -R81.reuse ;  /* 0x000000221c537c23 */ /* 0x100fe20008010851 */
[----:B------:R-:W-:Y:S01]  /*ad70*/  @!P1 LEA R40, R40, UR42, 0x3 ;  /* 0x0000002a28289c11 */ /* 0x000fe2000f8e18ff */
[--C-:B------:R-:W-:Y:S01]  /*ad80*/  FFMA.FTZ R65, R65, UR34, -R81.reuse ;  /* 0x0000002241417c23 */ /* 0x100fe20008010851 */
[--C-:B------:R-:W-:Y:S01]  /*ad90*/  FFMA.FTZ R28, R42, UR34, -R81.reuse ;  /* 0x000000222a1c7c23 */ /* 0x100fe20008010851 */
[--C-:B------:R-:W-:Y:S01]  /*ada0*/  FFMA.FTZ R20, R47, UR34, -R81.reuse ;  /* 0x000000222f147c23 */ /* 0x100fe20008010851 */
[----:B------:R-:W-:Y:S01]  /*adb0*/  FFMA.FTZ R42, R51, UR34, -R81 ;  /* 0x00000022332a7c23 */ /* 0x000fe20008010851 */
[----:B------:R-:W2:Y:S01]  /*adc0*/  MUFU.EX2 R80, R80 ;  /* 0x0000005000507308 */ /* 0x000ea20000000800 */
[----:B0-----:R-:W-:Y:S01]  /*add0*/  FFMA.FTZ R2, R6, R2, R78 ;  /* 0x0000000206027223 */ /* 0x001fe2000001004e */
[----:B------:R-:W-:-:S02]  /*ade0*/  @!P1 VIADD R10, R40, 0x2d860 ;  /* 0x0002d860280a9836 */ /* 0x000fc40000000000 */
[--C-:B------:R-:W-:Y:S01]  /*adf0*/  FFMA.FTZ R40, R48, UR34, -R81.reuse ;  /* 0x0000002230287c23 */ /* 0x100fe20008010851 */
[--C-:B------:R-:W-:Y:S01]  /*ae00*/  FFMA.FTZ R52, R52, UR34, -R81.reuse ;  /* 0x0000002234347c23 */ /* 0x100fe20008010851 */
[--C-:B------:R-:W-:Y:S01]  /*ae10*/  FFMA.FTZ R47, R66, UR34, -R81.reuse ;  /* 0x00000022422f7c23 */ /* 0x100fe20008010851 */
[--C-:B------:R-:W-:Y:S01]  /*ae20*/  FFMA.FTZ R51, R68, UR34, -R81.reuse ;  /* 0x0000002244337c23 */ /* 0x100fe20008010851 */
[----:B------:R-:W-:Y:S01]  /*ae30*/  @!P1 PRMT R10, RZ, 0x654, R10 ;  /* 0x00000654ff0a9816 */ /* 0x000fe2000000000a */
        /* <DEDUP_REMOVED lines=8> */
[----:B------:R-:W3:Y:S01]  /*aec0*/  MUFU.EX2 R13, R13 ;  /* 0x0000000d000d7308 */ /* 0x000ee20000000800 */
[----:B------:R-:W-:Y:S01]  /*aed0*/  FFMA.FTZ R76, R76, UR34, -R81 ;  /* 0x000000224c4c7c23 */ /* 0x000fe20008010851 */
[C---:B------:R-:W-:Y:S01]  /*aee0*/  ISETP.GT.AND P2, PT, R0.reuse, UR52, PT ;  /* 0x0000003400007c0c */ /* 0x040fe2000bf44270 */
[----:B------:R-:W-:Y:S01]  /*aef0*/  UMOV UR53, UR46 ;  /* 0x0000002e00357c82 */ /* 0x000fe20008000000 */
[----:B------:R-:W-:-:S04]  /*af00*/  VIADD R0, R0, 0xffffffff ;  /* 0xffffffff00007836 */ /* 0x000fc80000000000 */
[----:B------:R-:W4:Y:S08]  /*af10*/  MUFU.EX2 R82, R82 ;  /* 0x0000005200527308 */ /* 0x000f300000000800 */
[----:B------:R-:W5:Y:S01]  /*af20*/  MUFU.EX2 R24, R24 ;  /* 0x0000001800187308 */ /* 0x000f620000000800 */
[----:B------:R-:W-:Y:S02]  /*af30*/  WARPGROUP.DEPBAR.LE gsb0, 0x0 ;  /* 0x00008000000079c5 */ /* 0x000fe40000010000 */
[----:B------:R-:W-:-:S05]  /*af40*/  WARPGROUP.ARRIVE ;  /* 0x00000000000079c5 */ /* 0x000fca0000000000 */
[----:B------:R-:W5:Y:S01]  /*af50*/  MUFU.EX2 R83, R83 ;  /* 0x0000005300537308 */ /* 0x000f620000000800 */
[----:B------:R-:W-:Y:S01]  /*af60*/  HGMMA.64x96x16.F32.BF16 R88, gdesc[UR28].tnspB, R88, gsb0 ;  /* 0x416000001c5879f0 */ /* 0x000fe20008001858 */
[----:B------:R-:W-:Y:S02]  /*af70*/  UIADD3 UR28, UR6, 0x606, URZ ;  /* 0x00000606061c7890 */ /* 0x000fe4000fffe03f */
[----:B------:R-:W-:-:S04]  /*af80*/  UIADD3 UR30, UR7, 0x1c0, URZ ;  /* 0x000001c0071e7890 */ /* 0x000fc8000fffe03f */
[----:B------:R-:W5:Y:S01]  /*af90*/  MUFU.EX2 R26, R26 ;  /* 0x0000001a001a7308 */ /* 0x000f620000000800 */
[----:B------:R-:W-:Y:S01]  /*afa0*/  UMOV UR29, 0x40000040 ;  /* 0x40000040001d7882 */ /* 0x000fe20000000000 */
[----:B------:R-:W-:-:S06]  /*afb0*/  UMOV UR31, 0x80000020 ;  /* 0x80000020001f7882 */ /* 0x000fcc0000000000 */
[----:B------:R-:W-:Y:S08]  /*afc0*/  MUFU.EX2 R31, R31 ;  /* 0x0000001f001f7308 */ /* 0x000ff00000000800 */
[----:B------:R-:W5:Y:S08]  /*afd0*/  MUFU.EX2 R84, R84 ;  /* 0x0000005400547308 */ /* 0x000f700000000800 */
        /* <DEDUP_REMOVED lines=9> */
[----:B------:R-:W5:Y:S01]  /*b070*/  MUFU.EX2 R28, R28 ;  /* 0x0000001c001c7308 */ /* 0x000f620000000800 */
[----:B------:R-:W-:-:S02]  /*b080*/  WARPGROUP.DEPBAR.LE gsb0, 0x0 ;  /* 0x00008000000079c5 */ /* 0x000fc40000010000 */
[----:B------:R-:W-:-:S05]  /*b090*/  WARPGROUP.ARRIVE ;  /* 0x00000000000079c5 */ /* 0x000fca0000000000 */
[----:B------:R-:W-:Y:S01]  /*b0a0*/  MUFU.EX2 R43, R43 ;  /* 0x0000002b002b7308 */ /* 0x000fe20000000800 */
[----:B------:R-:W-:Y:S01]  /*b0b0*/  HGMMA.64x96x16.F32.BF16 R88, gdesc[UR28].tnspB, R88, gsb0 ;  /* 0x416000001c5879f0 */ /* 0x000fe20008001858 */
[----:B------:R-:W-:-:S06]  /*b0c0*/  UMOV UR28, UR49 ;  /* 0x00000031001c7c82 */ /* 0x000fcc0008000000 */
[----:B------:R-:W5:Y:S08]  /*b0d0*/  MUFU.EX2 R39, R39 ;  /* 0x0000002700277308 */ /* 0x000f700000000800 */
[----:B------:R-:W-:Y:S08]  /*b0e0*/  MUFU.EX2 R45, R45 ;  /* 0x0000002d002d7308 */ /* 0x000ff00000000800 */
[----:B------:R-:W5:Y:S08]  /*b0f0*/  MUFU.EX2 R20, R20 ;  /* 0x0000001400147308 */ /* 0x000f700000000800 */
[----:B------:R-:W-:Y:S08]  /*b100*/  MUFU.EX2 R46, R46 ;  /* 0x0000002e002e7308 */ /* 0x000ff00000000800 */
[----:B------:R-:W5:Y:S08]  /*b110*/  MUFU.EX2 R40, R40 ;  /* 0x0000002800287308 */ /* 0x000f700000000800 */
[----:B------:R-:W5:Y:S08]  /*b120*/  MUFU.EX2 R49, R49 ;  /* 0x0000003100317308 */ /* 0x000f700000000800 */
[----:B------:R-:W5:Y:S08]  /*b130*/  MUFU.EX2 R42, R42 ;  /* 0x0000002a002a7308 */ /* 0x000f700000000800 */
[----:B------:R-:W5:Y:S08]  /*b140*/  MUFU.EX2 R50, R50 ;  /* 0x0000003200327308 */ /* 0x000f700000000800 */
        /* <DEDUP_REMOVED lines=8> */
[----:B-1----:R-:W-:Y:S01]  /*b1d0*/  FFMA.FTZ R44, R67, UR34, -R81 ;  /* 0x00000022432c7c23 */ /* 0x002fe20008010851 */
[----:B------:R-:W-:Y:S01]  /*b1e0*/  FADD.FTZ R67, R79, R2 ;  /* 0x000000024f437221 */ /* 0x000fe20000010000 */
[-C--:B------:R-:W-:Y:S01]  /*b1f0*/  FMUL.FTZ R88, R88, R5.reuse ;  /* 0x0000000558587220 */ /* 0x080fe20000410000 */
[-C--:B------:R-:W-:Y:S01]  /*b200*/  FMUL.FTZ R89, R89, R5.reuse ;  /* 0x0000000559597220 */ /* 0x080fe20000410000 */
[----:B------:R-:W-:Y:S01]  /*b210*/  FMUL.FTZ R92, R92, R5 ;  /* 0x000000055c5c7220 */ /* 0x000fe20000410000 */
[----:B--2---:R-:W-:Y:S01]  /*b220*/  FADD.FTZ R67, R80, R67 ;  /* 0x0000004350437221 */ /* 0x004fe20000010000 */
[----:B0-----:R-:W-:Y:S01]  /*b230*/  FFMA.FTZ R8, R5, R3, R77 ;  /* 0x0000000305087223 */ /* 0x001fe2000001004d */
[----:B------:R0:W-:Y:S01]  /*b240*/  @!P1 SYNCS.ARRIVE.TRANS64.RED.A1T0 RZ, [R10+URZ], RZ ;  /* 0x000000ff0aff99a7 */ /* 0x0001e2000810043f */
[----:B------:R1:W-:Y:S01]  /*b250*/  MUFU.EX2 R2, R65 ;  /* 0x0000004100027308 */ /* 0x0003e20000000800 */
[-C--:B------:R-:W-:Y:S01]  /*b260*/  FMUL.FTZ R93, R93, R5.reuse ;  /* 0x000000055d5d7220 */ /* 0x080fe20000410000 */
[----:B------:R-:W-:Y:S01]  /*b270*/  FADD.FTZ R8, R9, R8 ;  /* 0x0000000809087221 */ /* 0x000fe20000010000 */
[-C--:B------:R-:W-:Y:S01]  /*b280*/  FMUL.FTZ R96, R96, R5.reuse ;  /* 0x0000000560607220 */ /* 0x080fe20000410000 */
[-C--:B------:R-:W-:Y:S01]  /*b290*/  FMUL.FTZ R97, R97, R5.reuse ;  /* 0x0000000561617220 */ /* 0x080fe20000410000 */
[-C--:B------:R-:W-:Y:S01]  /*b2a0*/  FMUL.FTZ R100, R100, R5.reuse ;  /* 0x0000000564647220 */ /* 0x080fe20000410000 */
[----:B------:R-:W-:Y:S01]  /*b2b0*/  FADD.FTZ R85, R11, R8 ;  /* 0x000000080b557221 */ /* 0x000fe20000010000 */
[----:B0-----:R-:W-:Y:S01]  /*b2c0*/  FADD.FTZ R10, R14, R67 ;  /* 0x000000430e0a7221 */ /* 0x001fe20000010000 */
[----:B------:R0:W2:Y:S01]  /*b2d0*/  MUFU.EX2 R3, R52 ;  /* 0x0000003400037308 */ /* 0x0000a20000000800 */
[----:B------:R-:W-:Y:S01]  /*b2e0*/  FMUL.FTZ R101, R101, R5 ;  /* 0x0000000565657220 */ /* 0x000fe20000410000 */
[----:B------:R-:W-:Y:S01]  /*b2f0*/  FADD.FTZ R8, R12, R85 ;  /* 0x000000550c087221 */ /* 0x000fe20000010000 */
[----:B---3--:R-:W-:Y:S01]  /*b300*/  FADD.FTZ R67, R13, R10 ;  /* 0x0000000a0d437221 */ /* 0x008fe20000010000 */
[----:B----4-:R-:W-:Y:S01]  /*b310*/  F2FP.BF16.F32.PACK_AB R13, R82, R13 ;  /* 0x0000000d520d723e */ /* 0x010fe200000010ff */
[-C--:B------:R-:W-:Y:S01]  /*b320*/  FMUL.FTZ R104, R104, R5.reuse ;  /* 0x0000000568687220 */ /* 0x080fe20000410000 */
[----:B------:R-:W-:Y:S01]  /*b330*/  FADD.FTZ R8, R15, R8 ;  /* 0x000000080f087221 */ /* 0x000fe20000010000 */
[----:B------:R-:W-:Y:S01]  /*b340*/  FADD.FTZ R67, R82, R67 ;  /* 0x0000004352437221 */ /* 0x000fe20000010000 */
[----:B------:R-:W3:Y:S01]  /*b350*/  MUFU.EX2 R44, R44 ;  /* 0x0000002c002c7308 */ /* 0x000ee20000000800 */
[-C--:B------:R-:W-:Y:S01]  /*b360*/  FMUL.FTZ R105, R105, R5.reuse ;  /* 0x0000000569697220 */ /* 0x080fe20000410000 */
[----:B------:R-:W-:Y:S01]  /*b370*/  FADD.FTZ R8, R21, R8 ;  /* 0x0000000815087221 */ /* 0x000fe20000010000 */
[----:B-----5:R-:W-:Y:S01]  /*b380*/  FADD.FTZ R10, R24, R67 ;  /* 0x00000043180a7221 */ /* 0x020fe20000010000 */
[-C--:B------:R-:W-:Y:S01]  /*b390*/  FMUL.FTZ R108, R108, R5.reuse ;  /* 0x000000056c6c7220 */ /* 0x080fe20000410000 */
[----:B------:R-:W-:Y:S01]  /*b3a0*/  FMUL.FTZ R109, R109, R5 ;  /* 0x000000056d6d7220 */ /* 0x000fe20000410000 */
[----:B------:R-:W-:Y:S01]  /*b3b0*/  FADD.FTZ R8, R25, R8 ;  /* 0x0000000819087221 */ /* 0x000fe20000010000 */
[----:B-1----:R-:W-:Y:S01]  /*b3c0*/  FADD.FTZ R65, R83, R10 ;  /* 0x0000000a53417221 */ /* 0x002fe20000010000 */
[----:B------:R-:W-:Y:S01]  /*b3d0*/  F2FP.BF16.F32.PACK_AB R10, R12, R11 ;  /* 0x0000000b0c0a723e */ /* 0x000fe200000010ff */
[----:B------:R-:W1:Y:S01]  /*b3e0*/  MUFU.EX2 R51, R51 ;  /* 0x0000003300337308 */ /* 0x000e620000000800 */
[----:B------:R-:W-:Y:S01]  /*b3f0*/  FADD.FTZ R8, R27, R8 ;  /* 0x000000081b087221 */ /* 0x000fe20000010000 */
[----:B------:R-:W-:Y:S01]  /*b400*/  FADD.FTZ R65, R26, R65 ;  /* 0x000000411a417221 */ /* 0x000fe20000010000 */
[----:B------:R-:W-:Y:S01]  /*b410*/  F2FP.BF16.F32.PACK_AB R12, R21, R15 ;  /* 0x0000000f150c723e */ /* 0x000fe200000010ff */
[----:B------:R-:W-:Y:S01]  /*b420*/  FMUL.FTZ R112, R112, R5 ;  /* 0x0000000570707220 */ /* 0x000fe20000410000 */
[----:B------:R-:W-:Y:S01]  /*b430*/  FADD.FTZ R48, R29, R8 ;  /* 0x000000081d307221 */ /* 0x000fe20000010000 */
[----:B------:R-:W-:Y:S01]  /*b440*/  FADD.FTZ R65, R84, R65 ;  /* 0x0000004154417221 */ /* 0x000fe20000010000 */
[----:B------:R-:W-:Y:S01]  /*b450*/  F2FP.BF16.F32.PACK_AB R15, R83, R24 ;  /* 0x00000018530f723e */ /* 0x000fe200000010ff */
[----:B------:R-:W4:Y:S01]  /*b460*/  MUFU.EX2 R57, R57 ;  /* 0x0000003900397308 */ /* 0x000f220000000800 */
[C---:B------:R-:W-:Y:S01]  /*b470*/  FADD.FTZ R48, R31.reuse, R48 ;  /* 0x000000301f307221 */ /* 0x040fe20000010000 */
[----:B------:R-:W-:Y:S01]  /*b480*/  FADD.FTZ R65, R32, R65 ;  /* 0x0000004120417221 */ /* 0x000fe20000010000 */
[----:B------:R-:W-:Y:S01]  /*b490*/  F2FP.BF16.F32.PACK_AB R24, R31, R29 ;  /* 0x0000001d1f18723e */ /* 0x000fe200000010ff */
[----:B------:R-:W-:Y:S01]  /*b4a0*/  FMUL.FTZ R113, R113, R5 ;  /* 0x0000000571717220 */ /* 0x000fe20000410000 */
[----:B------:R-:W-:Y:S01]  /*b4b0*/  FADD.FTZ R48, R33, R48 ;  /* 0x0000003021307221 */ /* 0x000fe20000010000 */
[----:B------:R-:W-:Y:S01]  /*b4c0*/  FADD.FTZ R65, R34, R65 ;  /* 0x0000004122417221 */ /* 0x000fe20000010000 */
[----:B------:R-:W-:Y:S01]  /*b4d0*/  F2FP.BF16.F32.PACK_AB R11, R14, R80 ;  /* 0x000000500e0b723e */ /* 0x000fe200000010ff */
[----:B------:R-:W5:Y:S01]  /*b4e0*/  MUFU.EX2 R69, R69 ;  /* 0x0000004500457308 */ /* 0x000f620000000800 */
[----:B------:R-:W-:Y:S01]  /*b4f0*/  FADD.FTZ R48, R35, R48 ;  /* 0x0000003023307221 */ /* 0x000fe20000010000 */
        /* <DEDUP_REMOVED lines=8> */
[----:B0-----:R-:W-:Y:S01]  /*b580*/  FADD.FTZ R52, R28, R65 ;  /* 0x000000411c347221 */ /* 0x001fe20000010000 */
[----:B------:R-:W-:Y:S01]  /*b590*/  F2FP.BF16.F32.PACK_AB R8, R9, R77 ;  /* 0x0000004d0908723e */ /* 0x000fe200000010ff */
[----:B------:R-:W-:Y:S01]  /*b5a0*/  FMUL.FTZ R117, R117, R5 ;  /* 0x0000000575757220 */ /* 0x000fe20000410000 */
[----:B------:R-:W-:Y:S01]  /*b5b0*/  FADD.FTZ R48, R41, R48 ;  /* 0x0000003029307221 */ /* 0x000fe20000010000 */
[----:B------:R-:W-:Y:S01]  /*b5c0*/  FADD.FTZ R21, R39, R52 ;  /* 0x0000003427157221 */ /* 0x000fe20000010000 */
[----:B------:R-:W-:Y:S01]  /*b5d0*/  F2FP.BF16.F32.PACK_AB R9, R79, R78 ;  /* 0x0000004e4f09723e */ /* 0x000fe200000010ff */
[----:B------:R-:W0:Y:S01]  /*b5e0*/  MUFU.EX2 R70, R70 ;  /* 0x0000004600467308 */ /* 0x000e220000000800 */
[----:B------:R-:W-:Y:S01]  /*b5f0*/  FADD.FTZ R48, R43, R48 ;  /* 0x000000302b307221 */ /* 0x000fe20000010000 */
[----:B------:R-:W-:Y:S01]  /*b600*/  FADD.FTZ R21, R20, R21 ;  /* 0x0000001514157221 */ /* 0x000fe20000010000 */
[----:B------:R-:W-:Y:S01]  /*b610*/  F2FP.BF16.F32.PACK_AB R25, R84, R26 ;  /* 0x0000001a5419723e */ /* 0x000fe200000010ff */
[----:B------:R2:W-:Y:S01]  /*b620*/  STSM.16.M88.4 [R17+0x21800], R8 ;  /* 0x0218000811007844 */ /* 0x0005e20000000200 */
[----:B------:R-:W-:Y:S01]  /*b630*/  FADD.FTZ R29, R45, R48 ;  /* 0x000000302d1d7221 */ /* 0x000fe20000010000 */
[----:B------:R-:W-:Y:S01]  /*b640*/  FADD.FTZ R21, R40, R21 ;  /* 0x0000001528157221 */ /* 0x000fe20000010000 */
[----:B------:R-:W-:Y:S01]  /*b650*/  F2FP.BF16.F32.PACK_AB R26, R35, R33 ;  /* 0x00000021231a723e */ /* 0x000fe200000010ff */
[----:B------:R3:W-:Y:S01]  /*b660*/  STSM.16.M88.4 [R22], R12 ;  /* 0x0000000c16007844 */ /* 0x0007e20000000200 */
[----:B------:R-:W-:Y:S01]  /*b670*/  FADD.FTZ R32, R46, R29 ;  /* 0x0000001d2e207221 */ /* 0x000fe20000010000 */
[----:B------:R-:W0:Y:S01]  /*b680*/  MUFU.EX2 R59, R59 ;  /* 0x0000003b003b7308 */ /* 0x000e220000000800 */
[-C--:B------:R-:W-:Y:S01]  /*b690*/  FMUL.FTZ R120, R120, R5.reuse ;  /* 0x0000000578787220 */ /* 0x080fe20000410000 */
[----:B------:R1:W-:Y:S01]  /*b6a0*/  STSM.16.M88.4 [R19], R24 ;  /* 0x0000001813007844 */ /* 0x0003e20000000200 */
[----:B------:R-:W-:Y:S01]  /*b6b0*/  FADD.FTZ R29, R49, R32 ;  /* 0x00000020311d7221 */ /* 0x000fe20000010000 */
[----:B------:R-:W-:Y:S01]  /*b6c0*/  FADD.FTZ R32, R42, R21 ;  /* 0x000000152a207221 */ /* 0x000fe20000010000 */
[-C--:B------:R-:W-:Y:S01]  /*b6d0*/  FMUL.FTZ R121, R121, R5.reuse ;  /* 0x0000000579797220 */ /* 0x080fe20000410000 */
[-C--:B------:R-:W-:Y:S01]  /*b6e0*/  FMUL.FTZ R124, R124, R5.reuse ;  /* 0x000000057c7c7220 */ /* 0x080fe20000410000 */
[-C--:B------:R-:W-:Y:S01]  /*b6f0*/  FMUL.FTZ R125, R125, R5.reuse ;  /* 0x000000057d7d7220 */ /* 0x080fe20000410000 */
[----:B------:R-:W0:Y:S01]  /*b700*/  MUFU.EX2 R71, R71 ;  /* 0x0000004700477308 */ /* 0x000e220000000800 */
[-C--:B------:R-:W-:Y:S01]  /*b710*/  FMUL.FTZ R128, R128, R5.reuse ;  /* 0x0000000580807220 */ /* 0x080fe20000410000 */
[----:B--2---:R-:W-:Y:S01]  /*b720*/  F2FP.BF16.F32.PACK_AB R9, R36, R30 ;  /* 0x0000001e2409723e */ /* 0x004fe200000010ff */
[----:B------:R-:W-:Y:S01]  /*b730*/  FADD.FTZ R30, R50, R29 ;  /* 0x0000001d321e7221 */ /* 0x000fe20000010000 */
[----:B------:R-:W-:Y:S01]  /*b740*/  F2FP.BF16.F32.PACK_AB R11, R39, R28 ;  /* 0x0000001c270b723e */ /* 0x000fe200000010ff */
[----:B------:R-:W-:Y:S01]  /*b750*/  FMUL.FTZ R129, R129, R5 ;  /* 0x0000000581817220 */ /* 0x000fe20000410000 */
[----:B---3--:R-:W-:Y:S01]  /*b760*/  FADD.FTZ R13, R3, R32 ;  /* 0x00000020030d7221 */ /* 0x008fe20000010000 */
[----:B------:R-:W-:Y:S01]  /*b770*/  FADD.FTZ R15, R53, R30 ;  /* 0x0000001e350f7221 */ /* 0x000fe20000010000 */
[----:B------:R-:W2:Y:S01]  /*b780*/  MUFU.EX2 R60, R60 ;  /* 0x0000003c003c7308 */ /* 0x000ea20000000800 */
[----:B------:R-:W-:Y:S01]  /*b790*/  F2FP.BF16.F32.PACK_AB R8, R38, R37 ;  /* 0x000000252608723e */ /* 0x000fe200000010ff */
[----:B------:R-:W-:Y:S01]  /*b7a0*/  FADD.FTZ R14, R2, R13 ;  /* 0x0000000d020e7221 */ /* 0x000fe20000010000 */
[----:B-1----:R-:W-:Y:S01]  /*b7b0*/  FADD.FTZ R24, R54, R15 ;  /* 0x0000000f36187221 */ /* 0x002fe20000010000 */
[----:B------:R-:W-:Y:S01]  /*b7c0*/  F2FP.BF16.F32.PACK_AB R13, R40, R20 ;  /* 0x00000014280d723e */ /* 0x000fe200000010ff */
[----:B------:R-:W-:Y:S01]  /*b7d0*/  FMUL.FTZ R132, R132, R5 ;  /* 0x0000000584847220 */ /* 0x000fe20000410000 */
[----:B------:R-:W-:Y:S01]  /*b7e0*/  FADD.FTZ R15, R47, R14 ;  /* 0x0000000e2f0f7221 */ /* 0x000fe20000010000 */
[----:B------:R-:W-:Y:S01]  /*b7f0*/  FADD.FTZ R21, R55, R24 ;  /* 0x0000001837157221 */ /* 0x000fe20000010000 */
[----:B------:R-:W-:Y:S01]  /*b800*/  MUFU.EX2 R61, R61 ;  /* 0x0000003d003d7308 */ /* 0x000fe20000000800 */
[----:B------:R-:W-:Y:S01]  /*b810*/  F2FP.BF16.F32.PACK_AB R10, R43, R41 ;  /* 0x000000292b0a723e */ /* 0x000fe200000010ff */
[----:B------:R-:W-:Y:S01]  /*b820*/  FADD.FTZ R20, R44, R15 ;  /* 0x0000000f2c147221 */ /* 0x000fe20000010000 */
[----:B------:R-:W-:Y:S01]  /*b830*/  FADD.FTZ R24, R56, R21 ;  /* 0x0000001538187221 */ /* 0x000fe20000010000 */
[----:B------:R-:W-:Y:S01]  /*b840*/  F2FP.BF16.F32.PACK_AB R15, R3, R42 ;  /* 0x0000002a030f723e */ /* 0x000fe200000010ff */
[----:B------:R-:W-:Y:S01]  /*b850*/  FMUL.FTZ R133, R133, R5 ;  /* 0x0000000585857220 */ /* 0x000fe20000410000 */
[----:B------:R-:W-:Y:S01]  /*b860*/  FADD.FTZ R20, R51, R20 ;  /* 0x0000001433147221 */ /* 0x000fe20000010000 */
[----:B----4-:R-:W-:Y:S01]  /*b870*/  FADD.FTZ R3, R57, R24 ;  /* 0x0000001839037221 */ /* 0x010fe20000010000 */
[----:B------:R-:W1:Y:S01]  /*b880*/  MUFU.EX2 R72, R72 ;  /* 0x0000004800487308 */ /* 0x000e620000000800 */
[----:B------:R-:W-:Y:S01]  /*b890*/  F2FP.BF16.F32.PACK_AB R25, R47, R2 ;  /* 0x000000022f19723e */ /* 0x000fe200000010ff */
[----:B-----5:R-:W-:Y:S01]  /*b8a0*/  FADD.FTZ R21, R69, R20 ;  /* 0x0000001445157221 */ /* 0x020fe20000010000 */
[----:B------:R-:W-:Y:S01]  /*b8b0*/  FADD.FTZ R20, R58, R3 ;  /* 0x000000033a147221 */ /* 0x000fe20000010000 */
[----:B------:R-:W-:Y:S01]  /*b8c0*/  F2FP.BF16.F32.PACK_AB R12, R46, R45 ;  /* 0x0000002d2e0c723e */ /* 0x000fe200000010ff */
[----:B------:R3:W-:Y:S01]  /*b8d0*/  STSM.16.M88.4 [R18], R8 ;  /* 0x0000000812007844 */ /* 0x0007e20000000200 */
[----:B0-----:R-:W-:Y:S01]  /*b8e0*/  FADD.FTZ R2, R70, R21 ;  /* 0x0000001546027221 */ /* 0x001fe20000010000 */
[----:B------:R-:W-:Y:S01]  /*b8f0*/  FADD.FTZ R3, R59, R20 ;  /* 0x000000143b037221 */ /* 0x000fe20000010000 */
[----:B------:R-:W0:Y:S01]  /*b900*/  MUFU.EX2 R62, R62 ;  /* 0x0000003e003e7308 */ /* 0x000e220000000800 */
[----:B------:R-:W-:Y:S01]  /*b910*/  F2FP.BF16.F32.PACK_AB R14, R50, R49 ;  /* 0x00000031320e723e */ /* 0x000fe200000010ff */
[-C--:B------:R-:W-:Y:S01]  /*b920*/  FMUL.FTZ R90, R90, R6.reuse ;  /* 0x000000065a5a7220 */ /* 0x080fe20000410000 */
[----:B------:R-:W-:Y:S01]  /*b930*/  F2FP.BF16.F32.PACK_AB R24, R54, R53 ;  /* 0x000000353618723e */ /* 0x000fe200000010ff */
[----:B------:R-:W-:Y:S01]  /*b940*/  FMUL.FTZ R91, R91, R6 ;  /* 0x000000065b5b7220 */ /* 0x000fe20000410000 */
[----:B------:R-:W-:Y:S01]  /*b950*/  F2FP.BF16.F32.PACK_AB R26, R56, R55 ;  /* 0x00000037381a723e */ /* 0x000fe200000010ff */
[----:B------:R4:W-:Y:S01]  /*b960*/  STSM.16.M88.4 [R17+0x27800], R12 ;  /* 0x0278000c11007844 */ /* 0x0009e20000000200 */
[----:B------:R-:W-:Y:S01]  /*b970*/  F2FP.BF16.F32.PACK_AB R27, R51, R44 ;  /* 0x0000002c331b723e */ /* 0x000fe200000010ff */
[----:B------:R-:W-:Y:S01]  /*b980*/  MUFU.EX2 R64, R64 ;  /* 0x0000004000407308 */ /* 0x000fe20000000800 */
[-C--:B------:R-:W-:Y:S01]  /*b990*/  FMUL.FTZ R94, R94, R6.reuse ;  /* 0x000000065e5e7220 */ /* 0x080fe20000410000 */
[-C--:B------:R-:W-:Y:S01]  /*b9a0*/  FMUL.FTZ R95, R95, R6.reuse ;  /* 0x000000065f5f7220 */ /* 0x080fe20000410000 */
[-C--:B------:R-:W-:Y:S01]  /*b9b0*/  FMUL.FTZ R98, R98, R6.reuse ;  /* 0x0000000662627220 */ /* 0x080fe20000410000 */
[----:B------:R0:W-:Y:S01]  /*b9c0*/  STSM.16.M88.4 [R23], R24 ;  /* 0x0000001817007844 */ /* 0x0001e20000000200 */
[----:B---3--:R-:W-:Y:S01]  /*b9d0*/  FADD.FTZ R9, R71, R2 ;  /* 0x0000000247097221 */ /* 0x008fe20000010000 */
[----:B--2---:R-:W-:Y:S01]  /*b9e0*/  FADD.FTZ R2, R60, R3 ;  /* 0x000000033c027221 */ /* 0x004fe20000010000 */
[----:B------:R-:W-:Y:S01]  /*b9f0*/  F2FP.BF16.F32.PACK_AB R8, R58, R57 ;  /* 0x000000393a08723e */ /* 0x000fe200000010ff */
[----:B------:R-:W2:Y:S01]  /*ba00*/  MUFU.EX2 R63, R63 ;  /* 0x0000003f003f7308 */ /* 0x000ea20000000800 */
[----:B-1----:R-:W-:Y:S01]  /*ba10*/  FADD.FTZ R3, R72, R9 ;  /* 0x0000000948037221 */ /* 0x002fe20000010000 */
[----:B------:R-:W-:Y:S01]  /*ba20*/  F2FP.BF16.F32.PACK_AB R9, R70, R69 ;  /* 0x000000454609723e */ /* 0x000fe200000010ff */
[-C--:B------:R-:W-:Y:S01]  /*ba30*/  FMUL.FTZ R99, R99, R6.reuse ;  /* 0x0000000663637220 */ /* 0x080fe20000410000 */
[----:B------:R-:W-:Y:S01]  /*ba40*/  F2FP.BF16.F32.PACK_AB R10, R60, R59 ;  /* 0x0000003b3c0a723e */ /* 0x000fe200000010ff */
[-C--:B------:R-:W-:Y:S01]  /*ba50*/  FMUL.FTZ R102, R102, R6.reuse ;  /* 0x0000000666667220 */ /* 0x080fe20000410000 */
[----:B----4-:R-:W-:Y:S01]  /*ba60*/  FADD.FTZ R13, R61, R2 ;  /* 0x000000023d0d7221 */ /* 0x010fe20000010000 */
[----:B------:R-:W-:Y:S01]  /*ba70*/  F2FP.BF16.F32.PACK_AB R11, R72, R71 ;  /* 0x00000047480b723e */ /* 0x000fe200000010ff */
[----:B------:R-:W1:Y:S01]  /*ba80*/  MUFU.EX2 R32, R73 ;  /* 0x0000004900207308 */ /* 0x000e620000000800 */
[C---:B0-----:R-:W-:Y:S01]  /*ba90*/  F2FP.BF16.F32.PACK_AB R12, R62.reuse, R61 ;  /* 0x0000003d3e0c723e */ /* 0x041fe200000010ff */
[----:B------:R-:W-:Y:S01]  /*baa0*/  FADD.FTZ R21, R62, R13 ;  /* 0x0000000d3e157221 */ /* 0x000fe20000010000 */
[-C--:B------:R-:W-:Y:S01]  /*bab0*/  FMUL.FTZ R103, R103, R6.reuse ;  /* 0x0000000667677220 */ /* 0x080fe20000410000 */
[----:B------:R3:W-:Y:S01]  /*bac0*/  STSM.16.M88.4 [R19+0x6000], R8 ;  /* 0x0060000813007844 */ /* 0x0007e20000000200 */
[-C--:B------:R-:W-:Y:S01]  /*bad0*/  FMUL.FTZ R106, R106, R6.reuse ;  /* 0x000000066a6a7220 */ /* 0x080fe20000410000 */
[-C--:B------:R-:W-:Y:S01]  /*bae0*/  FMUL.FTZ R107, R107, R6.reuse ;  /* 0x000000066b6b7220 */ /* 0x080fe20000410000 */
[----:B------:R-:W-:Y:S01]  /*baf0*/  FMUL.FTZ R110, R110, R6 ;  /* 0x000000066e6e7220 */ /* 0x000fe20000410000 */
[----:B------:R-:W0:Y:S01]  /*bb00*/  MUFU.EX2 R74, R74 ;  /* 0x0000004a004a7308 */ /* 0x000e220000000800 */
[----:B--2---:R-:W-:Y:S01]  /*bb10*/  F2FP.BF16.F32.PACK_AB R14, R63, R64 ;  /* 0x000000403f0e723e */ /* 0x004fe200000010ff */
[----:B------:R-:W-:Y:S01]  /*bb20*/  FADD.FTZ R64, R64, R21 ;  /* 0x0000001540407221 */ /* 0x000fe20000010000 */
[-C--:B------:R-:W-:Y:S01]  /*bb30*/  FMUL.FTZ R111, R111, R6.reuse ;  /* 0x000000066f6f7220 */ /* 0x080fe20000410000 */
[-C--:B------:R-:W-:Y:S01]  /*bb40*/  FMUL.FTZ R114, R114, R6.reuse ;  /* 0x0000000672727220 */ /* 0x080fe20000410000 */
[-C--:B------:R-:W-:Y:S01]  /*bb50*/  FMUL.FTZ R115, R115, R6.reuse ;  /* 0x0000000673737220 */ /* 0x080fe20000410000 */
[-C--:B------:R-:W-:Y:S01]  /*bb60*/  FMUL.FTZ R118, R118, R6.reuse ;  /* 0x0000000676767220 */ /* 0x080fe20000410000 */
[-C--:B------:R-:W-:Y:S01]  /*bb70*/  FMUL.FTZ R119, R119, R6.reuse ;  /* 0x0000000677777220 */ /* 0x080fe20000410000 */
[----:B------:R-:W2:Y:S01]  /*bb80*/  MUFU.EX2 R28, R75 ;  /* 0x0000004b001c7308 */ /* 0x000ea20000000800 */
        /* <DEDUP_REMOVED lines=8> */
[C---:B0-----:R-:W-:Y:S01]  /*bc10*/  F2FP.BF16.F32.PACK_AB R13, R74.reuse, R32 ;  /* 0x000000204a0d723e */ /* 0x041fe200000010ff */
[----:B------:R-:W-:Y:S01]  /*bc20*/  FADD.FTZ R3, R74, R3 ;  /* 0x000000034a037221 */ /* 0x000fe20000010000 */
[-C--:B------:R-:W-:Y:S01]  /*bc30*/  FMUL.FTZ R134, R134, R6.reuse ;  /* 0x0000000686867220 */ /* 0x080fe20000410000 */
[----:B------:R-:W-:Y:S01]  /*bc40*/  FMUL.FTZ R135, R135, R6 ;  /* 0x0000000687877220 */ /* 0x000fe20000410000 */
[----:B------:R-:W-:-:S02]  /*bc50*/  IMAD.MOV.U32 R6, RZ, RZ, R7 ;  /* 0x000000ffff067224 */ /* 0x000fc400078e0007 */
[----:B------:R-:W-:Y:S02]  /*bc60*/  IMAD.MOV.U32 R5, RZ, RZ, R4 ;  /* 0x000000ffff057224 */ /* 0x000fe400078e0004 */
[----:B--2---:R-:W-:Y:S01]  /*bc70*/  FADD.FTZ R2, R28, R3 ;  /* 0x000000031c027221 */ /* 0x004fe20000010000 */
[----:B------:R-:W-:Y:S01]  /*bc80*/  FADD.FTZ R3, R63, R64 ;  /* 0x000000403f037221 */ /* 0x000fe20000010000 */
[C---:B-1----:R-:W-:Y:S02]  /*bc90*/  F2FP.BF16.F32.PACK_AB R15, R29.reuse, R28 ;  /* 0x0000001c1d0f723e */ /* 0x042fe400000010ff */
[----:B------:R-:W-:-:S03]  /*bca0*/  FADD.FTZ R2, R29, R2 ;  /* 0x000000021d027221 */ /* 0x000fc60000010000 */
[----:B------:R3:W-:Y:S01]  /*bcb0*/  STSM.16.M88.4 [R18+0x6000], R12 ;  /* 0x0060000c12007844 */ /* 0x0007e20000000200 */
[----:B------:R-:W-:Y:S01]  /*bcc0*/  @!PT LDS RZ, [RZ] ;  /* 0x00000000fffff984 */ /* 0x000fe20000000800 */
[----:B------:R-:W-:Y:S01]  /*bcd0*/  @!PT LDS RZ, [RZ] ;  /* 0x00000000fffff984 */ /* 0x000fe20000000800 */
[----:B------:R-:W-:Y:S01]  /*bce0*/  @!PT LDS RZ, [RZ] ;  /* 0x00000000fffff984 */ /* 0x000fe20000000800 */
[----:B------:R-:W-:Y:S01]  /*bcf0*/  @!PT LDS RZ, [RZ] ;  /* 0x00000000fffff984 */ /* 0x000fe20000000800 */
[----:B------:R0:W-:Y:S06]  /*bd00*/  MEMBAR.ALL.CTA ;  /* 0x0000000000007992 */ /* 0x0001ec0000008000 */
[----:B0-----:R-:W0:Y:S02]  /*bd10*/  FENCE.VIEW.ASYNC.S ;  /* 0x00000000000073c6 */ /* 0x001e240000000000 */
[----:B0-----:R-:W-:Y:S01]  /*bd20*/  NOP ;  /* 0x0000000000007918 */ /* 0x001fe20000000000 */
[----:B------:R-:W-:Y:S05]  /*bd30*/  @P2 BRA `(.L_x_1126) ;  /* 0xffffffd400f02947 */ /* 0x000fea000383ffff */
.L_x_1117:
        /* <DEDUP_REMOVED lines=9> */
[----:B------:R-:W-:-:S05]  /*bdd0*/  ULDC UR52, c[0x0][0x9e0] ;  /* 0x0002780000347ab9 */ /* 0x000fca0000000800 */
.L_x_1144:
[----:B------:R-:W-:Y:S01]  /*bde0*/  UIADD3 UR46, UR54, 0x1, URZ ;  /* 0x00000001362e7890 */ /* 0x000fe2000fffe03f */
[----:B------:R-:W-:-:S03]  /*bdf0*/  ISETP.NE.AND P3, PT, RZ, UR44, PT ;  /* 0x0000002cff007c0c */ /* 0x000fc6000bf65270 */
[----:B------:R-:W-:-:S04]  /*be00*/  UISETP.NE.AND UP1, UPT, UR46, 0x2, UPT ;  /* 0x000000022e00788c */ /* 0x000fc8000bf25270 */
[----:B------:R-:W-:Y:S02]  /*be10*/  USEL UR49, URZ, 0x1, UP1 ;  /* 0x000000013f317887 */ /* 0x000fe40008800000 */
[----:B------:R-:W-:Y:S02]  /*be20*/  USEL UR46, UR46, URZ, UP1 ;  /* 0x0000003f2e2e7287 */ /* 0x000fe40008800000 */
[----:B------:R-:W-:Y:S02]  /*be30*/  ULOP3.LUT UR49, UR28, UR49, URZ, 0x3c, !UPT ;  /* 0x000000311c317292 */ /* 0x000fe4000f8e3c3f */
[----:B-1----:R-:W-:Y:S10]  /*be40*/  @P3 BRA `(.L_x_1128) ;  /* 0x00000000002c3947 */ /* 0x002ff40003800000 */
[----:B------:R-:W-:Y:S05]  /*be50*/  @!P0 BRA `(.L_x_1129) ;  /* 0x0000000000048947 */ /* 0x000fea0003800000 */
[----:B------:R-:W-:Y:S01]  /*be60*/  BPT.TRAP 0x1 ;  /* 0x000000040000795c */ /* 0x000fe20000300000 */
.L_x_1129:
[----:B------:R-:W-:Y:S01]  /*be70*/  ULEA UR6, UR46, UR42, 0x3 ;  /* 0x0000002a2e067291 */ /* 0x000fe2000f8e183f */
[----:B------:R-:W-:-:S05]  /*be80*/  IMAD.U32 R4, RZ, RZ, UR49 ;  /* 0x00000031ff047e24 */ /* 0x000fca000f8e00ff */
[----:B------:R-:W-:-:S04]  /*be90*/  SHF.L.U32 R4, R4, 0x1f, RZ ;  /* 0x0000001f04047819 */ /* 0x000fc800000006ff */
[----:B------:R1:W2:Y:S01]  /*bea0*/  SYNCS.PHASECHK.TRANS64.TRYWAIT P2, [UR6+0x2d830], R4 ;  /* 0x02d83004ff0075a7 */ /* 0x0002a20008040146 */
[----:B------:R-:W-:Y:S05]  /*beb0*/  @!P0 BRA `(.L_x_1130) ;  /* 0x0000000000048947 */ /* 0x000fea0003800000 */
[----:B------:R-:W-:Y:S01]  /*bec0*/  BPT.TRAP 0x1 ;  /* 0x000000040000795c */ /* 0x000fe20000300000 */
.L_x_1130:
[----:B--2---:R-:W-:Y:S05]  /*bed0*/  @P2 BRA `(.L_x_1128) ;  /* 0x0000000000082947 */ /* 0x004fea0003800000 */
[----:B------:R-:W2:Y:S02]  /*bee0*/  SYNCS.PHASECHK.TRANS64.TRYWAIT P2, [UR6+0x2d830], R4 ;  /* 0x02d83004ff0075a7 */ /* 0x000ea40008040146 */
[----:B--2---:R-:W-:Y:S05]  /*bef0*/  @!P2 BRA `(.L_x_1131) ;  /* 0x000000c400c0a947 */ /* 0x004fea0003800000 */
.L_x_1128:
        /* <DEDUP_REMOVED lines=37> */
.L_x_1133:
[----:B------:R-:W-:Y:S01]  /*c150*/  ULEA UR6, UR54, UR42, 0x3 ;  /* 0x0000002a36067291 */ /* 0x000fe2000f8e183f */
[----:B------:R-:W-:-:S05]  /*c160*/  IMAD.U32 R4, RZ, RZ, UR28 ;  /* 0x0000001cff047e24 */ /* 0x000fca000f8e00ff */
[----:B------:R-:W-:-:S04]  /*c170*/  SHF.L.U32 R4, R4, 0x1f, RZ ;  /* 0x0000001f04047819 */ /* 0x000fc800000006ff */
[----:B------:R0:W1:Y:S01]  /*c180*/  SYNCS.PHASECHK.TRANS64.TRYWAIT P2, [UR6+0x2d850], R4 ;  /* 0x02d85004ff0075a7 */ /* 0x0000620008040146 */
[----:B------:R-:W-:Y:S05]  /*c190*/  @!P0 BRA `(.L_x_1134) ;  /* 0x0000000000048947 */ /* 0x000fea0003800000 */
[----:B------:R-:W-:Y:S01]  /*c1a0*/  BPT.TRAP 0x1 ;  /* 0x000000040000795c */ /* 0x000fe20000300000 */
.L_x_1134:
[----:B-1----:R-:W-:Y:S05]  /*c1b0*/  @P2 BRA `(.L_x_1132) ;  /* 0x0000000000082947 */ /* 0x002fea0003800000 */
[----:B------:R-:W1:Y:S02]  /*c1c0*/  SYNCS.PHASECHK.TRANS64.TRYWAIT P2, [UR6+0x2d850], R4 ;  /* 0x02d85004ff0075a7 */ /* 0x000e640008040146 */
[----:B-1----:R-:W-:Y:S05]  /*c1d0*/  @!P2 BRA `(.L_x_1135) ;  /* 0x000000c40020a947 */ /* 0x002fea0003800000 */
.L_x_1132:
[----:B------:R-:W-:Y:S01]  /*c1e0*/  UIADD3 UR6, UR42, 0x400, URZ ;  /* 0x000004002a067890 */ /* 0x000fe2000fffe03f */
[----:B------:R-:W-:Y:S01]  /*c1f0*/  WARPGROUP.ARRIVE ;  /* 0x00000000000079c5 */ /* 0x000fe20000000000 */
[----:B------:R-:W-:Y:S01]  /*c200*/  UMOV UR29, 0x40000040 ;  /* 0x40000040001d7882 */ /* 0x000fe20000000000 */
[----:B------:R-:W-:Y:S01]  /*c210*/  UMOV UR31, 0x80000020 ;  /* 0x80000020001f7882 */ /* 0x000fe20000000000 */
[----:B------:R-:W-:-:S03]  /*c220*/  USHF.R.U32.HI UR6, URZ, 0x4, UR6 ;  /* 0x000000043f067899 */ /* 0x000fc60008011606 */
[----:B------:R-:W2:Y:S01]  /*c230*/  S2R R150, SR_TID.X ;  /* 0x0000000000967919 */ /* 0x000ea20000002100 */
[----:B------:R-:W-:Y:S01]  /*c240*/  PLOP3.LUT P2, PT, PT, PT, UP0, 0x80, 0x0 ;  /* 0x000000000000781c */ /* 0x000fe20003f4f008 */
[----:B---3--:R-:W-:Y:S01]  /*c250*/  FMUL.FTZ R12, R29, UR53 ;  /* 0x000000351d0c7c20 */ /* 0x008fe20008410000 */
[----:B------:R-:W-:Y:S01]  /*c260*/  ULOP3.LUT UR6, UR6, 0x3fff, URZ, 0xc0, !UPT ;  /* 0x00003fff06067892 */ /* 0x000fe2000f8ec03f */
[----:B------:R-:W-:Y:S01]  /*c270*/  FMUL.FTZ R29, R42, UR53 ;  /* 0x000000352a1d7c20 */ /* 0x000fe20008410000 */
[----:B------:R-:W-:Y:S01]  /*c280*/  FMUL.FTZ R42, R53, UR53 ;  /* 0x00000035352a7c20 */ /* 0x000fe20008410000 */
[----:B------:R-:W-:Y:S01]  /*c290*/  FMUL.FTZ R53, R63, UR53 ;  /* 0x000000353f357c20 */ /* 0x000fe20008410000 */
[----:B------:R-:W-:Y:S01]  /*c2a0*/  ULOP3.LUT UR7, UR6, 0x2000000, URZ, 0xfc, !UPT ;  /* 0x0200000006077892 */ /* 0x000fe2000f8efc3f */
[----:B------:R-:W-:Y:S01]  /*c2b0*/  FMUL.FTZ R63, R74, UR53 ;  /* 0x000000354a3f7c20 */ /* 0x000fe20008410000 */
[----:B------:R-:W-:Y:S01]  /*c2c0*/  ULOP3.LUT UR6, UR43, 0x10000, URZ, 0xfc, !UPT ;  /* 0x000100002b067892 */ /* 0x000fe2000f8efc3f */
[----:B------:R-:W-:Y:S01]  /*c2d0*/  FMUL.FTZ R21, R35, UR53 ;  /* 0x0000003523157c20 */ /* 0x000fe20008410000 */
[----:B------:R-:W-:Y:S01]  /*c2e0*/  UIMAD UR7, UR54, 0x600, UR7 ;  /* 0x00000600360778a4 */ /* 0x000fe2000f8e0207 */
[----:B------:R-:W-:-:S02]  /*c2f0*/  VIADD R74, R136, UR39 ;  /* 0x00000027884a7c36 */ /* 0x000fc40008000000 */
[----:B------:R-:W-:Y:S01]  /*c300*/  FMUL.FTZ R35, R47, UR53 ;  /* 0x000000352f237c20 */ /* 0x000fe20008410000 */
[----:B------:R-:W-:Y:S01]  /*c310*/  FMUL.FTZ R15, R33, UR53 ;  /* 0x00000035210f7c20 */ /* 0x000fe20008410000 */
[----:B------:R-:W-:Y:S01]  /*c320*/  IMAD.U32 R47, RZ, RZ, UR46 ;  /* 0x0000002eff2f7e24 */ /* 0x000fe2000f8e00ff */
[----:B------:R-:W-:Y:S01]  /*c330*/  UMOV UR28, UR6 ;  /* 0x00000006001c7c82 */ /* 0x000fe20008000000 */
[----:B------:R-:W-:Y:S01]  /*c340*/  FMUL.FTZ R33, R46, UR53 ;  /* 0x000000352e217c20 */ /* 0x000fe20008410000 */
[----:B------:R-:W-:Y:S01]  /*c350*/  UMOV UR30, UR7 ;  /* 0x00000007001e7c82 */ /* 0x000fe20008000000 */
[----:B-1----:R-:W-:Y:S01]  /*c360*/  FMUL.FTZ R7, R26, UR53 ;  /* 0x000000351a077c20 */ /* 0x002fe20008410000 */
[----:B------:R-:W-:Y:S01]  /*c370*/  HGMMA.64x96x16.F32.BF16 R88, gdesc[UR28].tnspB, R88, gsb0 ;  /* 0x416000001c5879f0 */ /* 0x000fe20008001858 */
[----:B------:R-:W-:Y:S01]  /*c380*/  UIADD3 UR28, UR6, 0x2, URZ ;  /* 0x00000002061c7890 */ /* 0x000fe2000fffe03f */
[----:B------:R-:W-:Y:S01]  /*c390*/  @!P1 LEA R47, R47, UR42, 0x3 ;  /* 0x0000002a2f2f9c11 */ /* 0x000fe2000f8e18ff */
[----:B------:R-:W-:Y:S01]  /*c3a0*/  UIADD3 UR30, UR7, 0x40, URZ ;  /* 0x00000040071e7890 */ /* 0x000fe2000fffe03f */
[----:B0-----:R-:W-:Y:S01]  /*c3b0*/  FMUL.FTZ R4, R24, UR53 ;  /* 0x0000003518047c20 */ /* 0x001fe20008410000 */
[----:B------:R-:W-:Y:S01]  /*c3c0*/  UMOV UR29, 0x40000040 ;  /* 0x40000040001d7882 */ /* 0x000fe20000000000 */
[----:B------:R-:W-:Y:S01]  /*c3d0*/  UMOV UR31, 0x80000020 ;  /* 0x80000020001f7882 */ /* 0x000fe20000000000 */
[----:B------:R-:W-:Y:S01]  /*c3e0*/  FMUL.FTZ R26, R37, UR53 ;  /* 0x00000035251a7c20 */ /* 0x000fe20008410000 */
[----:B------:R-:W-:Y:S01]  /*c3f0*/  FMUL.FTZ R24, R36, UR53 ;  /* 0x0000003524187c20 */ /* 0x000fe20008410000 */
[----:B------:R-:W-:Y:S01]  /*c400*/  FMUL.FTZ R37, R50, UR53 ;  /* 0x0000003532257c20 */ /* 0x000fe20008410000 */
[----:B------:R-:W-:Y:S01]  /*c410*/  FMUL.FTZ R20, R34, UR53 ;  /* 0x0000003522147c20 */ /* 0x000fe20008410000 */
[----:B------:R-:W-:Y:S01]  /*c420*/  FMUL.FTZ R36, R48, UR53 ;  /* 0x0000003530247c20 */ /* 0x000fe20008410000 */
[----:B--2---:R-:W-:Y:S01]  /*c430*/  SHF.R.U32.HI R149, RZ, 0x7, R150 ;  /* 0x00000007ff957819 */ /* 0x004fe20000011696 */
        /* <DEDUP_REMOVED lines=19> */
[----:B------:R-:W-:Y:S01]  /*c570*/  @!P1 PRMT R77, RZ, 0x654, R47 ;  /* 0x00000654ff4d9816 */ /* 0x000fe2000000002f */
        /* <DEDUP_REMOVED lines=31> */
[----:B------:R-:W-:Y:S01]  /*c770*/  IMAD R47, R16, -0x2, R47 ;  /* 0xfffffffe102f7824 */ /* 0x000fe200078e022f */
[----:B------:R-:W0:Y:S01]  /*c780*/  MUFU.TANH R4, R4 ;  /* 0x0000000400047308 */ /* 0x000e220000002400 */
[----:B------:R-:W-:-:S05]  /*c790*/  IMAD.U32 R80, RZ, RZ, UR45 ;  /* 0x0000002dff507e24 */ /* 0x000fca000f8e00ff */
[----:B------:R-:W-:Y:S02]  /*c7a0*/  IADD3 R47, -R80, UR38, R47 ;  /* 0x00000026502f7c10 */ /* 0x000fe4000fffe12f */
[----:B------:R-:W1:Y:S03]  /*c7b0*/  MUFU.TANH R8, R8 ;  /* 0x0000000800087308 */ /* 0x000e660000002400 */
        /* <DEDUP_REMOVED lines=97> */
[----:B------:R-:W0:Y:S01]  /*cdd0*/  MUFU.TANH R76, R76 ;  /* 0x0000004c004c7308 */ /* 0x000e220000002400 */
[----:B------:R-:W-:Y:S02]  /*cde0*/  WARPGROUP.DEPBAR.LE gsb0, 0x0 ;  /* 0x00008000000079c5 */ /* 0x000fe40000010000 */
        /* <DEDUP_REMOVED lines=8> */
[----:B------:R-:W-:-:S04]  /*ce70*/  @UP0 ULDC UR6, c[0x0][0x450] ;  /* 0x0001140000060ab9 */ /* 0x000fc80000000800 */
[----:B------:R-:W-:Y:S01]  /*ce80*/  @P2 SHF.R.U32.HI R74, RZ, UR6, R46 ;  /* 0x00000006ff4a2c19 */ /* 0x000fe2000801162e */
[----:B------:R-:W-:Y:S01]  /*ce90*/  VIADD R46, R149, 0x9 ;  /* 0x00000009952e7836 */ /* 0x000fe20000000000 */
[----:B------:R-:W-:-:S03]  /*cea0*/  ISETP.GE.U32.AND P2, PT, R150, 0x180, PT ;  /* 0x000001809600780c */ /* 0x000fc60003f46070 */
[----:B------:R-:W5:Y:S01]  /*ceb0*/  SHFL.IDX PT, R85, R74, RZ, 0x1c1f ;  /* 0x001c1fff4a557589 */ /* 0x000f6200000e0000 */
[----:B------:R-:W-:Y:S01]  /*cec0*/  SEL R46, R46, 0x9, !P2 ;  /* 0x000000092e2e7807 */ /* 0x000fe20005000000 */
[C---:B-----5:R-:W-:Y:S02]  /*ced0*/  IMAD.IADD R81, R85.reuse, 0x1, R83 ;  /* 0x0000000155517824 */ /* 0x060fe400078e0253 */
[----:B------:R-:W-:Y:S01]  /*cee0*/  IMAD.IADD R80, R85, 0x1, R82 ;  /* 0x0000000155507824 */ /* 0x000fe200078e0252 */
[----:B------:R-:W-:Y:S02]  /*cef0*/  WARPGROUP.DEPBAR.LE gsb0, 0x0 ;  /* 0x00008000000079c5 */ /* 0x000fe40000010000 */
[----:B------:R-:W-:-:S06]  /*cf00*/  WARPGROUP.ARRIVE ;  /* 0x00000000000079c5 */ /* 0x000fcc0000000000 */
[----:B------:R-:W-:Y:S03]  /*cf10*/  HGMMA.64x96x16.F32.BF16 R88, gdesc[UR28].tnspB, R88, gsb0 ;  /* 0x416000001c5879f0 */ /* 0x000fe60008001858 */
[----:B------:R-:W-:Y:S02]  /*cf20*/  WARPGROUP.DEPBAR.LE gsb0, 0x0 ;  /* 0x00008000000079c5 */ /* 0x000fe40000010000 */
[----:B------:R0:W-:Y:S06]  /*cf30*/  BAR.ARV R46, 0x100 ;  /* 0x0004002e0000751d */ /* 0x0001ec0000002000 */
[----:B------:R5:W-:Y:S02]  /*cf40*/  @!P1 SYNCS.ARRIVE.TRANS64.RED.A1T0 RZ, [R77+URZ], RZ ;  /* 0x000000ff4dff99a7 */ /* 0x000be4000810043f */
[----:B-----5:R-:W-:-:S06]  /*cf50*/  FMUL.FTZ R77, R87, UR53 ;  /* 0x00000035574d7c20 */ /* 0x020fcc0008410000 */
[----:B------:R-:W0:Y:S01]  /*cf60*/  MUFU.TANH R77, R77 ;  /* 0x0000004d004d7308 */ /* 0x000e220000002400 */
[----:B-1234-:R-:W-:Y:S05]  /*cf70*/  @!P5 BRA `(.L_x_1136) ;  /* 0x00000000005cd947 */ /* 0x01efea0003800000 */
        /* <DEDUP_REMOVED lines=13> */
.L_x_1138:
[----:B------:R-:W-:-:S05]  /*d050*/  IMAD.U32 R84, RZ, RZ, UR35 ;  /* 0x00000023ff547e24 */ /* 0x000fca000f8e00ff */
[----:B------:R-:W-:-:S13]  /*d060*/  ISETP.NE.AND P2, PT, R84, 0x1, PT ;  /* 0x000000015400780c */ /* 0x000fda0003f45270 */
[----:B------:R-:W0:Y:S02]  /*d070*/  @P2 LDC.64 R46, c[0x0][0x9e8] ;  /* 0x00027a00ff2e2b82 */ /* 0x000e240000000a00 */
[----:B0-----:R-:W-:-:S05]  /*d080*/  @P2 IMAD.HI.U32 R46, R85, R46, RZ ;  /* 0x0000002e552e2227 */ /* 0x001fca00078e00ff */
[----:B------:R-:W-:-:S07]  /*d090*/  @P2 SHF.R.U32.HI R85, RZ, R47, R46 ;  /* 0x0000002fff552219 */ /* 0x000fce000001162e */
.L_x_1139:
[----:B------:R-:W-:Y:S05]  /*d0a0*/  BSYNC B0 ;  /* 0x0000000000007941 */ /* 0x000fea0003800000 */
.L_x_1137:
[----:B------:R-:W-:-:S04]  /*d0b0*/  IMAD R85, R85, R84, -R78 ;  /* 0x0000005455557224 */ /* 0x000fc800078e0a4e */
[----:B------:R-:W-:-:S05]  /*d0c0*/  IMAD R85, R16, -0x2, R85 ;  /* 0xfffffffe10557824 */ /* 0x000fca00078e0255 */
[----:B------:R-:W-:Y:S02]  /*d0d0*/  VIADDMNMX R81, R85, R84, R81, PT ;  /* 0x0000005455517246 */ /* 0x000fe40003800151 */
[----:B------:R-:W-:-:S07]  /*d0e0*/  VIMNMX R80, R80, R85, !PT ;  /* 0x0000005550507248 */ /* 0x000fce0007fe0100 */
.L_x_1136:
[----:B------:R-:W-:Y:S01]  /*d0f0*/  ISETP.GT.AND P2, PT, R0, -0x1, PT ;  /* 0xffffffff0000780c */ /* 0x000fe20003f44270 */
[----:B------:R-:W1:Y:S03]  /*d100*/  SHFL.IDX PT, R74, R74, 0x1, 0x1c1f ;  /* 0x003c1f004a4a7f89 */ /* 0x000e6600000e0000 */
[C---:B------:R-:W-:Y:S02]  /*d110*/  ISETP.GT.AND P4, PT, R80.reuse, RZ, P2 ;  /* 0x000000ff5000720c */ /* 0x040fe40001784270 */
[----:B------:R-:W-:Y:S02]  /*d120*/  ISETP.GT.AND P6, PT, R80, 0x1, P2 ;  /* 0x000000015000780c */ /* 0x000fe400017c4270 */
[C---:B------:R-:W-:Y:S02]  /*d130*/  ISETP.LT.OR P4, PT, R81.reuse, 0x1, P4 ;  /* 0x000000015100780c */ /* 0x040fe40002781670 */
[----:B------:R-:W-:-:S02]  /*d140*/  ISETP.LT.OR P6, PT, R81, 0x2, P6 ;  /* 0x000000025100780c */ /* 0x000fc400037c1670 */
[----:B0-----:R-:W-:Y:S02]  /*d150*/  FSEL R46, R4, -INF , !P4 ;  /* 0xff800000042e7808 */ /* 0x001fe40006000000 */
[----:B------:R-:W-:Y:S02]  /*d160*/  FSEL R8, R8, -INF , !P6 ;  /* 0xff80000008087808 */ /* 0x000fe40007000000 */
[C---:B------:R-:W-:Y:S02]  /*d170*/  ISETP.GT.AND P3, PT, R80.reuse, 0x8, P2 ;  /* 0x000000085000780c */ /* 0x040fe40001764270 */
[C---:B------:R-:W-:Y:S02]  /*d180*/  ISETP.GT.AND P4, PT, R80.reuse, 0x9, P2 ;  /* 0x000000095000780c */ /* 0x040fe40001784270 */
[----:B------:R-:W-:Y:S02]  /*d190*/  ISETP.GT.AND P6, PT, R80, 0x10, P2 ;  /* 0x000000105000780c */ /* 0x000fe400017c4270 */
[----:B------:R-:W-:-:S02]  /*d1a0*/  ISETP.LT.OR P3, PT, R81, 0x9, P3 ;  /* 0x000000095100780c */ /* 0x000fc40001f61670 */
[----:B------:R-:W-:Y:S01]  /*d1b0*/  ISETP.LT.OR P4, PT, R81, 0xa, P4 ;  /* 0x0000000a5100780c */ /* 0x000fe20002781670 */
[--C-:B-1----:R-:W-:Y:S01]  /*d1c0*/  IMAD.IADD R83, R83, 0x1, R74.reuse ;  /* 0x0000000153537824 */ /* 0x102fe200078e024a */
[----:B------:R-:W-:Y:S01]  /*d1d0*/  ISETP.LT.OR P6, PT, R81, 0x11, P6 ;  /* 0x000000115100780c */ /* 0x000fe200037c1670 */
[----:B------:R-:W-:Y:S01]  /*d1e0*/  IMAD.IADD R82, R82, 0x1, R74 ;  /* 0x0000000152527824 */ /* 0x000fe200078e024a */
[----:B------:R-:W-:Y:S02]  /*d1f0*/  FSEL R10, R10, -INF , !P3 ;  /* 0xff8000000a0a7808 */ /* 0x000fe40005800000 */
[----:B------:R-:W-:Y:S02]  /*d200*/  FSEL R12, R12, -INF , !P4 ;  /* 0xff8000000c0c7808 */ /* 0x000fe40006000000 */
[----:B------:R-:W-:Y:S02]  /*d210*/  FSEL R47, R14, -INF , !P6 ;  /* 0xff8000000e2f7808 */ /* 0x000fe40007000000 */
[----:B------:R-:W-:-:S02]  /*d220*/  ISETP.GT.AND P3, PT, R80, 0x11, P2 ;  /* 0x000000115000780c */ /* 0x000fc40001764270 */
[C---:B------:R-:W-:Y:S02]  /*d230*/  ISETP.GT.AND P4, PT, R80.reuse, 0x18, P2 ;  /* 0x000000185000780c */ /* 0x040fe40001784270 */
[----:B------:R-:W-:Y:S02]  /*d240*/  ISETP.GT.AND P6, PT, R80, 0x19, P2 ;  /* 0x000000195000780c */ /* 0x000fe400017c4270 */
[C---:B------:R-:W-:Y:S02]  /*d250*/  ISETP.LT.OR P3, PT, R81.reuse, 0x12, P3 ;  /* 0x000000125100780c */ /* 0x040fe40001f61670 */
[C---:B------:R-:W-:Y:S02]  /*d260*/  ISETP.LT.OR P4, PT, R81.reuse, 0x19, P4 ;  /* 0x000000195100780c */ /* 0x040fe40002781670 */
[----:B------:R-:W-:Y:S02]  /*d270*/  ISETP.LT.OR P6, PT, R81, 0x1a, P6 ;  /* 0x0000001a5100780c */ /* 0x000fe400037c1670 */
[----:B------:R-:W-:-:S02]  /*d280*/  FSEL R84, R15, -INF , !P3 ;  /* 0xff8000000f547808 */ /* 0x000fc40005800000 */
[----:B------:R-:W-:Y:S02]  /*d290*/  FSEL R24, R24, -INF , !P4 ;  /* 0xff80000018187808 */ /* 0x000fe40006000000 */
[----:B------:R-:W-:Y:S02]  /*d2a0*/  FSEL R26, R26, -INF , !P6 ;  /* 0xff8000001a1a7808 */ /* 0x000fe40007000000 */
[C---:B------:R-:W-:Y:S02]  /*d2b0*/  ISETP.GT.AND P3, PT, R80.reuse, 0x20, P2 ;  /* 0x000000205000780c */ /* 0x040fe40001764270 */
[C---:B------:R-:W-:Y:S02]  /*d2c0*/  ISETP.GT.AND P4, PT, R80.reuse, 0x21, P2 ;  /* 0x000000215000780c */ /* 0x040fe40001784270 */
[----:B------:R-:W-:Y:S02]  /*d2d0*/  ISETP.GT.AND P6, PT, R80, 0x28, P2 ;  /* 0x000000285000780c */ /* 0x000fe400017c4270 */
[----:B------:R-:W-:-:S02]  /*d2e0*/  ISETP.LT.OR P3, PT, R81, 0x21, P3 ;  /* 0x000000215100780c */ /* 0x000fc40001f61670 */
[C---:B------:R-:W-:Y:S02]  /*d2f0*/  ISETP.LT.OR P4, PT, R81.reuse, 0x22, P4 ;  /* 0x000000225100780c */ /* 0x040fe40002781670 */
[----:B------:R-:W-:Y:S02]  /*d300*/  ISETP.LT.OR P6, PT, R81, 0x29, P6 ;  /* 0x000000295100780c */ /* 0x000fe400037c1670 */
        /* <DEDUP_REMOVED lines=65> */
[----:B------:R-:W-:Y:S01]  /*d720*/  FSEL R79, R79, -INF , !P6 ;  /* 0xff8000004f4f7808 */ /* 0x000fe20007000000 */
[----:B------:R-:W-:Y:S06]  /*d730*/  @!P5 BRA `(.L_x_1140) ;  /* 0x00000000005cd947 */ /* 0x000fec0003800000 */
        /* <DEDUP_REMOVED lines=13> */
.L_x_1142:
[----:B------:R-:W-:-:S05]  /*d810*/  IMAD.U32 R4, RZ, RZ, UR35 ;  /* 0x00000023ff047e24 */ /* 0x000fca000f8e00ff */
[----:B------:R-:W-:-:S13]  /*d820*/  ISETP.NE.AND P3, PT, R4, 0x1, PT ;  /* 0x000000010400780c */ /* 0x000fda0003f65270 */
[----:B------:R-:W0:Y:S02]  /*d830*/  @P3 LDC.64 R14, c[0x0][0x9e8] ;  /* 0x00027a00ff0e3b82 */ /* 0x000e240000000a00 */
[----:B0-----:R-:W-:-:S05]  /*d840*/  @P3 IMAD.HI.U32 R14, R81, R14, RZ ;  /* 0x0000000e510e3227 */ /* 0x001fca00078e00ff */
[----:B------:R-:W-:-:S07]  /*d850*/  @P3 SHF.R.U32.HI R81, RZ, R15, R14 ;  /* 0x0000000fff513219 */ /* 0x000fce000001160e */
.L_x_1143:
[----:B------:R-:W-:Y:S05]  /*d860*/  BSYNC B0 ;  /* 0x0000000000007941 */ /* 0x000fea0003800000 */
.L_x_1141:
[----:B------:R-:W-:-:S04]  /*d870*/  IMAD R81, R81, R4, -R78 ;  /* 0x0000000451517224 */ /* 0x000fc800078e0a4e */
[----:B------:R-:W-:-:S05]  /*d880*/  IMAD R81, R16, -0x2, R81 ;  /* 0xfffffffe10517824 */ /* 0x000fca00078e0251 */
[----:B------:R-:W-:Y:S02]  /*d890*/  VIADDMNMX R83, R81, R4, R83, PT ;  /* 0x0000000451537246 */ /* 0x000fe40003800153 */
[----:B------:R-:W-:-:S07]  /*d8a0*/  VIMNMX R82, R82, R81, !PT ;  /* 0x0000005152527248 */ /* 0x000fce0007fe0100 */
.L_x_1140:
        /* <DEDUP_REMOVED lines=20> */
[----:B------:R-:W-:Y:S02]  /*d9f0*/  ISETP.GT.AND P4, PT, R82, 0x1, P2 ;  /* 0x000000015200780c */ /* 0x000fe40001784270 */
[----:B------:R-:W-:Y:S02]  /*da00*/  FMNMX.FTZ R15, R32, R15, !PT ;  /* 0x0000000f200f7209 */ /* 0x000fe40007810000 */
[----:B------:R-:W-:Y:S02]  /*da10*/  FSEL R27, R27, -INF , !P3 ;  /* 0xff8000001b1b7808 */ /* 0x000fe40005800000 */
[----:B------:R-:W-:Y:S02]  /*da20*/  FMNMX.FTZ R15, R34, R15, !PT ;  /* 0x0000000f220f7209 */ /* 0x000fe40007810000 */
[----:B------:R-:W-:-:S02]  /*da30*/  ISETP.GT.AND P3, PT, R82, 0x21, P2 ;  /* 0x000000215200780c */ /* 0x000fc40001764270 */
[----:B------:R-:W-:Y:S02]  /*da40*/  FMNMX.FTZ R15, R36, R15, !PT ;  /* 0x0000000f240f7209 */ /* 0x000fe40007810000 */
[C---:B------:R-:W-:Y:S02]  /*da50*/  ISETP.LT.OR P6, PT, R83.reuse, 0x9, P6 ;  /* 0x000000095300780c */ /* 0x040fe400037c1670 */
[----:B------:R-:W-:Y:S02]  /*da60*/  FMNMX.FTZ R15, R38, R15, !PT ;  /* 0x0000000f260f7209 */ /* 0x000fe40007810000 */
[C---:B------:R-:W-:Y:S02]  /*da70*/  ISETP.LT.OR P4, PT, R83.reuse, 0x2, P4 ;  /* 0x000000025300780c */ /* 0x040fe40002781670 */
[----:B------:R-:W-:Y:S02]  /*da80*/  FMNMX.FTZ R15, R40, R15, !PT ;  /* 0x0000000f280f7209 */ /* 0x000fe40007810000 */
[----:B------:R-:W-:-:S02]  /*da90*/  ISETP.LT.OR P3, PT, R83, 0x22, P3 ;  /* 0x000000225300780c */ /* 0x000fc40001f61670 */
[----:B------:R-:W-:Y:S02]  /*daa0*/  FMNMX.FTZ R15, R42, R15, !PT ;  /* 0x0000000f2a0f7209 */ /* 0x000fe40007810000 */
[----:B------:R-:W-:Y:S02]  /*dab0*/  FSEL R11, R11, -INF , !P6 ;  /* 0xff8000000b0b7808 */ /* 0x000fe40007000000 */
[----:B------:R-:W-:Y:S02]  /*dac0*/  FMNMX.FTZ R15, R44, R15, !PT ;  /* 0x0000000f2c0f7209 */ /* 0x000fe40007810000 */
[----:B------:R-:W-:Y:S02]  /*dad0*/  FSEL R9, R9, -INF , !P4 ;  /* 0xff80000009097808 */ /* 0x000fe40006000000 */
[----:B------:R-:W-:Y:S02]  /*dae0*/  FMNMX.FTZ R15, R48, R15, !PT ;  /* 0x0000000f300f7209 */ /* 0x000fe40007810000 */
[----:B------:R-:W-:-:S02]  /*daf0*/  ISETP.GT.AND P4, PT, R82, 0x10, P2 ;  /* 0x000000105200780c */ /* 0x000fc40001784270 */
[----:B------:R-:W-:Y:S02]  /*db00*/  FMNMX.FTZ R15, R50, R15, !PT ;  /* 0x0000000f320f7209 */ /* 0x000fe40007810000 */
[----:B------:R-:W-:Y:S02]  /*db10*/  FSEL R31, R31, -INF , !P3 ;  /* 0xff8000001f1f7808 */ /* 0x000fe40005800000 */
[----:B------:R-:W-:Y:S02]  /*db20*/  FMNMX.FTZ R15, R52, R15, !PT ;  /* 0x0000000f340f7209 */ /* 0x000fe40007810000 */
[----:B------:R-:W-:Y:S02]  /*db30*/  ISETP.GT.AND P3, PT, R82, RZ, P2 ;  /* 0x000000ff5200720c */ /* 0x000fe40001764270 */
        /* <DEDUP_REMOVED lines=24> */
[----:B------:R-:W-:Y:S01]  /*dcc0*/  ISETP.GT.AND P4, PT, R82, 0x29, P2 ;  /* 0x000000295200780c */ /* 0x000fe20001784270 */
[----:B------:R-:W0:Y:S03]  /*dcd0*/  SHFL.BFLY PT, R15, R14, 0x2, 0x1f ;  /* 0x0c401f000e0f7f89 */ /* 0x000e2600000e0000 */
[----:B------:R-:W-:-:S04]  /*dce0*/  ISETP.LT.OR P4, PT, R83, 0x2a, P4 ;  /* 0x0000002a5300780c */ /* 0x000fc80002781670 */
[----:B------:R-:W-:Y:S02]  /*dcf0*/  FSEL R35, R35, -INF , !P4 ;  /* 0xff80000023237808 */ /* 0x000fe40006000000 */
[----:B------:R-:W-:-:S04]  /*dd00*/  ISETP.GT.AND P4, PT, R82, 0x31, P2 ;  /* 0x000000315200780c */ /* 0x000fc80001784270 */
[----:B------:R-:W-:-:S04]  /*dd10*/  ISETP.LT.OR P4, PT, R83, 0x32, P4 ;  /* 0x000000325300780c */ /* 0x000fc80002781670 */
[----:B------:R-:W-:Y:S02]  /*dd20*/  FSEL R39, R39, -INF , !P4 ;  /* 0xff80000027277808 */ /* 0x000fe40006000000 */
[----:B------:R-:W-:-:S04]  /*dd30*/  ISETP.GT.AND P4, PT, R82, 0x39, P2 ;  /* 0x000000395200780c */ /* 0x000fc80001784270 */
[----:B------:R-:W-:Y:S02]  /*dd40*/  ISETP.LT.OR P4, PT, R83, 0x3a, P4 ;  /* 0x0000003a5300780c */ /* 0x000fe40002781670 */
[----:B0-----:R-:W-:Y:S02]  /*dd50*/  FMNMX.FTZ R15, R14, R15, !PT ;  /* 0x0000000f0e0f7209 */ /* 0x001fe40007810000 */
        /* <DEDUP_REMOVED lines=12> */
[C---:B------:R-:W-:Y:S01]  /*de20*/  FSETP.NEU.FTZ.AND P6, PT, R4.reuse, -INF , PT ;  /* 0xff8000000400780b */ /* 0x040fe20003fdd000 */
[----:B------:R-:W-:Y:S01]  /*de30*/  FMUL.FTZ R15, R4, UR34 ;  /* 0x00000022040f7c20 */ /* 0x000fe20008410000 */
[----:B------:R-:W-:-:S04]  /*de40*/  ISETP.GT.AND P4, PT, R82, 0x59, P2 ;  /* 0x000000595200780c */ /* 0x000fc80001784270 */
[----:B------:R-:W-:Y:S02]  /*de50*/  FSEL R15, R15, RZ, P6 ;  /* 0x000000ff0f0f7208 */ /* 0x000fe40003000000 */
[----:B------:R-:W-:-:S03]  /*de60*/  ISETP.LT.OR P4, PT, R83, 0x5a, P4 ;  /* 0x0000005a5300780c */ /* 0x000fc60002781670 */
[--C-:B------:R-:W-:Y:S01]  /*de70*/  FFMA.FTZ R14, R46, UR34, -R15.reuse ;  /* 0x000000222e0e7c23 */ /* 0x100fe2000801080f */
[----:B------:R-:W-:Y:S01]  /*de80*/  FSEL R46, R7, -INF , !P3 ;  /* 0xff800000072e7808 */ /* 0x000fe20005800000 */
        /* <DEDUP_REMOVED lines=12> */
[----:B------:R0:W-:Y:S01]  /*df50*/  MUFU.EX2 R37, R84 ;  /* 0x0000005400257308 */ /* 0x0001e20000000800 */
        /* <DEDUP_REMOVED lines=27> */
[----:B------:R-:W-:Y:S01]  /*e110*/  FFMA.FTZ R79, R79, UR34, -R15 ;  /* 0x000000224f4f7c23 */ /* 0x000fe2000801080f */
        /* <DEDUP_REMOVED lines=12> */
[----:B------:R-:W-:Y:S02]  /*e1e0*/  FMNMX.FTZ R78, R41, R78, !PT ;  /* 0x0000004e294e7209 */ /* 0x000fe40007810000 */
        /* <DEDUP_REMOVED lines=17> */
[----:B------:R-:W-:Y:S01]  /*e300*/  FSEL R63, R63, -INF , !P3 ;  /* 0xff8000003f3f7808 */ /* 0x000fe20005800000 */
[----:B------:R-:W-:Y:S01]  /*e310*/  MUFU.EX2 R26, R26 ;  /* 0x0000001a001a7308 */ /* 0x000fe20000000800 */
[----:B------:R-:W-:-:S02]  /*e320*/  FMNMX.FTZ R78, R59, R78, !PT ;  /* 0x0000004e3b4e7209 */ /* 0x000fc40007810000 */
[C---:B------:R-:W-:Y:S02]  /*e330*/  ISETP.GT.AND P3, PT, R82.reuse, 0x68, P2 ;  /* 0x000000685200780c */ /* 0x040fe40001764270 */
[----:B------:R-:W-:Y:S02]  /*e340*/  ISETP.LT.OR P4, PT, R83, 0x62, P4 ;  /* 0x000000625300780c */ /* 0x000fe40002781670 */
[----:B------:R-:W-:Y:S01]  /*e350*/  FMNMX.FTZ R78, R61, R78, !PT ;  /* 0x0000004e3d4e7209 */ /* 0x000fe20007810000 */
[----:B------:R-:W-:Y:S01]  /*e360*/  MUFU.EX2 R28, R28 ;  /* 0x0000001c001c7308 */ /* 0x000fe20000000800 */
[----:B------:R-:W-:Y:S02]  /*e370*/  ISETP.LT.OR P3, PT, R83, 0x69, P3 ;  /* 0x000000695300780c */ /* 0x000fe40001f61670 */
[----:B------:R-:W-:Y:S02]  /*e380*/  FSEL R65, R65, -INF , !P4 ;  /* 0xff80000041417808 */ /* 0x000fe40006000000 */
[----:B------:R-:W-:-:S02]  /*e390*/  ISETP.GT.AND P4, PT, R82, 0x69, P2 ;  /* 0x000000695200780c */ /* 0x000fc40001784270 */
[----:B------:R-:W-:Y:S01]  /*e3a0*/  FMNMX.FTZ R80, R63, R78, !PT ;  /* 0x0000004e3f507209 */ /* 0x000fe20007810000 */
[----:B------:R-:W-:Y:S01]  /*e3b0*/  MUFU.EX2 R30, R30 ;  /* 0x0000001e001e7308 */ /* 0x000fe20000000800 */
[----:B------:R-:W-:Y:S02]  /*e3c0*/  FSEL R67, R67, -INF , !P3 ;  /* 0xff80000043437808 */ /* 0x000fe40005800000 */
[----:B------:R-:W-:Y:S02]  /*e3d0*/  ISETP.GT.AND P3, PT, R82, 0x70, P2 ;  /* 0x000000705200780c */ /* 0x000fe40001764270 */
[----:B------:R-:W-:Y:S02]  /*e3e0*/  ISETP.LT.OR P4, PT, R83, 0x6a, P4 ;  /* 0x0000006a5300780c */ /* 0x000fe40002781670 */
[----:B0-----:R-:W-:Y:S01]  /*e3f0*/  FMNMX.FTZ R84, R65, R80, !PT ;  /* 0x0000005041547209 */ /* 0x001fe20007810000 */
[----:B------:R-:W-:Y:S01]  /*e400*/  MUFU.EX2 R32, R32 ;  /* 0x0000002000207308 */ /* 0x000fe20000000800 */
[----:B------:R-:W-:-:S02]  /*e410*/  ISETP.LT.OR P3, PT, R83, 0x71, P3 ;  /* 0x000000715300780c */ /* 0x000fc40001f61670 */
[----:B------:R-:W-:Y:S01]  /*e420*/  FSEL R78, R69, -INF , !P4 ;  /* 0xff800000454e7808 */ /* 0x000fe20006000000 */
[--C-:B------:R-:W-:Y:S01]  /*e430*/  FFMA.FTZ R69, R52, UR34, -R15.reuse ;  /* 0x0000002234457c23 */ /* 0x100fe2000801080f */
[----:B------:R-:W-:Y:S02]  /*e440*/  ISETP.GT.AND P4, PT, R82, 0x71, P2 ;  /* 0x000000715200780c */ /* 0x000fe40001784270 */
[----:B------:R-:W-:Y:S01]  /*e450*/  FMNMX.FTZ R7, R67, R84, !PT ;  /* 0x0000005443077209 */ /* 0x000fe20007810000 */
[----:B------:R-:W-:Y:S01]  /*e460*/  MUFU.EX2 R34, R34 ;  /* 0x0000002200227308 */ /* 0x000fe20000000800 */
[----:B------:R-:W-:Y:S01]  /*e470*/  FSEL R80, R71, -INF , !P3 ;  /* 0xff80000047507808 */ /* 0x000fe20005800000 */
[--C-:B------:R-:W-:Y:S01]  /*e480*/  FFMA.FTZ R71, R54, UR34, -R15.reuse ;  /* 0x0000002236477c23 */ /* 0x100fe2000801080f */
[----:B------:R-:W-:Y:S01]  /*e490*/  ISETP.GT.AND P3, PT, R82, 0x78, P2 ;  /* 0x000000785200780c */ /* 0x000fe20001764270 */
[--C-:B------:R-:W-:Y:S01]  /*e4a0*/  FFMA.FTZ R54, R56, UR34, -R15.reuse ;  /* 0x0000002238367c23 */ /* 0x100fe2000801080f */
[C---:B------:R-:W-:Y:S01]  /*e4b0*/  ISETP.LT.OR P4, PT, R83.reuse, 0x72, P4 ;  /* 0x000000725300780c */ /* 0x040fe20002781670 */
[--C-:B------:R-:W-:Y:S01]  /*e4c0*/  FFMA.FTZ R56, R58, UR34, -R15.reuse ;  /* 0x000000223a387c23 */ /* 0x100fe2000801080f */
[----:B------:R-:W-:Y:S01]  /*e4d0*/  FMNMX.FTZ R7, R78, R7, !PT ;  /* 0x000000074e077209 */ /* 0x000fe20007810000 */
[--C-:B------:R-:W-:Y:S01]  /*e4e0*/  FFMA.FTZ R58, R60, UR34, -R15.reuse ;  /* 0x000000223c3a7c23 */ /* 0x100fe2000801080f */
[----:B------:R-:W-:Y:S01]  /*e4f0*/  ISETP.GT.AND P2, PT, R82, 0x79, P2 ;  /* 0x000000795200780c */ /* 0x000fe20001744270 */
[--C-:B------:R-:W-:Y:S01]  /*e500*/  FFMA.FTZ R60, R62, UR34, -R15.reuse ;  /* 0x000000223e3c7c23 */ /* 0x100fe2000801080f */
[----:B------:R-:W-:Y:S01]  /*e510*/  ISETP.LT.OR P3, PT, R83, 0x79, P3 ;  /* 0x000000795300780c */ /* 0x000fe20001f61670 */
[--C-:B------:R-:W-:Y:S01]  /*e520*/  FFMA.FTZ R62, R64, UR34, -R15.reuse ;  /* 0x00000022403e7c23 */ /* 0x100fe2000801080f */
[----:B------:R-:W-:Y:S01]  /*e530*/  FSEL R73, R73, -INF , !P4 ;  /* 0xff80000049497808 */ /* 0x000fe20006000000 */
[--C-:B------:R-:W-:Y:S01]  /*e540*/  FFMA.FTZ R64, R66, UR34, -R15.reuse ;  /* 0x0000002242407c23 */ /* 0x100fe2000801080f */
[----:B------:R-:W-:Y:S01]  /*e550*/  FMNMX.FTZ R82, R80, R7, !PT ;  /* 0x0000000750527209 */ /* 0x000fe20007810000 */
[--C-:B------:R-:W-:Y:S01]  /*e560*/  FFMA.FTZ R66, R68, UR34, -R15.reuse ;  /* 0x0000002244427c23 */ /* 0x100fe2000801080f */
[----:B------:R-:W-:Y:S01]  /*e570*/  ISETP.LT.OR P2, PT, R83, 0x7a, P2 ;  /* 0x0000007a5300780c */ /* 0x000fe20001741670 */
[----:B------:R-:W-:Y:S01]  /*e580*/  FFMA.FTZ R68, R75, UR34, -R15 ;  /* 0x000000224b447c23 */ /* 0x000fe2000801080f */
[----:B------:R-:W-:Y:S01]  /*e590*/  FSEL R76, R76, -INF , !P3 ;  /* 0xff8000004c4c7808 */ /* 0x000fe20005800000 */
[----:B------:R-:W-:Y:S01]  /*e5a0*/  MUFU.EX2 R36, R36 ;  /* 0x0000002400247308 */ /* 0x000fe20000000800 */
[----:B------:R-:W-:-:S02]  /*e5b0*/  FMNMX.FTZ R7, R73, R82, !PT ;  /* 0x0000005249077209 */ /* 0x000fc40007810000 */
[----:B------:R-:W-:Y:S02]  /*e5c0*/  FSEL R77, R77, -INF , !P2 ;  /* 0xff8000004d4d7808 */ /* 0x000fe40005000000 */
[----:B------:R-:W-:-:S03]  /*e5d0*/  FMNMX.FTZ R52, R76, R7, !PT ;  /* 0x000000074c347209 */ /* 0x000fc60007810000 */
[----:B------:R-:W-:Y:S01]  /*e5e0*/  MUFU.EX2 R38, R38 ;  /* 0x0000002600267308 */ /* 0x000fe20000000800 */
[----:B------:R-:W-:-:S05]  /*e5f0*/  FMNMX.FTZ R7, R77, R52, !PT ;  /* 0x000000344d077209 */ /* 0x000fca0007810000 */
[----:B------:R-:W0:Y:S02]  /*e600*/  SHFL.BFLY PT, R82, R7, 0x2, 0x1f ;  /* 0x0c401f0007527f89 */ /* 0x000e2400000e0000 */
[----:B------:R1:W-:Y:S08]  /*e610*/  MUFU.EX2 R52, R71 ;  /* 0x0000004700347308 */ /* 0x0003f00000000800 */
[----:B------:R-:W-:Y:S01]  /*e620*/  MUFU.EX2 R40, R40 ;  /* 0x0000002800287308 */ /* 0x000fe20000000800 */
[----:B-1----:R-:W-:Y:S01]  /*e630*/  FFMA.FTZ R71, R72, UR34, -R15 ;  /* 0x0000002248477c23 */ /* 0x002fe2000801080f */
[----:B------:R-:W-:-:S05]  /*e640*/  FSEL R72, R4, RZ, P6 ;  /* 0x000000ff04487208 */ /* 0x000fca0003000000 */
[----:B------:R-:W-:Y:S01]  /*e650*/  FADD.FTZ R72, -R72, R5 ;  /* 0x0000000548487221 */ /* 0x000fe20000010100 */
[----:B------:R-:W-:Y:S03]  /*e660*/  MUFU.EX2 R42, R42 ;  /* 0x0000002a002a7308 */ /* 0x000fe60000000800 */
[----:B------:R-:W-:Y:S01]  /*e670*/  FMUL.FTZ R15, R72, UR34 ;  /* 0x00000022480f7c20 */ /* 0x000fe20008410000 */
[----:B0-----:R-:W-:-:S04]  /*e680*/  FMNMX.FTZ R82, R7, R82, !PT ;  /* 0x0000005207527209 */ /* 0x001fc80007810000 */
[----:B------:R-:W-:Y:S01]  /*e690*/  MUFU.EX2 R5, R79 ;  /* 0x0000004f00057308 */ /* 0x000fe20000000800 */
[----:B------:R-:W0:Y:S07]  /*e6a0*/  SHFL.BFLY PT, R7, R82, 0x1, 0x1f ;  /* 0x0c201f0052077f89 */ /* 0x000e2e00000e0000 */
[----:B------:R-:W1:Y:S08]  /*e6b0*/  MUFU.EX2 R15, R15 ;  /* 0x0000000f000f7308 */ /* 0x000e700000000800 */
[----:B------:R-:W-:Y:S08]  /*e6c0*/  MUFU.EX2 R44, R44 ;  /* 0x0000002c002c7308 */ /* 0x000ff00000000800 */
[----:B------:R-:W-:Y:S01]  /*e6d0*/  MUFU.EX2 R48, R48 ;  /* 0x0000003000307308 */ /* 0x000fe20000000800 */
[----:B-1----:R-:W-:Y:S01]  /*e6e0*/  FFMA.FTZ R3, R15, R3, R14 ;  /* 0x000000030f037223 */ /* 0x002fe2000001000e */
[----:B------:R-:W-:Y:S01]  /*e6f0*/  FMUL.FTZ R88, R88, R15 ;  /* 0x0000000f58587220 */ /* 0x000fe20000410000 */
[----:B0-----:R-:W-:Y:S01]  /*e700*/  FMNMX.FTZ R7, R82, R7, !PT ;  /* 0x0000000752077209 */ /* 0x001fe20007810000 */
[-C--:B------:R-:W-:Y:S01]  /*e710*/  FMUL.FTZ R89, R89, R15.reuse ;  /* 0x0000000f59597220 */ /* 0x080fe20000410000 */
[C---:B------:R-:W-:Y:S01]  /*e720*/  FADD.FTZ R3, R8.reuse, R3 ;  /* 0x0000000308037221 */ /* 0x040fe20000010000 */
[----:B------:R-:W-:Y:S01]  /*e730*/  F2FP.BF16.F32.PACK_AB R8, R8, R14 ;  /* 0x0000000e0808723e */ /* 0x000fe200000010ff */
[-C--:B------:R-:W-:Y:S01]  /*e740*/  FMUL.FTZ R92, R92, R15.reuse ;  /* 0x0000000f5c5c7220 */ /* 0x080fe20000410000 */
[C---:B------:R-:W-:Y:S01]  /*e750*/  FMUL.FTZ R75, R7.reuse, UR34 ;  /* 0x00000022074b7c20 */ /* 0x040fe20008410000 */
[----:B------:R-:W-:Y:S01]  /*e760*/  FSETP.NEU.FTZ.AND P2, PT, R7, -INF , PT ;  /* 0xff8000000700780b */ /* 0x000fe20003f5d000 */
[----:B------:R-:W-:Y:S01]  /*e770*/  FADD.FTZ R3, R10, R3 ;  /* 0x000000030a037221 */ /* 0x000fe20000010000 */
[----:B------:R-:W-:Y:S01]  /*e780*/  MUFU.EX2 R50, R50 ;  /* 0x0000003200327308 */ /* 0x000fe20000000800 */
[C---:B------:R-:W-:Y:S01]  /*e790*/  F2FP.BF16.F32.PACK_AB R10, R12.reuse, R10 ;  /* 0x0000000a0c0a723e */ /* 0x040fe200000010ff */
[-C--:B------:R-:W-:Y:S01]  /*e7a0*/  FMUL.FTZ R93, R93, R15.reuse ;  /* 0x0000000f5d5d7220 */ /* 0x080fe20000410000 */
[----:B------:R-:W-:Y:S01]  /*e7b0*/  FSEL R72, R75, RZ, P2 ;  /* 0x000000ff4b487208 */ /* 0x000fe20001000000 */
[----:B------:R-:W-:Y:S01]  /*e7c0*/  FADD.FTZ R14, R12, R3 ;  /* 0x000000030c0e7221 */ /* 0x000fe20000010000 */
[-C--:B------:R-:W-:Y:S01]  /*e7d0*/  FMUL.FTZ R96, R96, R15.reuse ;  /* 0x0000000f60607220 */ /* 0x080fe20000410000 */
[-C--:B------:R-:W-:Y:S01]  /*e7e0*/  FMUL.FTZ R97, R97, R15.reuse ;  /* 0x0000000f61617220 */ /* 0x080fe20000410000 */
[----:B------:R-:W-:Y:S01]  /*e7f0*/  FMUL.FTZ R100, R100, R15 ;  /* 0x0000000f64647220 */ /* 0x000fe20000410000 */
[--C-:B------:R-:W-:Y:S01]  /*e800*/  FFMA.FTZ R79, R35, UR34, -R72.reuse ;  /* 0x00000022234f7c23 */ /* 0x100fe20008010848 */
[----:B------:R-:W-:Y:S01]  /*e810*/  FSEL R35, R7, RZ, P2 ;  /* 0x000000ff07237208 */ /* 0x000fe20001000000 */
[--C-:B------:R-:W-:Y:S01]  /*e820*/  FFMA.FTZ R75, R46, UR34, -R72.reuse ;  /* 0x000000222e4b7c23 */ /* 0x100fe20008010848 */
[--C-:B------:R-:W-:Y:S01]  /*e830*/  FFMA.FTZ R9, R9, UR34, -R72.reuse ;  /* 0x0000002209097c23 */ /* 0x100fe20008010848 */
[--C-:B------:R-:W-:Y:S01]  /*e840*/  FFMA.FTZ R11, R11, UR34, -R72.reuse ;  /* 0x000000220b0b7c23 */ /* 0x100fe20008010848 */
[----:B------:R-:W-:Y:S01]  /*e850*/  FFMA.FTZ R81, R13, UR34, -R72 ;  /* 0x000000220d517c23 */ /* 0x000fe20008010848 */
[----:B------:R-:W-:Y:S01]  /*e860*/  FADD.FTZ R6, -R35, R6 ;  /* 0x0000000623067221 */ /* 0x000fe20000010100 */
[--C-:B------:R-:W-:Y:S01]  /*e870*/  FFMA.FTZ R20, R20, UR34, -R72.reuse ;  /* 0x0000002214147c23 */ /* 0x100fe20008010848 */
[----:B------:R-:W-:Y:S01]  /*e880*/  MUFU.EX2 R75, R75 ;  /* 0x0000004b004b7308 */ /* 0x000fe20000000800 */
[--C-:B------:R-:W-:Y:S01]  /*e890*/  FFMA.FTZ R46, R21, UR34, -R72.reuse ;  /* 0x00000022152e7c23 */ /* 0x100fe20008010848 */
[----:B------:R-:W-:Y:S01]  /*e8a0*/  FMUL.FTZ R6, R6, UR34 ;  /* 0x0000002206067c20 */ /* 0x000fe20008410000 */
[--C-:B------:R-:W-:Y:S01]  /*e8b0*/  FFMA.FTZ R13, R74, UR34, -R72.reuse ;  /* 0x000000224a0d7c23 */ /* 0x100fe20008010848 */
[--C-:B------:R-:W-:Y:S01]  /*e8c0*/  FFMA.FTZ R25, R25, UR34, -R72.reuse ;  /* 0x0000002219197c23 */ /* 0x100fe20008010848 */
[--C-:B------:R-:W-:Y:S01]  /*e8d0*/  FFMA.FTZ R27, R27, UR34, -R72.reuse ;  /* 0x000000221b1b7c23 */ /* 0x100fe20008010848 */
[--C-:B------:R-:W-:Y:S01]  /*e8e0*/  FFMA.FTZ R29, R29, UR34, -R72.reuse ;  /* 0x000000221d1d7c23 */ /* 0x100fe20008010848 */
[--C-:B------:R-:W-:Y:S01]  /*e8f0*/  FFMA.FTZ R31, R31, UR34, -R72.reuse ;  /* 0x000000221f1f7c23 */ /* 0x100fe20008010848 */
[----:B------:R-:W0:Y:S01]  /*e900*/  MUFU.EX2 R6, R6 ;  /* 0x0000000600067308 */ /* 0x000e220000000800 */
[----:B------:R-:W-:Y:S01]  /*e910*/  FFMA.FTZ R43, R43, UR34, -R72 ;  /* 0x000000222b2b7c23 */ /* 0x000fe20008010848 */
[----:B------:R-:W-:Y:S01]  /*e920*/  FADD.FTZ R14, R47, R14 ;  /* 0x0000000e2f0e7221 */ /* 0x000fe20000010000 */
[--C-:B------:R-:W-:Y:S01]  /*e930*/  FFMA.FTZ R33, R33, UR34, -R72.reuse ;  /* 0x0000002221217c23 */ /* 0x100fe20008010848 */
[--C-:B------:R-:W-:Y:S01]  /*e940*/  FFMA.FTZ R21, R39, UR34, -R72.reuse ;  /* 0x0000002227157c23 */ /* 0x100fe20008010848 */
[--C-:B------:R-:W-:Y:S01]  /*e950*/  FFMA.FTZ R39, R41, UR34, -R72.reuse ;  /* 0x0000002229277c23 */ /* 0x100fe20008010848 */
[--C-:B------:R-:W-:Y:S01]  /*e960*/  FFMA.FTZ R41, R45, UR34, -R72.reuse ;  /* 0x000000222d297c23 */ /* 0x100fe20008010848 */
[----:B------:R-:W-:Y:S01]  /*e970*/  FFMA.FTZ R49, R49, UR34, -R72 ;  /* 0x0000002231317c23 */ /* 0x000fe20008010848 */
[----:B------:R-:W1:Y:S01]  /*e980*/  MUFU.EX2 R9, R9 ;  /* 0x0000000900097308 */ /* 0x000e620000000800 */
[----:B------:R-:W-:-:S02]  /*e990*/  IMAD.U32 R45, RZ, RZ, UR54 ;  /* 0x00000036ff2d7e24 */ /* 0x000fc4000f8e00ff */
[--C-:B------:R-:W-:Y:S01]  /*e9a0*/  FFMA.FTZ R51, R51, UR34, -R72.reuse ;  /* 0x0000002233337c23 */ /* 0x100fe20008010848 */
[--C-:B------:R-:W-:Y:S01]  /*e9b0*/  FFMA.FTZ R12, R57, UR34, -R72.reuse ;  /* 0x00000022390c7c23 */ /* 0x100fe20008010848 */
[--C-:B------:R-:W-:Y:S01]  /*e9c0*/  FFMA.FTZ R65, R65, UR34, -R72.reuse ;  /* 0x0000002241417c23 */ /* 0x100fe20008010848 */
[--C-:B------:R-:W-:Y:S01]  /*e9d0*/  FFMA.FTZ R67, R67, UR34, -R72.reuse ;  /* 0x0000002243437c23 */ /* 0x100fe20008010848 */
[----:B------:R-:W-:Y:S01]  /*e9e0*/  @!P1 LEA R45, R45, UR42, 0x3 ;  /* 0x0000002a2d2d9c11 */ /* 0x000fe2000f8e18ff */
[--C-:B------:R-:W-:Y:S01]  /*e9f0*/  FFMA.FTZ R78, R78, UR34, -R72.reuse ;  /* 0x000000224e4e7c23 */ /* 0x100fe20008010848 */
[----:B------:R-:W2:Y:S01]  /*ea00*/  MUFU.EX2 R11, R11 ;  /* 0x0000000b000b7308 */ /* 0x000ea20000000800 */
[----:B0-----:R-:W-:Y:S01]  /*ea10*/  FFMA.FTZ R74, R6, R2, R75 ;  /* 0x00000002064a7223 */ /* 0x001fe2000001004b */
[--C-:B------:R-:W-:Y:S01]  /*ea20*/  FFMA.FTZ R2, R53, UR34, -R72.reuse ;  /* 0x0000002235027c23 */ /* 0x100fe20008010848 */
[----:B------:R-:W-:Y:S01]  /*ea30*/  FFMA.FTZ R53, R55, UR34, -R72 ;  /* 0x0000002237357c23 */ /* 0x000fe20008010848 */
[----:B------:R-:W-:-:S02]  /*ea40*/  @!P1 VIADD R45, R45, 0x2d860 ;  /* 0x0002d8602d2d9836 */ /* 0x000fc40000000000 */
[--C-:B------:R-:W-:Y:S01]  /*ea50*/  FFMA.FTZ R55, R59, UR34, -R72.reuse ;  /* 0x000000223b377c23 */ /* 0x100fe20008010848 */
[--C-:B------:R-:W-:Y:S01]  /*ea60*/  FFMA.FTZ R80, R80, UR34, -R72.reuse ;  /* 0x0000002250507c23 */ /* 0x100fe20008010848 */
[----:B------:R-:W-:Y:S01]  /*ea70*/  FFMA.FTZ R76, R76, UR34, -R72 ;  /* 0x000000224c4c7c23 */ /* 0x000fe20008010848 */
[----:B------:R-:W0:Y:S01]  /*ea80*/  MUFU.EX2 R81, R81 ;  /* 0x0000005100517308 */ /* 0x000e220000000800 */
[----:B-1----:R-:W-:Y:S01]  /*ea90*/  FADD.FTZ R74, R9, R74 ;  /* 0x0000004a094a7221 */ /* 0x002fe20000010000 */
[----:B------:R-:W-:Y:S01]  /*eaa0*/  @!P1 PRMT R45, RZ, 0x654, R45 ;  /* 0x00000654ff2d9816 */ /* 0x000fe2000000002d */
[----:B------:R-:W-:Y:S01]  /*eab0*/  FFMA.FTZ R73, R73, UR34, -R72 ;  /* 0x0000002249497c23 */ /* 0x000fe20008010848 */
[----:B------:R-:W-:Y:S01]  /*eac0*/  F2FP.BF16.F32.PACK_AB R9, R9, R75 ;  /* 0x0000004b0909723e */ /* 0x000fe200000010ff */
[----:B------:R-:W-:Y:S01]  /*ead0*/  UMOV UR54, UR46 ;  /* 0x0000002e00367c82 */ /* 0x000fe20008000000 */
[----:B------:R1:W-:Y:S01]  /*eae0*/  @!P1 SYNCS.ARRIVE.TRANS64.RED.A1T0 RZ, [R45+URZ], RZ ;  /* 0x000000ff2dff99a7 */ /* 0x0003e2000810043f */
[----:B------:R-:W-:Y:S01]  /*eaf0*/  ISETP.GT.AND P2, PT, R0, UR37, PT ;  /* 0x0000002500007c0c */ /* 0x000fe2000bf44270 */
        /* <DEDUP_REMOVED lines=9> */
[C---:B0-----:R-:W-:Y:S01]  /*eb90*/  FADD.FTZ R3, R81.reuse, R74 ;  /* 0x0000004a51037221 */ /* 0x041fe20000010000 */
[----:B------:R-:W-:Y:S01]  /*eba0*/  F2FP.BF16.F32.PACK_AB R11, R81, R11 ;  /* 0x0000000b510b723e */ /* 0x000fe200000010ff */
[-C--:B------:R-:W-:Y:S01]  /*ebb0*/  FMUL.FTZ R102, R102, R6.reuse ;  /* 0x0000000666667220 */ /* 0x080fe20000410000 */
[-C--:B------:R-:W-:Y:S01]  /*ebc0*/  FMUL.FTZ R103, R103, R6.reuse ;  /* 0x0000000667677220 */ /* 0x080fe20000410000 */
[-C--:B------:R-:W-:Y:S01]  /*ebd0*/  FMUL.FTZ R106, R106, R6.reuse ;  /* 0x000000066a6a7220 */ /* 0x080fe20000410000 */
[-C--:B------:R-:W-:Y:S01]  /*ebe0*/  FMUL.FTZ R107, R107, R6.reuse ;  /* 0x000000066b6b7220 */ /* 0x080fe20000410000 */
[----:B------:R0:W-:Y:S01]  /*ebf0*/  STSM.16.M88.4 [R17+0x21800], R8 ;  /* 0x0218000811007844 */ /* 0x0001e20000000200 */
[----:B------:R-:W4:Y:S01]  /*ec00*/  MUFU.EX2 R25, R25 ;  /* 0x0000001900197308 */ /* 0x000f220000000800 */
[----:B---3--:R-:W-:Y:S01]  /*ec10*/  FADD.FTZ R3, R20, R3 ;  /* 0x0000000314037221 */ /* 0x008fe20000010000 */
[-C--:B------:R-:W-:Y:S01]  /*ec20*/  FMUL.FTZ R110, R110, R6.reuse ;  /* 0x000000066e6e7220 */ /* 0x080fe20000410000 */
[-C--:B------:R-:W-:Y:S01]  /*ec30*/  FMUL.FTZ R111, R111, R6.reuse ;  /* 0x000000066f6f7220 */ /* 0x080fe20000410000 */
[-C--:B------:R-:W-:Y:S01]  /*ec40*/  FMUL.FTZ R114, R114, R6.reuse ;  /* 0x0000000672727220 */ /* 0x080fe20000410000 */
[-C--:B------:R-:W-:Y:S01]  /*ec50*/  FMUL.FTZ R115, R115, R6.reuse ;  /* 0x0000000673737220 */ /* 0x080fe20000410000 */
[-C--:B------:R-:W-:Y:S01]  /*ec60*/  FMUL.FTZ R118, R118, R6.reuse ;  /* 0x0000000676767220 */ /* 0x080fe20000410000 */
[-C--:B------:R-:W-:Y:S01]  /*ec70*/  FMUL.FTZ R119, R119, R6.reuse ;  /* 0x0000000677777220 */ /* 0x080fe20000410000 */
[----:B------:R-:W3:Y:S01]  /*ec80*/  MUFU.EX2 R27, R27 ;  /* 0x0000001b001b7308 */ /* 0x000ee20000000800 */
[----:B--2---:R-:W-:Y:S01]  /*ec90*/  FADD.FTZ R74, R46, R3 ;  /* 0x000000032e4a7221 */ /* 0x004fe20000010000 */
[-C--:B------:R-:W-:Y:S01]  /*eca0*/  FMUL.FTZ R122, R122, R6.reuse ;  /* 0x000000067a7a7220 */ /* 0x080fe20000410000 */
[-C--:B------:R-:W-:Y:S01]  /*ecb0*/  FMUL.FTZ R123, R123, R6.reuse ;  /* 0x000000067b7b7220 */ /* 0x080fe20000410000 */
[-C--:B------:R-:W-:Y:S01]  /*ecc0*/  FMUL.FTZ R126, R126, R6.reuse ;  /* 0x000000067e7e7220 */ /* 0x080fe20000410000 */
[-C--:B------:R-:W-:Y:S01]  /*ecd0*/  FMUL.FTZ R127, R127, R6.reuse ;  /* 0x000000067f7f7220 */ /* 0x080fe20000410000 */
[----:B------:R-:W-:Y:S01]  /*ece0*/  FMUL.FTZ R130, R130, R6 ;  /* 0x0000000682827220 */ /* 0x000fe20000410000 */
[----:B0-----:R-:W-:Y:S01]  /*ecf0*/  F2FP.BF16.F32.PACK_AB R9, R46, R20 ;  /* 0x000000142e09723e */ /* 0x001fe200000010ff */
[----:B------:R-:W0:Y:S01]  /*ed00*/  MUFU.EX2 R29, R29 ;  /* 0x0000001d001d7308 */ /* 0x000e220000000800 */
[----:B----4-:R-:W-:Y:S01]  /*ed10*/  FADD.FTZ R74, R25, R74 ;  /* 0x0000004a194a7221 */ /* 0x010fe20000010000 */
[----:B------:R-:W-:Y:S01]  /*ed20*/  F2FP.BF16.F32.PACK_AB R8, R37, R47 ;  /* 0x0000002f2508723e */ /* 0x000fe200000010ff */
[----:B------:R-:W-:Y:S01]  /*ed30*/  FMUL.FTZ R131, R131, R6 ;  /* 0x0000000683837220 */ /* 0x000fe20000410000 */
[----:B------:R-:W-:Y:S01]  /*ed40*/  F2FP.BF16.F32.PACK_AB R10, R26, R24 ;  /* 0x000000181a0a723e */ /* 0x000fe200000010ff */
[-C--:B------:R-:W-:Y:S01]  /*ed50*/  FMUL.FTZ R134, R134, R6.reuse ;  /* 0x0000000686867220 */ /* 0x080fe20000410000 */
[----:B------:R-:W-:Y:S01]  /*ed60*/  FMUL.FTZ R135, R135, R6 ;  /* 0x0000000687877220 */ /* 0x000fe20000410000 */
[----:B------:R-:W-:Y:S01]  /*ed70*/  FMUL.FTZ R101, R101, R15 ;  /* 0x0000000f65657220 */ /* 0x000fe20000410000 */
[----:B------:R2:W-:Y:S01]  /*ed80*/  MUFU.EX2 R35, R43 ;  /* 0x0000002b00237308 */ /* 0x0005e20000000800 */
[C---:B---3--:R-:W-:Y:S01]  /*ed90*/  FADD.FTZ R74, R27.reuse, R74 ;  /* 0x0000004a1b4a7221 */ /* 0x048fe20000010000 */
[----:B------:R-:W-:Y:S01]  /*eda0*/  F2FP.BF16.F32.PACK_AB R11, R27, R25 ;  /* 0x000000191b0b723e */ /* 0x000fe200000010ff */
[-C--:B------:R-:W-:Y:S01]  /*edb0*/  FMUL.FTZ R104, R104, R15.reuse ;  /* 0x0000000f68687220 */ /* 0x080fe20000410000 */
[-C--:B------:R-:W-:Y:S01]  /*edc0*/  FMUL.FTZ R105, R105, R15.reuse ;  /* 0x0000000f69697220 */ /* 0x080fe20000410000 */
[-C--:B------:R-:W-:Y:S01]  /*edd0*/  FMUL.FTZ R108, R108, R15.reuse ;  /* 0x0000000f6c6c7220 */ /* 0x080fe20000410000 */
[-C--:B------:R-:W-:Y:S01]  /*ede0*/  FMUL.FTZ R109, R109, R15.reuse ;  /* 0x0000000f6d6d7220 */ /* 0x080fe20000410000 */
[----:B------:R3:W-:Y:S01]  /*edf0*/  STSM.16.M88.4 [R22], R8 ;  /* 0x0000000816007844 */ /* 0x0007e20000000200 */
[----:B------:R-:W4:Y:S01]  /*ee00*/  MUFU.EX2 R31, R31 ;  /* 0x0000001f001f7308 */ /* 0x000f220000000800 */
[----:B--2---:R-:W-:Y:S01]  /*ee10*/  FADD.FTZ R43, R37, R14 ;  /* 0x0000000e252b7221 */ /* 0x004fe20000010000 */
[----:B0-----:R-:W-:Y:S01]  /*ee20*/  FADD.FTZ R74, R29, R74 ;  /* 0x0000004a1d4a7221 */ /* 0x001fe20000010000 */
[--C-:B------:R-:W-:Y:S01]  /*ee30*/  FFMA.FTZ R14, R61, UR34, -R72.reuse ;  /* 0x000000223d0e7c23 */ /* 0x100fe20008010848 */
[--C-:B------:R-:W-:Y:S01]  /*ee40*/  FFMA.FTZ R61, R63, UR34, -R72.reuse ;  /* 0x000000223f3d7c23 */ /* 0x100fe20008010848 */
[----:B------:R-:W-:Y:S01]  /*ee50*/  FADD.FTZ R43, R24, R43 ;  /* 0x0000002b182b7221 */ /* 0x000fe20000010000 */
[----:B------:R-:W-:Y:S01]  /*ee60*/  FFMA.FTZ R72, R77, UR34, -R72 ;  /* 0x000000224d487c23 */ /* 0x000fe20008010848 */
[-C--:B------:R-:W-:Y:S01]  /*ee70*/  FMUL.FTZ R112, R112, R15.reuse ;  /* 0x0000000f70707220 */ /* 0x080fe20000410000 */
[----:B------:R-:W0:Y:S01]  /*ee80*/  MUFU.EX2 R33, R33 ;  /* 0x0000002100217308 */ /* 0x000e220000000800 */
[----:B------:R-:W-:Y:S01]  /*ee90*/  FADD.FTZ R43, R26, R43 ;  /* 0x0000002b1a2b7221 */ /* 0x000fe20000010000 */
[-C--:B------:R-:W-:Y:S01]  /*eea0*/  FMUL.FTZ R113, R113, R15.reuse ;  /* 0x0000000f71717220 */ /* 0x080fe20000410000 */
[-C--:B------:R-:W-:Y:S01]  /*eeb0*/  FMUL.FTZ R116, R116, R15.reuse ;  /* 0x0000000f74747220 */ /* 0x080fe20000410000 */
[-C--:B------:R-:W-:Y:S01]  /*eec0*/  FMUL.FTZ R117, R117, R15.reuse ;  /* 0x0000000f75757220 */ /* 0x080fe20000410000 */
[----:B------:R-:W-:Y:S01]  /*eed0*/  FADD.FTZ R43, R28, R43 ;  /* 0x0000002b1c2b7221 */ /* 0x000fe20000010000 */
[----:B------:R-:W-:Y:S01]  /*eee0*/  F2FP.BF16.F32.PACK_AB R28, R30, R28 ;  /* 0x0000001c1e1c723e */ /* 0x000fe200000010ff */
[----:B------:R-:W-:Y:S01]  /*eef0*/  FMUL.FTZ R120, R120, R15 ;  /* 0x0000000f78787220 */ /* 0x000fe20000410000 */
[----:B------:R-:W2:Y:S01]  /*ef00*/  MUFU.EX2 R79, R79 ;  /* 0x0000004f004f7308 */ /* 0x000ea20000000800 */
[----:B------:R-:W-:Y:S01]  /*ef10*/  FADD.FTZ R43, R30, R43 ;  /* 0x0000002b1e2b7221 */ /* 0x000fe20000010000 */
[C---:B----4-:R-:W-:Y:S01]  /*ef20*/  FADD.FTZ R74, R31.reuse, R74 ;  /* 0x0000004a1f4a7221 */ /* 0x050fe20000010000 */
[----:B------:R-:W-:Y:S01]  /*ef30*/  F2FP.BF16.F32.PACK_AB R29, R31, R29 ;  /* 0x0000001d1f1d723e */ /* 0x000fe200000010ff */
[-C--:B------:R-:W-:Y:S01]  /*ef40*/  FMUL.FTZ R121, R121, R15.reuse ;  /* 0x0000000f79797220 */ /* 0x080fe20000410000 */
[----:B------:R-:W-:Y:S01]  /*ef50*/  FADD.FTZ R43, R32, R43 ;  /* 0x0000002b202b7221 */ /* 0x000fe20000010000 */
[----:B------:R-:W-:Y:S01]  /*ef60*/  F2FP.BF16.F32.PACK_AB R30, R34, R32 ;  /* 0x00000020221e723e */ /* 0x000fe200000010ff */
[-C--:B------:R-:W-:Y:S01]  /*ef70*/  FMUL.FTZ R124, R124, R15.reuse ;  /* 0x0000000f7c7c7220 */ /* 0x080fe20000410000 */
[----:B------:R-:W4:Y:S01]  /*ef80*/  MUFU.EX2 R13, R13 ;  /* 0x0000000d000d7308 */ /* 0x000f220000000800 */
[----:B0-----:R-:W-:Y:S01]  /*ef90*/  FADD.FTZ R74, R33, R74 ;  /* 0x0000004a214a7221 */ /* 0x001fe20000010000 */
[----:B------:R-:W-:Y:S01]  /*efa0*/  FADD.FTZ R43, R34, R43 ;  /* 0x0000002b222b7221 */ /* 0x000fe20000010000 */
[-C--:B------:R-:W-:Y:S01]  /*efb0*/  FMUL.FTZ R125, R125, R15.reuse ;  /* 0x0000000f7d7d7220 */ /* 0x080fe20000410000 */
[-C--:B------:R-:W-:Y:S01]  /*efc0*/  FMUL.FTZ R128, R128, R15.reuse ;  /* 0x0000000f80807220 */ /* 0x080fe20000410000 */
[----:B------:R-:W-:Y:S01]  /*efd0*/  FMUL.FTZ R129, R129, R15 ;  /* 0x0000000f81817220 */ /* 0x000fe20000410000 */
[----:B------:R-:W-:Y:S01]  /*efe0*/  FADD.FTZ R43, R36, R43 ;  /* 0x0000002b242b7221 */ /* 0x000fe20000010000 */
[C---:B------:R-:W-:Y:S01]  /*eff0*/  F2FP.BF16.F32.PACK_AB R36, R38.reuse, R36 ;  /* 0x000000242624723e */ /* 0x040fe200000010ff */
[----:B------:R-:W0:Y:S01]  /*f000*/  MUFU.EX2 R21, R21 ;  /* 0x0000001500157308 */ /* 0x000e220000000800 */
[C---:B--2---:R-:W-:Y:S01]  /*f010*/  FADD.FTZ R74, R79.reuse, R74 ;  /* 0x0000004a4f4a7221 */ /* 0x044fe20000010000 */
[----:B------:R-:W-:Y:S01]  /*f020*/  FADD.FTZ R43, R38, R43 ;  /* 0x0000002b262b7221 */ /* 0x000fe20000010000 */
[----:B------:R-:W-:Y:S01]  /*f030*/  F2FP.BF16.F32.PACK_AB R31, R79, R33 ;  /* 0x000000214f1f723e */ /* 0x000fe200000010ff */
[-C--:B------:R-:W-:Y:S01]  /*f040*/  FMUL.FTZ R132, R132, R15.reuse ;  /* 0x0000000f84847220 */ /* 0x080fe20000410000 */
[----:B------:R-:W-:Y:S01]  /*f050*/  F2FP.BF16.F32.PACK_AB R38, R42, R40 ;  /* 0x000000282a26723e */ /* 0x000fe200000010ff */
[----:B------:R-:W-:Y:S01]  /*f060*/  FADD.FTZ R43, R40, R43 ;  /* 0x0000002b282b7221 */ /* 0x000fe20000010000 */
[----:B------:R-:W-:Y:S01]  /*f070*/  FMUL.FTZ R133, R133, R15 ;  /* 0x0000000f85857220 */ /* 0x000fe20000410000 */
[----:B------:R-:W2:Y:S01]  /*f080*/  MUFU.EX2 R39, R39 ;  /* 0x0000002700277308 */ /* 0x000ea20000000800 */
[----:B----4-:R-:W-:Y:S01]  /*f090*/  FADD.FTZ R74, R13, R74 ;  /* 0x0000004a0d4a7221 */ /* 0x010fe20000010000 */
[----:B------:R-:W-:Y:S01]  /*f0a0*/  FADD.FTZ R43, R42, R43 ;  /* 0x0000002b2a2b7221 */ /* 0x000fe20000010000 */
[----:B------:R1:W-:Y:S01]  /*f0b0*/  STSM.16.M88.4 [R19], R28 ;  /* 0x0000001c13007844 */ /* 0x0003e20000000200 */
[----:B------:R-:W-:-:S02]  /*f0c0*/  VIADD R0, R0, 0xffffffff ;  /* 0xffffffff00007836 */ /* 0x000fc40000000000 */
[----:B------:R-:W-:Y:S01]  /*f0d0*/  FADD.FTZ R43, R44, R43 ;  /* 0x0000002b2c2b7221 */ /* 0x000fe20000010000 */
[----:B------:R-:W-:Y:S01]  /*f0e0*/  IMAD.MOV.U32 R6, RZ, RZ, R7 ;  /* 0x000000ffff067224 */ /* 0x000fe200078e0007 */
[----:B------:R-:W4:Y:S01]  /*f0f0*/  MUFU.EX2 R41, R41 ;  /* 0x0000002900297308 */ /* 0x000f220000000800 */
[C---:B0-----:R-:W-:Y:S01]  /*f100*/  FADD.FTZ R74, R21.reuse, R74 ;  /* 0x0000004a154a7221 */ /* 0x041fe20000010000 */
[C---:B------:R-:W-:Y:S01]  /*f110*/  FADD.FTZ R43, R48.reuse, R43 ;  /* 0x0000002b302b7221 */ /* 0x040fe20000010000 */
[----:B------:R-:W-:Y:S02]  /*f120*/  F2FP.BF16.F32.PACK_AB R37, R21, R13 ;  /* 0x0000000d1525723e */ /* 0x000fe400000010ff */
[----:B------:R-:W-:Y:S01]  /*f130*/  F2FP.BF16.F32.PACK_AB R48, R48, R44 ;  /* 0x0000002c3030723e */ /* 0x000fe200000010ff */
[----:B------:R-:W-:Y:S02]  /*f140*/  FADD.FTZ R20, R50, R43 ;  /* 0x0000002b32147221 */ /* 0x000fe40000010000 */
[----:B------:R-:W0:Y:S01]  /*f150*/  MUFU.EX2 R49, R49 ;  /* 0x0000003100317308 */ /* 0x000e220000000800 */
[----:B--2---:R-:W-:Y:S01]  /*f160*/  FADD.FTZ R74, R39, R74 ;  /* 0x0000004a274a7221 */ /* 0x004fe20000010000 */
[----:B------:R-:W-:-:S03]  /*f170*/  F2FP.BF16.F32.PACK_AB R39, R35, R39 ;  /* 0x000000272327723e */ /* 0x000fc600000010ff */
[----:B------:R-:W-:Y:S02]  /*f180*/  FADD.FTZ R74, R35, R74 ;  /* 0x0000004a234a7221 */ /* 0x000fe40000010000 */
[----:B------:R1:W-:Y:S01]  /*f190*/  STSM.16.M88.4 [R18], R36 ;  /* 0x0000002412007844 */ /* 0x0003e20000000200 */
[----:B------:R-:W2:Y:S01]  /*f1a0*/  MUFU.EX2 R51, R51 ;  /* 0x0000003300337308 */ /* 0x000ea20000000800 */
[----:B----4-:R-:W-:-:S07]  /*f1b0*/  FADD.FTZ R74, R41, R74 ;  /* 0x0000004a294a7221 */ /* 0x010fce0000010000 */
[----:B------:R-:W4:Y:S01]  /*f1c0*/  MUFU.EX2 R69, R69 ;  /* 0x0000004500457308 */ /* 0x000f220000000800 */
[C---:B0-----:R-:W-:Y:S01]  /*f1d0*/  FADD.FTZ R74, R49.reuse, R74 ;  /* 0x0000004a314a7221 */ /* 0x041fe20000010000 */
[----:B------:R-:W-:-:S06]  /*f1e0*/  F2FP.BF16.F32.PACK_AB R49, R49, R41 ;  /* 0x000000293131723e */ /* 0x000fcc00000010ff */
[----:B------:R-:W0:Y:S01]  /*f1f0*/  MUFU.EX2 R2, R2 ;  /* 0x0000000200027308 */ /* 0x000e220000000800 */
[----:B--2---:R-:W-:-:S07]  /*f200*/  FADD.FTZ R3, R51, R74 ;  /* 0x0000004a33037221 */ /* 0x004fce0000010000 */
[----:B------:R-:W2:Y:S01]  /*f210*/  MUFU.EX2 R53, R53 ;  /* 0x0000003500357308 */ /* 0x000ea20000000800 */
[C---:B----4-:R-:W-:Y:S01]  /*f220*/  FADD.FTZ R25, R69.reuse, R20 ;  /* 0x0000001445197221 */ /* 0x050fe20000010000 */
[----:B------:R-:W-:-:S03]  /*f230*/  F2FP.BF16.F32.PACK_AB R50, R69, R50 ;  /* 0x000000324532723e */ /* 0x000fc600000010ff */
[----:B------:R-:W-:-:S03]  /*f240*/  FADD.FTZ R25, R52, R25 ;  /* 0x0000001934197221 */ /* 0x000fc60000010000 */
[----:B------:R-:W3:Y:S01]  /*f250*/  MUFU.EX2 R12, R12 ;  /* 0x0000000c000c7308 */ /* 0x000ee20000000800 */
[C---:B0-----:R-:W-:Y:S01]  /*f260*/  FADD.FTZ R20, R2.reuse, R3 ;  /* 0x0000000302147221 */ /* 0x041fe20000010000 */
[----:B------:R-:W-:-:S05]  /*f270*/  F2FP.BF16.F32.PACK_AB R51, R2, R51 ;  /* 0x000000330233723e */ /* 0x000fca00000010ff */
[----:B------:R1:W-:Y:S01]  /*f280*/  STSM.16.M88.4 [R17+0x27800], R48 ;  /* 0x0278003011007844 */ /* 0x0003e20000000200 */
[----:B------:R-:W0:Y:S01]  /*f290*/  MUFU.EX2 R55, R55 ;  /* 0x0000003700377308 */ /* 0x000e220000000800 */
[----:B--2---:R-:W-:-:S07]  /*f2a0*/  FADD.FTZ R3, R53, R20 ;  /* 0x0000001435037221 */ /* 0x004fce0000010000 */
[----:B------:R-:W2:Y:S01]  /*f2b0*/  MUFU.EX2 R14, R14 ;  /* 0x0000000e000e7308 */ /* 0x000ea20000000800 */
[C---:B---3--:R-:W-:Y:S01]  /*f2c0*/  FADD.FTZ R8, R12.reuse, R3 ;  /* 0x000000030c087221 */ /* 0x048fe20000010000 */
[----:B------:R-:W-:-:S06]  /*f2d0*/  F2FP.BF16.F32.PACK_AB R53, R12, R53 ;  /* 0x000000350c35723e */ /* 0x000fcc00000010ff */
[----:B------:R-:W3:Y:S01]  /*f2e0*/  MUFU.EX2 R61, R61 ;  /* 0x0000003d003d7308 */ /* 0x000ee20000000800 */
[----:B0-----:R-:W-:-:S07]  /*f2f0*/  FADD.FTZ R3, R55, R8 ;  /* 0x0000000837037221 */ /* 0x001fce0000010000 */
[----:B------:R-:W0:Y:S01]  /*f300*/  MUFU.EX2 R54, R54 ;  /* 0x0000003600367308 */ /* 0x000e220000000800 */
[C---:B--2---:R-:W-:Y:S01]  /*f310*/  FADD.FTZ R2, R14.reuse, R3 ;  /* 0x000000030e027221 */ /* 0x044fe20000010000 */
[----:B------:R-:W-:-:S06]  /*f320*/  F2FP.BF16.F32.PACK_AB R55, R14, R55 ;  /* 0x000000370e37723e */ /* 0x000fcc00000010ff */
[----:B------:R-:W2:Y:S01]  /*f330*/  MUFU.EX2 R24, R65 ;  /* 0x0000004100187308 */ /* 0x000ea20000000800 */
[----:B---3--:R-:W-:-:S07]  /*f340*/  FADD.FTZ R3, R61, R2 ;  /* 0x000000023d037221 */ /* 0x008fce0000010000 */
[----:B------:R-:W3:Y:S01]  /*f350*/  MUFU.EX2 R56, R56 ;  /* 0x0000003800387308 */ /* 0x000ee20000000800 */
[C---:B0-----:R-:W-:Y:S01]  /*f360*/  FADD.FTZ R25, R54.reuse, R25 ;  /* 0x0000001936197221 */ /* 0x041fe20000010000 */
[----:B------:R-:W-:-:S06]  /*f370*/  F2FP.BF16.F32.PACK_AB R52, R54, R52 ;  /* 0x000000343634723e */ /* 0x000fcc00000010ff */
[----:B------:R-:W0:Y:S01]  /*f380*/  MUFU.EX2 R63, R67 ;  /* 0x00000043003f7308 */ /* 0x000e220000000800 */
[C---:B--2---:R-:W-:Y:S01]  /*f390*/  FADD.FTZ R2, R24.reuse, R3 ;  /* 0x0000000318027221 */ /* 0x044fe20000010000 */
[----:B------:R-:W-:-:S06]  /*f3a0*/  F2FP.BF16.F32.PACK_AB R61, R24, R61 ;  /* 0x0000003d183d723e */ /* 0x000fcc00000010ff */
[----:B------:R-:W2:Y:S01]  /*f3b0*/  MUFU.EX2 R58, R58 ;  /* 0x0000003a003a7308 */ /* 0x000ea20000000800 */
[----:B---3--:R-:W-:-:S07]  /*f3c0*/  FADD.FTZ R25, R56, R25 ;  /* 0x0000001938197221 */ /* 0x008fce0000010000 */
[----:B------:R-:W3:Y:S01]  /*f3d0*/  MUFU.EX2 R78, R78 ;  /* 0x0000004e004e7308 */ /* 0x000ee20000000800 */
[----:B0-----:R-:W-:-:S07]  /*f3e0*/  FADD.FTZ R3, R63, R2 ;  /* 0x000000023f037221 */ /* 0x001fce0000010000 */
[----:B------:R-:W0:Y:S01]  /*f3f0*/  MUFU.EX2 R60, R60 ;  /* 0x0000003c003c7308 */ /* 0x000e220000000800 */
[C---:B--2---:R-:W-:Y:S01]  /*f400*/  FADD.FTZ R25, R58.reuse, R25 ;  /* 0x000000193a197221 */ /* 0x044fe20000010000 */
[----:B------:R-:W-:-:S05]  /*f410*/  F2FP.BF16.F32.PACK_AB R54, R58, R56 ;  /* 0x000000383a36723e */ /* 0x000fca00000010ff */
[----:B------:R1:W-:Y:S01]  /*f420*/  STSM.16.M88.4 [R23], R52 ;  /* 0x0000003417007844 */ /* 0x0003e20000000200 */
[----:B------:R-:W2:Y:S01]  /*f430*/  MUFU.EX2 R80, R80 ;  /* 0x0000005000507308 */ /* 0x000ea20000000800 */
[C---:B---3--:R-:W-:Y:S01]  /*f440*/  FADD.FTZ R3, R78.reuse, R3 ;  /* 0x000000034e037221 */ /* 0x048fe20000010000 */
[----:B------:R-:W-:-:S06]  /*f450*/  F2FP.BF16.F32.PACK_AB R63, R78, R63 ;  /* 0x0000003f4e3f723e */ /* 0x000fcc00000010ff */
[----:B------:R-:W3:Y:S01]  /*f460*/  MUFU.EX2 R62, R62 ;  /* 0x0000003e003e7308 */ /* 0x000ee20000000800 */
[----:B0-----:R-:W-:-:S07]  /*f470*/  FADD.FTZ R25, R60, R25 ;  /* 0x000000193c197221 */ /* 0x001fce0000010000 */
        /* <DEDUP_REMOVED lines=8> */
[C---:B--2---:R-:W-:Y:S01]  /*f500*/  F2FP.BF16.F32.PACK_AB R62, R66.reuse, R64 ;  /* 0x00000040423e723e */ /* 0x044fe200000010ff */
[----:B------:R-:W-:-:S04]  /*f510*/  FADD.FTZ R25, R66, R25 ;  /* 0x0000001942197221 */ /* 0x000fc80000010000 */
[----:B------:R1:W-:Y:S02]  /*f520*/  STSM.16.M88.4 [R19+0x6000], R60 ;  /* 0x0060003c13007844 */ /* 0x0003e40000000200 */
[----:B------:R-:W2:Y:S01]  /*f530*/  MUFU.EX2 R71, R71 ;  /* 0x0000004700477308 */ /* 0x000ea20000000800 */
[C---:B---3--:R-:W-:Y:S01]  /*f540*/  FADD.FTZ R3, R9.reuse, R3 ;  /* 0x0000000309037221 */ /* 0x048fe20000010000 */
[----:B------:R-:W-:-:S06]  /*f550*/  F2FP.BF16.F32.PACK_AB R9, R9, R80 ;  /* 0x000000500909723e */ /* 0x000fcc00000010ff */
[----:B------:R-:W3:Y:S01]  /*f560*/  MUFU.EX2 R68, R68 ;  /* 0x0000004400447308 */ /* 0x000ee20000000800 */
[----:B0-----:R-:W-:-:S07]  /*f570*/  FADD.FTZ R2, R70, R25 ;  /* 0x0000001946027221 */ /* 0x001fce0000010000 */
[----:B------:R-:W0:Y:S01]  /*f580*/  MUFU.EX2 R76, R76 ;  /* 0x0000004c004c7308 */ /* 0x000e220000000800 */
[C---:B--2---:R-:W-:Y:S01]  /*f590*/  F2FP.BF16.F32.PACK_AB R8, R71.reuse, R70 ;  /* 0x000000464708723e */ /* 0x044fe200000010ff */
[----:B------:R-:W-:-:S06]  /*f5a0*/  FADD.FTZ R13, R71, R2 ;  /* 0x00000002470d7221 */ /* 0x000fcc0000010000 */
[----:B------:R-:W2:Y:S01]  /*f5b0*/  MUFU.EX2 R21, R72 ;  /* 0x0000004800157308 */ /* 0x000ea20000000800 */
[----:B---3--:R-:W-:Y:S01]  /*f5c0*/  F2FP.BF16.F32.PACK_AB R10, R5, R68 ;  /* 0x00000044050a723e */ /* 0x008fe200000010ff */
[----:B------:R-:W-:Y:S01]  /*f5d0*/  FADD.FTZ R68, R68, R13 ;  /* 0x0000000d44447221 */ /* 0x000fe20000010000 */
[----:B0-----:R-:W-:-:S03]  /*f5e0*/  FADD.FTZ R2, R76, R3 ;  /* 0x000000034c027221 */ /* 0x001fc60000010000 */
[----:B------:R-:W-:Y:S01]  /*f5f0*/  FADD.FTZ R3, R5, R68 ;  /* 0x0000004405037221 */ /* 0x000fe20000010000 */
[----:B------:R-:W-:Y:S01]  /*f600*/  IMAD.MOV.U32 R5, RZ, RZ, R4 ;  /* 0x000000ffff057224 */ /* 0x000fe200078e0004 */
[C---:B--2---:R-:W-:Y:S01]  /*f610*/  F2FP.BF16.F32.PACK_AB R11, R21.reuse, R76 ;  /* 0x0000004c150b723e */ /* 0x044fe200000010ff */
[----:B------:R-:W-:-:S04]  /*f620*/  FADD.FTZ R2, R21, R2 ;  /* 0x0000000215027221 */ /* 0x000fc80000010000 */
[----:B------:R1:W-:Y:S01]  /*f630*/  STSM.16.M88.4 [R18+0x6000], R8 ;  /* 0x0060000812007844 */ /* 0x0003e20000000200 */
[----:B------:R0:W-:Y:S06]  /*f640*/  MEMBAR.ALL.CTA ;  /* 0x0000000000007992 */ /* 0x0001ec0000008000 */
[----:B0-----:R-:W0:Y:S02]  /*f650*/  FENCE.VIEW.ASYNC.S ;  /* 0x00000000000073c6 */ /* 0x001e240000000000 */
[----:B0-----:R-:W-:Y:S01]  /*f660*/  NOP ;  /* 0x0000000000007918 */ /* 0x001fe20000000000 */
[----:B------:R-:W-:Y:S05]  /*f670*/  @P2 BRA `(.L_x_1144) ;  /* 0xffffffc400d82947 */ /* 0x000fea000383ffff */
.L_x_1127:
[----:B------:R-:W-:Y:S06]  /*f680*/  BAR.ARV 0x8, 0x200 ;  /* 0x0208000000007b1d */ /* 0x000fec0000002000 */
[----:B------:R-:W-:Y:S05]  /*f690*/  @!P0 BRA `(.L_x_1145) ;  /* 0x0000000000048947 */ /* 0x000fea0003800000 */
[----:B------:R-:W-:Y:S01]  /*f6a0*/  BPT.TRAP 0x1 ;  /* 0x000000040000795c */ /* 0x000fe20000300000 */
.L_x_1145:
[----:B------:R-:W-:Y:S01]  /*f6b0*/  ULEA UR9, UR46, UR42, 0x3 ;  /* 0x0000002a2e097291 */ /* 0x000fe2000f8e183f */
[----:B------:R-:W-:-:S05]  /*f6c0*/  IMAD.U32 R0, RZ, RZ, UR49 ;  /* 0x00000031ff007e24 */ /* 0x000fca000f8e00ff */
[----:B------:R-:W-:-:S04]  /*f6d0*/  SHF.L.U32 R0, R0, 0x1f, RZ ;  /* 0x0000001f00007819 */ /* 0x000fc800000006ff */
[----:B------:R2:W4:Y:S01]  /*f6e0*/  SYNCS.PHASECHK.TRANS64.TRYWAIT P2, [UR9+0x2d850], R0 ;  /* 0x02d85000ff0075a7 */ /* 0x0005220008040149 */
[----:B------:R-:W-:Y:S05]  /*f6f0*/  @!P0 BRA `(.L_x_1146) ;  /* 0x0000000000048947 */ /* 0x000fea0003800000 */
[----:B------:R-:W-:Y:S01]  /*f700*/  BPT.TRAP 0x1 ;  /* 0x000000040000795c */ /* 0x000fe20000300000 */
.L_x_1146:
[----:B----4-:R-:W-:Y:S05]  /*f710*/  @P2 BRA `(.L_x_1147) ;  /* 0x0000000000082947 */ /* 0x010fea0003800000 */
[----:B------:R-:W4:Y:S02]  /*f720*/  SYNCS.PHASECHK.TRANS64.TRYWAIT P0, [UR9+0x2d850], R0 ;  /* 0x02d85000ff0075a7 */ /* 0x000f240008000149 */
[----:B----4-:R-:W-:Y:S05]  /*f730*/  @!P0 BRA `(.L_x_1148) ;  /* 0x0000008c00e08947 */ /* 0x010fea0003800000 */
.L_x_1147:
[----:B------:R-:W-:Y:S01]  /*f740*/  UIADD3 UR42, UR42, 0x400, URZ ;  /* 0x000004002a2a7890 */ /* 0x000fe2000fffe03f */
[----:B------:R-:W-:Y:S01]  /*f750*/  WARPGROUP.ARRIVE ;  /* 0x00000000000079c5 */ /* 0x000fe20000000000 */
[----:B------:R-:W-:Y:S01]  /*f760*/  ULOP3.LUT UR43, UR43, 0x10000, URZ, 0xfc, !UPT ;  /* 0x000100002b2b7892 */ /* 0x000fe2000f8efc3f */
[----:B--2-4-:R-:W2:Y:S01]  /*f770*/  SHFL.BFLY PT, R0, R3, 0x2, 0x1f ;  /* 0x0c401f0003007f89 */ /* 0x014ea200000e0000 */
[----:B------:R-:W-:Y:S01]  /*f780*/  USHF.R.U32.HI UR42, URZ, 0x4, UR42 ;  /* 0x000000043f2a7899 */ /* 0x000fe2000801162a */
[----:B0--3--:R-:W-:Y:S01]  /*f790*/  IMAD.U32 R13, RZ, RZ, UR34 ;  /* 0x00000022ff0d7e24 */ /* 0x009fe2000f8e00ff */
[----:B------:R-:W-:Y:S01]  /*f7a0*/  UMOV UR5, 0x40000040 ;  /* 0x4000004000057882 */ /* 0x000fe20000000000 */
[----:B------:R-:W-:Y:S01]  /*f7b0*/  UMOV UR7, 0x80000020 ;  /* 0x8000002000077882 */ /* 0x000fe20000000000 */
[----:B------:R-:W-:Y:S01]  /*f7c0*/  ULOP3.LUT UR42, UR42, 0x3fff, URZ, 0xc0, !UPT ;  /* 0x00003fff2a2a7892 */ /* 0x000fe2000f8ec03f */
[----:B------:R-:W0:Y:S01]  /*f7d0*/  SHFL.BFLY PT, R5, R2, 0x2, 0x1f ;  /* 0x0c401f0002057f89 */ /* 0x000e2200000e0000 */
[----:B------:R-:W-:Y:S01]  /*f7e0*/  UMOV UR4, UR43 ;  /* 0x0000002b00047c82 */ /* 0x000fe20008000000 */
[----:B------:R-:W-:-:S02]  /*f7f0*/  UIADD3 UR47, UR47, 0x1, URZ ;  /* 0x000000012f2f7890 */ /* 0x000fc4000fffe03f */
[----:B------:R-:W-:-:S04]  /*f800*/  ULOP3.LUT UR8, UR42, 0x2000000, URZ, 0xfc, !UPT ;  /* 0x020000002a087892 */ /* 0x000fc8000f8efc3f */
[----:B------:R-:W-:Y:S02]  /*f810*/  UIMAD UR8, UR46, 0x600, UR8 ;  /* 0x000006002e0878a4 */ /* 0x000fe4000f8e0208 */
[----:B------:R-:W-:-:S04]  /*f820*/  UIADD3 UR46, UR46, 0x1, URZ ;  /* 0x000000012e2e7890 */ /* 0x000fc8000fffe03f */
[----:B------:R-:W-:Y:S01]  /*f830*/  UISETP.NE.AND UP0, UPT, UR46, 0x2, UPT ;  /* 0x000000022e00788c */ /* 0x000fe2000bf05270 */
[----:B------:R-:W-:Y:S02]  /*f840*/  UMOV UR6, UR8 ;  /* 0x0000000800067c82 */ /* 0x000fe40008000000 */
[----:B------:R-:W-:Y:S01]  /*f850*/  HGMMA.64x96x16.F32.BF16 R88, gdesc[UR4].tnspB, R88, gsb0 ;  /* 0x41600000045879f0 */ /* 0x000fe20008001858 */
[----:B------:R-:W-:Y:S01]  /*f860*/  UIADD3 UR4, UR43, 0x2, URZ ;  /* 0x000000022b047890 */ /* 0x000fe2000fffe03f */
[----:B--2---:R-:W-:Y:S01]  /*f870*/  FADD.FTZ R0, R0, R3 ;  /* 0x0000000300007221 */ /* 0x004fe20000010000 */
[----:B------:R-:W-:Y:S01]  /*f880*/  UIADD3 UR6, UR8, 0x40, URZ ;  /* 0x0000004008067890 */ /* 0x000fe2000fffe03f */
[----:B------:R-:W-:Y:S01]  /*f890*/  IMAD.MOV.U32 R3, RZ, RZ, RZ ;  /* 0x000000ffff037224 */ /* 0x000fe200078e00ff */
[----:B------:R-:W-:Y:S01]  /*f8a0*/  UMOV UR5, 0x40000040 ;  /* 0x4000004000057882 */ /* 0x000fe20000000000 */
[----:B------:R-:W-:Y:S01]  /*f8b0*/  UMOV UR7, 0x80000020 ;  /* 0x8000002000077882 */ /* 0x000fe20000000000 */
[----:B0-----:R-:W-:Y:S01]  /*f8c0*/  FADD.FTZ R6, R5, R2 ;  /* 0x0000000205067221 */ /* 0x001fe20000010000 */
[----:B------:R-:W-:Y:S01]  /*f8d0*/  IMAD.MOV.U32 R2, RZ, RZ, -0x800000 ;  /* 0xff800000ff027424 */ /* 0x000fe200078e00ff */
[----:B------:R-:W0:Y:S01]  /*f8e0*/  SHFL.BFLY PT, R5, R0, 0x1, 0x1f ;  /* 0x0c201f0000057f89 */ /* 0x000e2200000e0000 */
[----:B------:R-:W-:-:S03]  /*f8f0*/  USEL UR46, UR46, URZ, UP0 ;  /* 0x0000003f2e2e7287 */ /* 0x000fc60008000000 */
[----:B-1----:R-:W1:Y:S01]  /*f900*/  SHFL.BFLY PT, R9, R6, 0x1, 0x1f ;  /* 0x0c201f0006097f89 */ /* 0x002e6200000e0000 */
[----:B0-----:R-:W-:Y:S01]  /*f910*/  FADD.FTZ R11, R0, R5 ;  /* 0x00000005000b7221 */ /* 0x001fe20000010000 */
[----:B------:R-:W-:Y:S02]  /*f920*/  IMAD.U32 R5, RZ, RZ, UR34 ;  /* 0x00000022ff057e24 */ /* 0x000fe4000f8e00ff */
[----:B------:R-:W-:Y:S02]  /*f930*/  IMAD.MOV.U32 R0, RZ, RZ, -0x800000 ;  /* 0xff800000ff007424 */ /* 0x000fe400078e00ff */
[----:B-1----:R-:W-:Y:S01]  /*f940*/  FADD.FTZ R12, R6, R9 ;  /* 0x00000009060c7221 */ /* 0x002fe20000010000 */
[----:B------:R-:W-:Y:S01]  /*f950*/  FSETP.NE.FTZ.AND P0, PT, R11, RZ, PT ;  /* 0x000000ff0b00720b */ /* 0x000fe20003f15000 */
[----:B------:R-:W-:Y:S02]  /*f960*/  IMAD.U32 R6, RZ, RZ, UR9 ;  /* 0x00000009ff067e24 */ /* 0x000fe4000f8e00ff */
[----:B------:R-:W-:Y:S01]  /*f970*/  IMAD.MOV.U32 R9, RZ, RZ, RZ ;  /* 0x000000ffff097224 */ /* 0x000fe200078e00ff */
[----:B------:R-:W-:Y:S01]  /*f980*/  FSETP.NE.FTZ.AND P2, PT, R12, RZ, PT ;  /* 0x000000ff0c00720b */ /* 0x000fe20003f55000 */
[----:B------:R-:W-:-:S05]  /*f990*/  @!P1 VIADD R6, R6, 0x2d860 ;  /* 0x0002d86006069836 */ /* 0x000fca0000000000 */
[----:B------:R-:W-:-:S03]  /*f9a0*/  @!P1 PRMT R6, RZ, 0x654, R6 ;  /* 0x00000654ff069816 */ /* 0x000fc60000000006 */
[----:B------:R-:W0:Y:S01]  /*f9b0*/  @P0 MUFU.LG2 R8, R11 ;  /* 0x0000000b00080308 */ /* 0x000e220000000c00 */
[----:B------:R-:W-:-:S07]  /*f9c0*/  @P0 FMUL.FTZ R5, R5, 0.69314718246459960938 ;  /* 0x3f31721805050820 */ /* 0x000fce0000410000 */
[----:B------:R-:W1:Y:S08]  /*f9d0*/  @P2 MUFU.LG2 R10, R12 ;  /* 0x0000000c000a2308 */ /* 0x000e700000000c00 */
[----:B------:R2:W3:Y:S01]  /*f9e0*/  @P0 MUFU.RCP R3, R11 ;  /* 0x0000000b00030308 */ /* 0x0004e20000001000 */
[----:B0-----:R-:W-:-:S04]  /*f9f0*/  @P0 FMUL.FTZ R8, R8, 0.69314718246459960938 ;  /* 0x3f31721808080820 */ /* 0x001fc80000410000 */
[----:B------:R-:W-:Y:S01]  /*fa00*/  @P0 FFMA.FTZ R2, R5, R4, R8 ;  /* 0x0000000405020223 */ /* 0x000fe20000010008 */
[----:B------:R-:W-:Y:S02]  /*fa10*/  PLOP3.LUT P0, PT, PT, PT, PT, 0x8, 0x0 ;  /* 0x000000000000781c */ /* 0x000fe40003f0e170 */
[----:B------:R3:W0:Y:S01]  /*fa20*/  @P2 MUFU.RCP R9, R12 ;  /* 0x0000000c00092308 */ /* 0x0006220000001000 */
[----:B--2---:R-:W-:Y:S01]  /*fa30*/  @P2 FMUL.FTZ R11, R13, 0.69314718246459960938 ;  /* 0x3f3172180d0b2820 */ /* 0x004fe20000410000 */
        /* <DEDUP_REMOVED lines=98> */
[----:B-1----:R-:W-:-:S07]  /*10060*/  FMUL.FTZ R135, R135, R9 ;  /* 0x0000000987877220 */ /* 0x002fce0000410000 */
.L_x_1078:
[----:B------:R-:W0:Y:S08]  /*10070*/  S2UR UR4, SR_CgaCtaId ;  /* 0x00000000000479c3 */ /* 0x000e300000008800 */
[----:B------:R-:W-:Y:S06]  /*10080*/  BAR.SYNC.DEFER_BLOCKING 0x5, 0x200 ;  /* 0x0148000000007b1d */ /* 0x000fec0000010000 */
[----:B------:R-:W-:Y:S01]  /*10090*/  UMOV UR42, 0x400 ;  /* 0x00000400002a7882 */ /* 0x000fe20000000000 */
[----:B------:R-:W-:Y:S01]  /*100a0*/  BSSY B0, `(.L_x_1149) ;  /* 0x00001b8000007945 */ /* 0x000fe20003800000 */
[----:B0-----:R-:W-:-:S09]  /*100b0*/  ULEA UR42, UR4, UR42, 0x18 ;  /* 0x0000002a042a7291 */ /* 0x001fd2000f8ec03f */
[----:B------:R-:W0:Y:S02]  /*100c0*/  LDS.128 R4, [UR42+0x2d8d0] ;  /* 0x02d8d02aff047984 */ /* 0x000e240008000c00 */
[----:B0-----:R-:W-:Y:S02]  /*100d0*/  R2UR UR5, R5 ;  /* 0x00000000050572ca */ /* 0x001fe400000e0000 */
[----:B------:R-:W-:Y:S02]  /*100e0*/  R2UR UR7, R6 ;  /* 0x00000000060772ca */ /* 0x000fe400000e0000 */
[----:B------:R-:W-:Y:S01]  /*100f0*/  R2UR UR6, R7 ;  /* 0x00000000070672ca */ /* 0x000fe200000e0000 */
[----:B------:R-:W-:Y:S06]  /*10100*/  BAR.ARV 0x4, 0x200 ;  /* 0x0108000000007b1d */ /* 0x000fec0000002000 */
[----:B------:R-:W-:Y:S08]  /*10110*/  @P0 BRA `(.L_x_1150) ;  /* 0x0000001000480947 */ /* 0x000ff00003800000 */
[----:B------:R-:W0:Y:S08]  /*10120*/  S2UR UR4, SR_SWINHI ;  /* 0x00000000000479c3 */ /* 0x000e300000002f00 */
[----:B------:R-:W-:Y:S01]  /*10130*/  BAR.SYNC.DEFER_BLOCKING 0x1, 0x180 ;  /* 0x0046000000007b1d */ /* 0x000fe20000010000 */
[----:B------:R-:W-:Y:S02]  /*10140*/  F2FP.BF16.F32.PACK_AB R6, R93, R92 ;  /* 0x0000005c5d06723e */ /* 0x000fe400000010ff */
[----:B------:R-:W-:-:S02]  /*10150*/  F2FP.BF16.F32.PACK_AB R7, R95, R94 ;  /* 0x0000005e5f07723e */ /* 0x000fc400000010ff */
[----:B------:R-:W-:Y:S02]  /*10160*/  F2FP.BF16.F32.PACK_AB R26, R125, R26 ;  /* 0x0000001a7d1a723e */ /* 0x000fe400000010ff */
[----:B------:R-:W-:Y:S01]  /*10170*/  F2FP.BF16.F32.PACK_AB R27, R27, R126 ;  /* 0x0000007e1b1b723e */ /* 0x000fe200000010ff */
[----:B------:R-:W1:Y:S01]  /*10180*/  LDC R40, c[0x0][0xbe8] ;  /* 0x0002fa00ff287b82 */ /* 0x000e620000000800 */
[----:B------:R-:W-:Y:S01]  /*10190*/  UMOV UR8, UR42 ;  /* 0x0000002a00087c82 */ /* 0x000fe20008000000 */
[----:B0-----:R-:W-:Y:S01]  /*101a0*/  UMOV UR9, UR4 ;  /* 0x0000000400097c82 */ /* 0x001fe20008000000 */
[----:B------:R-:W-:Y:S02]  /*101b0*/  IMAD.U32 R20, RZ, RZ, UR8 ;  /* 0x00000008ff147e24 */ /* 0x000fe4000f8e00ff */
[----:B------:R-:W-:Y:S01]  /*101c0*/  IMAD.U32 R21, RZ, RZ, UR9 ;  /* 0x00000009ff157e24 */ /* 0x000fe2000f8e00ff */
[----:B------:R-:W-:Y:S02]  /*101d0*/  ULDC.64 UR8, c[0x0][0xc00] ;  /* 0x0003000000087ab9 */ /* 0x000fe40000000a00 */
[----:B------:R-:W-:Y:S01]  /*101e0*/  UISETP.NE.U32.AND UP0, UPT, UR8, URZ, UPT ;  /* 0x0000003f0800728c */ /* 0x000fe2000bf05070 */
[----:B------:R-:W-:-:S03]  /*101f0*/  IMAD.WIDE R4, R145, 0x2, R20 ;  /* 0x0000000291047825 */ /* 0x000fc600078e0214 */
[----:B------:R-:W-:Y:S01]  /*10200*/  UISETP.NE.AND.EX UP0, UPT, UR9, URZ, UPT, UP0 ;  /* 0x0000003f0900728c */ /* 0x000fe2000bf05300 */
[C---:B------:R-:W-:Y:S02]  /*10210*/  LOP3.LUT R3, R4.reuse, 0x180, RZ, 0xc0, !PT ;  /* 0x0000018004037812 */ /* 0x040fe400078ec0ff */
[----:B------:R-:W-:Y:S01]  /*10220*/  ULDC.64 UR8, c[0x0][0xc00] ;  /* 0x0003000000087ab9 */ /* 0x000fe20000000a00 */
[C---:B------:R-:W-:Y:S01]  /*10230*/  IADD3 R9, P0, R4.reuse, 0x6020, RZ ;  /* 0x0000602004097810 */ /* 0x040fe20007f1e0ff */
[----:B------:R-:W-:Y:S01]  /*10240*/  UIMAD.WIDE UR8, UR40, 0x4, UR8 ;  /* 0x00000004280878a5 */ /* 0x000fe2000f8e0208 */
[C---:B------:R-:W-:Y:S02]  /*10250*/  IADD3 R11, P1, R4.reuse, 0x6000, RZ ;  /* 0x00006000040b7810 */ /* 0x040fe40007f3e0ff */
[----:B------:R-:W-:Y:S02]  /*10260*/  SHF.R.U64 R3, R3, 0x3, RZ ;  /* 0x0000000303037819 */ /* 0x000fe400000012ff */
[----:B------:R-:W-:Y:S01]  /*10270*/  IADD3 R29, P4, R4, 0x20, RZ ;  /* 0x00000020041d7810 */ /* 0x000fe20007f9e0ff */
[----:B------:R-:W-:Y:S01]  /*10280*/  IMAD.U32 R28, RZ, RZ, UR8 ;  /* 0x00000008ff1c7e24 */ /* 0x000fe2000f8e00ff */
[----:B------:R-:W-:-:S02]  /*10290*/  LOP3.LUT R8, R9, 0x180, RZ, 0xc0, !PT ;  /* 0x0000018009087812 */ /* 0x000fc400078ec0ff */
[----:B------:R-:W-:Y:S01]  /*102a0*/  LOP3.LUT R10, R11, 0x180, RZ, 0xc0, !PT ;  /* 0x000001800b0a7812 */ /* 0x000fe200078ec0ff */
[--C-:B------:R-:W-:Y:S01]  /*102b0*/  IMAD.X R25, RZ, RZ, R5.reuse, P4 ;  /* 0x000000ffff197224 */ /* 0x100fe200020e0605 */
[C---:B------:R-:W-:Y:S02]  /*102c0*/  IADD3 R33, P2, R4.reuse, 0x3020, RZ ;  /* 0x0000302004217810 */ /* 0x040fe40007f5e0ff */
[----:B------:R-:W-:Y:S02]  /*102d0*/  IADD3 R31, P3, R4, 0x3000, RZ ;  /* 0x00003000041f7810 */ /* 0x000fe40007f7e0ff */
[----:B------:R-:W-:Y:S01]  /*102e0*/  LOP3.LUT R4, R3, R4, RZ, 0x3c, !PT ;  /* 0x0000000403047212 */ /* 0x000fe200078e3cff */
[--C-:B------:R-:W-:Y:S01]  /*102f0*/  IMAD.X R13, RZ, RZ, R5.reuse, P2 ;  /* 0x000000ffff0d7224 */ /* 0x100fe200010e0605 */
[----:B------:R-:W-:Y:S01]  /*10300*/  LOP3.LUT R24, R29, 0x180, RZ, 0xc0, !PT ;  /* 0x000001801d187812 */ /* 0x000fe200078ec0ff */
[----:B------:R-:W-:Y:S01]  /*10310*/  IMAD.X R15, RZ, RZ, R5, P3 ;  /* 0x000000ffff0f7224 */ /* 0x000fe200018e0605 */
[----:B------:R-:W-:-:S02]  /*10320*/  SHF.R.U64 R8, R8, 0x3, RZ ;  /* 0x0000000308087819 */ /* 0x000fc400000012ff */
[----:B------:R-:W-:Y:S02]  /*10330*/  SHF.R.U64 R10, R10, 0x3, RZ ;  /* 0x000000030a0a7819 */ /* 0x000fe400000012ff */
[----:B------:R-:W-:Y:S02]  /*10340*/  MOV R3, R4 ;  /* 0x0000000400037202 */ /* 0x000fe40000000f00 */
[----:B------:R-:W-:Y:S02]  /*10350*/  LOP3.LUT R14, R31, 0x180, RZ, 0xc0, !PT ;  /* 0x000001801f0e7812 */ /* 0x000fe400078ec0ff */
[----:B------:R-:W-:Y:S02]  /*10360*/  F2FP.BF16.F32.PACK_AB R4, R89, R12 ;  /* 0x0000000c5904723e */ /* 0x000fe400000010ff */
[----:B------:R-:W-:Y:S02]  /*10370*/  LOP3.LUT R12, R33, 0x180, RZ, 0xc0, !PT ;  /* 0x00000180210c7812 */ /* 0x000fe400078ec0ff */
[----:B------:R-:W-:-:S02]  /*10380*/  SHF.R.U64 R24, R24, 0x3, RZ ;  /* 0x0000000318187819 */ /* 0x000fc400000012ff */
[----:B------:R-:W-:Y:S01]  /*10390*/  LOP3.LUT R8, R8, R9, RZ, 0x3c, !PT ;  /* 0x0000000908087212 */ /* 0x000fe200078e3cff */
[--C-:B------:R-:W-:Y:S01]  /*103a0*/  IMAD.X R9, RZ, RZ, R5.reuse, P0 ;  /* 0x000000ffff097224 */ /* 0x100fe200000e0605 */
[----:B------:R-:W-:Y:S01]  /*103b0*/  LOP3.LUT R10, R10, R11, RZ, 0x3c, !PT ;  /* 0x0000000b0a0a7212 */ /* 0x000fe200078e3cff */
[----:B------:R-:W-:Y:S01]  /*103c0*/  IMAD.X R11, RZ, RZ, R5, P1 ;  /* 0x000000ffff0b7224 */ /* 0x000fe200008e0605 */
[----:B------:R-:W-:Y:S02]  /*103d0*/  SHF.R.U64 R14, R14, 0x3, RZ ;  /* 0x000000030e0e7819 */ /* 0x000fe400000012ff */
[----:B------:R-:W-:Y:S02]  /*103e0*/  SHF.R.U64 R12, R12, 0x3, RZ ;  /* 0x000000030c0c7819 */ /* 0x000fe400000012ff */
[----:B------:R-:W-:Y:S01]  /*103f0*/  LOP3.LUT R24, R24, R29, RZ, 0x3c, !PT ;  /* 0x0000001d18187212 */ /* 0x000fe200078e3cff */
[----:B------:R-:W-:Y:S01]  /*10400*/  IMAD.U32 R29, RZ, RZ, UR9 ;  /* 0x00000009ff1d7e24 */ /* 0x000fe2000f8e00ff */
[----:B------:R-:W-:Y:S01]  /*10410*/  F2FP.BF16.F32.PACK_AB R5, R91, R90 ;  /* 0x0000005a5b05723e */ /* 0x000fe200000010ff */
[----:B------:R-:W-:Y:S01]  /*10420*/  ULDC.64 UR8, c[0x0][0xc08] ;  /* 0x0003020000087ab9 */ /* 0x000fe20000000a00 */
[----:B------:R-:W-:-:S02]  /*10430*/  LOP3.LUT R14, R14, R31, RZ, 0x3c, !PT ;  /* 0x0000001f0e0e7212 */ /* 0x000fc400078e3cff */
[----:B------:R-:W-:Y:S01]  /*10440*/  MOV R30, R8 ;  /* 0x00000008001e7202 */ /* 0x000fe20000000f00 */
[----:B------:R0:W-:Y:S01]  /*10450*/  STSM.16.M88.4 [R3], R4 ;  /* 0x0000000403007844 */ /* 0x0001e20000000200 */
[----:B------:R-:W-:Y:S02]  /*10460*/  MOV R31, R10 ;  /* 0x0000000a001f7202 */ /* 0x000fe40000000f00 */
[----:B------:R-:W-:Y:S02]  /*10470*/  LOP3.LUT R12, R12, R33, RZ, 0x3c, !PT ;  /* 0x000000210c0c7212 */ /* 0x000fe400078e3cff */
[----:B------:R-:W-:Y:S02]  /*10480*/  MOV R25, R24 ;  /* 0x0000001800197202 */ /* 0x000fe40000000f00 */
[----:B------:R-:W-:Y:S02]  /*10490*/  F2FP.BF16.F32.PACK_AB R8, R97, R96 ;  /* 0x000000606108723e */ /* 0x000fe400000010ff */
[----:B------:R-:W-:-:S02]  /*104a0*/  F2FP.BF16.F32.PACK_AB R9, R99, R98 ;  /* 0x000000626309723e */ /* 0x000fc400000010ff */
[----:B------:R-:W-:Y:S02]  /*104b0*/  F2FP.BF16.F32.PACK_AB R10, R101, R100 ;  /* 0x00000064650a723e */ /* 0x000fe400000010ff */
[----:B------:R-:W-:Y:S02]  /*104c0*/  F2FP.BF16.F32.PACK_AB R11, R103, R102 ;  /* 0x00000066670b723e */ /* 0x000fe400000010ff */
[----:B------:R-:W-:Y:S02]  /*104d0*/  MOV R32, R12 ;  /* 0x0000000c00207202 */ /* 0x000fe40000000f00 */
[----:B------:R-:W-:Y:S01]  /*104e0*/  MOV R33, R14 ;  /* 0x0000000e00217202 */ /* 0x000fe20000000f00 */
[----:B------:R2:W-:Y:S01]  /*104f0*/  STSM.16.M88.4 [R25], R8 ;  /* 0x0000000819007844 */ /* 0x0005e20000000200 */
[----:B0-----:R-:W-:Y:S02]  /*10500*/  F2FP.BF16.F32.PACK_AB R4, R105, R104 ;  /* 0x000000686904723e */ /* 0x001fe400000010ff */
[----:B------:R-:W-:-:S02]  /*10510*/  F2FP.BF16.F32.PACK_AB R5, R107, R106 ;  /* 0x0000006a6b05723e */ /* 0x000fc400000010ff */
[----:B------:R-:W-:Y:S02]  /*10520*/  F2FP.BF16.F32.PACK_AB R6, R109, R108 ;  /* 0x0000006c6d06723e */ /* 0x000fe400000010ff */
[----:B------:R-:W-:Y:S02]  /*10530*/  F2FP.BF16.F32.PACK_AB R7, R111, R110 ;  /* 0x0000006e6f07723e */ /* 0x000fe400000010ff */
[----:B------:R-:W-:Y:S02]  /*10540*/  F2FP.BF16.F32.PACK_AB R12, R113, R112 ;  /* 0x00000070710c723e */ /* 0x000fe400000010ff */
[----:B------:R-:W-:Y:S01]  /*10550*/  F2FP.BF16.F32.PACK_AB R13, R115, R114 ;  /* 0x00000072730d723e */ /* 0x000fe200000010ff */
[----:B------:R0:W-:Y:S01]  /*10560*/  STSM.16.M88.4 [R33], R4 ;  /* 0x0000000421007844 */ /* 0x0001e20000000200 */
[----:B------:R-:W-:Y:S02]  /*10570*/  F2FP.BF16.F32.PACK_AB R14, R117, R116 ;  /* 0x00000074750e723e */ /* 0x000fe400000010ff */
[----:B------:R-:W-:-:S02]  /*10580*/  F2FP.BF16.F32.PACK_AB R15, R119, R118 ;  /* 0x00000076770f723e */ /* 0x000fc400000010ff */
[----:B------:R-:W-:Y:S02]  /*10590*/  F2FP.BF16.F32.PACK_AB R24, R121, R120 ;  /* 0x000000787918723e */ /* 0x000fe400000010ff */
[----:B--2---:R-:W-:Y:S01]  /*105a0*/  F2FP.BF16.F32.PACK_AB R25, R123, R122 ;  /* 0x0000007a7b19723e */ /* 0x004fe200000010ff */
[----:B------:R-:W-:Y:S01]  /*105b0*/  STSM.16.M88.4 [R32], R12 ;  /* 0x0000000c20007844 */ /* 0x000fe20000000200 */
[----:B------:R-:W-:Y:S02]  /*105c0*/  F2FP.BF16.F32.PACK_AB R8, R129, R128 ;  /* 0x000000808108723e */ /* 0x000fe400000010ff */
[----:B------:R-:W-:Y:S01]  /*105d0*/  F2FP.BF16.F32.PACK_AB R9, R131, R130 ;  /* 0x000000828309723e */ /* 0x000fe200000010ff */
[----:B------:R-:W-:Y:S01]  /*105e0*/  STSM.16.M88.4 [R31], R24 ;  /* 0x000000181f007844 */ /* 0x000fe20000000200 */
[----:B------:R-:W-:Y:S02]  /*105f0*/  F2FP.BF16.F32.PACK_AB R10, R133, R132 ;  /* 0x00000084850a723e */ /* 0x000fe400000010ff */
[----:B------:R-:W-:-:S02]  /*10600*/  F2FP.BF16.F32.PACK_AB R11, R135, R134 ;  /* 0x00000086870b723e */ /* 0x000fc400000010ff */
[----:B------:R-:W-:-:S03]  /*10610*/  PLOP3.LUT P0, PT, PT, PT, UP0, 0x80, 0x0 ;  /* 0x000000000000781c */ /* 0x000fc60003f0f008 */
[----:B------:R2:W-:Y:S01]  /*10620*/  STSM.16.M88.4 [R30], R8 ;  /* 0x000000081e007844 */ /* 0x0005e20000000200 */
[----:B------:R-:W-:Y:S09]  /*10630*/  BAR.SYNC.DEFER_BLOCKING 0x1, 0x180 ;  /* 0x0046000000007b1d */ /* 0x000ff20000010000 */
[----:B------:R-:W3:Y:S01]  /*10640*/  @P0 LDG.E R3, desc[UR50][R28.64] ;  /* 0x000000321c030981 */ /* 0x000ee2000c1e1900 */
[----:B------:R-:W-:Y:S01]  /*10650*/  UISETP.NE.U32.AND UP1, UPT, UR8, URZ, UPT ;  /* 0x0000003f0800728c */ /* 0x000fe2000bf25070 */
[----:B-1----:R-:W-:Y:S01]  /*10660*/  ISETP.NE.AND P1, PT, R40, 0x1, PT ;  /* 0x000000012800780c */ /* 0x002fe20003f25270 */
[----:B------:R-:W-:Y:S01]  /*10670*/  ULDC UR10, c[0x0][0xa88] ;  /* 0x0002a200000a7ab9 */ /* 0x000fe20000000800 */
[----:B------:R-:W-:Y:S01]  /*10680*/  UMOV UR4, URZ ;  /* 0x0000003f00047c82 */ /* 0x000fe20008000000 */
[----:B------:R-:W-:-:S06]  /*10690*/  UISETP.NE.AND.EX UP1, UPT, UR9, URZ, UPT, UP1 ;  /* 0x0000003f0900728c */ /* 0x000fcc000bf25310 */
[----:B------:R-:W-:-:S04]  /*106a0*/  PLOP3.LUT P2, PT, PT, PT, UP1, 0x80, 0x0 ;  /* 0x000000000000781c */ /* 0x000fc80003f4f018 */
[----:B0-----:R-:W0:Y:S01]  /*106b0*/  @P1 LDC R5, c[0x0][0xbec] ;  /* 0x0002fb00ff051b82 */ /* 0x001e220000000800 */
[----:B------:R-:W-:Y:S02]  /*106c0*/  @UP1 ULDC.64 UR8, c[0x0][0xc08] ;  /* 0x0003020000081ab9 */ /* 0x000fe40000000a00 */
[----:B------:R-:W-:-:S05]  /*106d0*/  @UP1 UIMAD.WIDE UR8, UR40, 0x4, UR8 ;  /* 0x00000004280818a5 */ /* 0x000fca000f8e0208 */
[----:B------:R-:W1:Y:S01]  /*106e0*/  @P1 LDC R6, c[0x0][0xbf0] ;  /* 0x0002fc00ff061b82 */ /* 0x000e620000000800 */
[----:B--2---:R-:W-:Y:S02]  /*106f0*/  IMAD.U32 R8, RZ, RZ, UR8 ;  /* 0x00000008ff087e24 */ /* 0x004fe4000f8e00ff */
[----:B------:R-:W-:Y:S01]  /*10700*/  IMAD.U32 R9, RZ, RZ, UR9 ;  /* 0x00000009ff097e24 */ /* 0x000fe2000f8e00ff */
[----:B---3--:R-:W-:Y:S01]  /*10710*/  @P0 R2UR UR4, R3 ;  /* 0x00000000030402ca */ /* 0x008fe200000e0000 */
[----:B------:R-:W-:-:S06]  /*10720*/  IMAD.U32 R3, RZ, RZ, UR10 ;  /* 0x0000000aff037e24 */ /* 0x000fcc000f8e00ff */
[----:B------:R2:W5:Y:S01]  /*10730*/  @P2 LDG.E R3, desc[UR50][R8.64] ;  /* 0x0000003208032981 */ /* 0x000562000c1e1900 */
[----:B01----:R-:W-:Y:S07]  /*10740*/  @P2 BRA `(.L_x_1151) ;  /* 0x0000000000102947 */ /* 0x003fee0003800000 */
[----:B------:R-:W-:Y:S05]  /*10750*/  @!P0 BRA `(.L_x_1151) ;  /* 0x00000000000c8947 */ /* 0x000fea0003800000 */
[----:B------:R-:W3:Y:S04]  /*10760*/  LDG.E R4, desc[UR50][R28.64] ;  /* 0x000000321c047981 */ /* 0x000ee8000c1e1900 */
[----:B-----5:R-:W3:Y:S02]  /*10770*/  LDG.E R3, desc[UR50][R28.64+0x4] ;  /* 0x000004321c037981 */ /* 0x020ee4000c1e1900 */
[----:B---3--:R-:W-:-:S07]  /*10780*/  IMAD.IADD R3, R3, 0x1, -R4 ;  /* 0x0000000103037824 */ /* 0x008fce00078e0a04 */
.L_x_1151:
[----:B--2---:R-:W-:Y:S01]  /*10790*/  VIADD R8, R136, UR39 ;  /* 0x0000002788087c36 */ /* 0x004fe20008000000 */
[----:B------:R-:W-:Y:S01]  /*107a0*/  USHF.R.S32.HI UR9, URZ, 0x1f, UR4 ;  /* 0x0000001f3f097899 */ /* 0x000fe20008011404 */
[----:B-----5:R-:W-:Y:S01]  /*107b0*/  IMAD R41, R3, R40, RZ ;  /* 0x0000002803297224 */ /* 0x020fe200078e02ff */
[----:B------:R-:W-:Y:S01]  /*107c0*/  USHF.R.S32.HI UR16, URZ, 0x1f, UR41 ;  /* 0x0000001f3f107899 */ /* 0x000fe20008011429 */
[----:B------:R-:W-:Y:S01]  /*107d0*/  @P1 IMAD.HI.U32 R5, R8, R5, RZ ;  /* 0x0000000508051227 */ /* 0x000fe200078e00ff */
[----:B------:R-:W-:Y:S01]  /*107e0*/  ULDC.64 UR14, c[0x0][0xb90] ;  /* 0x0002e400000e7ab9 */ /* 0x000fe20000000a00 */
[----:B------:R-:W-:Y:S01]  /*107f0*/  UMOV UR8, UR4 ;  /* 0x0000000400087c82 */ /* 0x000fe20008000000 */
[----:B------:R-:W-:Y:S01]  /*10800*/  UIMAD UR12, UR16, UR14, URZ ;  /* 0x0000000e100c72a4 */ /* 0x000fe2000f8e023f */
[----:B------:R-:W-:Y:S01]  /*10810*/  IMAD.MOV.U32 R4, RZ, RZ, R8 ;  /* 0x000000ffff047224 */ /* 0x000fe200078e0008 */
[----:B------:R-:W-:Y:S01]  /*10820*/  UIMAD.WIDE.U32 UR10, UR41, UR14, UR8 ;  /* 0x0000000e290a72a5 */ /* 0x000fe2000f8e0008 */
[----:B------:R-:W-:Y:S01]  /*10830*/  @P1 SHF.R.U32.HI R4, RZ, R6, R5 ;  /* 0x00000006ff041219 */ /* 0x000fe20000011605 */
[----:B------:R-:W-:Y:S01]  /*10840*/  USHF.R.S32.HI UR8, URZ, 0x1f, UR40 ;  /* 0x0000001f3f087899 */ /* 0x000fe20008011428 */
[----:B------:R-:W-:Y:S01]  /*10850*/  IMAD R5, R141, 0x20, R137 ;  /* 0x000000208d057824 */ /* 0x000fe200078e0289 */
[----:B------:R-:W-:Y:S01]  /*10860*/  UIMAD UR12, UR41, UR15, UR12 ;  /* 0x0000000f290c72a4 */ /* 0x000fe2000f8e020c */
[--C-:B------:R-:W-:Y:S01]  /*10870*/  SHF.R.S32.HI R6, RZ, 0x1f, R4.reuse ;  /* 0x0000001fff067819 */ /* 0x100fe20000011404 */
[----:B------:R-:W-:Y:S01]  /*10880*/  USEL UR18, UR8, URZ, !UP0 ;  /* 0x0000003f08127287 */ /* 0x000fe2000c000000 */
[----:B------:R-:W-:Y:S01]  /*10890*/  IMAD.MOV R7, RZ, RZ, -R4 ;  /* 0x000000ffff077224 */ /* 0x000fe200078e0a04 */
[----:B------:R-:W-:Y:S01]  /*108a0*/  ULDC.64 UR14, c[0x0][0xb98] ;  /* 0x0002e600000e7ab9 */ /* 0x000fe20000000a00 */
[----:B------:R-:W-:Y:S01]  /*108b0*/  USEL UR17, UR40, URZ, !UP0 ;  /* 0x0000003f28117287 */ /* 0x000fe2000c000000 */
[----:B------:R-:W-:Y:S01]  /*108c0*/  IMAD.WIDE R20, R5, 0x2, R20 ;  /* 0x0000000205147825 */ /* 0x000fe200078e0214 */
[----:B------:R-:W-:-:S02]  /*108d0*/  UIMAD UR8, UR18, UR14, URZ ;  /* 0x0000000e120872a4 */ /* 0x000fc4000f8e023f */
[----:B------:R-:W-:Y:S01]  /*108e0*/  UIADD3 UR11, UR11, UR12, URZ ;  /* 0x0000000c0b0b7290 */ /* 0x000fe2000fffe03f */
[----:B------:R-:W-:Y:S01]  /*108f0*/  IMAD R7, R40, R7, R8 ;  /* 0x0000000728077224 */ /* 0x000fe200078e0208 */
[----:B------:R-:W-:Y:S01]  /*10900*/  UIMAD UR8, UR17, UR15, UR8 ;  /* 0x0000000f110872a4 */ /* 0x000fe2000f8e0208 */
[C---:B------:R-:W-:Y:S01]  /*10910*/  IADD3 R9, P2, R20.reuse, 0x1800, RZ ;  /* 0x0000180014097810 */ /* 0x040fe20007f5e0ff */
[----:B------:R-:W-:Y:S01]  /*10920*/  UIMAD.WIDE.U32 UR10, UR17, UR14, UR10 ;  /* 0x0000000e110a72a5 */ /* 0x000fe2000f8e000a */
[----:B------:R-:W-:Y:S01]  /*10930*/  IADD3 R25, P6, R20, 0x3000, RZ ;  /* 0x0000300014197810 */ /* 0x000fe20007fde0ff */
[----:B------:R-:W-:Y:S01]  /*10940*/  ULDC.64 UR12, c[0x0][0xb88] ;  /* 0x0002e200000c7ab9 */ /* 0x000fe20000000a00 */
[----:B------:R-:W-:Y:S01]  /*10950*/  SHF.R.S32.HI R5, RZ, 0x1f, R7 ;  /* 0x0000001fff057819 */ /* 0x000fe20000011407 */
[----:B------:R-:W-:Y:S01]  /*10960*/  IMAD.U32 R11, RZ, RZ, UR8 ;  /* 0x00000008ff0b7e24 */ /* 0x000fe2000f8e00ff */
[----:B------:R-:W-:Y:S02]  /*10970*/  LOP3.LUT R8, R9, 0x180, RZ, 0xc0, !PT ;  /* 0x0000018009087812 */ /* 0x000fe400078ec0ff */
[----:B------:R-:W-:Y:S01]  /*10980*/  IADD3 R4, P0, R4, UR10, RZ ;  /* 0x0000000a04047c10 */ /* 0x000fe2000ff1e0ff */
[----:B------:R-:W-:Y:S01]  /*10990*/  IMAD R10, R5, UR12, RZ ;  /* 0x0000000c050a7c24 */ /* 0x000fe2000f8e02ff */
[----:B------:R-:W-:-:S02]  /*109a0*/  SHF.R.U64 R8, R8, 0x3, RZ ;  /* 0x0000000308087819 */ /* 0x000fc400000012ff */
[----:B------:R-:W-:Y:S01]  /*109b0*/  IADD3.X R5, R6, UR11, R11, P0, !PT ;  /* 0x0000000b06057c10 */ /* 0x000fe200087fe40b */
[----:B------:R-:W-:Y:S01]  /*109c0*/  ULDC.64 UR10, c[0x0][0xb50] ;  /* 0x0002d400000a7ab9 */ /* 0x000fe20000000a00 */
[----:B------:R-:W-:Y:S01]  /*109d0*/  LOP3.LUT R6, R8, R9, RZ, 0x3c, !PT ;  /* 0x0000000908067212 */ /* 0x000fe200078e3cff */
[C---:B------:R-:W-:Y:S01]  /*109e0*/  IMAD R9, R7.reuse, UR13, R10 ;  /* 0x0000000d07097c24 */ /* 0x040fe2000f8e020a */
[C---:B------:R-:W-:Y:S01]  /*109f0*/  IADD3 R13, P5, R20.reuse, 0x4800, RZ ;  /* 0x00004800140d7810 */ /* 0x040fe20007fbe0ff */
[----:B------:R-:W-:Y:S01]  /*10a00*/  IMAD.WIDE.U32 R4, R7, UR12, R4 ;  /* 0x0000000c07047c25 */ /* 0x000fe2000f8e0004 */
[----:B------:R-:W-:Y:S01]  /*10a10*/  ULDC.64 UR12, c[0x0][0xaa0] ;  /* 0x0002a800000c7ab9 */ /* 0x000fe20000000a00 */
[----:B------:R-:W-:Y:S02]  /*10a20*/  IADD3 R33, P4, R20, 0x6000, RZ ;  /* 0x0000600014217810 */ /* 0x000fe40007f9e0ff */
[----:B------:R-:W-:Y:S01]  /*10a30*/  IMAD.IADD R5, R5, 0x1, R9 ;  /* 0x0000000105057824 */ /* 0x000fe200078e0209 */
[----:B------:R-:W-:Y:S01]  /*10a40*/  LEA R8, P0, R4, UR10, 0x2 ;  /* 0x0000000a04087c11 */ /* 0x000fe2000f8010ff */
[----:B------:R-:W-:Y:S01]  /*10a50*/  VIADD R10, R144, UR39 ;  /* 0x00000027900a7c36 */ /* 0x000fe20008000000 */
[----:B------:R-:W-:Y:S01]  /*10a60*/  LOP3.LUT R24, R25, 0x180, RZ, 0xc0, !PT ;  /* 0x0000018019187812 */ /* 0x000fe200078ec0ff */
[----:B------:R-:W-:Y:S01]  /*10a70*/  IMAD.X R7, RZ, RZ, R21, P2 ;  /* 0x000000ffff077224 */ /* 0x000fe200010e0615 */
[----:B------:R-:W-:Y:S01]  /*10a80*/  LEA.HI.X R9, R4, UR11, R5, 0x2, P0 ;  /* 0x0000000b04097c11 */ /* 0x000fe200080f1405 */
[----:B------:R-:W-:Y:S01]  /*10a90*/  SHFL.IDX PT, R36, R8, RZ, 0x1c1f ;  /* 0x001c1fff08247589 */ /* 0x000fe200000e0000 */
[----:B------:R-:W-:Y:S01]  /*10aa0*/  LOP3.LUT P0, RZ, R142, 0x3, RZ, 0xc0, !PT ;  /* 0x000000038eff7812 */ /* 0x000fe2000780c0ff */
[----:B------:R-:W-:Y:S01]  /*10ab0*/  VIADD R3, R10, 0x8 ;  /* 0x000000080a037836 */ /* 0x000fe20000000000 */
[----:B------:R-:W-:Y:S01]  /*10ac0*/  IADD3 R4, P3, R20, 0x7800, RZ ;  /* 0x0000780014047810 */ /* 0x000fe20007f7e0ff */
[----:B------:R-:W0:Y:S01]  /*10ad0*/  SHFL.IDX PT, R37, R9, RZ, 0x1c1f ;  /* 0x001c1fff09257589 */ /* 0x000e2200000e0000 */
[----:B------:R-:W-:-:S02]  /*10ae0*/  ISETP.GE.OR P2, PT, R10, R41, P0 ;  /* 0x000000290a00720c */ /* 0x000fc40000746670 */
[----:B------:R-:W-:Y:S01]  /*10af0*/  ISETP.GE.OR P0, PT, R3, R41, P0 ;  /* 0x000000290300720c */ /* 0x000fe20000706670 */
[----:B------:R-:W-:Y:S01]  /*10b00*/  SHFL.IDX PT, R38, R8, 0x1, 0x1c1f ;  /* 0x003c1f0008267f89 */ /* 0x000fe200000e0000 */
[----:B------:R-:W-:Y:S01]  /*10b10*/  LOP3.LUT R3, R4, 0x180, RZ, 0xc0, !PT ;  /* 0x0000018004037812 */ /* 0x000fe200078ec0ff */
[----:B------:R-:W-:Y:S01]  /*10b20*/  UIMAD UR10, UR9, UR12, URZ ;  /* 0x0000000c090a72a4 */ /* 0x000fe2000f8e023f */
[----:B------:R-:W-:Y:S01]  /*10b30*/  LOP3.LUT R5, R20, 0x180, RZ, 0xc0, !PT ;  /* 0x0000018014057812 */ /* 0x000fe200078ec0ff */
[----:B------:R-:W1:Y:S01]  /*10b40*/  SHFL.IDX PT, R39, R9, 0x1, 0x1c1f ;  /* 0x003c1f0009277f89 */ /* 0x000e6200000e0000 */
[----:B------:R-:W-:Y:S01]  /*10b50*/  SHF.R.U64 R3, R3, 0x3, RZ ;  /* 0x0000000303037819 */ /* 0x000fe200000012ff */
[----:B------:R-:W-:Y:S01]  /*10b60*/  IMAD.X R29, RZ, RZ, R21, P3 ;  /* 0x000000ffff1d7224 */ /* 0x000fe200018e0615 */
[----:B------:R-:W-:Y:S02]  /*10b70*/  SHF.R.U64 R5, R5, 0x3, RZ ;  /* 0x0000000305057819 */ /* 0x000fe400000012ff */
[----:B------:R-:W-:-:S02]  /*10b80*/  LOP3.LUT R28, R3, R4, RZ, 0x3c, !PT ;  /* 0x00000004031c7212 */ /* 0x000fc400078e3cff */
[----:B------:R-:W2:Y:S01]  /*10b90*/  @P1 LDC R3, c[0x0][0xbec] ;  /* 0x0002fb00ff031b82 */ /* 0x000ea20000000800 */
[----:B------:R-:W-:Y:S02]  /*10ba0*/  LOP3.LUT R20, R5, R20, RZ, 0x3c, !PT ;  /* 0x0000001405147212 */ /* 0x000fe400078e3cff */
[----:B------:R-:W-:Y:S02]  /*10bb0*/  LOP3.LUT R12, R13, 0x180, RZ, 0xc0, !PT ;  /* 0x000001800d0c7812 */ /* 0x000fe400078ec0ff */
[----:B------:R-:W-:Y:S02]  /*10bc0*/  LOP3.LUT R32, R33, 0x180, RZ, 0xc0, !PT ;  /* 0x0000018021207812 */ /* 0x000fe400078ec0ff */
[----:B------:R-:W-:Y:S01]  /*10bd0*/  SHF.R.U64 R24, R24, 0x3, RZ ;  /* 0x0000000318187819 */ /* 0x000fe200000012ff */
[----:B0-----:R0:W-:Y:S01]  /*10be0*/  @!P2 ST.E desc[UR50][R36.64], R2 ;  /* 0x000000022400a985 */ /* 0x0011e2000c101932 */
[----:B------:R-:W-:Y:S01]  /*10bf0*/  UIMAD.WIDE.U32 UR8, UR4, UR12, URZ ;  /* 0x0000000c040872a5 */ /* 0x000fe2000f8e003f */
[----:B------:R-:W-:Y:S01]  /*10c00*/  SHF.R.U64 R12, R12, 0x3, RZ ;  /* 0x000000030c0c7819 */ /* 0x000fe200000012ff */
[----:B------:R-:W-:Y:S01]  /*10c10*/  UIMAD UR10, UR4, UR13, UR10 ;  /* 0x0000000d040a72a4 */ /* 0x000fe2000f8e020a */
[----:B------:R-:W-:-:S02]  /*10c20*/  SHF.R.U64 R32, R32, 0x3, RZ ;  /* 0x0000000320207819 */ /* 0x000fc400000012ff */
[----:B------:R-:W-:Y:S01]  /*10c30*/  ULDC.64 UR12, c[0x0][0xae8] ;  /* 0x0002ba00000c7ab9 */ /* 0x000fe20000000a00 */
[----:B------:R-:W-:Y:S01]  /*10c40*/  LOP3.LUT R24, R24, R25, RZ, 0x3c, !PT ;  /* 0x0000001918187212 */ /* 0x000fe200078e3cff */
[----:B-1----:R1:W-:Y:S01]  /*10c50*/  @!P0 ST.E desc[UR50][R38.64], R0 ;  /* 0x0000000026008985 */ /* 0x0023e2000c101932 */
[----:B0-----:R-:W0:Y:S03]  /*10c60*/  @P1 LDC R37, c[0x0][0xbf0] ;  /* 0x0002fc00ff251b82 */ /* 0x001e260000000800 */
[----:B------:R3:W5:Y:S01]  /*10c70*/  LD.E.128 R8, desc[UR50][R20.64] ;  /* 0x0000003214087980 */ /* 0x000762000c101d00 */
[----:B------:R-:W-:Y:S01]  /*10c80*/  UIADD3 UR9, UR9, UR10, URZ ;  /* 0x0000000a09097290 */ /* 0x000fe2000fffe03f */
[----:B------:R-:W-:Y:S01]  /*10c90*/  LOP3.LUT R12, R12, R13, RZ, 0x3c, !PT ;  /* 0x0000000d0c0c7212 */ /* 0x000fe200078e3cff */
[----:B------:R-:W-:Y:S01]  /*10ca0*/  UIMAD UR4, UR16, UR12, URZ ;  /* 0x0000000c100472a4 */ /* 0x000fe2000f8e023f */
[----:B------:R-:W-:Y:S01]  /*10cb0*/  LOP3.LUT R32, R32, R33, RZ, 0x3c, !PT ;  /* 0x0000002120207212 */ /* 0x000fe200078e3cff */
[----:B------:R-:W-:-:S02]  /*10cc0*/  IMAD.X R25, RZ, RZ, R21, P6 ;  /* 0x000000ffff197224 */ /* 0x000fc400030e0615 */
[----:B-1----:R-:W-:Y:S01]  /*10cd0*/  IMAD R0, R140, 0x60, R141 ;  /* 0x000000608c007824 */ /* 0x002fe200078e028d */
[----:B------:R-:W-:Y:S01]  /*10ce0*/  UIMAD UR4, UR41, UR13, UR4 ;  /* 0x0000000d290472a4 */ /* 0x000fe2000f8e0204 */
[--C-:B------:R-:W-:Y:S01]  /*10cf0*/  IMAD.X R13, RZ, RZ, R21.reuse, P5 ;  /* 0x000000ffff0d7224 */ /* 0x100fe200028e0615 */
[----:B------:R-:W-:Y:S01]  /*10d00*/  ULDC.64 UR10, c[0x0][0xaf0] ;  /* 0x0002bc00000a7ab9 */ /* 0x000fe20000000a00 */
[----:B---3--:R-:W-:Y:S01]  /*10d10*/  VIADD R20, R0, UR39 ;  /* 0x0000002700147c36 */ /* 0x008fe20008000000 */
[----:B------:R-:W-:Y:S01]  /*10d20*/  UIMAD.WIDE.U32 UR8, UR41, UR12, UR8 ;  /* 0x0000000c290872a5 */ /* 0x000fe2000f8e0008 */
[----:B------:R-:W-:Y:S01]  /*10d30*/  IMAD.X R33, RZ, RZ, R21, P4 ;  /* 0x000000ffff217224 */ /* 0x000fe200020e0615 */
[----:B------:R-:W5:Y:S01]  /*10d40*/  LD.E.128 R4, desc[UR50][R6.64] ;  /* 0x0000003206047980 */ /* 0x000f62000c101d00 */
[----:B--2---:R-:W-:Y:S01]  /*10d50*/  @P1 IMAD.HI.U32 R0, R20, R3, RZ ;  /* 0x0000000314001227 */ /* 0x004fe200078e00ff */
[----:B------:R-:W-:Y:S02]  /*10d60*/  UIADD3 UR9, UR9, UR4, URZ ;  /* 0x0000000409097290 */ /* 0x000fe4000fffe03f */
[----:B------:R-:W5:Y:S01]  /*10d70*/  LD.E.128 R24, desc[UR50][R24.64] ;  /* 0x0000003218187980 */ /* 0x000f62000c101d00 */
[----:B------:R-:W-:Y:S01]  /*10d80*/  IMAD.MOV.U32 R21, RZ, RZ, R20 ;  /* 0x000000ffff157224 */ /* 0x000fe200078e0014 */
[----:B------:R-:W-:-:S02]  /*10d90*/  UIMAD UR4, UR18, UR10, URZ ;  /* 0x0000000a120472a4 */ /* 0x000fc4000f8e023f */
[----:B------:R-:W5:Y:S01]  /*10da0*/  LD.E.128 R12, desc[UR50][R12.64] ;  /* 0x000000320c0c7980 */ /* 0x000f62000c101d00 */
[----:B0-----:R-:W-:Y:S01]  /*10db0*/  @P1 SHF.R.U32.HI R21, RZ, R37, R0 ;  /* 0x00000025ff151219 */ /* 0x001fe20000011600 */
[----:B------:R-:W-:Y:S02]  /*10dc0*/  UIMAD UR4, UR17, UR11, UR4 ;  /* 0x0000000b110472a4 */ /* 0x000fe4000f8e0204 */
[----:B------:R-:W-:Y:S01]  /*10dd0*/  UIMAD.WIDE.U32 UR8, UR17, UR10, UR8 ;  /* 0x0000000a110872a5 */ /* 0x000fe2000f8e0008 */
[--C-:B------:R-:W-:Y:S01]  /*10de0*/  SHF.R.S32.HI R0, RZ, 0x1f, R21.reuse ;  /* 0x0000001fff007819 */ /* 0x100fe20000011415 */
[----:B------:R-:W-:Y:S01]  /*10df0*/  IMAD.MOV R37, RZ, RZ, -R21 ;  /* 0x000000ffff257224 */ /* 0x000fe200078e0a15 */
[----:B------:R-:W-:Y:S01]  /*10e00*/  ULDC.64 UR10, c[0x0][0xae0] ;  /* 0x0002b800000a7ab9 */ /* 0x000fe20000000a00 */
[----:B------:R-:W-:Y:S01]  /*10e10*/  UIADD3 UR4, UR9, UR4, URZ ;  /* 0x0000000409047290 */ /* 0x000fe2000fffe03f */
[----:B------:R-:W5:Y:S01]  /*10e20*/  LD.E.128 R32, desc[UR50][R32.64] ;  /* 0x0000003220207980 */ /* 0x000f62000c101d00 */
[----:B------:R-:W-:-:S02]  /*10e30*/  IMAD R0, R0, UR10, RZ ;  /* 0x0000000a00007c24 */ /* 0x000fc4000f8e02ff */
[----:B------:R-:W-:Y:S01]  /*10e40*/  IMAD R37, R40, R37, R20 ;  /* 0x0000002528257224 */ /* 0x000fe200078e0214 */
[----:B------:R-:W5:Y:S01]  /*10e50*/  LD.E.128 R28, desc[UR50][R28.64] ;  /* 0x000000321c1c7980 */ /* 0x000f62000c101d00 */
[----:B------:R-:W-:Y:S02]  /*10e60*/  IMAD R39, R21, UR11, R0 ;  /* 0x0000000b15277c24 */ /* 0x000fe4000f8e0200 */
[----:B------:R-:W-:Y:S01]  /*10e70*/  IMAD.U32 R3, RZ, RZ, UR9 ;  /* 0x00000009ff037e24 */ /* 0x000fe2000f8e00ff */
[----:B------:R-:W-:Y:S01]  /*10e80*/  SHF.R.S32.HI R0, RZ, 0x1f, R37 ;  /* 0x0000001fff007819 */ /* 0x000fe20000011425 */
[----:B------:R-:W-:Y:S01]  /*10e90*/  IMAD.U32 R2, RZ, RZ, UR8 ;  /* 0x00000008ff027e24 */ /* 0x000fe2000f8e00ff */
[----:B------:R-:W-:Y:S01]  /*10ea0*/  ULDC.64 UR8, c[0x0][0xad8] ;  /* 0x0002b60000087ab9 */ /* 0x000fe20000000a00 */
[----:B------:R-:W-:Y:S01]  /*10eb0*/  IMAD.U32 R3, RZ, RZ, UR4 ;  /* 0x00000004ff037e24 */ /* 0x000fe2000f8e00ff */
[----:B------:R-:W-:Y:S01]  /*10ec0*/  @!PT LDS RZ, [RZ] ;  /* 0x00000000fffff984 */ /* 0x000fe20000000800 */
[----:B------:R-:W-:Y:S01]  /*10ed0*/  @!PT LDS RZ, [RZ] ;  /* 0x00000000fffff984 */ /* 0x000fe20000000800 */
[----:B------:R-:W-:Y:S01]  /*10ee0*/  @!PT LDS RZ, [RZ] ;  /* 0x00000000fffff984 */ /* 0x000fe20000000800 */
[----:B------:R-:W-:Y:S01]  /*10ef0*/  @!PT LDS RZ, [RZ] ;  /* 0x00000000fffff984 */ /* 0x000fe20000000800 */
[----:B------:R0:W-:Y:S06]  /*10f00*/  MEMBAR.ALL.CTA ;  /* 0x0000000000007992 */ /* 0x0001ec0000008000 */
[----:B0-----:R-:W0:Y:S01]  /*10f10*/  FENCE.VIEW.ASYNC.S ;  /* 0x00000000000073c6 */ /* 0x001e220000000000 */
[----:B------:R-:W-:-:S02]  /*10f20*/  IMAD R0, R0, UR8, RZ ;  /* 0x0000000800007c24 */ /* 0x000fc4000f8e02ff */
[----:B------:R-:W-:-:S04]  /*10f30*/  IMAD.WIDE.U32 R2, R21, UR10, R2 ;  /* 0x0000000a15027c25 */ /* 0x000fc8000f8e0002 */
[----:B------:R-:W-:Y:S02]  /*10f40*/  IMAD.IADD R3, R3, 0x1, R39 ;  /* 0x0000000103037824 */ /* 0x000fe400078e0227 */
[----:B------:R-:W-:Y:S02]  /*10f50*/  IMAD R21, R37, UR9, R0 ;  /* 0x0000000925157c24 */ /* 0x000fe4000f8e0200 */
[----:B------:R-:W-:Y:S01]  /*10f60*/  VIADD R0, R141, UR39 ;  /* 0x000000278d007c36 */ /* 0x000fe20008000000 */
[----:B------:R-:W-:Y:S01]  /*10f70*/  UIADD3 UR4, UR42, 0x2d820, URZ ;  /* 0x0002d8202a047890 */ /* 0x000fe2000fffe03f */
[----:B------:R-:W-:Y:S01]  /*10f80*/  IMAD.WIDE.U32 R2, R37, UR8, R2 ;  /* 0x0000000825027c25 */ /* 0x000fe2000f8e0002 */
[----:B------:R-:W-:Y:S02]  /*10f90*/  ULDC.64 UR8, c[0x0][0xa80] ;  /* 0x0002a00000087ab9 */ /* 0x000fe40000000a00 */
[----:B------:R-:W-:Y:S01]  /*10fa0*/  ISETP.GE.AND P0, PT, R0, R41, PT ;  /* 0x000000290000720c */ /* 0x000fe20003f06270 */
[----:B------:R-:W-:Y:S01]  /*10fb0*/  IMAD.IADD R3, R3, 0x1, R21 ;  /* 0x0000000103037824 */ /* 0x000fe200078e0215 */
[----:B------:R-:W-:Y:S01]  /*10fc0*/  LEA R40, P1, R2, UR8, 0x1 ;  /* 0x0000000802287c11 */ /* 0x000fe2000f8208ff */
[----:B------:R-:W-:-:S03]  /*10fd0*/  UPRMT UR4, URZ, 0x654, UR4 ;  /* 0x000006543f047896 */ /* 0x000fc60008000004 */
[----:B------:R-:W-:Y:S01]  /*10fe0*/  LEA.HI.X R42, R2, UR9, R3, 0x1, P1 ;  /* 0x00000009022a7c11 */ /* 0x000fe200088f0c03 */
[----:B0-----:R0:W1:Y:S01]  /*10ff0*/  SHFL.IDX PT, R20, R40, RZ, 0x1c1f ;  /* 0x001c1fff28147589 */ /* 0x00106200000e0000 */
        /* <DEDUP_REMOVED lines=13> */
[----:B-----5:R3:W-:Y:S04]  /*110d0*/  @!P0 ST.E.128 desc[UR50][R2.64], R8 ;  /* 0x0000000802008985 */ /* 0x0207e8000c101d32 */
[----:B------:R3:W-:Y:S04]  /*110e0*/  @!P1 ST.E.128 desc[UR50][R36.64], R24 ;  /* 0x0000001824009985 */ /* 0x0007e8000c101d32 */
[----:B------:R3:W-:Y:S02]  /*110f0*/  @!P2 ST.E.128 desc[UR50][R38.64], R32 ;  /* 0x000000202600a985 */ /* 0x0007e4000c101d32 */
.L_x_1153:
[----:B------:R-:W-:Y:S05]  /*11100*/  BSYNC B1 ;  /* 0x0000000000017941 */ /* 0x000fea0003800000 */
.L_x_1152:
        /* <DEDUP_REMOVED lines=8> */
[C---:B0-----:R-:W-:Y:S02]  /*11190*/  @!P2 LEA R10, P0, R138.reuse, R8, 0x1 ;  /* 0x000000088a0aa211 */ /* 0x041fe400078008ff */
[----:B----4-:R-:W-:Y:S02]  /*111a0*/  @!P1 IMAD.WIDE R2, R137, 0x2, R8 ;  /* 0x0000000289029825 */ /* 0x010fe400078e0208 */
[----:B------:R-:W-:Y:S02]  /*111b0*/  @!P2 LEA.HI.X R11, R138, R9, R147, 0x1, P0 ;  /* 0x000000098a0ba211 */ /* 0x000fe400000f0c93 */
[----:B------:R-:W-:Y:S01]  /*111c0*/  ISETP.GE.AND P0, PT, R139, UR4, PT ;  /* 0x000000048b007c0c */ /* 0x000fe2000bf06270 */
[----:B------:R3:W-:Y:S04]  /*111d0*/  @!P1 ST.E.128 desc[UR50][R2.64], R4 ;  /* 0x0000000402009985 */ /* 0x0007e8000c101d32 */
[----:B------:R3:W-:Y:S08]  /*111e0*/  @!P2 ST.E.128 desc[UR50][R10.64], R12 ;  /* 0x0000000c0a00a985 */ /* 0x0007f0000c101d32 */
[----:B------:R-:W-:Y:S05]  /*111f0*/  @P0 BRA `(.L_x_1154) ;  /* 0x0000000800880947 */ /* 0x000fea0003800000 */
[----:B---3--:R-:W-:-:S04]  /*11200*/  LEA R2, P0, R139, R8, 0x1 ;  /* 0x000000088b027211 */ /* 0x008fc800078008ff */
[----:B------:R-:W-:-:S05]  /*11210*/  LEA.HI.X R3, R139, R9, R146, 0x1, P0 ;  /* 0x000000098b037211 */ /* 0x000fca00000f0c92 */
[----:B------:R0:W-:Y:S01]  /*11220*/  ST.E.128 desc[UR50][R2.64], R28 ;  /* 0x0000001c02007985 */ /* 0x0001e2000c101d32 */
[----:B------:R-:W-:Y:S05]  /*11230*/  BRA `(.L_x_1154) ;  /* 0x0000000800787947 */ /* 0x000fea0003800000 */
.L_x_1150:
[----:B------:R-:W-:Y:S01]  /*11240*/  ULDC.64 UR8, c[0x0][0xc00] ;  /* 0x0003000000087ab9 */ /* 0x000fe20000000a00 */
[----:B------:R-:W-:Y:S01]  /*11250*/  ULDC UR4, c[0x0][0xa88] ;  /* 0x0002a20000047ab9 */ /* 0x000fe20000000800 */
[----:B------:R-:W-:Y:S01]  /*11260*/  UISETP.NE.U32.AND UP0, UPT, UR8, URZ, UPT ;  /* 0x0000003f0800728c */ /* 0x000fe2000bf05070 */
[----:B------:R-:W0:Y:S03]  /*11270*/  LDC R11, c[0x0][0xbe8] ;  /* 0x0002fa00ff0b7b82 */ /* 0x000e260000000800 */
[----:B------:R-:W-:-:S03]  /*11280*/  UISETP.NE.AND.EX UP0, UPT, UR9, URZ, UPT, UP0 ;  /* 0x0000003f0900728c */ /* 0x000fc6000bf05300 */
[----:B------:R-:W-:Y:S02]  /*11290*/  ULDC.64 UR8, c[0x0][0xc00] ;  /* 0x0003000000087ab9 */ /* 0x000fe40000000a00 */
[----:B------:R-:W-:Y:S01]  /*112a0*/  UIMAD.WIDE UR8, UR40, 0x4, UR8 ;  /* 0x00000004280878a5 */ /* 0x000fe2000f8e0208 */
[----:B------:R-:W-:-:S05]  /*112b0*/  PLOP3.LUT P2, PT, PT, PT, UP0, 0x80, 0x0 ;  /* 0x000000000000781c */ /* 0x000fca0003f4f008 */
[----:B------:R-:W-:Y:S02]  /*112c0*/  IMAD.U32 R2, RZ, RZ, UR8 ;  /* 0x00000008ff027e24 */ /* 0x000fe4000f8e00ff */
[----:B------:R-:W-:Y:S01]  /*112d0*/  IMAD.U32 R3, RZ, RZ, UR9 ;  /* 0x00000009ff037e24 */ /* 0x000fe2000f8e00ff */
[----:B------:R-:W-:Y:S02]  /*112e0*/  ULDC.64 UR8, c[0x0][0xc08] ;  /* 0x0003020000087ab9 */ /* 0x000fe40000000a00 */
[----:B------:R-:W-:Y:S01]  /*112f0*/  UISETP.NE.U32.AND UP1, UPT, UR8, URZ, UPT ;  /* 0x0000003f0800728c */ /* 0x000fe2000bf25070 */
[----:B------:R-:W-:Y:S02]  /*11300*/  IMAD.U32 R0, RZ, RZ, UR4 ;  /* 0x00000004ff007e24 */ /* 0x000fe4000f8e00ff */
[----:B------:R-:W2:Y:S01]  /*11310*/  @P2 LDG.E R6, desc[UR50][R2.64] ;  /* 0x0000003202062981 */ /* 0x000ea2000c1e1900 */
[----:B------:R-:W-:-:S06]  /*11320*/  UISETP.NE.AND.EX UP1, UPT, UR9, URZ, UPT, UP1 ;  /* 0x0000003f0900728c */ /* 0x000fcc000bf25310 */
[----:B------:R-:W-:-:S05]  /*11330*/  PLOP3.LUT P3, PT, PT, PT, UP1, 0x80, 0x0 ;  /* 0x000000000000781c */ /* 0x000fca0003f6f018 */
[----:B------:R-:W-:Y:S02]  /*11340*/  @UP1 ULDC.64 UR8, c[0x0][0xc08] ;  /* 0x0003020000081ab9 */ /* 0x000fe40000000a00 */
[----:B------:R-:W-:-:S06]  /*11350*/  @UP1 UIMAD.WIDE UR8, UR40, 0x4, UR8 ;  /* 0x00000004280818a5 */ /* 0x000fcc000f8e0208 */
[----:B------:R-:W-:Y:S02]  /*11360*/  IMAD.U32 R4, RZ, RZ, UR8 ;  /* 0x00000008ff047e24 */ /* 0x000fe4000f8e00ff */
[----:B------:R-:W-:-:S05]  /*11370*/  IMAD.U32 R5, RZ, RZ, UR9 ;  /* 0x00000009ff057e24 */ /* 0x000fca000f8e00ff */
[----:B------:R1:W5:Y:S01]  /*11380*/  @P3 LDG.E R0, desc[UR50][R4.64] ;  /* 0x0000003204003981 */ /* 0x000362000c1e1900 */
[----:B0-----:R-:W-:Y:S01]  /*11390*/  ISETP.NE.AND P0, PT, R11, 0x1, PT ;  /* 0x000000010b00780c */ /* 0x001fe20003f05270 */
[----:B------:R-:W-:Y:S01]  /*113a0*/  UMOV UR4, URZ ;  /* 0x0000003f00047c82 */ /* 0x000fe20008000000 */
[----:B------:R-:W-:Y:S01]  /*113b0*/  USHF.R.S32.HI UR13, URZ, 0x1f, UR41 ;  /* 0x0000001f3f0d7899 */ /* 0x000fe20008011429 */
[----:B------:R-:W-:-:S10]  /*113c0*/  ISETP.GE.AND P1, PT, R148, 0xc0, PT ;  /* 0x000000c09400780c */ /* 0x000fd40003f26270 */
[----:B------:R-:W0:Y:S01]  /*113d0*/  @P0 LDC R9, c[0x0][0xbec] ;  /* 0x0002fb00ff090b82 */ /* 0x000e220000000800 */
[----:B--2---:R-:W-:Y:S01]  /*113e0*/  @P2 R2UR UR4, R6 ;  /* 0x00000000060422ca */ /* 0x004fe200000e0000 */
[----:B01----:R-:W-:-:S14]  /*113f0*/  @P3 BRA `(.L_x_1155) ;  /* 0x0000000000103947 */ /* 0x003fdc0003800000 */
[----:B------:R-:W-:Y:S05]  /*11400*/  @!P2 BRA `(.L_x_1155) ;  /* 0x00000000000ca947 */ /* 0x000fea0003800000 */
[----:B------:R-:W2:Y:S04]  /*11410*/  LDG.E R5, desc[UR50][R2.64] ;  /* 0x0000003202057981 */ /* 0x000ea8000c1e1900 */
[----:B-----5:R-:W2:Y:S02]  /*11420*/  LDG.E R0, desc[UR50][R2.64+0x4] ;  /* 0x0000043202007981 */ /* 0x020ea4000c1e1900 */
[----:B--2---:R-:W-:-:S07]  /*11430*/  IMAD.IADD R0, R0, 0x1, -R5 ;  /* 0x0000000100007824 */ /* 0x004fce00078e0a05 */
.L_x_1155:
[----:B------:R-:W-:Y:S01]  /*11440*/  USHF.R.S32.HI UR9, URZ, 0x1f, UR40 ;  /* 0x0000001f3f097899 */ /* 0x000fe20008011428 */
[----:B------:R-:W-:Y:S01]  /*11450*/  BSSY B1, `(.L_x_1156) ;  /* 0x000002e000017945 */ /* 0x000fe20003800000 */
[----:B------:R-:W-:Y:S02]  /*11460*/  USHF.R.S32.HI UR12, URZ, 0x1f, UR4 ;  /* 0x0000001f3f0c7899 */ /* 0x000fe40008011404 */
[----:B------:R-:W-:Y:S02]  /*11470*/  USEL UR8, UR40, URZ, !UP0 ;  /* 0x0000003f28087287 */ /* 0x000fe4000c000000 */
[----:B------:R-:W-:Y:S01]  /*11480*/  USEL UR14, UR9, URZ, !UP0 ;  /* 0x0000003f090e7287 */ /* 0x000fe2000c000000 */
[----:B------:R-:W-:Y:S11]  /*11490*/  @P1 BRA `(.L_x_1157) ;  /* 0x0000000000a41947 */ /* 0x000ff60003800000 */
[----:B------:R-:W0:Y:S01]  /*114a0*/  S2R R3, SR_TID.X ;  /* 0x0000000000037919 */ /* 0x000e220000002100 */
[----:B------:R-:W1:Y:S01]  /*114b0*/  LDC R7, c[0x0][0xbe8] ;  /* 0x0002fa00ff077b82 */ /* 0x000e620000000800 */
[----:B------:R-:W-:Y:S02]  /*114c0*/  IMAD.U32 R4, RZ, RZ, UR39 ;  /* 0x00000027ff047e24 */ /* 0x000fe4000f8e00ff */
[----:B-1---5:R-:W-:-:S03]  /*114d0*/  IMAD R2, R0, R7, RZ ;  /* 0x0000000700027224 */ /* 0x022fc600078e02ff */
[----:B0-----:R-:W-:-:S04]  /*114e0*/  IADD3 R4, R4, -0x80, R3 ;  /* 0xffffff8004047810 */ /* 0x001fc80007ffe003 */
[----:B------:R-:W-:-:S13]  /*114f0*/  ISETP.GE.AND P1, PT, R4, R2, PT ;  /* 0x000000020400720c */ /* 0x000fda0003f26270 */
[----:B------:R-:W-:Y:S05]  /*11500*/  @P1 BRA `(.L_x_1157) ;  /* 0x0000000000881947 */ /* 0x000fea0003800000 */
[----:B------:R-:W-:Y:S01]  /*11510*/  ISETP.NE.AND P1, PT, R7, 0x1, PT ;  /* 0x000000010700780c */ /* 0x000fe20003f25270 */
[----:B------:R-:W-:Y:S01]  /*11520*/  ULDC.64 UR16, c[0x0][0xb90] ;  /* 0x0002e40000107ab9 */ /* 0x000fe20000000a00 */
[----:B------:R-:W-:Y:S01]  /*11530*/  UMOV UR10, UR4 ;  /* 0x00000004000a7c82 */ /* 0x000fe20008000000 */
[----:B------:R-:W-:Y:S01]  /*11540*/  UIMAD UR9, UR13, UR16, URZ ;  /* 0x000000100d0972a4 */ /* 0x000fe2000f8e023f */
[----:B------:R-:W-:Y:S01]  /*11550*/  IMAD.MOV.U32 R2, RZ, RZ, R4 ;  /* 0x000000ffff027224 */ /* 0x000fe200078e0004 */
[----:B------:R-:W-:Y:S02]  /*11560*/  UMOV UR11, UR12 ;  /* 0x0000000c000b7c82 */ /* 0x000fe40008000000 */
[----:B------:R-:W-:Y:S02]  /*11570*/  UIMAD.WIDE.U32 UR10, UR41, UR16, UR10 ;  /* 0x00000010290a72a5 */ /* 0x000fe4000f8e000a */
[----:B------:R-:W-:-:S03]  /*11580*/  UIMAD UR9, UR41, UR17, UR9 ;  /* 0x00000011290972a4 */ /* 0x000fc6000f8e0209 */
[----:B------:R-:W-:Y:S01]  /*11590*/  ULDC.64 UR16, c[0x0][0xb98] ;  /* 0x0002e60000107ab9 */ /* 0x000fe20000000a00 */
[----:B------:R-:W0:Y:S01]  /*115a0*/  @P1 LDC R3, c[0x0][0xbec] ;  /* 0x0002fb00ff031b82 */ /* 0x000e220000000800 */
[----:B------:R-:W-:Y:S02]  /*115b0*/  UIADD3 UR11, UR11, UR9, URZ ;  /* 0x000000090b0b7290 */ /* 0x000fe4000fffe03f */
[----:B------:R-:W-:Y:S02]  /*115c0*/  UIMAD UR9, UR14, UR16, URZ ;  /* 0x000000100e0972a4 */ /* 0x000fe4000f8e023f */
[----:B------:R-:W-:Y:S02]  /*115d0*/  UIMAD.WIDE.U32 UR10, UR8, UR16, UR10 ;  /* 0x00000010080a72a5 */ /* 0x000fe4000f8e000a */
[----:B------:R-:W-:Y:S01]  /*115e0*/  UIMAD UR9, UR8, UR17, UR9 ;  /* 0x00000011080972a4 */ /* 0x000fe2000f8e0209 */
[----:B------:R-:W1:Y:S02]  /*115f0*/  @P1 LDC R6, c[0x0][0xbf0] ;  /* 0x0002fc00ff061b82 */ /* 0x000e640000000800 */
[----:B------:R-:W-:Y:S01]  /*11600*/  ULDC.64 UR16, c[0x0][0xb88] ;  /* 0x0002e20000107ab9 */ /* 0x000fe20000000a00 */
[----:B0-----:R-:W-:-:S05]  /*11610*/  @P1 IMAD.HI.U32 R3, R4, R3, RZ ;  /* 0x0000000304031227 */ /* 0x001fca00078e00ff */
[----:B-1----:R-:W-:Y:S01]  /*11620*/  @P1 SHF.R.U32.HI R2, RZ, R6, R3 ;  /* 0x00000006ff021219 */ /* 0x002fe20000011603 */
[----:B------:R-:W-:-:S03]  /*11630*/  IMAD.U32 R6, RZ, RZ, UR9 ;  /* 0x00000009ff067e24 */ /* 0x000fc6000f8e00ff */
[--C-:B------:R-:W-:Y:S01]  /*11640*/  SHF.R.S32.HI R3, RZ, 0x1f, R2.reuse ;  /* 0x0000001fff037819 */ /* 0x100fe20000011402 */
[----:B------:R-:W-:Y:S01]  /*11650*/  IMAD.MOV R5, RZ, RZ, -R2 ;  /* 0x000000ffff057224 */ /* 0x000fe200078e0a02 */
[----:B------:R-:W-:-:S03]  /*11660*/  IADD3 R2, P1, R2, UR10, RZ ;  /* 0x0000000a02027c10 */ /* 0x000fc6000ff3e0ff */
[----:B------:R-:W-:Y:S01]  /*11670*/  IMAD R5, R7, R5, R4 ;  /* 0x0000000507057224 */ /* 0x000fe200078e0204 */
[----:B------:R-:W-:Y:S01]  /*11680*/  IADD3.X R3, R3, UR11, R6, P1, !PT ;  /* 0x0000000b03037c10 */ /* 0x000fe20008ffe406 */
[----:B------:R-:W-:-:S03]  /*11690*/  ULDC.64 UR10, c[0x0][0xb50] ;  /* 0x0002d400000a7ab9 */ /* 0x000fc60000000a00 */
[----:B------:R-:W-:Y:S01]  /*116a0*/  SHF.R.S32.HI R4, RZ, 0x1f, R5 ;  /* 0x0000001fff047819 */ /* 0x000fe20000011405 */
[----:B------:R-:W-:-:S04]  /*116b0*/  IMAD.WIDE.U32 R2, R5, UR16, R2 ;  /* 0x0000001005027c25 */ /* 0x000fc8000f8e0002 */
[----:B------:R-:W-:-:S04]  /*116c0*/  IMAD R4, R4, UR16, RZ ;  /* 0x0000001004047c24 */ /* 0x000fc8000f8e02ff */
[----:B------:R-:W-:Y:S01]  /*116d0*/  IMAD R7, R5, UR17, R4 ;  /* 0x0000001105077c24 */ /* 0x000fe2000f8e0204 */
[----:B------:R-:W-:-:S03]  /*116e0*/  LEA R4, P1, R2, UR10, 0x2 ;  /* 0x0000000a02047c11 */ /* 0x000fc6000f8210ff */
[----:B------:R-:W-:-:S05]  /*116f0*/  IMAD.IADD R3, R3, 0x1, R7 ;  /* 0x0000000103037824 */ /* 0x000fca00078e0207 */
[----:B------:R-:W-:Y:S01]  /*11700*/  LEA.HI.X R5, R2, UR11, R3, 0x2, P1 ;  /* 0x0000000b02057c11 */ /* 0x000fe200088f1403 */
[----:B------:R-:W-:-:S05]  /*11710*/  IMAD.MOV.U32 R3, RZ, RZ, -0x800000 ;  /* 0xff800000ff037424 */ /* 0x000fca00078e00ff */
[----:B------:R0:W-:Y:S02]  /*11720*/  STG.E desc[UR50][R4.64], R3 ;  /* 0x0000000304007986 */ /* 0x0001e4000c101932 */
.L_x_1157:
[----:B------:R-:W-:Y:S05]  /*11730*/  BSYNC B1 ;  /* 0x0000000000017941 */ /* 0x000fea0003800000 */
.L_x_1156:
[----:B0-----:R-:W0:Y:S01]  /*11740*/  @P0 LDC R3, c[0x0][0xbf0] ;  /* 0x0002fc00ff030b82 */ /* 0x001e220000000800 */
[----:B------:R-:W-:Y:S01]  /*11750*/  ULDC.64 UR16, c[0x0][0xaa0] ;  /* 0x0002a80000107ab9 */ /* 0x000fe20000000a00 */
[----:B------:R-:W-:Y:S01]  /*11760*/  IMAD R2, R140, 0x60, R141 ;  /* 0x000000608c027824 */ /* 0x000fe200078e028d */
[----:B------:R-:W-:Y:S01]  /*11770*/  UIMAD UR9, UR12, UR16, URZ ;  /* 0x000000100c0972a4 */ /* 0x000fe2000f8e023f */
[----:B------:R-:W-:Y:S01]  /*11780*/  BSSY B1, `(.L_x_1158) ;  /* 0x0000038000017945 */ /* 0x000fe20003800000 */
[----:B------:R-:W-:Y:S01]  /*11790*/  UIMAD.WIDE.U32 UR10, UR4, UR16, URZ ;  /* 0x00000010040a72a5 */ /* 0x000fe2000f8e003f */
[----:B------:R-:W-:Y:S01]  /*117a0*/  VIADD R4, R2, UR39 ;  /* 0x0000002702047c36 */ /* 0x000fe20008000000 */
[----:B------:R-:W-:-:S03]  /*117b0*/  UIMAD UR9, UR4, UR17, UR9 ;  /* 0x00000011040972a4 */ /* 0x000fc6000f8e0209 */
[----:B------:R-:W-:Y:S01]  /*117c0*/  ULDC.64 UR16, c[0x0][0xae8] ;  /* 0x0002ba0000107ab9 */ /* 0x000fe20000000a00 */
[----:B------:R-:W-:Y:S01]  /*117d0*/  UIADD3 UR11, UR11, UR9, URZ ;  /* 0x000000090b0b7290 */ /* 0x000fe2000fffe03f */
[----:B------:R-:W-:Y:S01]  /*117e0*/  @P0 IMAD.HI.U32 R2, R4, R9, RZ ;  /* 0x0000000904020227 */ /* 0x000fe200078e00ff */
[----:B------:R-:W-:Y:S02]  /*117f0*/  UIMAD UR4, UR13, UR16, URZ ;  /* 0x000000100d0472a4 */ /* 0x000fe4000f8e023f */
[----:B------:R-:W-:Y:S01]  /*11800*/  UIMAD.WIDE.U32 UR10, UR41, UR16, UR10 ;  /* 0x00000010290a72a5 */ /* 0x000fe2000f8e000a */
[----:B------:R-:W-:Y:S01]  /*11810*/  IMAD.MOV.U32 R5, RZ, RZ, R4 ;  /* 0x000000ffff057224 */ /* 0x000fe200078e0004 */
[----:B------:R-:W-:Y:S01]  /*11820*/  UIMAD UR4, UR41, UR17, UR4 ;  /* 0x00000011290472a4 */ /* 0x000fe2000f8e0204 */
[----:B------:R-:W-:-:S03]  /*11830*/  ULDC.64 UR12, c[0x0][0xaf0] ;  /* 0x0002bc00000c7ab9 */ /* 0x000fc60000000a00 */
[----:B------:R-:W-:Y:S02]  /*11840*/  UIADD3 UR11, UR11, UR4, URZ ;  /* 0x000000040b0b7290 */ /* 0x000fe4000fffe03f */
[----:B------:R-:W-:Y:S01]  /*11850*/  UIMAD UR4, UR14, UR12, URZ ;  /* 0x0000000c0e0472a4 */ /* 0x000fe2000f8e023f */
[----:B0-----:R-:W-:-:S03]  /*11860*/  @P0 SHF.R.U32.HI R5, RZ, R3, R2 ;  /* 0x00000003ff050219 */ /* 0x001fc60000011602 */
[----:B------:R-:W-:Y:S01]  /*11870*/  UIMAD UR4, UR8, UR13, UR4 ;  /* 0x0000000d080472a4 */ /* 0x000fe2000f8e0204 */
[--C-:B------:R-:W-:Y:S01]  /*11880*/  SHF.R.S32.HI R2, RZ, 0x1f, R5.reuse ;  /* 0x0000001fff027819 */ /* 0x100fe20000011405 */
[----:B------:R-:W-:Y:S01]  /*11890*/  UIMAD.WIDE.U32 UR8, UR8, UR12, UR10 ;  /* 0x0000000c080872a5 */ /* 0x000fe2000f8e000a */
[----:B------:R-:W-:Y:S02]  /*118a0*/  IMAD.MOV R7, RZ, RZ, -R5 ;  /* 0x000000ffff077224 */ /* 0x000fe400078e0a05 */
[----:B------:R-:W-:Y:S01]  /*118b0*/  ULDC.64 UR10, c[0x0][0xae0] ;  /* 0x0002b800000a7ab9 */ /* 0x000fe20000000a00 */
[----:B------:R-:W-:Y:S01]  /*118c0*/  UIADD3 UR4, UR9, UR4, URZ ;  /* 0x0000000409047290 */ /* 0x000fe2000fffe03f */
[----:B------:R-:W-:Y:S02]  /*118d0*/  IMAD R7, R11, R7, R4 ;  /* 0x000000070b077224 */ /* 0x000fe400078e0204 */
[----:B------:R-:W-:Y:S02]  /*118e0*/  IMAD R6, R2, UR10, RZ ;  /* 0x0000000a02067c24 */ /* 0x000fe4000f8e02ff */
[----:B------:R-:W-:Y:S01]  /*118f0*/  IMAD.U32 R3, RZ, RZ, UR9 ;  /* 0x00000009ff037e24 */ /* 0x000fe2000f8e00ff */
[----:B------:R-:W-:Y:S01]  /*11900*/  SHF.R.S32.HI R4, RZ, 0x1f, R7 ;  /* 0x0000001fff047819 */ /* 0x000fe20000011407 */
[----:B------:R-:W-:Y:S01]  /*11910*/  IMAD.U32 R2, RZ, RZ, UR8 ;  /* 0x00000008ff027e24 */ /* 0x000fe2000f8e00ff */
[----:B------:R-:W-:Y:S01]  /*11920*/  ULDC.64 UR8, c[0x0][0xad8] ;  /* 0x0002b60000087ab9 */ /* 0x000fe20000000a00 */
[----:B------:R-:W-:-:S02]  /*11930*/  IMAD.U32 R3, RZ, RZ, UR4 ;  /* 0x00000004ff037e24 */ /* 0x000fc4000f8e00ff */
[C---:B------:R-:W-:Y:S02]  /*11940*/  IMAD R9, R5.reuse, UR11, R6 ;  /* 0x0000000b05097c24 */ /* 0x040fe4000f8e0206 */
[----:B------:R-:W-:-:S04]  /*11950*/  IMAD.WIDE.U32 R2, R5, UR10, R2 ;  /* 0x0000000a05027c25 */ /* 0x000fc8000f8e0002 */
[----:B------:R-:W-:Y:S02]  /*11960*/  IMAD R4, R4, UR8, RZ ;  /* 0x0000000804047c24 */ /* 0x000fe4000f8e02ff */
[----:B------:R-:W-:Y:S02]  /*11970*/  IMAD.IADD R3, R3, 0x1, R9 ;  /* 0x0000000103037824 */ /* 0x000fe400078e0209 */
[----:B-----5:R-:W-:Y:S02]  /*11980*/  IMAD R11, R0, R11, RZ ;  /* 0x0000000b000b7224 */ /* 0x020fe400078e02ff */
[----:B------:R-:W-:Y:S02]  /*11990*/  VIADD R0, R141, UR39 ;  /* 0x000000278d007c36 */ /* 0x000fe40008000000 */
[C---:B------:R-:W-:Y:S02]  /*119a0*/  IMAD R5, R7.reuse, UR9, R4 ;  /* 0x0000000907057c24 */ /* 0x040fe4000f8e0204 */
[----:B------:R-:W-:Y:S01]  /*119b0*/  IMAD.WIDE.U32 R2, R7, UR8, R2 ;  /* 0x0000000807027c25 */ /* 0x000fe2000f8e0002 */
[----:B------:R-:W-:Y:S01]  /*119c0*/  ISETP.GE.AND P0, PT, R0, R11, PT ;  /* 0x0000000b0000720c */ /* 0x000fe20003f06270 */
[----:B------:R-:W-:-:S02]  /*119d0*/  ULDC.64 UR8, c[0x0][0xa80] ;  /* 0x0002a00000087ab9 */ /* 0x000fc40000000a00 */
[----:B------:R-:W-:Y:S01]  /*119e0*/  IMAD.IADD R3, R3, 0x1, R5 ;  /* 0x0000000103037824 */ /* 0x000fe200078e0205 */
[----:B------:R-:W-:-:S04]  /*119f0*/  LEA R4, P1, R2, UR8, 0x1 ;  /* 0x0000000802047c11 */ /* 0x000fc8000f8208ff */
[----:B------:R-:W-:Y:S02]  /*11a00*/  LEA.HI.X R5, R2, UR9, R3, 0x1, P1 ;  /* 0x0000000902057c11 */ /* 0x000fe400088f0c03 */
[----:B------:R0:W1:Y:S04]  /*11a10*/  SHFL.IDX PT, R2, R4, RZ, 0x1c1f ;  /* 0x001c1fff04027589 */ /* 0x00006800000e0000 */
[----:B------:R0:W2:Y:S01]  /*11a20*/  SHFL.IDX PT, R3, R5, RZ, 0x1c1f ;  /* 0x001c1fff05037589 */ /* 0x0000a200000e0000 */
        /* <DEDUP_REMOVED lines=13> */
.L_x_1159:
[----:B------:R-:W-:Y:S05]  /*11b00*/  BSYNC B1 ;  /* 0x0000000000017941 */ /* 0x000fea0003800000 */
.L_x_1158:
        /* <DEDUP_REMOVED lines=9> */
[CC--:B-1-3--:R-:W-:Y:S02]  /*11ba0*/  @!P3 LEA R6, P0, R138.reuse, R2.reuse, 0x1 ;  /* 0x000000028a06b211 */ /* 0x0cafe400078008ff */
[----:B------:R-:W-:Y:S02]  /*11bb0*/  @!P4 LEA R8, P1, R139, R2, 0x1 ;  /* 0x000000028b08c211 */ /* 0x000fe400078208ff */
[----:B0---4-:R-:W-:Y:S01]  /*11bc0*/  @!P2 IMAD.WIDE R4, R137, 0x2, R2 ;  /* 0x000000028904a825 */ /* 0x011fe200078e0202 */
[-C--:B------:R-:W-:Y:S02]  /*11bd0*/  @!P3 LEA.HI.X R7, R138, R3.reuse, R147, 0x1, P0 ;  /* 0x000000038a07b211 */ /* 0x080fe400000f0c93 */
[----:B------:R-:W-:Y:S02]  /*11be0*/  @!P4 LEA.HI.X R9, R139, R3, R146, 0x1, P1 ;  /* 0x000000038b09c211 */ /* 0x000fe400008f0c92 */
[----:B------:R0:W-:Y:S04]  /*11bf0*/  @!P2 ST.E.128 desc[UR50][R4.64], RZ ;  /* 0x000000ff0400a985 */ /* 0x0001e8000c101d32 */
[----:B------:R0:W-:Y:S04]  /*11c00*/  @!P3 ST.E.128 desc[UR50][R6.64], RZ ;  /* 0x000000ff0600b985 */ /* 0x0001e8000c101d32 */
[----:B------:R0:W-:Y:S02]  /*11c10*/  @!P4 ST.E.128 desc[UR50][R8.64], RZ ;  /* 0x000000ff0800c985 */ /* 0x0001e4000c101d32 */
.L_x_1154:
[----:B------:R-:W-:Y:S05]  /*11c20*/  BSYNC B0 ;  /* 0x0000000000007941 */ /* 0x000fea0003800000 */
.L_x_1149:
[----:B------:R-:W-:Y:S02]  /*11c30*/  ULDC UR4, c[0x0][0xc3c] ;  /* 0x00030f0000047ab9 */ /* 0x000fe40000000800 */
[----:B------:R-:W-:-:S06]  /*11c40*/  UISETP.GE.AND UP0, UPT, UR6, UR4, UPT ;  /* 0x000000040600728c */ /* 0x000fcc000bf06270 */
[----:B------:R-:W-:-:S13]  /*11c50*/  PLOP3.LUT P0, PT, PT, PT, UP0, 0x80, 0x0 ;  /* 0x000000000000781c */ /* 0x000fda0003f0f008 */
[----:B------:R-:W-:Y:S05]  /*11c60*/  @!P0 BRA `(.L_x_1160) ;  /* 0xfffffef000bc8947 */ /* 0x000fea000383ffff */
[----:B------:R-:W-:Y:S05]  /*11c70*/  EXIT ;  /* 0x000000000000794d */ /* 0x000fea0003800000 */
.L_x_1067:
[----:B------:R-:W-:-:S08]  /*11c80*/  NOP ;  /* 0x0000000000007918 */ /* 0x000fd00000000000 */
[----:B------:R-:W0:-:S00]  /*11c90*/  USETMAXREG.DEALLOC.CTAPOOL 0x20 ;  /* 0x00000020000079c8 */ /* 0x000e0000080e0500 */
[----:B0-----:R-:W2:Y:S01]  /*11ca0*/  LDL.LU R2, [R1] ;  /* 0x0000000001027983 */ /* 0x001ea20000300800 */
[----:B------:R-:W-:-:S06]  /*11cb0*/  LOP3.LUT R0, R0, 0x3, RZ, 0xc0, !PT ;  /* 0x0000000300007812 */ /* 0x000fcc00078ec0ff */
[----:B------:R-:W0:Y:S02]  /*11cc0*/  SHFL.IDX PT, R0, R0, RZ, 0x1f ;  /* 0x00001fff00007589 */ /* 0x000e2400000e0000 */
[----:B0-----:R-:W-:Y:S01]  /*11cd0*/  ISETP.NE.AND P0, PT, R0, RZ, PT ;  /* 0x000000ff0000720c */ /* 0x001fe20003f05270 */
[----:B------:R-:W-:Y:S01]  /*11ce0*/  IMAD.MOV.U32 R0, RZ, RZ, RZ ;  /* 0x000000ffff007224 */ /* 0x000fe200078e00ff */
[----:B--2---:R-:W-:-:S11]  /*11cf0*/  LOP3.LUT R2, R2, 0xfffffffd, RZ, 0xc0, !PT ;  /* 0xfffffffd02027812 */ /* 0x004fd600078ec0ff */
[----:B------:R-:W-:-:S05]  /*11d00*/  @P0 LOP3.LUT R2, R2, 0x2, RZ, 0xfc, !PT ;  /* 0x0000000202020812 */ /* 0x000fca00078efcff */
[----:B------:R0:W-:Y:S01]  /*11d10*/  STL [R1], R2 ;  /* 0x0000000201007387 */ /* 0x0001e20000100800 */
        /* <DEDUP_REMOVED lines=8> */
.L_x_1161:
        /* <DEDUP_REMOVED lines=42> */
.L_x_1167:
        /* <DEDUP_REMOVED lines=12> */
.L_x_1166:
[----:B------:R-:W-:Y:S05]  /*12100*/  BSYNC B0 ;  /* 0x0000000000007941 */ /* 0x000fea0003800000 */
.L_x_1165:
        /* <DEDUP_REMOVED lines=21> */
.L_x_1163:
[----:B------:R-:W-:-:S04]  /*12260*/  IMAD.IADD R13, R4, 0x1, -R3 ;  /* 0x00000001040d7824 */ /* 0x000fc800078e0a03 */
[----:B------:R-:W-:-:S05]  /*12270*/  IMAD R2, R6, UR5, R13 ;  /* 0x0000000506027c24 */ /* 0x000fca000f8e020d */
[----:B------:R-:W-:Y:S02]  /*12280*/  ISETP.GT.AND P0, PT, R2, UR6, PT ;  /* 0x0000000602007c0c */ /* 0x000fe4000bf04270 */
[----:B------:R-:W0:Y:S11]  /*12290*/  LDC.64 R2, c[0x0][0xc90] ;  /* 0x00032400ff027b82 */ /* 0x000e360000000a00 */
[----:B------:R-:W-:-:S04]  /*122a0*/  VOTE.ANY R9, PT, !P0 ;  /* 0x0000000000097806 */ /* 0x000fc800040e0100 */
[----:B------:R-:W1:Y:S02]  /*122b0*/  POPC R15, R9 ;  /* 0x00000009000f7309 */ /* 0x000e640000000000 */
[----:B-1----:R-:W-:-:S04]  /*122c0*/  VIADD R19, R15, UR4 ;  /* 0x000000040f137c36 */ /* 0x002fc80008000000 */
[----:B0-----:R-:W-:-:S05]  /*122d0*/  IMAD.WIDE R2, R19, 0x4, R2 ;  /* 0x0000000413027825 */ /* 0x001fca00078e0202 */
[----:B------:R-:W2:Y:S01]  /*122e0*/  LDG.E R7, desc[UR50][R2.64] ;  /* 0x0000003202077981 */ /* 0x000ea2000c1e1900 */
[----:B------:R-:W-:-:S03]  /*122f0*/  ISETP.NE.AND P0, PT, R9, RZ, PT ;  /* 0x000000ff0900720c */ /* 0x000fc60003f05270 */
[----:B------:R-:W2:Y:S02]  /*12300*/  SHFL.IDX PT, R0, R0, R15, 0x1f ;  /* 0x00001f0f00007589 */ /* 0x000ea400000e0000 */
[----:B--2---:R-:W-:-:S05]  /*12310*/  IMAD R4, R0, R7, RZ ;  /* 0x0000000700047224 */ /* 0x004fca00078e02ff */
[----:B------:R-:W-:-:S04]  /*12320*/  IABS R8, R4 ;  /* 0x0000000400087213 */ /* 0x000fc80000000000 */
[----:B------:R-:W0:Y:S08]  /*12330*/  I2F.RP R10, R8 ;  /* 0x00000008000a7306 */ /* 0x000e300000209400 */
[----:B0-----:R-:W0:Y:S02]  /*12340*/  MUFU.RCP R10, R10 ;  /* 0x0000000a000a7308 */ /* 0x001e240000001000 */
[----:B0-----:R-:W-:-:S06]  /*12350*/  VIADD R11, R10, 0xffffffe ;  /* 0x0ffffffe0a0b7836 */ /* 0x001fcc0000000000 */
[----:B------:R-:W0:Y:S02]  /*12360*/  F2I.FTZ.U32.TRUNC.NTZ R3, R11 ;  /* 0x0000000b00037305 */ /* 0x000e24000021f000 */
[----:B0-----:R-:W-:Y:S01]  /*12370*/  IMAD.MOV R11, RZ, RZ, -R3 ;  /* 0x000000ffff0b7224 */ /* 0x001fe200078e0a03 */
[----:B------:R-:W-:Y:S06]  /*12380*/  @!P0 BRA `(.L_x_1168) ;  /* 0x0000000000088947 */ /* 0x000fec0003800000 */
[----:B------:R-:W-:-:S05]  /*12390*/  VIADD R9, R15, 0xffffffff ;  /* 0xffffffff0f097836 */ /* 0x000fca0000000000 */
[----:B------:R0:W1:Y:S02]  /*123a0*/  SHFL.IDX PT, R16, R6, R9, 0x1f ;  /* 0x00001f0906107589 */ /* 0x00006400000e0000 */
.L_x_1168:
[----:B-1----:R-:W-:Y:S01]  /*123b0*/  IMAD R16, R16, UR5, R13 ;  /* 0x0000000510107c24 */ /* 0x002fe2000f8e020d */
[----:B------:R-:W-:Y:S01]  /*123c0*/  IABS R10, R4 ;  /* 0x00000004000a7213 */ /* 0x000fe20000000000 */
[----:B------:R-:W-:Y:S02]  /*123d0*/  IMAD R11, R11, R8, RZ ;  /* 0x000000080b0b7224 */ /* 0x000fe400078e02ff */
[----:B------:R-:W-:Y:S01]  /*123e0*/  IMAD.MOV.U32 R2, RZ, RZ, RZ ;  /* 0x000000ffff027224 */ /* 0x000fe200078e00ff */
[----:B0-----:R-:W-:Y:S01]  /*123f0*/  IADD3 R9, -R16, UR6, RZ ;  /* 0x0000000610097c10 */ /* 0x001fe2000fffe1ff */
[----:B------:R-:W-:Y:S02]  /*12400*/  IMAD.MOV R10, RZ, RZ, -R10 ;  /* 0x000000ffff0a7224 */ /* 0x000fe400078e0a0a */
[----:B------:R-:W-:Y:S01]  /*12410*/  IMAD.HI.U32 R2, R3, R11, R2 ;  /* 0x0000000b03027227 */ /* 0x000fe200078e0002 */
[----:B------:R-:W-:-:S05]  /*12420*/  IABS R6, R9 ;  /* 0x0000000900067213 */ /* 0x000fca0000000000 */
        /* <DEDUP_REMOVED lines=14> */
[----:B------:R-:W-:Y:S02]  /*12510*/  IMAD R6, R7, R2, RZ ;  /* 0x0000000207067224 */ /* 0x000fe400078e02ff */
[----:B------:R-:W-:Y:S02]  /*12520*/  IMAD.MOV R2, RZ, RZ, -R2 ;  /* 0x000000ffff027224 */ /* 0x000fe400078e0a02 */
[----:B------:R-:W-:Y:S02]  /*12530*/  IMAD.MOV R8, RZ, RZ, -R6 ;  /* 0x000000ffff087224 */ /* 0x000fe400078e0a06 */
[----:B------:R-:W-:Y:S02]  /*12540*/  IMAD R4, R4, R2, R9 ;  /* 0x0000000204047224 */ /* 0x000fe400078e0209 */
[----:B------:R-:W-:Y:S01]  /*12550*/  IMAD.MOV.U32 R2, RZ, RZ, RZ ;  /* 0x000000ffff027224 */ /* 0x000fe200078e00ff */
[----:B------:R-:W-:-:S04]  /*12560*/  VIADDMNMX R7, R8, UR5, R7, PT ;  /* 0x0000000508077c46 */ /* 0x000fc8000b800107 */
[-C--:B------:R-:W-:Y:S02]  /*12570*/  IABS R8, R7.reuse ;  /* 0x0000000700087213 */ /* 0x080fe40000000000 */
[----:B------:R-:W-:Y:S02]  /*12580*/  IABS R12, R7 ;  /* 0x00000007000c7213 */ /* 0x000fe40000000000 */
[----:B------:R-:W0:Y:S08]  /*12590*/  I2F.RP R10, R8 ;  /* 0x00000008000a7306 */ /* 0x000e300000209400 */
[----:B0-----:R-:W0:Y:S02]  /*125a0*/  MUFU.RCP R10, R10 ;  /* 0x0000000a000a7308 */ /* 0x001e240000001000 */
[----:B0-----:R-:W-:-:S06]  /*125b0*/  VIADD R3, R10, 0xffffffe ;  /* 0x0ffffffe0a037836 */ /* 0x001fcc0000000000 */
[----:B------:R-:W0:Y:S02]  /*125c0*/  F2I.FTZ.U32.TRUNC.NTZ R3, R3 ;  /* 0x0000000300037305 */ /* 0x000e24000021f000 */
[----:B0-----:R-:W-:-:S04]  /*125d0*/  IMAD.MOV R11, RZ, RZ, -R3 ;  /* 0x000000ffff0b7224 */ /* 0x001fc800078e0a03 */
[----:B------:R-:W-:Y:S01]  /*125e0*/  IMAD R9, R11, R8, RZ ;  /* 0x000000080b097224 */ /* 0x000fe200078e02ff */
[----:B------:R-:W-:-:S03]  /*125f0*/  IABS R11, R4 ;  /* 0x00000004000b7213 */ /* 0x000fc60000000000 */
[----:B------:R-:W-:-:S04]  /*12600*/  IMAD.HI.U32 R2, R3, R9, R2 ;  /* 0x0000000903027227 */ /* 0x000fc800078e0002 */
[----:B------:R-:W-:Y:S02]  /*12610*/  IMAD.MOV.U32 R9, RZ, RZ, R11 ;  /* 0x000000ffff097224 */ /* 0x000fe400078e000b */
        /* <DEDUP_REMOVED lines=9> */
[----:B------:R-:W-:Y:S01]  /*126b0*/  ISETP.GE.AND P2, PT, R3, RZ, PT ;  /* 0x000000ff0300720c */ /* 0x000fe20003f46270 */
[----:B------:R-:W-:-:S06]  /*126c0*/  IMAD.IADD R3, R4, 0x1, R6 ;  /* 0x0000000104037824 */ /* 0x000fcc00078e0206 */
[----:B------:R-:W-:-:S06]  /*126d0*/  @P0 VIADD R2, R2, 0x1 ;  /* 0x0000000102020836 */ /* 0x000fcc0000000000 */
[----:B------:R-:W-:Y:S01]  /*126e0*/  @!P2 IMAD.MOV R2, RZ, RZ, -R2 ;  /* 0x000000ffff02a224 */ /* 0x000fe200078e0a02 */
[----:B------:R-:W-:Y:S01]  /*126f0*/  @!P1 LOP3.LUT R2, RZ, R7, RZ, 0x33, !PT ;  /* 0x00000007ff029212 */ /* 0x000fe200078e33ff */
[----:B------:R-:W-:-:S03]  /*12700*/  IMAD.MOV R7, RZ, RZ, -R7 ;  /* 0x000000ffff077224 */ /* 0x000fc600078e0a07 */
[----:B------:R-:W-:Y:S01]  /*12710*/  LOP3.LUT R17, RZ, R2, RZ, 0x33, !PT ;  /* 0x00000002ff117212 */ /* 0x000fe200078e33ff */
[----:B------:R-:W-:-:S04]  /*12720*/  IMAD R18, R2, R7, R3 ;  /* 0x0000000702127224 */ /* 0x000fc800078e0203 */
[----:B------:R-:W-:Y:S01]  /*12730*/  IMAD.IADD R17, R0, 0x1, R17 ;  /* 0x0000000100117824 */ /* 0x000fe200078e0211 */
[----:B------:R-:W-:Y:S06]  /*12740*/  BRA `(.L_x_1169) ;  /* 0x00000000000c7947 */ /* 0x000fec0003800000 */
.L_x_1164:
[----:B------:R-:W-:Y:S02]  /*12750*/  IMAD.MOV.U32 R17, RZ, RZ, RZ ;  /* 0x000000ffff117224 */ /* 0x000fe400078e00ff */
[----:B------:R-:W-:Y:S02]  /*12760*/  IMAD.U32 R16, RZ, RZ, UR6 ;  /* 0x00000006ff107e24 */ /* 0x000fe4000f8e00ff */
[----:B------:R-:W-:-:S07]  /*12770*/  IMAD.MOV.U32 R18, RZ, RZ, RZ ;  /* 0x000000ffff127224 */ /* 0x000fce00078e00ff */
.L_x_1169:
[----:B------:R-:W-:-:S13]  /*12780*/  ISETP.NE.AND P0, PT, R5, RZ, PT ;  /* 0x000000ff0500720c */ /* 0x000fda0003f05270 */
[----:B------:R-:W0:Y:S01]  /*12790*/  @!P0 S2R R3, SR_CgaCtaId ;  /* 0x0000000000038919 */ /* 0x000e220000008800 */
[----:B------:R-:W-:-:S04]  /*127a0*/  @!P0 MOV R0, 0x400 ;  /* 0x0000040000008802 */ /* 0x000fc80000000f00 */
[----:B0-----:R-:W-:-:S05]  /*127b0*/  @!P0 LEA R0, R3, R0, 0x18 ;  /* 0x0000000003008211 */ /* 0x001fca00078ec0ff */
[----:B------:R0:W-:Y:S01]  /*127c0*/  @!P0 STS.128 [R0+0x2d8d0], R16 ;  /* 0x02d8d01000008388 */ /* 0x0001e20000000c00 */
[----:B------:R-:W-:Y:S06]  /*127d0*/  BAR.ARV 0x5, 0x200 ;  /* 0x0148000000007b1d */ /* 0x000fec0000002000 */
.L_x_1162:
[----:B------:R2:W-:Y:S01]  /*127e0*/  STL [R1+0x1c], RZ ;  /* 0x00001cff01007387 */ /* 0x0005e20000100800 */
[----:B------:R-:W-:Y:S01]  /*127f0*/  ULDC UR4, c[0x0][0xc3c] ;  /* 0x00030f0000047ab9 */ /* 0x000fe20000000800 */
[----:B------:R-:W-:Y:S01]  /*12800*/  IMAD.MOV.U32 R26, RZ, RZ, 0x1 ;  /* 0x00000001ff1a7424 */ /* 0x000fe200078e00ff */
[----:B-1----:R-:W-:Y:S01]  /*12810*/  ISETP.GE.AND P0, PT, R19, UR4, PT ;  /* 0x0000000413007c0c */ /* 0x002fe2000bf06270 */
[----:B------:R-:W-:-:S12]  /*12820*/  IMAD.MOV.U32 R23, RZ, RZ, RZ ;  /* 0x000000ffff177224 */ /* 0x000fd800078e00ff */
[----:B--2---:R-:W-:Y:S05]  /*12830*/  @P0 BRA `(.L_x_1170) ;  /* 0x0000005400fc0947 */ /* 0x004fea0003800000 */
[----:B------:R-:W1:Y:S01]  /*12840*/  S2R R6, SR_TID.X ;  /* 0x0000000000067919 */ /* 0x000e620000002100 */
[----:B------:R-:W2:Y:S01]  /*12850*/  S2UR UR5, SR_CgaCtaId ;  /* 0x00000000000579c3 */ /* 0x000ea20000008800 */
[----:B------:R-:W-:Y:S01]  /*12860*/  UMOV UR4, 0x400 ;  /* 0x0000040000047882 */ /* 0x000fe20000000000 */
[----:B------:R-:W-:Y:S01]  /*12870*/  BSSY B8, `(.L_x_1170) ;  /* 0x000057b000087945 */ /* 0x000fe20003800000 */
[----:B------:R3:W-:Y:S01]  /*12880*/  STL [R1+0x1c], RZ ;  /* 0x00001cff01007387 */ /* 0x0007e20000100800 */
[----:B------:R-:W-:Y:S01]  /*12890*/  IMAD.MOV.U32 R26, RZ, RZ, 0x1 ;  /* 0x00000001ff1a7424 */ /* 0x000fe200078e00ff */
[----:B------:R-:W-:Y:S01]  /*128a0*/  ULDC UR37, c[0x0][0xc] ;  /* 0x0000030000257ab9 */ /* 0x000fe20000000800 */
[----:B------:R-:W-:Y:S01]  /*128b0*/  IMAD.MOV.U32 R23, RZ, RZ, RZ ;  /* 0x000000ffff177224 */ /* 0x000fe200078e00ff */
[----:B------:R-:W-:Y:S01]  /*128c0*/  ULDC.64 UR38, c[0x0][0x198] ;  /* 0x0000660000267ab9 */ /* 0x000fe20000000a00 */
[----:B--2---:R-:W-:-:S06]  /*128d0*/  ULEA UR4, UR5, UR4, 0x18 ;  /* 0x0000000405047291 */ /* 0x004fcc000f8ec03f */
[----:B------:R-:W-:Y:S01]  /*128e0*/  IMAD.U32 R22, RZ, RZ, UR4 ;  /* 0x00000004ff167e24 */ /* 0x000fe2000f8e00ff */
[C---:B-1----:R-:W-:Y:S01]  /*128f0*/  LOP3.LUT R5, R6.reuse, 0x7f, RZ, 0xc0, !PT ;  /* 0x0000007f06057812 */ /* 0x042fe200078ec0ff */
[----:B0-----:R-:W-:-:S04]  /*12900*/  IMAD.SHL.U32 R0, R6, 0x8, RZ ;  /* 0x0000000806007824 */ /* 0x001fc800078e00ff */
[----:B------:R-:W-:Y:S01]  /*12910*/  IMAD.SHL.U32 R4, R5, 0x8, RZ ;  /* 0x0000000805047824 */ /* 0x000fe200078e00ff */
[C---:B------:R-:W-:Y:S02]  /*12920*/  LOP3.LUT R3, R0.reuse, 0x20, RZ, 0xc0, !PT ;  /* 0x0000002000037812 */ /* 0x040fe400078ec0ff */
[----:B------:R-:W-:Y:S02]  /*12930*/  LOP3.LUT R2, R0, 0xd8, RZ, 0xc0, !PT ;  /* 0x000000d800027812 */ /* 0x000fe400078ec0ff */
[----:B------:R-:W-:Y:S02]  /*12940*/  LOP3.LUT R3, R3, 0x300, R4, 0xf8, !PT ;  /* 0x0000030003037812 */ /* 0x000fe400078ef804 */
[----:B------:R-:W-:Y:S02]  /*12950*/  LOP3.LUT R2, R2, 0x18, R6, 0x78, !PT ;  /* 0x0000001802027812 */ /* 0x000fe400078e7806 */
[----:B------:R-:W-:Y:S02]  /*12960*/  SHF.R.U32.HI R4, RZ, 0x2, R5 ;  /* 0x00000002ff047819 */ /* 0x000fe40000011605 */
[----:B------:R-:W-:Y:S01]  /*12970*/  LOP3.LUT R3, R3, R2, RZ, 0xfc, !PT ;  /* 0x0000000203037212 */ /* 0x000fe200078efcff */
[----:B------:R-:W-:Y:S01]  /*12980*/  IMAD.SHL.U32 R2, R6, 0x20, RZ ;  /* 0x0000002006027824 */ /* 0x000fe200078e00ff */
[----:B------:R-:W-:-:S04]  /*12990*/  LOP3.LUT R0, R0, 0x18, RZ, 0xc0, !PT ;  /* 0x0000001800007812 */ /* 0x000fc800078ec0ff */
[----:B------:R-:W-:Y:S01]  /*129a0*/  LOP3.LUT R5, R4, 0x60, R2, 0xf8, !PT ;  /* 0x0000006004057812 */ /* 0x000fe200078ef802 */
[----:B------:R-:W-:Y:S01]  /*129b0*/  IMAD R2, R3, 0x2, R22 ;  /* 0x0000000203027824 */ /* 0x000fe200078e0216 */
[C---:B------:R-:W-:Y:S02]  /*129c0*/  LOP3.LUT R4, R0.reuse, 0x20, RZ, 0xfc, !PT ;  /* 0x0000002000047812 */ /* 0x040fe400078efcff */
[----:B------:R-:W-:Y:S02]  /*129d0*/  LOP3.LUT R0, R0, 0x40, RZ, 0xfc, !PT ;  /* 0x0000004000007812 */ /* 0x000fe400078efcff */
[----:B------:R3:W-:Y:S05]  /*129e0*/  STL [R1+0x4], R2 ;  /* 0x0000040201007387 */ /* 0x0007ea0000100800 */
.L_x_1282:
[----:B------:R-:W-:Y:S05]  /*129f0*/  YIELD ;  /* 0x0000000000007946 */ /* 0x000fea0003800000 */
[----:B------:R-:W-:Y:S01]  /*12a00*/  ULDC.64 UR4, c[0x0][0xa28] ;  /* 0x00028a0000047ab9 */ /* 0x000fe20000000a00 */
[----:B------:R-:W-:Y:S01]  /*12a10*/  IMAD.MOV.U32 R0, RZ, RZ, RZ ;  /* 0x000000ffff007224 */ /* 0x000fe200078e00ff */
[----:B------:R-:W-:Y:S01]  /*12a20*/  ISETP.NE.U32.AND P0, PT, RZ, UR4, PT ;  /* 0x00000004ff007c0c */ /* 0x000fe2000bf05070 */
[----:B0-----:R-:W0:Y:S01]  /*12a30*/  LDC.64 R4, c[0x0][0xa00] ;  /* 0x00028000ff047b82 */ /* 0x001e220000000a00 */
[----:B------:R-:W-:Y:S01]  /*12a40*/  IMAD.MOV.U32 R8, RZ, RZ, RZ ;  /* 0x000000ffff087224 */ /* 0x000fe200078e00ff */
[----:B------:R-:W-:Y:S01]  /*12a50*/  ULDC.64 UR6, c[0x0][0xa08] ;  /* 0x0002820000067ab9 */ /* 0x000fe20000000a00 */
[----:B------:R-:W-:Y:S01]  /*12a60*/  ISETP.NE.AND.EX P0, PT, RZ, UR5, PT, P0 ;  /* 0x00000005ff007c0c */ /* 0x000fe2000bf05300 */
[----:B------:R-:W-:-:S12]  /*12a70*/  ULDC.64 UR4, c[0x0][0xa18] ;  /* 0x0002860000047ab9 */ /* 0x000fd80000000a00 */
[----:B-1-3--:R-:W1:Y:S02]  /*12a80*/  @P0 LDC.64 R2, c[0x0][0xa28] ;  /* 0x00028a00ff020b82 */ /* 0x00ae640000000a00 */
[----:B-1----:R-:W-:-:S05]  /*12a90*/  @P0 IMAD.WIDE R2, R19, 0x4, R2 ;  /* 0x0000000413020825 */ /* 0x002fca00078e0202 */
[----:B------:R1:W5:Y:S01]  /*12aa0*/  @P0 LDG.E R0, desc[UR50][R2.64] ;  /* 0x0000003202000981 */ /* 0x000362000c1e1900 */
[----:B------:R-:W-:Y:S01]  /*12ab0*/  ISETP.NE.U32.AND P0, PT, RZ, UR4, PT ;  /* 0x00000004ff007c0c */ /* 0x000fe2000bf05070 */
[----:B0-----:R-:W-:Y:S01]  /*12ac0*/  IMAD.WIDE R4, R19, 0x4, R4 ;  /* 0x0000000413047825 */ /* 0x001fe200078e0204 */
[----:B------:R-:W-:Y:S02]  /*12ad0*/  ISETP.NE.U32.AND P1, PT, RZ, UR6, PT ;  /* 0x00000006ff007c0c */ /* 0x000fe4000bf25070 */
[----:B------:R-:W-:Y:S01]  /*12ae0*/  ISETP.NE.AND.EX P2, PT, RZ, UR5, PT, P0 ;  /* 0x00000005ff007c0c */ /* 0x000fe2000bf45300 */
[----:B------:R-:W-:Y:S01]  /*12af0*/  ULDC.64 UR4, c[0x0][0xa00] ;  /* 0x0002800000047ab9 */ /* 0x000fe20000000a00 */
[----:B------:R-:W-:Y:S01]  /*12b00*/  ISETP.NE.AND.EX P1, PT, RZ, UR7, PT, P1 ;  /* 0x00000007ff007c0c */ /* 0x000fe2000bf25310 */
[----:B------:R-:W-:Y:S01]  /*12b10*/  IMAD.MOV.U32 R27, RZ, RZ, RZ ;  /* 0x000000ffff1b7224 */ /* 0x000fe200078e00ff */
[----:B------:R-:W-:Y:S01]  /*12b20*/  ISETP.NE.U32.AND P0, PT, RZ, UR4, PT ;  /* 0x00000004ff007c0c */ /* 0x000fe2000bf05070 */
[----:B-1----:R-:W0:Y:S03]  /*12b30*/  LDC.64 R2, c[0x0][0xa08] ;  /* 0x00028200ff027b82 */ /* 0x002e260000000a00 */
[----:B------:R-:W-:-:S05]  /*12b40*/  ISETP.NE.AND.EX P0, PT, RZ, UR5, PT, P0 ;  /* 0x00000005ff007c0c */ /* 0x000fca000bf05300 */
[----:B------:R-:W1:Y:S08]  /*12b50*/  @P2 LDC.64 R6, c[0x0][0xa18] ;  /* 0x00028600ff062b82 */ /* 0x000e700000000a00 */
[----:B--2---:R-:W2:Y:S01]  /*12b60*/  @P0 LDG.E R8, desc[UR50][R4.64] ;  /* 0x0000003204080981 */ /* 0x004ea2000c1e1900 */
[----:B------:R-:W-:Y:S01]  /*12b70*/  ULDC UR4, c[0x0][0x288] ;  /* 0x0000a20000047ab9 */ /* 0x000fe20000000800 */
[----:B0-----:R-:W-:-:S05]  /*12b80*/  IMAD.WIDE R2, R19, 0x4, R2 ;  /* 0x0000000413027825 */ /* 0x001fca00078e0202 */
[----:B------:R-:W5:Y:S01]  /*12b90*/  @P1 LDG.E R27, desc[UR50][R2.64] ;  /* 0x00000032021b1981 */ /* 0x000f62000c1e1900 */
[----:B-1----:R-:W-:-:S03]  /*12ba0*/  @P2 IMAD.WIDE R6, R19, 0x4, R6 ;  /* 0x0000000413062825 */ /* 0x002fc600078e0206 */
        /* <DEDUP_REMOVED lines=12> */
[----:B------:R-:W-:Y:S01]  /*12c70*/  IMAD.MOV.U32 R9, RZ, RZ, R8 ;  /* 0x000000ffff097224 */ /* 0x000fe200078e0008 */
[----:B----4-:R-:W-:Y:S06]  /*12c80*/  @P2 BRA `(.L_x_1171) ;  /* 0x0000000000142947 */ /* 0x010fec0003800000 */
[----:B------:R-:W-:Y:S05]  /*12c90*/  @!P0 BRA `(.L_x_1171) ;  /* 0x0000000000108947 */ /* 0x000fea0003800000 */
[----:B0-----:R-:W2:Y:S04]  /*12ca0*/  LDG.E R8, desc[UR50][R4.64] ;  /* 0x0000003204087981 */ /* 0x001ea8000c1e1900 */
[----:B------:R-:W2:Y:S02]  /*12cb0*/  LDG.E R7, desc[UR50][R4.64+0x4] ;  /* 0x0000043204077981 */ /* 0x000ea4000c1e1900 */
[----:B--2---:R-:W-:-:S05]  /*12cc0*/  IMAD.IADD R9, R7, 0x1, -R8 ;  /* 0x0000000107097824 */ /* 0x004fca00078e0a08 */
[----:B------:R1:W-:Y:S02]  /*12cd0*/  STL [R1+0x10], R9 ;  /* 0x0000100901007387 */ /* 0x0003e40000100800 */
.L_x_1171:
[----:B------:R-:W-:Y:S01]  /*12ce0*/  ULDC.64 UR4, c[0x0][0xa20] ;  /* 0x0002880000047ab9 */ /* 0x000fe20000000a00 */
[----:B-----5:R-:W-:Y:S01]  /*12cf0*/  IMAD.IADD R27, R27, 0x1, R0 ;  /* 0x000000011b1b7824 */ /* 0x020fe200078e0200 */
[----:B------:R-:W-:-:S04]  /*12d00*/  ISETP.NE.U32.AND P0, PT, RZ, UR4, PT ;  /* 0x00000004ff007c0c */ /* 0x000fc8000bf05070 */
[----:B------:R-:W-:-:S13]  /*12d10*/  ISETP.NE.AND.EX P0, PT, RZ, UR5, PT, P0 ;  /* 0x00000005ff007c0c */ /* 0x000fda000bf05300 */
[----:B------:R-:W-:Y:S05]  /*12d20*/  @!P0 BRA `(.L_x_1172) ;  /* 0x0000000000108947 */ /* 0x000fea0003800000 */
[----:B------:R-:W2:Y:S02]  /*12d30*/  LDC.64 R2, c[0x0][0xa20] ;  /* 0x00028800ff027b82 */ /* 0x000ea40000000a00 */
[----:B--2---:R-:W-:-:S05]  /*12d40*/  IMAD.WIDE R2, R19, 0x4, R2 ;  /* 0x0000000413027825 */ /* 0x004fca00078e0202 */
[----:B------:R2:W5:Y:S01]  /*12d50*/  LDG.E R6, desc[UR50][R2.64] ;  /* 0x0000003202067981 */ /* 0x000562000c1e1900 */
[----:B------:R-:W-:Y:S05]  /*12d60*/  BRA `(.L_x_1173) ;  /* 0x0000000000107947 */ /* 0x000fea0003800000 */
.L_x_1172:
[----:B------:R-:W-:Y:S05]  /*12d70*/  @!P1 BRA `(.L_x_1173) ;  /* 0x00000000000c9947 */ /* 0x000fea0003800000 */
[----:B------:R-:W2:Y:S04]  /*12d80*/  LDG.E R5, desc[UR50][R2.64] ;  /* 0x0000003202057981 */ /* 0x000ea8000c1e1900 */
[----:B------:R-:W2:Y:S02]  /*12d90*/  LDG.E R6, desc[UR50][R2.64+0x4] ;  /* 0x0000043202067981 */ /* 0x000ea4000c1e1900 */
[----:B--2---:R-:W-:-:S07]  /*12da0*/  IMAD.IADD R6, R6, 0x1, -R5 ;  /* 0x0000000106067824 */ /* 0x004fce00078e0a05 */
.L_x_1173:
[----:B--2---:R-:W2:Y:S01]  /*12db0*/  LDC R2, c[0x0][0x448] ;  /* 0x00011200ff027b82 */ /* 0x004ea20000000800 */
[----:B0-----:R-:W-:Y:S02]  /*12dc0*/  IMAD R8, R17, 0xc0, RZ ;  /* 0x000000c011087824 */ /* 0x001fe400078e02ff */
[----:B-----5:R-:W-:Y:S02]  /*12dd0*/  IMAD.IADD R6, R6, 0x1, -R0 ;  /* 0x0000000106067824 */ /* 0x020fe400078e0a00 */
[----:B------:R-:W-:Y:S01]  /*12de0*/  VIADD R0, R8, 0xbf ;  /* 0x000000bf08007836 */ /* 0x000fe20000000000 */
[----:B------:R0:W-:Y:S01]  /*12df0*/  STL [R1+0xc], R8 ;  /* 0x00000c0801007387 */ /* 0x0001e20000100800 */
[----:B--2---:R-:W-:Y:S02]  /*12e00*/  ISETP.NE.AND P1, PT, R2, 0x1, PT ;  /* 0x000000010200780c */ /* 0x004fe40003f25270 */
[----:B------:R-:W2:Y:S11]  /*12e10*/  LDC.64 R2, c[0x0][0x9e0] ;  /* 0x00027800ff027b82 */ /* 0x000eb60000000a00 */
[----:B------:R-:W3:Y:S08]  /*12e20*/  @P1 LDC R5, c[0x0][0x44c] ;  /* 0x00011300ff051b82 */ /* 0x000ef00000000800 */
[----:B------:R-:W4:Y:S01]  /*12e30*/  @P1 LDC R4, c[0x0][0x450] ;  /* 0x00011400ff041b82 */ /* 0x000f220000000800 */
[----:B--2---:R-:W-:Y:S01]  /*12e40*/  ISETP.GE.AND P2, PT, R3, 0x1, PT ;  /* 0x000000010300780c */ /* 0x004fe20003f46270 */
[----:B---3--:R-:W-:-:S05]  /*12e50*/  @P1 IMAD.HI.U32 R5, R0, R5, RZ ;  /* 0x0000000500051227 */ /* 0x008fca00078e00ff */
[----:B----4-:R-:W-:Y:S02]  /*12e60*/  @P1 SHF.R.U32.HI R0, RZ, R4, R5 ;  /* 0x00000004ff001219 */ /* 0x010fe40000011605 */
[----:B------:R-:W-:-:S05]  /*12e70*/  IADD3 R5, R6, 0x1, -R9 ;  /* 0x0000000106057810 */ /* 0x000fca0007ffe809 */
[----:B------:R-:W-:-:S04]  /*12e80*/  IMAD.IADD R7, R5, 0x1, R0 ;  /* 0x0000000105077824 */ /* 0x000fc800078e0200 */
[----:B------:R-:W-:Y:S01]  /*12e90*/  IMAD.IADD R2, R7, 0x1, R2 ;  /* 0x0000000107027824 */ /* 0x000fe200078e0202 */
[----:B0-----:R-:W-:Y:S06]  /*12ea0*/  @!P2 BRA `(.L_x_1174) ;  /* 0x000000000048a947 */ /* 0x001fec0003800000 */
[C---:B------:R-:W-:Y:S01]  /*12eb0*/  ISETP.GT.AND P0, PT, R7.reuse, RZ, PT ;  /* 0x000000ff0700720c */ /* 0x040fe20003f04270 */
[----:B------:R-:W-:Y:S01]  /*12ec0*/  BSSY B0, `(.L_x_1175) ;  /* 0x000000e000007945 */ /* 0x000fe20003800000 */
[----:B------:R-:W-:-:S11]  /*12ed0*/  VIADD R0, R7, 0xffffffff ;  /* 0xffffffff07007836 */ /* 0x000fd60000000000 */
[----:B------:R-:W-:Y:S05]  /*12ee0*/  @P0 BRA `(.L_x_1176) ;  /* 0x00000000001c0947 */ /* 0x000fea0003800000 */
[----:B------:R-:W-:Y:S01]  /*12ef0*/  ISETP.NE.AND P0, PT, R3, 0x1, PT ;  /* 0x000000010300780c */ /* 0x000fe20003f05270 */
[----:B------:R-:W-:-:S12]  /*12f00*/  IMAD.MOV R7, RZ, RZ, -R7 ;  /* 0x000000ffff077224 */ /* 0x000fd800078e0a07 */
[----:B------:R-:W0:Y:S02]  /*12f10*/  @P0 LDC.64 R4, c[0x0][0x9e8] ;  /* 0x00027a00ff040b82 */ /* 0x000e240000000a00 */
[----:B0-----:R-:W-:-:S05]  /*12f20*/  @P0 IMAD.HI.U32 R4, R7, R4, RZ ;  /* 0x0000000407040227 */ /* 0x001fca00078e00ff */
[----:B------:R-:W-:-:S04]  /*12f30*/  @P0 SHF.R.U32.HI R7, RZ, R5, R4 ;  /* 0x00000005ff070219 */ /* 0x000fc80000011604 */
[----:B------:R-:W-:Y:S01]  /*12f40*/  LOP3.LUT R0, RZ, R7, RZ, 0x33, !PT ;  /* 0x00000007ff007212 */ /* 0x000fe200078e33ff */
[----:B------:R-:W-:Y:S06]  /*12f50*/  BRA `(.L_x_1177) ;  /* 0x0000000000107947 */ /* 0x000fec0003800000 */
.L_x_1176:
[----:B------:R-:W-:-:S13]  /*12f60*/  ISETP.NE.AND P0, PT, R3, 0x1, PT ;  /* 0x000000010300780c */ /* 0x000fda0003f05270 */
[----:B------:R-:W0:Y:S02]  /*12f70*/  @P0 LDC.64 R4, c[0x0][0x9e8] ;  /* 0x00027a00ff040b82 */ /* 0x000e240000000a00 */
[----:B0-----:R-:W-:-:S05]  /*12f80*/  @P0 IMAD.HI.U32 R4, R0, R4, RZ ;  /* 0x0000000400040227 */ /* 0x001fca00078e00ff */
[----:B------:R-:W-:-:S07]  /*12f90*/  @P0 SHF.R.U32.HI R0, RZ, R5, R4 ;  /* 0x00000005ff000219 */ /* 0x000fce0000011604 */
.L_x_1177:
[----:B------:R-:W-:Y:S05]  /*12fa0*/  BSYNC B0 ;  /* 0x0000000000007941 */ /* 0x000fea0003800000 */
.L_x_1175:
[----:B------:R-:W-:-:S05]  /*12fb0*/  IMAD R5, R0, R3, R3 ;  /* 0x0000000300057224 */ /* 0x000fca00078e0203 */
[----:B------:R-:W-:-:S07]  /*12fc0*/  VIMNMX R2, R2, R5, PT ;  /* 0x0000000502027248 */ /* 0x000fce0003fe0100 */
.L_x_1174:
[----:B------:R-:W0:Y:S01]  /*12fd0*/  @P1 LDC R0, c[0x0][0x44c] ;  /* 0x00011300ff001b82 */ /* 0x000e220000000800 */
[----:B------:R-:W-:Y:S01]  /*12fe0*/  VIADD R2, R2, 0x7f ;  /* 0x0000007f02027836 */ /* 0x000fe20000000000 */
[----:B------:R-:W-:Y:S01]  /*12ff0*/  ULDC UR4, c[0x0][0x9dc] ;  /* 0x0002770000047ab9 */ /* 0x000fe20000000800 */
[----:B------:R-:W-:-:S05]  /*13000*/  IMAD.MOV.U32 R5, RZ, RZ, R8 ;  /* 0x000000ffff057224 */ /* 0x000fca00078e0008 */
[----:B------:R-:W2:Y:S01]  /*13010*/  @P1 LDC R7, c[0x0][0x450] ;  /* 0x00011400ff071b82 */ /* 0x000ea20000000800 */
[----:B0-----:R-:W-:-:S05]  /*13020*/  @P1 IMAD.HI.U32 R0, R8, R0, RZ ;  /* 0x0000000008001227 */ /* 0x001fca00078e00ff */
[----:B--2---:R-:W-:Y:S01]  /*13030*/  @P1 SHF.R.U32.HI R5, RZ, R7, R0 ;  /* 0x00000007ff051219 */ /* 0x004fe20000011600 */
[----:B------:R-:W-:Y:S01]  /*13040*/  VIADD R0, R6, 0x7f ;  /* 0x0000007f06007836 */ /* 0x000fe20000000000 */
[----:B------:R-:W-:Y:S02]  /*13050*/  SHF.R.S32.HI R7, RZ, 0x1f, R2 ;  /* 0x0000001fff077819 */ /* 0x000fe40000011402 */
[----:B------:R-:W-:Y:S02]  /*13060*/  IADD3 R6, R5, R6, -R9 ;  /* 0x0000000605067210 */ /* 0x000fe40007ffe809 */
[----:B------:R-:W-:Y:S02]  /*13070*/  LEA.HI R2, R7, R2, RZ, 0x7 ;  /* 0x0000000207027211 */ /* 0x000fe400078f38ff */
[----:B------:R-:W-:Y:S02]  /*13080*/  SHF.R.S32.HI R7, RZ, 0x1f, R0 ;  /* 0x0000001fff077819 */ /* 0x000fe40000011400 */
[----:B------:R-:W-:-:S02]  /*13090*/  SHF.R.S32.HI R2, RZ, 0x7, R2 ;  /* 0x00000007ff027819 */ /* 0x000fc40000011402 */
[----:B------:R-:W-:Y:S01]  /*130a0*/  LEA.HI R7, R7, R0, RZ, 0x7 ;  /* 0x0000000007077211 */ /* 0x000fe200078f38ff */
[----:B------:R-:W-:-:S03]  /*130b0*/  VIADD R0, R6, -UR4 ;  /* 0x8000000406007c36 */ /* 0x000fc60008000000 */
[----:B------:R-:W-:-:S04]  /*130c0*/  SHF.R.S32.HI R7, RZ, 0x7, R7 ;  /* 0x00000007ff077819 */ /* 0x000fc80000011407 */
[----:B------:R-:W-:-:S05]  /*130d0*/  VIMNMX R24, R7, R2, PT ;  /* 0x0000000207187248 */ /* 0x000fca0003fe0100 */
[----:B------:R0:W-:Y:S01]  /*130e0*/  STL [R1+0x8], R24 ;  /* 0x0000081801007387 */ /* 0x0001e20000100800 */
[----:B------:R-:W-:Y:S05]  /*130f0*/  @!P2 BRA `(.L_x_1178) ;  /* 0x000000000048a947 */ /* 0x000fea0003800000 */
[----:B------:R-:W-:Y:S01]  /*13100*/  IMAD.MOV.U32 R2, RZ, RZ, R6 ;  /* 0x000000ffff027224 */ /* 0x000fe200078e0006 */
[----:B------:R-:W-:Y:S04]  /*13110*/  BSSY B0, `(.L_x_1179) ;  /* 0x000000e000007945 */ /* 0x000fe80003800000 */
[----:B------:R-:W-:-:S13]  /*13120*/  ISETP.GT.AND P0, PT, R2, -0x1, PT ;  /* 0xffffffff0200780c */ /* 0x000fda0003f04270 */
[----:B------:R-:W-:Y:S05]  /*13130*/  @P0 BRA `(.L_x_1180) ;  /* 0x00000000001c0947 */ /* 0x000fea0003800000 */
[----:B------:R-:W-:Y:S02]  /*13140*/  ISETP.NE.AND P0, PT, R3, 0x1, PT ;  /* 0x000000010300780c */ /* 0x000fe40003f05270 */
[----:B------:R-:W-:-:S11]  /*13150*/  LOP3.LUT R7, RZ, R2, RZ, 0x33, !PT ;  /* 0x00000002ff077212 */ /* 0x000fd600078e33ff */
[----:B------:R-:W2:Y:S02]  /*13160*/  @P0 LDC.64 R4, c[0x0][0x9e8] ;  /* 0x00027a00ff040b82 */ /* 0x000ea40000000a00 */
[----:B--2---:R-:W-:-:S05]  /*13170*/  @P0 IMAD.HI.U32 R4, R7, R4, RZ ;  /* 0x0000000407040227 */ /* 0x004fca00078e00ff */
[----:B------:R-:W-:-:S04]  /*13180*/  @P0 SHF.R.U32.HI R7, RZ, R5, R4 ;  /* 0x00000005ff070219 */ /* 0x000fc80000011604 */
[----:B------:R-:W-:Y:S01]  /*13190*/  LOP3.LUT R2, RZ, R7, RZ, 0x33, !PT ;  /* 0x00000007ff027212 */ /* 0x000fe200078e33ff */
[----:B------:R-:W-:Y:S06]  /*131a0*/  BRA `(.L_x_1181) ;  /* 0x0000000000107947 */ /* 0x000fec0003800000 */
.L_x_1180:
[----:B------:R-:W-:-:S13]  /*131b0*/  ISETP.NE.AND P0, PT, R3, 0x1, PT ;  /* 0x000000010300780c */ /* 0x000fda0003f05270 */
[----:B------:R-:W2:Y:S02]  /*131c0*/  @P0 LDC.64 R4, c[0x0][0x9e8] ;  /* 0x00027a00ff040b82 */ /* 0x000ea40000000a00 */
[----:B--2---:R-:W-:-:S05]  /*131d0*/  @P0 IMAD.HI.U32 R4, R2, R4, RZ ;  /* 0x0000000402040227 */ /* 0x004fca00078e00ff */
[----:B------:R-:W-:-:S07]  /*131e0*/  @P0 SHF.R.U32.HI R2, RZ, R5, R4 ;  /* 0x00000005ff020219 */ /* 0x000fce0000011604 */
.L_x_1181:
[----:B------:R-:W-:Y:S05]  /*131f0*/  BSYNC B0 ;  /* 0x0000000000007941 */ /* 0x000fea0003800000 */
.L_x_1179:
[----:B------:R-:W-:-:S05]  /*13200*/  IMAD R3, R2, R3, RZ ;  /* 0x0000000302037224 */ /* 0x000fca00078e02ff */
[----:B------:R-:W-:-:S07]  /*13210*/  VIMNMX R0, R0, R3, !PT ;  /* 0x0000000300007248 */ /* 0x000fce0007fe0100 */
.L_x_1178:
[----:B------:R-:W-:Y:S01]  /*13220*/  SHF.R.S32.HI R3, RZ, 0x1f, R0 ;  /* 0x0000001fff037819 */ /* 0x000fe20000011400 */
[----:B------:R-:W-:Y:S03]  /*13230*/  BSSY B7, `(.L_x_1182) ;  /* 0x000041c000077945 */ /* 0x000fe60003800000 */
[----:B------:R-:W-:-:S04]  /*13240*/  LEA.HI R3, R3, R0, RZ, 0x7 ;  /* 0x0000000003037211 */ /* 0x000fc800078f38ff */
[----:B------:R-:W-:-:S04]  /*13250*/  SHF.R.S32.HI R3, RZ, 0x7, R3 ;  /* 0x00000007ff037819 */ /* 0x000fc80000011403 */
[----:B------:R-:W-:-:S04]  /*13260*/  VIMNMX R29, RZ, R3, !PT ;  /* 0x00000003ff1d7248 */ /* 0x000fc80007fe0100 */
[----:B------:R-:W-:-:S13]  /*13270*/  ISETP.GT.AND P0, PT, R24, R29, PT ;  /* 0x0000001d1800720c */ /* 0x000fda0003f04270 */
        /* <DEDUP_REMOVED lines=8> */
[----:B------:R-:W2:Y:S02]  /*13300*/  FLO.U32 R0, UR4 ;  /* 0x0000000400007d00 */ /* 0x000ea400080e0000 */
[----:B--2---:R-:W-:-:S06]  /*13310*/  ISETP.EQ.U32.AND P0, PT, R0, R5, PT ;  /* 0x000000050000720c */ /* 0x004fcc0003f02070 */
[----:B------:R-:W3:Y:S07]  /*13320*/  POPC R5, UR4 ;  /* 0x0000000400057d09 */ /* 0x000eee0008000000 */
[----:B---3--:R-:W2:Y:S01]  /*13330*/  @P0 ATOMG.E.ADD.STRONG.GPU PT, R3, desc[UR50][R2.64], R5 ;  /* 0x00000005020309a8 */ /* 0x008ea200081ee1f2 */
[----:B------:R-:W3:Y:S02]  /*13340*/  S2R R4, SR_LTMASK ;  /* 0x0000000000047919 */ /* 0x000ee40000003900 */
[----:B---3--:R-:W-:-:S04]  /*13350*/  LOP3.LUT R4, R4, UR4, RZ, 0xc0, !PT ;  /* 0x0000000404047c12 */ /* 0x008fc8000f8ec0ff */
[----:B------:R-:W3:Y:S01]  /*13360*/  POPC R7, R4 ;  /* 0x0000000400077309 */ /* 0x000ee20000000000 */
[----:B--2---:R-:W3:Y:S02]  /*13370*/  SHFL.IDX PT, R0, R3, R0, 0x1f ;  /* 0x00001f0003007589 */ /* 0x004ee400000e0000 */
[----:B---3--:R-:W-:Y:S01]  /*13380*/  IADD3 R16, R0, UR37, R7 ;  /* 0x0000002500107c10 */ /* 0x008fe2000fffe007 */
[----:B------:R-:W-:Y:S06]  /*13390*/  BRA `(.L_x_1184) ;  /* 0x0000004000147947 */ /* 0x000fec0003800000 */
.L_x_1183:
        /* <DEDUP_REMOVED lines=19> */
[----:B012---:R-:W-:Y:S05]  /*134d0*/  CALL.ABS.NOINC R2 ;  /* 0x0000000002007343 */ /* 0x007fea0003c00000 */
.L_x_1186:
[----:B------:R-:W-:Y:S05]  /*134e0*/  BSYNC B6 ;  /* 0x0000000000067941 */ /* 0x000fea0003800000 */
.L_x_1185:
        /* <DEDUP_REMOVED lines=17> */
[----:B--2---:R-:W-:-:S07]  /*13600*/  IMAD.MOV.U32 R13, RZ, RZ, RZ ;  /* 0x000000ffff0d7224 */ /* 0x004fce00078e00ff */
[----:B------:R-:W-:-:S07]  /*13610*/  LEPC R20, `(.L_x_1189) ;  /* 0x000000001014794e */ /* 0x000fce0000000000 */
[----:B01-3--:R-:W-:Y:S05]  /*13620*/  CALL.ABS.NOINC R2 ;  /* 0x0000000002007343 */ /* 0x00bfea0003c00000 */
.L_x_1189:
        /* <DEDUP_REMOVED lines=15> */
.L_x_1188:
[----:B------:R-:W-:Y:S05]  /*13720*/  BSYNC B6 ;  /* 0x0000000000067941 */ /* 0x000fea0003800000 */
.L_x_1187:
[----:B------:R-:W-:Y:S01]  /*13730*/  ULDC.64 UR4, c[0x0][0x9f8] ;  /* 0x00027e0000047ab9 */ /* 0x000fe20000000a00 */
[----:B------:R-:W-:Y:S01]  /*13740*/  IMAD.MOV.U32 R25, RZ, RZ, R19 ;  /* 0x000000ffff197224 */ /* 0x000fe200078e0013 */
[----:B------:R-:W-:-:S04]  /*13750*/  ISETP.NE.U32.AND P0, PT, RZ, UR4, PT ;  /* 0x00000004ff007c0c */ /* 0x000fc8000bf05070 */
[----:B------:R-:W-:Y:S01]  /*13760*/  ISETP.NE.AND.EX P0, PT, RZ, UR5, PT, P0 ;  /* 0x00000005ff007c0c */ /* 0x000fe2000bf05300 */
[----:B------:R-:W-:-:S12]  /*13770*/  ULDC.64 UR4, c[0x0][0xa08] ;  /* 0x0002820000047ab9 */ /* 0x000fd80000000a00 */
[----:B------:R-:W2:Y:S02]  /*13780*/  @P0 LDC.64 R2, c[0x0][0x9f8] ;  /* 0x00027e00ff020b82 */ /* 0x000ea40000000a00 */
[----:B--2---:R-:W-:-:S05]  /*13790*/  @P0 IMAD.WIDE R2, R19, 0x4, R2 ;  /* 0x0000000413020825 */ /* 0x004fca00078e0202 */
[----:B------:R2:W3:Y:S01]  /*137a0*/  @P0 LDG.E R25, desc[UR50][R2.64] ;  /* 0x0000003202190981 */ /* 0x0004e2000c1e1900 */
[----:B0-----:R-:W-:Y:S01]  /*137b0*/  VIADD R24, R24, 0xffffffff ;  /* 0xffffffff18187836 */ /* 0x001fe20000000000 */
[----:B--2---:R-:W0:Y:S02]  /*137c0*/  LDC.64 R2, c[0x0][0x418] ;  /* 0x00010600ff027b82 */ /* 0x004e240000000a00 */
[----:B0-----:R-:W-:Y:S01]  /*137d0*/  LOP3.LUT P0, RZ, R2, UR4, RZ, 0xfc, !PT ;  /* 0x0000000402ff7c12 */ /* 0x001fe2000f80fcff */
[----:B------:R-:W-:-:S03]  /*137e0*/  UMOV UR4, 0xffffffff ;  /* 0xffffffff00047882 */ /* 0x000fc60000000000 */
[----:B------:R-:W-:Y:S02]  /*137f0*/  LOP3.LUT P0, RZ, R3, UR5, RZ, 0xfc, P0 ;  /* 0x0000000503ff7c12 */ /* 0x000fe4000800fcff */
[----:B---3--:R-:W-:Y:S02]  /*13800*/  SHF.R.S32.HI R28, RZ, 0x1f, R25 ;  /* 0x0000001fff1c7819 */ /* 0x008fe40000011419 */
[----:B------:R-:W-:Y:S01]  /*13810*/  SEL R17, R25, RZ, !P0 ;  /* 0x000000ff19117207 */ /* 0x000fe20004000000 */
[----:B------:R-:W-:Y:S08]  /*13820*/  BRA.DIV UR4, `(.L_x_1190) ;  /* 0x0000004e04bc7947 */ /* 0x000ff0000b800000 */
[----:B------:R-:W0:Y:S02]  /*13830*/  S2R R0, SR_TID.X ;  /* 0x0000000000007919 */ /* 0x000e240000002100 */
[----:B0-----:R-:W-:-:S04]  /*13840*/  SHF.R.U32.HI R0, RZ, 0x5, R0 ;  /* 0x00000005ff007819 */ /* 0x001fc80000011600 */
[----:B------:R-:W-:-:S05]  /*13850*/  LOP3.LUT R0, R0, 0x3, RZ, 0xc0, !PT ;  /* 0x0000000300007812 */ /* 0x000fca00078ec0ff */
[----:B------:R0:W2:Y:S02]  /*13860*/  SHFL.IDX PT, R14, R0, RZ, 0x1f ;  /* 0x00001fff000e7589 */ /* 0x0000a400000e0000 */
.L_x_1298:
[----:B0-----:R-:W3:Y:S01]  /*13870*/  LDL.LU R0, [R1] ;  /* 0x0000000001007983 */ /* 0x001ee20000300800 */
[----:B------:R-:W-:Y:S02]  /*13880*/  PLOP3.LUT P1, PT, PT, PT, PT, 0x8, 0x0 ;  /* 0x000000000000781c */ /* 0x000fe40003f2e170 */
[----:B--2---:R-:W-:Y:S02]  /*13890*/  ISETP.NE.AND P0, PT, R14, RZ, PT ;  /* 0x000000ff0e00720c */ /* 0x004fe40003f05270 */
[----:B---3--:R-:W-:-:S09]  /*138a0*/  LOP3.LUT R0, R0, 0xfffffffe, RZ, 0xc0, !PT ;  /* 0xfffffffe00007812 */ /* 0x008fd200078ec0ff */
[----:B------:R-:W-:-:S05]  /*138b0*/  @P1 LOP3.LUT R0, R0, 0x1, RZ, 0xfc, !PT ;  /* 0x0000000100001812 */ /* 0x000fca00078efcff */
[----:B------:R0:W-:Y:S01]  /*138c0*/  STL [R1], R0 ;  /* 0x0000000001007387 */ /* 0x0001e20000100800 */
[----:B------:R-:W-:Y:S05]  /*138d0*/  @P0 BRA `(.L_x_1191) ;  /* 0x0000000400200947 */ /* 0x000fea0003800000 */
[----:B------:R-:W-:-:S03]  /*138e0*/  UMOV UR4, 0xffffffff ;  /* 0xffffffff00047882 */ /* 0x000fc60000000000 */
[----:B------:R-:W-:Y:S05]  /*138f0*/  BRA.DIV UR4, `(.L_x_1192) ;  /* 0x0000004e04bc7947 */ /* 0x000fea000b800000 */
[----:B------:R-:W-:-:S13]  /*13900*/  ELECT P6, URZ, PT ;  /* 0x00000000003f782f */ /* 0x000fda00038c0000 */
.L_x_1301:
[----:B------:R-:W-:Y:S05]  /*13910*/  @!P6 BRA `(.L_x_1191) ;  /* 0x000000040010e947 */ /* 0x000fea0003800000 */
[----:B------:R-:W-:-:S04]  /*13920*/  ISETP.NE.U32.AND P0, PT, R2, RZ, PT ;  /* 0x000000ff0200720c */ /* 0x000fc80003f05070 */
[----:B------:R-:W-:-:S13]  /*13930*/  ISETP.NE.AND.EX P0, PT, R3, RZ, PT, P0 ;  /* 0x000000ff0300720c */ /* 0x000fda0003f05300 */
[----:B------:R-:W-:Y:S05]  /*13940*/  @!P0 BRA `(.L_x_1193) ;  /* 0x0000000000448947 */ /* 0x000fea0003800000 */
[----:B------:R-:W2:Y:S01]  /*13950*/  LDC R6, c[0x0][0x43c] ;  /* 0x00010f00ff067b82 */ /* 0x000ea20000000800 */
[----:B------:R-:W-:Y:S01]  /*13960*/  ULDC.64 UR4, c[0x0][0x428] ;  /* 0x00010a0000047ab9 */ /* 0x000fe20000000a00 */
[----:B--2---:R-:W-:-:S13]  /*13970*/  ISETP.NE.AND P0, PT, R6, 0x1, PT ;  /* 0x000000010600780c */ /* 0x004fda0003f05270 */
        /* <DEDUP_REMOVED lines=14> */
.L_x_1193:
[----:B0-----:R-:W-:Y:S01]  /*13a60*/  IMAD R0, R23, 0x8, R22 ;  /* 0x0000000817007824 */ /* 0x001fe200078e0216 */
[----:B--2---:R-:W-:-:S04]  /*13a70*/  SHF.L.U32 R3, R26, 0x1f, RZ ;  /* 0x0000001f1a037819 */ /* 0x004fc800000006ff */
[----:B------:R-:W0:Y:S02]  /*13a80*/  SYNCS.PHASECHK.TRANS64.TRYWAIT P0, [R0+URZ+0x2d840], R3 ;  /* 0x02d84003000075a7 */ /* 0x000e24000800017f */
[----:B0-----:R-:W-:Y:S05]  /*13a90*/  @!P0 BRA `(.L_x_1194) ;  /* 0x0000004c00748947 */ /* 0x001fea0003800000 */
.L_x_1302:
[----:B------:R-:W2:Y:S02]  /*13aa0*/  S2R R2, SR_TID.X ;  /* 0x0000000000027919 */ /* 0x000ea40000002100 */
[----:B--2---:R-:W-:-:S04]  /*13ab0*/  LOP3.LUT R2, R2, 0x7f, RZ, 0xc0, !PT ;  /* 0x0000007f02027812 */ /* 0x004fc800078ec0ff */
[----:B------:R-:W-:-:S13]  /*13ac0*/  ISETP.NE.AND P0, PT, R2, RZ, PT ;  /* 0x000000ff0200720c */ /* 0x000fda0003f05270 */
[----:B------:R-:W-:Y:S05]  /*13ad0*/  @P0 BRA `(.L_x_1195) ;  /* 0x00000000001c0947 */ /* 0x000fea0003800000 */
[----:B------:R-:W2:Y:S01]  /*13ae0*/  S2R R2, SR_TID.X ;  /* 0x0000000000027919 */ /* 0x000ea20000002100 */
[----:B0-----:R-:W-:-:S04]  /*13af0*/  IMAD.MOV.U32 R3, RZ, RZ, 0x6000 ;  /* 0x00006000ff037424 */ /* 0x001fc800078e00ff */
[----:B------:R3:W-:Y:S01]  /*13b00*/  SYNCS.ARRIVE.TRANS64 RZ, [R0+URZ+0x2d830], R3 ;  /* 0x02d8300300ff79a7 */ /* 0x0007e2000800003f */
[----:B--2---:R-:W-:-:S04]  /*13b10*/  LOP3.LUT R2, R2, 0x1f, RZ, 0xc0, !PT ;  /* 0x0000001f02027812 */ /* 0x004fc800078ec0ff */
[----:B------:R-:W-:-:S13]  /*13b20*/  ISETP.NE.AND P0, PT, R2, RZ, PT ;  /* 0x000000ff0200720c */ /* 0x000fda0003f05270 */
[----:B---3--:R-:W-:Y:S05]  /*13b30*/  @!P0 BRA `(.L_x_1195) ;  /* 0x0000000000048947 */ /* 0x008fea0003800000 */
[----:B------:R-:W-:Y:S01]  /*13b40*/  BPT.TRAP 0x1 ;  /* 0x000000040000795c */ /* 0x000fe20000300000 */
.L_x_1195:
[----:B------:R-:W2:Y:S01]  /*13b50*/  LDL.LU R2, [R1] ;  /* 0x0000000001027983 */ /* 0x000ea20000300800 */
[----:B------:R-:W-:Y:S01]  /*13b60*/  R2UR UR9, R0 ;  /* 0x00000000000972ca */ /* 0x000fe200000e0000 */
[----:B0-----:R-:W-:Y:S01]  /*13b70*/  IMAD R0, R23, 0x6000, R22 ;  /* 0x0000600017007824 */ /* 0x001fe200078e0216 */
        /* <DEDUP_REMOVED lines=12> */
[----:B------:R-:W-:Y:S02]  /*13c40*/  ULEA UR11, UR11, UR5, 0x7 ;  /* 0x000000050b0b7291 */ /* 0x000fe4000f8e383f */
[----:B------:R-:W-:Y:S02]  /*13c50*/  UIADD3 UR14, UR8, 0x15400, URZ ;  /* 0x00015400080e7890 */ /* 0x000fe4000fffe03f */
[----:B------:R-:W-:Y:S02]  /*13c60*/  UIADD3.X UR5, URZ, UR39, URZ, UP0, !UPT ;  /* 0x000000273f057290 */ /* 0x000fe400087fe43f */
[----:B------:R-:W-:Y:S02]  /*13c70*/  UIADD3 UR15, UR8, 0x17400, URZ ;  /* 0x00017400080f7890 */ /* 0x000fe4000fffe03f */
[----:B------:R-:W-:-:S03]  /*13c80*/  UIADD3 UR17, UR8, 0x19400, URZ ;  /* 0x0001940008117890 */ /* 0x000fc6000fffe03f */
[----:B------:R-:W-:Y:S01]  /*13c90*/  UMOV UR8, UR14 ;  /* 0x0000000e00087c82 */ /* 0x000fe20008000000 */
[----:B------:R-:W-:Y:S01]  /*13ca0*/  UMOV UR14, 0x40 ;  /* 0x00000040000e7882 */ /* 0x000fe20000000000 */
[----:B------:R0:W-:Y:S02]  /*13cb0*/  UTMALDG.4D [UR8], [UR4], desc[UR6] ;  /* 0x00000608040075b4 */ /* 0x0001e40008019000 */
[----:B0-----:R-:W-:Y:S01]  /*13cc0*/  UMOV UR8, UR15 ;  /* 0x0000000f00087c82 */ /* 0x001fe20008000000 */
[----:B------:R-:W-:Y:S02]  /*13cd0*/  UMOV UR10, UR16 ;  /* 0x00000010000a7c82 */ /* 0x000fe40008000000 */
[----:B------:R0:W-:Y:S02]  /*13ce0*/  UTMALDG.4D [UR8], [UR4], desc[UR6] ;  /* 0x00000608040075b4 */ /* 0x0001e40008019000 */
[----:B0-----:R-:W-:Y:S01]  /*13cf0*/  UMOV UR8, UR17 ;  /* 0x0000001100087c82 */ /* 0x001fe20008000000 */
[----:B------:R-:W-:-:S02]  /*13d00*/  UMOV UR10, UR14 ;  /* 0x0000000e000a7c82 */ /* 0x000fc40008000000 */
[----:B------:R3:W-:Y:S01]  /*13d10*/  UTMALDG.4D [UR8], [UR4], desc[UR6] ;  /* 0x00000608040075b4 */ /* 0x0007e20008019000 */
[----:B--2---:R-:W-:-:S04]  /*13d20*/  LOP3.LUT R2, R2, 0xfffffffe, RZ, 0xc0, !PT ;  /* 0xfffffffe02027812 */ /* 0x004fc800078ec0ff */
[----:B------:R-:W-:-:S05]  /*13d30*/  @P0 LOP3.LUT R2, R2, 0x1, RZ, 0xfc, !PT ;  /* 0x0000000102020812 */ /* 0x000fca00078efcff */
[----:B------:R3:W-:Y:S01]  /*13d40*/  STL [R1], R2 ;  /* 0x0000000201007387 */ /* 0x0007e20000100800 */
[----:B------:R-:W-:Y:S01]  /*13d50*/  NOP ;  /* 0x0000000000007918 */ /* 0x000fe20000000000 */
.L_x_1191:
[----:B------:R-:W0:Y:S01]  /*13d60*/  LDL.LU R3, [R1+0x14] ;  /* 0x0000140001037983 */ /* 0x000e220000300800 */
[----:B------:R-:W-:Y:S05]  /*13d70*/  WARPSYNC.ALL ;  /* 0x0000000000007948 */ /* 0x000fea0003800000 */
[----:B---3--:R-:W-:Y:S01]  /*13d80*/  ULDC.64 UR4, c[0x0][0x298] ;  /* 0x0000a60000047ab9 */ /* 0x008fe20000000a00 */
[----:B------:R-:W-:Y:S01]  /*13d90*/  ULDC.64 UR6, c[0x0][0xa00] ;  /* 0x0002800000067ab9 */ /* 0x000fe20000000a00 */
[----:B------:R-:W-:Y:S01]  /*13da0*/  VIADD R2, R22, 0xc400 ;  /* 0x0000c40016027836 */ /* 0x000fe20000000000 */
[----:B------:R-:W-:Y:S01]  /*13db0*/  BAR.SYNC.DEFER_BLOCKING 0x8, 0x200 ;  /* 0x0208000000007b1d */ /* 0x000fe20000010000 */
[----:B------:R-:W-:-:S03]  /*13dc0*/  ISETP.NE.U32.AND P0, PT, RZ, UR6, PT ;  /* 0x00000006ff007c0c */ /* 0x000fc6000bf05070 */
[----:B------:R-:W-:Y:S02]  /*13dd0*/  LOP3.LUT P1, RZ, R2, 0x1bf, RZ, 0xc0, !PT ;  /* 0x000001bf02ff7812 */ /* 0x000fe4000782c0ff */
[----:B------:R-:W-:Y:S01]  /*13de0*/  ISETP.NE.AND.EX P0, PT, RZ, UR7, PT, P0 ;  /* 0x00000007ff007c0c */ /* 0x000fe2000bf05300 */
[----:B------:R-:W-:Y:S01]  /*13df0*/  BSSY B6, `(.L_x_1196) ;  /* 0x0000020000067945 */ /* 0x000fe20003800000 */
[----:B------:R-:W-:Y:S02]  /*13e00*/  SHF.R.S32.HI R2, RZ, 0x1f, R19 ;  /* 0x0000001fff027819 */ /* 0x000fe40000011413 */
[----:B0-----:R-:W-:Y:S01]  /*13e10*/  SHF.R.S32.HI R0, RZ, 0x1f, R3 ;  /* 0x0000001fff007819 */ /* 0x001fe20000011403 */
[----:B------:R-:W-:-:S04]  /*13e20*/  IMAD.WIDE.U32 R4, R3, UR4, RZ ;  /* 0x0000000403047c25 */ /* 0x000fc8000f8e00ff */
[----:B------:R-:W-:Y:S01]  /*13e30*/  IMAD R0, R0, UR4, RZ ;  /* 0x0000000400007c24 */ /* 0x000fe2000f8e02ff */
[----:B------:R-:W-:Y:S03]  /*13e40*/  STL.64 [R1+0x20], R4 ;  /* 0x0000200401007387 */ /* 0x000fe60000100a00 */
[----:B------:R-:W-:Y:S01]  /*13e50*/  IMAD R0, R3, UR5, R0 ;  /* 0x0000000503007c24 */ /* 0x000fe2000f8e0200 */
[----:B------:R-:W-:Y:S02]  /*13e60*/  SEL R3, R2, RZ, !P0 ;  /* 0x000000ff02037207 */ /* 0x000fe40004000000 */
[----:B------:R-:W-:Y:S01]  /*13e70*/  SHF.R.S32.HI R2, RZ, 0x1f, R18 ;  /* 0x0000001fff027819 */ /* 0x000fe20000011412 */
[----:B------:R-:W-:-:S05]  /*13e80*/  IMAD.IADD R0, R5, 0x1, R0 ;  /* 0x0000000105007824 */ /* 0x000fca00078e0200 */
[----:B------:R0:W-:Y:S04]  /*13e90*/  STL [R1+0x28], R0 ;  /* 0x0000280001007387 */ /* 0x0001e80000100800 */
[----:B------:R2:W-:Y:S01]  /*13ea0*/  STL [R1+0x30], R3 ;  /* 0x0000300301007387 */ /* 0x0005e20000100800 */
[----:B0-----:R-:W-:-:S05]  /*13eb0*/  SEL R0, R19, RZ, !P0 ;  /* 0x000000ff13007207 */ /* 0x001fca0004000000 */
        /* <DEDUP_REMOVED lines=19> */
.L_x_1197:
[----:B------:R-:W-:Y:S05]  /*13ff0*/  BSYNC B6 ;  /* 0x0000000000067941 */ /* 0x000fea0003800000 */
.L_x_1196:
[----:B--2---:R-:W2:Y:S01]  /*14000*/  LDL.LU R0, [R1+0x28] ;  /* 0x0000280001007983 */ /* 0x004ea20000300800 */
[----:B-1----:R-:W0:Y:S01]  /*14010*/  LDC R9, c[0x0][0x448] ;  /* 0x00011200ff097b82 */ /* 0x002e220000000800 */
[----:B------:R-:W-:Y:S01]  /*14020*/  ULDC.64 UR4, c[0x0][0x2d8] ;  /* 0x0000b60000047ab9 */ /* 0x000fe20000000a00 */
[----:B------:R-:W-:Y:S01]  /*14030*/  ULDC.64 UR6, c[0x0][0x2c8] ;  /* 0x0000b20000067ab9 */ /* 0x000fe20000000a00 */
[----:B------:R-:W2:Y:S01]  /*14040*/  LDL.LU.64 R2, [R1+0x20] ;  /* 0x0000200001027983 */ /* 0x000ea20000300a00 */
[----:B------:R-:W-:-:S03]  /*14050*/  ULDC.64 UR8, c[0x0][0x280] ;  /* 0x0000a00000087ab9 */ /* 0x000fc60000000a00 */
[----:B------:R-:W3:Y:S04]  /*14060*/  LDL.LU R20, [R1+0x2c] ;  /* 0x00002c0001147983 */ /* 0x000ee80000300800 */
[----:B------:R-:W4:Y:S04]  /*14070*/  LDL.LU R21, [R1+0x30] ;  /* 0x0000300001157983 */ /* 0x000f280000300800 */
[----:B------:R-:W4:Y:S04]  /*14080*/  LDL.LU R4, [R1+0x14] ;  /* 0x0000140001047983 */ /* 0x000f280000300800 */
[----:B------:R-:W4:Y:S01]  /*14090*/  LDL R12, [R1+0xc] ;  /* 0x00000c00010c7983 */ /* 0x000f220000100800 */
[----:B0-----:R-:W-:-:S13]  /*140a0*/  ISETP.NE.AND P1, PT, R9, 0x1, PT ;  /* 0x000000010900780c */ /* 0x001fda0003f25270 */
[----:B------:R-:W0:Y:S01]  /*140b0*/  @P1 LDC R5, c[0x0][0x450] ;  /* 0x00011400ff051b82 */ /* 0x000e220000000800 */
[----:B------:R-:W1:Y:S01]  /*140c0*/  S2R R10, SR_TID.X ;  /* 0x00000000000a7919 */ /* 0x000e620000002100 */
        /* <DEDUP_REMOVED lines=16> */
[----:B---3--:R-:W-:-:S05]  /*141d0*/  IMAD.SHL.U32 R6, R21, 0x20, RZ ;  /* 0x0000002015067824 */ /* 0x008fca00078e00ff */
[----:B------:R-:W-:-:S05]  /*141e0*/  LOP3.LUT R6, R20, 0x60, R6, 0xf8, !PT ;  /* 0x0000006014067812 */ /* 0x000fca00078ef806 */
[----:B------:R-:W-:-:S04]  /*141f0*/  IMAD.IADD R0, R6, 0x1, R12 ;  /* 0x0000000106007824 */ /* 0x000fc800078e020c */
[----:B----4-:R-:W-:-:S04]  /*14200*/  @P1 IMAD.HI.U32 R6, R0, R4, RZ ;  /* 0x0000000400061227 */ /* 0x010fc800078e00ff */
[----:B------:R-:W-:Y:S01]  /*14210*/  IMAD.MOV.U32 R4, RZ, RZ, R0 ;  /* 0x000000ffff047224 */ /* 0x000fe200078e0000 */
[----:B0-----:R-:W-:-:S04]  /*14220*/  @P1 SHF.R.U32.HI R4, RZ, R5, R6 ;  /* 0x00000005ff041219 */ /* 0x001fc80000011606 */
[--C-:B------:R-:W-:Y:S01]  /*14230*/  SHF.R.S32.HI R5, RZ, 0x1f, R4.reuse ;  /* 0x0000001fff057819 */ /* 0x100fe20000011404 */
[----:B------:R-:W-:-:S04]  /*14240*/  IMAD.MOV R6, RZ, RZ, -R4 ;  /* 0x000000ffff067224 */ /* 0x000fc800078e0a04 */
[----:B------:R-:W-:Y:S02]  /*14250*/  IMAD R5, R5, UR4, RZ ;  /* 0x0000000405057c24 */ /* 0x000fe4000f8e02ff */
[----:B------:R-:W-:Y:S02]  /*14260*/  IMAD R6, R9, R6, R0 ;  /* 0x0000000609067224 */ /* 0x000fe400078e0200 */
[C---:B------:R-:W-:Y:S02]  /*14270*/  IMAD R7, R4.reuse, UR5, R5 ;  /* 0x0000000504077c24 */ /* 0x040fe4000f8e0205 */
[----:B------:R-:W-:-:S04]  /*14280*/  IMAD.WIDE.U32 R4, R4, UR4, R2 ;  /* 0x0000000404047c25 */ /* 0x000fc8000f8e0002 */
[----:B------:R-:W-:Y:S01]  /*14290*/  IMAD.IADD R5, R5, 0x1, R7 ;  /* 0x0000000105057824 */ /* 0x000fe200078e0207 */
[----:B------:R-:W-:-:S05]  /*142a0*/  SHF.R.S32.HI R7, RZ, 0x1f, R6 ;  /* 0x0000001fff077819 */ /* 0x000fca0000011406 */
[----:B------:R-:W-:Y:S02]  /*142b0*/  IMAD R7, R7, UR6, RZ ;  /* 0x0000000607077c24 */ /* 0x000fe4000f8e02ff */
[----:B------:R-:W-:-:S04]  /*142c0*/  IMAD.WIDE.U32 R4, R6, UR6, R4 ;  /* 0x0000000606047c25 */ /* 0x000fc8000f8e0004 */
[----:B------:R-:W-:Y:S02]  /*142d0*/  IMAD R6, R6, UR7, R7 ;  /* 0x0000000706067c24 */ /* 0x000fe4000f8e0207 */
[----:B------:R-:W0:Y:S02]  /*142e0*/  @P1 LDC R7, c[0x0][0x450] ;  /* 0x00011400ff071b82 */ /* 0x000e240000000800 */
[----:B------:R-:W-:Y:S01]  /*142f0*/  IMAD.IADD R6, R5, 0x1, R6 ;  /* 0x0000000105067824 */ /* 0x000fe200078e0206 */
[----:B------:R-:W-:-:S04]  /*14300*/  LEA R5, P0, R4, UR8, 0x1 ;  /* 0x0000000804057c11 */ /* 0x000fc8000f8008ff */
[----:B------:R-:W-:Y:S02]  /*14310*/  LEA.HI.X R4, R4, UR9, R6, 0x1, P0 ;  /* 0x0000000904047c11 */ /* 0x000fe400080f0c06 */
[----:B------:R-:W2:Y:S01]  /*14320*/  @P1 LDC R6, c[0x0][0x44c] ;  /* 0x00011300ff061b82 */ /* 0x000ea20000000800 */
[----:B------:R-:W-:Y:S02]  /*14330*/  VIADD R0, R0, 0x80 ;  /* 0x0000008000007836 */ /* 0x000fe40000000000 */
[----:B-1----:R-:W-:-:S05]  /*14340*/  IMAD.SHL.U32 R21, R10, 0x8, RZ ;  /* 0x000000080a157824 */ /* 0x002fca00078e00ff */
[----:B------:R-:W-:Y:S01]  /*14350*/  LOP3.LUT R21, R21, 0x18, RZ, 0xc0, !PT ;  /* 0x0000001815157812 */ /* 0x000fe200078ec0ff */
[----:B--2---:R-:W-:-:S04]  /*14360*/  @P1 IMAD.HI.U32 R8, R0, R6, RZ ;  /* 0x0000000600081227 */ /* 0x004fc800078e00ff */
[----:B------:R-:W-:Y:S01]  /*14370*/  IMAD.MOV.U32 R6, RZ, RZ, R0 ;  /* 0x000000ffff067224 */ /* 0x000fe200078e0000 */
[----:B0-----:R-:W-:-:S05]  /*14380*/  @P1 SHF.R.U32.HI R6, RZ, R7, R8 ;  /* 0x00000007ff061219 */ /* 0x001fca0000011608 */
[----:B------:R-:W-:-:S04]  /*14390*/  IMAD.MOV R7, RZ, RZ, -R6 ;  /* 0x000000ffff077224 */ /* 0x000fc800078e0a06 */
[----:B------:R-:W-:Y:S01]  /*143a0*/  IMAD R0, R9, R7, R0 ;  /* 0x0000000709007224 */ /* 0x000fe200078e0200 */
[----:B------:R-:W-:Y:S02]  /*143b0*/  SHF.R.S32.HI R7, RZ, 0x1f, R6 ;  /* 0x0000001fff077819 */ /* 0x000fe40000011406 */
[----:B------:R-:W-:Y:S01]  /*143c0*/  LOP3.LUT R10, R21, 0x40, RZ, 0xfc, !PT ;  /* 0x00000040150a7812 */ /* 0x000fe200078efcff */
[----:B------:R-:W-:-:S04]  /*143d0*/  IMAD.WIDE.U32 R2, R6, UR4, R2 ;  /* 0x0000000406027c25 */ /* 0x000fc8000f8e0002 */
[----:B------:R-:W-:Y:S01]  /*143e0*/  IMAD R7, R7, UR4, RZ ;  /* 0x0000000407077c24 */ /* 0x000fe2000f8e02ff */
[----:B------:R-:W-:Y:S02]  /*143f0*/  ULDC UR4, c[0x0][0x2b8] ;  /* 0x0000ae0000047ab9 */ /* 0x000fe40000000800 */
[----:B------:R-:W-:Y:S02]  /*14400*/  ISETP.GE.AND P0, PT, R10, UR4, PT ;  /* 0x000000040a007c0c */ /* 0x000fe4000bf06270 */
[----:B------:R0:W5:Y:S01]  /*14410*/  LDL R10, [R1+0x4] ;  /* 0x00000400010a7983 */ /* 0x0001620000100800 */
[----:B------:R-:W1:Y:S01]  /*14420*/  S2R R11, SR_TID.X ;  /* 0x00000000000b7919 */ /* 0x000e620000002100 */
[----:B------:R-:W-:Y:S01]  /*14430*/  IMAD R7, R6, UR5, R7 ;  /* 0x0000000506077c24 */ /* 0x000fe2000f8e0207 */
[----:B------:R-:W-:-:S03]  /*14440*/  SHF.R.S32.HI R6, RZ, 0x1f, R0 ;  /* 0x0000001fff067819 */ /* 0x000fc60000011400 */
[----:B------:R-:W-:Y:S02]  /*14450*/  IMAD.IADD R3, R3, 0x1, R7 ;  /* 0x0000000103037824 */ /* 0x000fe400078e0207 */
[----:B------:R-:W-:Y:S02]  /*14460*/  IMAD R6, R6, UR6, RZ ;  /* 0x0000000606067c24 */ /* 0x000fe4000f8e02ff */
[----:B------:R-:W-:Y:S01]  /*14470*/  IMAD.WIDE.U32 R2, R0, UR6, R2 ;  /* 0x0000000600027c25 */ /* 0x000fe2000f8e0002 */
[----:B------:R-:W-:-:S03]  /*14480*/  LOP3.LUT R13, R21, 0x20, RZ, 0xfc, !PT ;  /* 0x00000020150d7812 */ /* 0x000fc600078efcff */
[----:B------:R-:W-:Y:S01]  /*14490*/  IMAD R6, R0, UR7, R6 ;  /* 0x0000000700067c24 */ /* 0x000fe2000f8e0206 */
[----:B------:R-:W-:-:S03]  /*144a0*/  LEA R8, P3, R2, UR8, 0x1 ;  /* 0x0000000802087c11 */ /* 0x000fc6000f8608ff */
[----:B------:R-:W-:Y:S01]  /*144b0*/  IMAD.IADD R6, R3, 0x1, R6 ;  /* 0x0000000103067824 */ /* 0x000fe200078e0206 */
[----:B------:R-:W-:Y:S01]  /*144c0*/  ISETP.GE.AND P1, PT, R13, UR4, PT ;  /* 0x000000040d007c0c */ /* 0x000fe2000bf26270 */
[----:B-1----:R-:W-:-:S05]  /*144d0*/  IMAD.SHL.U32 R20, R11, 0x8, RZ ;  /* 0x000000080b147824 */ /* 0x002fca00078e00ff */
[----:B------:R-:W-:Y:S02]  /*144e0*/  LOP3.LUT R20, R20, 0x18, RZ, 0xc0, !PT ;  /* 0x0000001814147812 */ /* 0x000fe400078ec0ff */
[----:B------:R-:W-:Y:S02]  /*144f0*/  LOP3.LUT R21, R11, 0x7f, RZ, 0xc0, !PT ;  /* 0x0000007f0b157812 */ /* 0x000fe400078ec0ff */
[----:B------:R-:W-:Y:S01]  /*14500*/  ISETP.GE.AND P2, PT, R20, UR4, PT ;  /* 0x0000000414007c0c */ /* 0x000fe2000bf46270 */
[----:B------:R-:W-:Y:S01]  /*14510*/  UMOV UR4, 0xffffffff ;  /* 0xffffffff00047882 */ /* 0x000fe20000000000 */
[----:B------:R-:W-:Y:S02]  /*14520*/  LEA.HI.X R7, R2, UR9, R6, 0x1, P3 ;  /* 0x0000000902077c11 */ /* 0x000fe400098f0c06 */
[----:B------:R-:W-:Y:S01]  /*14530*/  SHF.R.U32.HI R21, RZ, 0x2, R21 ;  /* 0x00000002ff157819 */ /* 0x000fe20000011615 */
[----:B0-----:R-:W-:Y:S08]  /*14540*/  BRA.DIV UR4, `(.L_x_1198) ;  /* 0x0000004204dc7947 */ /* 0x001ff0000b800000 */
[----:B------:R-:W2:Y:S04]  /*14550*/  LDL.LU R2, [R1+0x10] ;  /* 0x0000100001027983 */ /* 0x000ea80000300800 */
[----:B------:R-:W3:Y:S04]  /*14560*/  LDL.LU R11, [R1+0xc] ;  /* 0x00000c00010b7983 */ /* 0x000ee80000300800 */
[----:B------:R-:W0:Y:S04]  /*14570*/  SHFL.IDX PT, R3, R5, RZ, 0x1c1f ;  /* 0x001c1fff05037589 */ /* 0x000e2800000e0000 */
[----:B------:R-:W-:Y:S01]  /*14580*/  SHFL.IDX PT, R14, R8, 0x1, 0x1c1f ;  /* 0x003c1f00080e7f89 */ /* 0x000fe200000e0000 */
[----:B--2---:R-:W-:-:S03]  /*14590*/  IMAD R6, R2, R9, RZ ;  /* 0x0000000902067224 */ /* 0x004fc600078e02ff */
[----:B------:R-:W1:Y:S01]  /*145a0*/  SHFL.IDX PT, R2, R4, RZ, 0x1c1f ;  /* 0x001c1fff04027589 */ /* 0x000e6200000e0000 */
[----:B---3--:R-:W-:-:S05]  /*145b0*/  IMAD.IADD R0, R21, 0x1, R11 ;  /* 0x0000000115007824 */ /* 0x008fca00078e020b */
[----:B------:R-:W-:-:S13]  /*145c0*/  ISETP.GE.AND P4, PT, R0, R6, PT ;  /* 0x000000060000720c */ /* 0x000fda0003f86270 */
[----:B0-----:R-:W-:-:S05]  /*145d0*/  @!P4 LEA R3, P3, R20, R3, 0x1 ;  /* 0x000000031403c211 */ /* 0x001fca00078608ff */
[----:B-1----:R-:W-:-:S05]  /*145e0*/  @!P4 IMAD.X R2, RZ, RZ, R2, P3 ;  /* 0x000000ffff02c224 */ /* 0x002fca00018e0602 */
[----:B------:R-:W-:-:S04]  /*145f0*/  @!P4 LOP3.LUT R3, R3, R2, RZ, 0x3c, !PT ;  /* 0x000000020303c212 */ /* 0x000fc800078e3cff */
[----:B------:R-:W-:-:S04]  /*14600*/  @!P4 LOP3.LUT R2, R3, R2, RZ, 0x3c, !PT ;  /* 0x000000020302c212 */ /* 0x000fc800078e3cff */
[----:B------:R-:W-:-:S05]  /*14610*/  @!P4 LOP3.LUT R3, R3, R2, RZ, 0x3c, !PT ;  /* 0x000000020303c212 */ /* 0x000fca00078e3cff */
        /* <DEDUP_REMOVED lines=29> */
[----:B------:R-:W-:-:S05]  /*147f0*/  VIADD R2, R0, 0x80 ;  /* 0x0000008000027836 */ /* 0x000fca0000000000 */
[----:B------:R-:W-:Y:S01]  /*14800*/  ISETP.GE.AND P3, PT, R2, R6, PT ;  /* 0x000000060200720c */ /* 0x000fe20003f66270 */
[----:B------:R-:W-:-:S05]  /*14810*/  VIADD R2, R0, 0x60 ;  /* 0x0000006000027836 */ /* 0x000fca0000000000 */
[----:B------:R-:W-:Y:S02]  /*14820*/  ISETP.GE.AND P4, PT, R2, R6, PT ;  /* 0x000000060200720c */ /* 0x000fe40003f86270 */
[----:B------:R-:W-:Y:S04]  /*14830*/  SHFL.IDX PT, R2, R7, RZ, 0x1c1f ;  /* 0x001c1fff07027589 */ /* 0x000fe800000e0000 */
[----:B------:R-:W-:Y:S07]  /*14840*/  SHFL.IDX PT, R7, R7, 0x1, 0x1c1f ;  /* 0x003c1f0007077f89 */ /* 0x000fee00000e0000 */
[----:B0-----:R-:W-:-:S05]  /*14850*/  @!P4 LEA R3, P5, R20, R3, 0x1 ;  /* 0x000000031403c211 */ /* 0x001fca00078a08ff */
[----:B------:R-:W-:Y:S02]  /*14860*/  @!P4 IMAD.X R9, RZ, RZ, R4, P5 ;  /* 0x000000ffff09c224 */ /* 0x000fe400028e0604 */
[----:B------:R-:W0:Y:S02]  /*14870*/  SHFL.IDX PT, R4, R8, RZ, 0x1c1f ;  /* 0x001c1fff08047589 */ /* 0x000e2400000e0000 */
[----:B0-----:R-:W-:-:S05]  /*14880*/  @!P3 LEA R4, P5, R20, R4, 0x1 ;  /* 0x000000041404b211 */ /* 0x001fca00078a08ff */
[----:B------:R-:W-:Y:S02]  /*14890*/  @!P3 IMAD.X R5, RZ, RZ, R2, P5 ;  /* 0x000000ffff05b224 */ /* 0x000fe400028e0602 */
[----:B------:R-:W-:Y:S02]  /*148a0*/  @!P4 IMAD.MOV.U32 R2, RZ, RZ, R3 ;  /* 0x000000ffff02c224 */ /* 0x000fe400078e0003 */
[----:B------:R-:W-:-:S05]  /*148b0*/  @!P4 IMAD.MOV.U32 R3, RZ, RZ, R9 ;  /* 0x000000ffff03c224 */ /* 0x000fca00078e0009 */
[----:B------:R-:W-:Y:S04]  /*148c0*/  @!P4 LDGSTS.E.BYPASS.LTC128B.128 [R10+0xdc00], desc[UR50][R2.64], !P2 ;  /* 0x0dc00000020acfae */ /* 0x000fe8000d101d72 */
[----:B------:R-:W-:Y:S04]  /*148d0*/  @!P4 LDGSTS.E.BYPASS.LTC128B.128 [R10+0x10c00], desc[UR50][R2.64+0x40], !P1 ;  /* 0x10c00040020acfae */ /* 0x000fe8000c901d72 */
[----:B------:R0:W-:Y:S02]  /*148e0*/  @!P4 LDGSTS.E.BYPASS.LTC128B.128 [R10+0x13c00], desc[UR50][R2.64+0x80], !P0 ;  /* 0x13c00080020acfae */ /* 0x0001e4000c101d72 */
[----:B0-----:R-:W-:-:S02]  /*148f0*/  @!P3 IMAD.MOV.U32 R2, RZ, RZ, R4 ;  /* 0x000000ffff02b224 */ /* 0x001fc400078e0004 */
[----:B------:R-:W-:-:S05]  /*14900*/  @!P3 IMAD.MOV.U32 R3, RZ, RZ, R5 ;  /* 0x000000ffff03b224 */ /* 0x000fca00078e0005 */
[----:B------:R0:W-:Y:S04]  /*14910*/  @!P3 LDGSTS.E.BYPASS.LTC128B.128 [R10+0xe400], desc[UR50][R2.64], !P2 ;  /* 0x0e400000020abfae */ /* 0x0001e8000d101d72 */
[----:B------:R0:W-:Y:S04]  /*14920*/  @!P3 LDGSTS.E.BYPASS.LTC128B.128 [R10+0x11400], desc[UR50][R2.64+0x40], !P1 ;  /* 0x11400040020abfae */ /* 0x0001e8000c901d72 */
[----:B------:R0:W-:Y:S02]  /*14930*/  @!P3 LDGSTS.E.BYPASS.LTC128B.128 [R10+0x14400], desc[UR50][R2.64+0x80], !P0 ;  /* 0x14400080020abfae */ /* 0x0001e4000c101d72 */
.L_x_1315:
[----:B0-----:R-:W-:Y:S02]  /*14940*/  VIADD R3, R0, 0xa0 ;  /* 0x000000a000037836 */ /* 0x001fe40000000000 */
[----:B------:R-:W-:-:S03]  /*14950*/  VIADD R8, R22, 0x2d800 ;  /* 0x0002d80016087836 */ /* 0x000fc60000000000 */
[----:B------:R-:W-:-:S13]  /*14960*/  ISETP.GE.AND P3, PT, R3, R6, PT ;  /* 0x000000060300720c */ /* 0x000fda0003f66270 */
[----:B------:R-:W-:-:S05]  /*14970*/  @!P3 LEA R2, P4, R20, R14, 0x1 ;  /* 0x0000000e1402b211 */ /* 0x000fca00078808ff */
        /* <DEDUP_REMOVED lines=9> */
.L_x_1199:
[----:B------:R-:W-:Y:S02]  /*14a10*/  PLOP3.LUT P1, PT, P1, P0, PT, 0xa2, 0x0 ;  /* 0x000000000000781c */ /* 0x000fe40000f21472 */
[----:B------:R-:W-:-:S08]  /*14a20*/  @P0 R2UR P1, UR4, R22 ;  /* 0x00000000160402ca */ /* 0x000fd00000020000 */
[----:B------:R-:W-:-:S05]  /*14a30*/  @P0 PLOP3.LUT P0, PT, P1, PT, PT, 0x80, 0x0 ;  /* 0x000000000000081c */ /* 0x000fca0000f0f070 */
[----:B------:R-:W-:Y:S01]  /*14a40*/  @!P1 SYNCS.ARRIVE.TRANS64.RED.A0T1 RZ, [UR4+0x2d800], RZ ;  /* 0x02d800ffffff99a7 */ /* 0x000fe20008200404 */
[----:B------:R-:W-:Y:S07]  /*14a50*/  @!P1 ARRIVES.LDGSTSBAR.64.TRANSCNT [UR4+0x2d800] ;  /* 0x02d80000ff0099b0 */ /* 0x000fee0008000a84 */
[----:B------:R-:W-:Y:S05]  /*14a60*/  @P0 BRA.U.ANY `(.L_x_1199) ;  /* 0xfffffffd00e80947 */ /* 0x000fea000393ffff */
[----:B0-----:R-:W2:Y:S02]  /*14a70*/  LDL.LU R2, [R1+0x1c] ;  /* 0x00001c0001027983 */ /* 0x001ea40000300800 */
[----:B--2---:R-:W-:-:S05]  /*14a80*/  VIADD R2, R2, 0x1 ;  /* 0x0000000102027836 */ /* 0x004fca0000000000 */
[----:B------:R0:W-:Y:S01]  /*14a90*/  STL [R1+0x1c], R2 ;  /* 0x00001c0201007387 */ /* 0x0001e20000100800 */
[----:B------:R-:W-:-:S04]  /*14aa0*/  LEA.HI R0, R2, R2, RZ, 0x1 ;  /* 0x0000000202007211 */ /* 0x000fc800078f08ff */
[----:B------:R-:W-:-:S05]  /*14ab0*/  LOP3.LUT R0, R0, 0xfffffffe, RZ, 0xc0, !PT ;  /* 0xfffffffe00007812 */ /* 0x000fca00078ec0ff */
[----:B------:R-:W-:-:S05]  /*14ac0*/  IMAD.IADD R0, R2, 0x1, -R0 ;  /* 0x0000000102007824 */ /* 0x000fca00078e0a00 */
[----:B------:R-:W-:Y:S01]  /*14ad0*/  SHF.L.U32 R3, R0, 0x1f, RZ ;  /* 0x0000001f00037819 */ /* 0x000fe200000006ff */
[----:B------:R-:W-:Y:S01]  /*14ae0*/  NOP ;  /* 0x0000000000007918 */ /* 0x000fe20000000000 */
[----:B0-----:R-:W2:Y:S01]  /*14af0*/  LDL R2, [R1+0x8] ;  /* 0x0000080001027983 */ /* 0x001ea20000100800 */
[----:B------:R0:W-:Y:S01]  /*14b00*/  SYNCS.ARRIVE.TRANS64.A1T0 RZ, [R22+URZ+0x2d800], RZ ;  /* 0x02d800ff16ff79a7 */ /* 0x0001e2000810003f */
[----:B------:R-:W-:Y:S01]  /*14b10*/  BSSY B0, `(.L_x_1200) ;  /* 0x0000005000007945 */ /* 0x000fe20003800000 */
[----:B------:R-:W1:Y:S01]  /*14b20*/  SYNCS.PHASECHK.TRANS64.TRYWAIT P0, [R22+URZ+0x2d820], R3 ;  /* 0x02d82003160075a7 */ /* 0x000e62000800017f */
[----:B--2---:R-:W-:-:S05]  /*14b30*/  VIADD R0, R2, 0xfffffffe ;  /* 0xfffffffe02007836 */ /* 0x004fca0000000000 */
[----:B------:R-:W-:Y:S01]  /*14b40*/  ISETP.GE.AND P1, PT, R0, R29, PT ;  /* 0x0000001d0000720c */ /* 0x000fe20003f26270 */
[----:B01----:R-:W-:-:S12]  /*14b50*/  @!P0 BRA `(.L_x_1201) ;  /* 0x0000004400708947 */ /* 0x003fd80003800000 */
.L_x_1316:
[----:B------:R-:W-:Y:S05]  /*14b60*/  BSYNC B0 ;  /* 0x0000000000007941 */ /* 0x000fea0003800000 */
.L_x_1200:
[----:B------:R-:W-:Y:S04]  /*14b70*/  BSSY B0, `(.L_x_1202) ;  /* 0x0000228000007945 */ /* 0x000fe80003800000 */
[----:B------:R-:W-:Y:S05]  /*14b80*/  @!P1 BRA `(.L_x_1203) ;  /* 0x0000002000989947 */ /* 0x000fea0003800000 */
[----:B------:R-:W0:Y:S01]  /*14b90*/  LDL R2, [R1+0x8] ;  /* 0x0000080001027983 */ /* 0x000e220000100800 */
[----:B------:R-:W-:Y:S01]  /*14ba0*/  LOP3.LUT R6, RZ, R29, RZ, 0x33, !PT ;  /* 0x0000001dff067212 */ /* 0x000fe200078e33ff */
[----:B------:R-:W-:Y:S01]  /*14bb0*/  BSSY B2, `(.L_x_1204) ;  /* 0x00000bb000027945 */ /* 0x000fe20003800000 */
[----:B0-----:R-:W-:-:S05]  /*14bc0*/  IMAD.MOV R3, RZ, RZ, -R2 ;  /* 0x000000ffff037224 */ /* 0x001fca00078e0a02 */
[----:B------:R-:W-:-:S05]  /*14bd0*/  VIADDMNMX R6, R3, 0x1, R6, !PT ;  /* 0x0000000103067846 */ /* 0x000fca0007800106 */
        /* <DEDUP_REMOVED lines=35> */
.L_x_1208:
[----:B------:R-:W-:Y:S01]  /*14e10*/  IMAD R3, R7, 0x8, R22 ;  /* 0x0000000807037824 */ /* 0x000fe200078e0216 */
[----:B------:R-:W-:Y:S01]  /*14e20*/  SHF.L.U32 R2, R9, 0x1f, RZ ;  /* 0x0000001f09027819 */ /* 0x000fe200000006ff */
[----:B------:R-:W-:Y:S03]  /*14e30*/  BSSY B3, `(.L_x_1209) ;  /* 0x0000003000037945 */ /* 0x000fe60003800000 */
[----:B------:R-:W1:Y:S02]  /*14e40*/  SYNCS.PHASECHK.TRANS64.TRYWAIT P0, [R3+URZ+0x2d840], R2 ;  /* 0x02d84002030075a7 */ /* 0x000e64000800017f */
[----:B-1----:R-:W-:Y:S05]  /*14e50*/  @!P0 BRA `(.L_x_1210) ;  /* 0x0000004000c48947 */ /* 0x002fea0003800000 */
.L_x_1317:
[----:B------:R-:W-:Y:S05]  /*14e60*/  BSYNC B3 ;  /* 0x0000000000037941 */ /* 0x000fea0003800000 */
.L_x_1209:
        /* <DEDUP_REMOVED lines=12> */
.L_x_1212:
[----:B------:R-:W-:Y:S05]  /*14f30*/  BSYNC B3 ;  /* 0x0000000000037941 */ /* 0x000fea0003800000 */
.L_x_1211:
        /* <DEDUP_REMOVED lines=11> */
.L_x_1213:
        /* <DEDUP_REMOVED lines=16> */
.L_x_1214:
        /* <DEDUP_REMOVED lines=16> */
.L_x_1215:
        /* <DEDUP_REMOVED lines=15> */
.L_x_1318:
[----:B------:R-:W-:Y:S05]  /*152e0*/  BSYNC B3 ;  /* 0x0000000000037941 */ /* 0x000fea0003800000 */
.L_x_1216:
        /* <DEDUP_REMOVED lines=12> */
.L_x_1219:
[----:B------:R-:W-:Y:S05]  /*153b0*/  BSYNC B3 ;  /* 0x0000000000037941 */ /* 0x000fea0003800000 */
.L_x_1218:
        /* <DEDUP_REMOVED lines=11> */
.L_x_1220:
        /* <DEDUP_REMOVED lines=15> */
.L_x_1221:
        /* <DEDUP_REMOVED lines=15> */
.L_x_1222:
        /* <DEDUP_REMOVED lines=12> */
.L_x_1207:
[----:B------:R-:W-:Y:S05]  /*15710*/  BSYNC B1 ;  /* 0x0000000000017941 */ /* 0x000fea0003800000 */
.L_x_1206:
[----:B------:R-:W2:Y:S01]  /*15720*/  LDL R0, [R1+0x8] ;  /* 0x0000080001007983 */ /* 0x000ea20000100800 */
[----:B------:R-:W-:Y:S02]  /*15730*/  IMAD.MOV.U32 R23, RZ, RZ, R7 ;  /* 0x000000ffff177224 */ /* 0x000fe400078e0007 */
[----:B------:R-:W-:Y:S02]  /*15740*/  IMAD.MOV.U32 R26, RZ, RZ, R9 ;  /* 0x000000ffff1a7224 */ /* 0x000fe400078e0009 */
[----:B--2---:R-:W-:-:S07]  /*15750*/  VIADD R0, R0, 0xfffffffd ;  /* 0xfffffffd00007836 */ /* 0x004fce0000000000 */
.L_x_1205:
[----:B------:R-:W-:Y:S05]  /*15760*/  BSYNC B2 ;  /* 0x0000000000027941 */ /* 0x000fea0003800000 */
.L_x_1204:
[----:B------:R-:W2:Y:S01]  /*15770*/  LDL.LU R2, [R1+0x8] ;  /* 0x0000080001027983 */ /* 0x000ea20000300800 */
[----:B------:R-:W-:Y:S01]  /*15780*/  VIADD R6, R6, 0xfffffffe ;  /* 0xfffffffe06067836 */ /* 0x000fe20000000000 */
[----:B--2---:R-:W-:-:S04]  /*15790*/  LOP3.LUT R3, RZ, R2, RZ, 0x33, !PT ;  /* 0x00000002ff037212 */ /* 0x004fc800078e33ff */
[----:B------:R-:W-:-:S13]  /*157a0*/  ISETP.NE.AND P0, PT, R6, R3, PT ;  /* 0x000000030600720c */ /* 0x000fda0003f05270 */
[----:B------:R-:W-:Y:S05]  /*157b0*/  @!P0 BRA `(.L_x_1203) ;  /* 0x00000014008c8947 */ /* 0x000fea0003800000 */
[----:B------:R-:W-:-:S07]  /*157c0*/  IMAD.MOV.U32 R4, RZ, RZ, R17 ;  /* 0x000000ffff047224 */ /* 0x000fce00078e0011 */
.L_x_1257:
[----:B------:R-:W2:Y:S01]  /*157d0*/  LDL R2, [R1] ;  /* 0x0000000001027983 */ /* 0x000ea20000100800 */
        /* <DEDUP_REMOVED lines=31> */
.L_x_1225:
[----:B------:R-:W-:Y:S01]  /*159d0*/  IMAD R3, R6, 0x8, R22 ;  /* 0x0000000806037824 */ /* 0x000fe200078e0216 */
[----:B------:R-:W-:Y:S01]  /*159e0*/  SHF.L.U32 R2, R7, 0x1f, RZ ;  /* 0x0000001f07027819 */ /* 0x000fe200000006ff */
[----:B------:R-:W-:Y:S03]  /*159f0*/  BSSY B2, `(.L_x_1226) ;  /* 0x0000003000027945 */ /* 0x000fe60003800000 */
[----:B------:R-:W1:Y:S02]  /*15a00*/  SYNCS.PHASECHK.TRANS64.TRYWAIT P0, [R3+URZ+0x2d840], R2 ;  /* 0x02d84002030075a7 */ /* 0x000e64000800017f */
[----:B-1----:R-:W-:Y:S05]  /*15a10*/  @!P0 BRA `(.L_x_1227) ;  /* 0x0000003400fc8947 */ /* 0x002fea0003800000 */
.L_x_1319:
[----:B------:R-:W-:Y:S05]  /*15a20*/  BSYNC B2 ;  /* 0x0000000000027941 */ /* 0x000fea0003800000 */
.L_x_1226:
        /* <DEDUP_REMOVED lines=12> */
.L_x_1229:
[----:B------:R-:W-:Y:S05]  /*15af0*/  BSYNC B2 ;  /* 0x0000000000027941 */ /* 0x000fea0003800000 */
.L_x_1228:
        /* <DEDUP_REMOVED lines=11> */
.L_x_1230:
        /* <DEDUP_REMOVED lines=16> */
.L_x_1231:
        /* <DEDUP_REMOVED lines=16> */
.L_x_1232:
        /* <DEDUP_REMOVED lines=15> */
.L_x_1320:
[----:B------:R-:W-:Y:S05]  /*15ea0*/  BSYNC B2 ;  /* 0x0000000000027941 */ /* 0x000fea0003800000 */
.L_x_1233:
        /* <DEDUP_REMOVED lines=11> */
.L_x_1236:
[----:B------:R-:W-:Y:S05]  /*15f60*/  BSYNC B2 ;  /* 0x0000000000027941 */ /* 0x000fea0003800000 */
.L_x_1235:
        /* <DEDUP_REMOVED lines=10> */
.L_x_1237:
        /* <DEDUP_REMOVED lines=15> */
.L_x_1238:
        /* <DEDUP_REMOVED lines=15> */
.L_x_1239:
        /* <DEDUP_REMOVED lines=12> */
.L_x_1224:
[----:B------:R-:W-:Y:S05]  /*162b0*/  BSYNC B1 ;  /* 0x0000000000017941 */ /* 0x000fea0003800000 */
.L_x_1223:
[----:B------:R-:W2:Y:S01]  /*162c0*/  LDL R2, [R1] ;  /* 0x0000000001027983 */ /* 0x000ea20000100800 */
[----:B------:R-:W-:Y:S01]  /*162d0*/  VIADD R23, R6, 0x1 ;  /* 0x0000000106177836 */ /* 0x000fe20000000000 */
[----:B------:R-:W-:Y:S01]  /*162e0*/  BSSY B1, `(.L_x_1240) ;  /* 0x00000ad000017945 */ /* 0x000fe20003800000 */
[----:B------:R-:W-:-:S03]  /*162f0*/  VIADD R9, R0, 0xffffffff ;  /* 0xffffffff00097836 */ /* 0x000fc60000000000 */
        /* <DEDUP_REMOVED lines=28> */
.L_x_1242:
[----:B------:R-:W-:Y:S01]  /*164c0*/  IMAD R2, R23, 0x8, R22 ;  /* 0x0000000817027824 */ /* 0x000fe200078e0216 */
[----:B------:R-:W-:Y:S01]  /*164d0*/  SHF.L.U32 R3, R26, 0x1f, RZ ;  /* 0x0000001f1a037819 */ /* 0x000fe200000006ff */
[----:B------:R-:W-:Y:S03]  /*164e0*/  BSSY B2, `(.L_x_1243) ;  /* 0x0000003000027945 */ /* 0x000fe60003800000 */
[----:B------:R-:W1:Y:S02]  /*164f0*/  SYNCS.PHASECHK.TRANS64.TRYWAIT P0, [R2+URZ+0x2d840], R3 ;  /* 0x02d84003020075a7 */ /* 0x000e64000800017f */
[----:B-1----:R-:W-:Y:S05]  /*16500*/  @!P0 BRA `(.L_x_1244) ;  /* 0x0000002c00688947 */ /* 0x002fea0003800000 */
.L_x_1321:
[----:B------:R-:W-:Y:S05]  /*16510*/  BSYNC B2 ;  /* 0x0000000000027941 */ /* 0x000fea0003800000 */
.L_x_1243:
        /* <DEDUP_REMOVED lines=12> */
.L_x_1246:
[----:B------:R-:W-:Y:S05]  /*165e0*/  BSYNC B2 ;  /* 0x0000000000027941 */ /* 0x000fea0003800000 */
.L_x_1245:
        /* <DEDUP_REMOVED lines=12> */
.L_x_1247:
        /* <DEDUP_REMOVED lines=16> */
.L_x_1248:
        /* <DEDUP_REMOVED lines=16> */
.L_x_1249:
        /* <DEDUP_REMOVED lines=15> */
.L_x_1322:
[----:B------:R-:W-:Y:S05]  /*169a0*/  BSYNC B2 ;  /* 0x0000000000027941 */ /* 0x000fea0003800000 */
.L_x_1250:
        /* <DEDUP_REMOVED lines=11> */
.L_x_1253:
[----:B------:R-:W-:Y:S05]  /*16a60*/  BSYNC B2 ;  /* 0x0000000000027941 */ /* 0x000fea0003800000 */
.L_x_1252:
        /* <DEDUP_REMOVED lines=10> */
.L_x_1254:
        /* <DEDUP_REMOVED lines=15> */
.L_x_1255:
        /* <DEDUP_REMOVED lines=15> */
.L_x_1256:
        /* <DEDUP_REMOVED lines=12> */
.L_x_1241:
[----:B------:R-:W-:Y:S05]  /*16db0*/  BSYNC B1 ;  /* 0x0000000000017941 */ /* 0x000fea0003800000 */
.L_x_1240:
[----:B------:R-:W-:Y:S01]  /*16dc0*/  ISETP.GT.AND P0, PT, R9, R29, PT ;  /* 0x0000001d0900720c */ /* 0x000fe20003f04270 */
[----:B------:R-:W-:-:S12]  /*16dd0*/  VIADD R0, R0, 0xfffffffe ;  /* 0xfffffffe00007836 */ /* 0x000fd80000000000 */
[----:B------:R-:W-:Y:S05]  /*16de0*/  @P0 BRA `(.L_x_1257) ;  /* 0xffffffe800780947 */ /* 0x000fea000383ffff */
.L_x_1203:
[----:B------:R-:W-:Y:S05]  /*16df0*/  BSYNC B0 ;  /* 0x0000000000007941 */ /* 0x000fea0003800000 */
.L_x_1202:
        /* <DEDUP_REMOVED lines=17> */
.L_x_1259:
[----:B------:R-:W-:Y:S05]  /*16f10*/  BSYNC B0 ;  /* 0x0000000000007941 */ /* 0x000fea0003800000 */
.L_x_1258:
[----:B------:R-:W2:Y:S01]  /*16f20*/  LDL R0, [R1] ;  /* 0x0000000001007983 */ /* 0x000ea20000100800 */
[----:B------:R-:W-:Y:S01]  /*16f30*/  BSSY B0, `(.L_x_1260) ;  /* 0x0000046000007945 */ /* 0x000fe20003800000 */
[----:B--2---:R-:W-:-:S13]  /*16f40*/  LOP3.LUT P0, RZ, R0, 0x1, RZ, 0xc0, !PT ;  /* 0x0000000100ff7812 */ /* 0x004fda000780c0ff */
[----:B------:R-:W-:Y:S05]  /*16f50*/  @!P0 BRA `(.L_x_1261) ;  /* 0x00000004000c8947 */ /* 0x000fea0003800000 */
[----:B0-----:R-:W-:Y:S01]  /*16f60*/  IMAD R3, R23, 0x8, R22 ;  /* 0x0000000817037824 */ /* 0x001fe200078e0216 */
[----:B------:R-:W-:Y:S01]  /*16f70*/  SHF.L.U32 R0, R26, 0x1f, RZ ;  /* 0x0000001f1a007819 */ /* 0x000fe200000006ff */
[----:B------:R-:W-:Y:S01]  /*16f80*/  BSSY B1, `(.L_x_1262) ;  /* 0x0000004000017945 */ /* 0x000fe20003800000 */
[----:B------:R-:W-:Y:S02]  /*16f90*/  ISETP.NE.AND P1, PT, R6, RZ, PT ;  /* 0x000000ff0600720c */ /* 0x000fe40003f25270 */
[----:B------:R-:W0:Y:S02]  /*16fa0*/  SYNCS.PHASECHK.TRANS64.TRYWAIT P0, [R3+URZ+0x2d860], R0 ;  /* 0x02d86000030075a7 */ /* 0x000e24000800017f */
[----:B0-----:R-:W-:Y:S09]  /*16fb0*/  @!P0 BRA `(.L_x_1263) ;  /* 0x0000002000e48947 */ /* 0x001ff20003800000 */
.L_x_1323:
[----:B------:R-:W-:Y:S05]  /*16fc0*/  BSYNC B1 ;  /* 0x0000000000017941 */ /* 0x000fea0003800000 */
.L_x_1262:
        /* <DEDUP_REMOVED lines=9> */
.L_x_1265:
[----:B------:R-:W-:Y:S05]  /*17060*/  BSYNC B1 ;  /* 0x0000000000017941 */ /* 0x000fea0003800000 */
.L_x_1264:
[----:B0-----:R-:W-:Y:S01]  /*17070*/  IMAD R0, R23, 0x6000, R22 ;  /* 0x0000600017007824 */ /* 0x001fe200078e0216 */
        /* <DEDUP_REMOVED lines=9> */
.L_x_1266:
        /* <DEDUP_REMOVED lines=15> */
.L_x_1267:
        /* <DEDUP_REMOVED lines=15> */
.L_x_1268:
        /* <DEDUP_REMOVED lines=10> */
.L_x_1261:
[----:B------:R-:W-:Y:S05]  /*17390*/  BSYNC B0 ;  /* 0x0000000000007941 */ /* 0x000fea0003800000 */
.L_x_1260:
[----:B------:R-:W-:-:S05]  /*173a0*/  VIADD R23, R23, 0x1 ;  /* 0x0000000117177836 */ /* 0x000fca0000000000 */
[----:B------:R-:W-:-:S04]  /*173b0*/  ISETP.NE.AND P0, PT, R23, 0x2, PT ;  /* 0x000000021700780c */ /* 0x000fc80003f05270 */
[----:B0-----:R-:W-:Y:S02]  /*173c0*/  SEL R3, RZ, 0x1, P0 ;  /* 0x00000001ff037807 */ /* 0x001fe40000000000 */
[----:B------:R-:W-:Y:S02]  /*173d0*/  SEL R23, R23, RZ, P0 ;  /* 0x000000ff17177207 */ /* 0x000fe40000000000 */
[----:B------:R-:W-:-:S07]  /*173e0*/  LOP3.LUT R26, R26, R3, RZ, 0x3c, !PT ;  /* 0x000000031a1a7212 */ /* 0x000fce00078e3cff */
.L_x_1184:
[----:B------:R-:W-:Y:S05]  /*173f0*/  BSYNC B7 ;  /* 0x0000000000077941 */ /* 0x000fea0003800000 */
.L_x_1182:
[----:B------:R-:W2:Y:S02]  /*17400*/  LDL R0, [R1] ;  /* 0x0000000001007983 */ /* 0x000ea40000100800 */
        /* <DEDUP_REMOVED lines=11> */
.L_x_1269:
[----:B------:R-:W2:Y:S01]  /*174c0*/  S2R R0, SR_TID.X ;  /* 0x0000000000007919 */ /* 0x000ea20000002100 */
[----:B------:R-:W-:Y:S01]  /*174d0*/  UMOV UR4, 0xffffffff ;  /* 0xffffffff00047882 */ /* 0x000fe20000000000 */
[----:B--2---:R-:W-:-:S04]  /*174e0*/  LOP3.LUT R8, R0, 0x1f, RZ, 0xc0, !PT ;  /* 0x0000001f00087812 */ /* 0x004fc800078ec0ff */
[----:B------:R-:W-:Y:S01]  /*174f0*/  ISETP.NE.AND P0, PT, R8, 0x1f, PT ;  /* 0x0000001f0800780c */ /* 0x000fe20003f05270 */
[----:B------:R-:W-:-:S12]  /*17500*/  BRA.DIV UR4, `(.L_x_1271) ;  /* 0x0000001e04a47947 */ /* 0x000fd8000b800000 */
[----:B------:R-:W-:Y:S01]  /*17510*/  IMAD.IADD R5, R19, 0x1, R8 ;  /* 0x0000000113057824 */ /* 0x000fe200078e0208 */
[----:B------:R-:W-:-:S04]  /*17520*/  ULDC UR4, c[0x0][0xc3c] ;  /* 0x00030f0000047ab9 */ /* 0x000fc80000000800 */
[----:B------:R-:W-:-:S13]  /*17530*/  ISETP.GE.OR P1, PT, R5, UR4, !P0 ;  /* 0x0000000405007c0c */ /* 0x000fda000c726670 */
[----:B------:R-:W2:Y:S02]  /*17540*/  @!P1 LDC.64 R2, c[0x0][0xc80] ;  /* 0x00032000ff029b82 */ /* 0x000ea40000000a00 */
[----:B--2---:R-:W-:-:S06]  /*17550*/  @!P1 IMAD.WIDE R2, R5, 0x4, R2 ;  /* 0x0000000405029825 */ /* 0x004fcc00078e0202 */
[----:B------:R-:W2:Y:S01]  /*17560*/  @!P1 LDG.E R2, desc[UR50][R2.64] ;  /* 0x0000003202029981 */ /* 0x000ea2000c1e1900 */
[----:B------:R-:W-:Y:S01]  /*17570*/  IMAD.MOV.U32 R17, RZ, RZ, RZ ;  /* 0x000000ffff117224 */ /* 0x000fe200078e00ff */
[C---:B------:R-:W-:Y:S02]  /*17580*/  ISETP.GE.U32.AND P2, PT, R8.reuse, 0x2, PT ;  /* 0x000000020800780c */ /* 0x040fe40003f46070 */
[C---:B------:R-:W-:Y:S01]  /*17590*/  ISETP.GE.U32.AND P3, PT, R8.reuse, 0x4, PT ;  /* 0x000000040800780c */ /* 0x040fe20003f66070 */
[----:B------:R-:W-:Y:S01]  /*175a0*/  SHFL.IDX PT, R0, R16, RZ, 0x1f ;  /* 0x00001fff10007589 */ /* 0x000fe200000e0000 */
[C---:B------:R-:W-:Y:S02]  /*175b0*/  ISETP.GE.U32.AND P4, PT, R8.reuse, 0x8, PT ;  /* 0x000000080800780c */ /* 0x040fe40003f86070 */
[C---:B------:R-:W-:Y:S01]  /*175c0*/  ISETP.GE.U32.AND P5, PT, R8.reuse, 0x10, PT ;  /* 0x000000100800780c */ /* 0x040fe20003fa6070 */
[----:B--2---:R-:W-:Y:S01]  /*175d0*/  @!P1 IMAD.MOV.U32 R17, RZ, RZ, R2 ;  /* 0x000000ffff119224 */ /* 0x004fe200078e0002 */
[----:B------:R-:W-:-:S04]  /*175e0*/  ISETP.NE.AND P1, PT, R8, RZ, PT ;  /* 0x000000ff0800720c */ /* 0x000fc80003f25270 */
[----:B------:R-:W2:Y:S02]  /*175f0*/  SHFL.UP PT, R14, R17, 0x1, RZ ;  /* 0x04200000110e7989 */ /* 0x000ea400000e00ff */
[----:B--2---:R-:W-:-:S05]  /*17600*/  SEL R4, R14, RZ, P1 ;  /* 0x000000ff0e047207 */ /* 0x004fca0000800000 */
[----:B------:R-:W-:-:S05]  /*17610*/  IMAD.IADD R4, R17, 0x1, R4 ;  /* 0x0000000111047824 */ /* 0x000fca00078e0204 */
[----:B------:R-:W2:Y:S02]  /*17620*/  SHFL.UP PT, R14, R4, 0x2, RZ ;  /* 0x04400000040e7989 */ /* 0x000ea400000e00ff */
[----:B--2---:R-:W-:-:S05]  /*17630*/  SEL R5, R14, RZ, P2 ;  /* 0x000000ff0e057207 */ /* 0x004fca0001000000 */
[----:B------:R-:W-:Y:S02]  /*17640*/  IMAD.IADD R6, R4, 0x1, R5 ;  /* 0x0000000104067824 */ /* 0x000fe400078e0205 */
[----:B------:R-:W-:Y:S04]  /*17650*/  SHFL.IDX PT, R5, R16, 0x1, 0x1f ;  /* 0x00201f0010057f89 */ /* 0x000fe800000e0000 */
[----:B------:R-:W2:Y:S02]  /*17660*/  SHFL.UP PT, R14, R6, 0x4, RZ ;  /* 0x04800000060e7989 */ /* 0x000ea400000e00ff */
[----:B--2---:R-:W-:-:S05]  /*17670*/  SEL R3, R14, RZ, P3 ;  /* 0x000000ff0e037207 */ /* 0x004fca0001800000 */
[----:B------:R-:W-:-:S05]  /*17680*/  IMAD.IADD R2, R6, 0x1, R3 ;  /* 0x0000000106027824 */ /* 0x000fca00078e0203 */
[----:B------:R-:W2:Y:S02]  /*17690*/  SHFL.UP PT, R14, R2, 0x8, RZ ;  /* 0x05000000020e7989 */ /* 0x000ea400000e00ff */
[----:B--2---:R-:W-:-:S05]  /*176a0*/  SEL R3, R14, RZ, P4 ;  /* 0x000000ff0e037207 */ /* 0x004fca0002000000 */
[----:B------:R-:W-:-:S05]  /*176b0*/  IMAD.IADD R3, R2, 0x1, R3 ;  /* 0x0000000102037824 */ /* 0x000fca00078e0203 */
[----:B------:R-:W2:Y:S02]  /*176c0*/  SHFL.UP PT, R14, R3, 0x10, RZ ;  /* 0x06000000030e7989 */ /* 0x000ea400000e00ff */
[----:B--2---:R-:W-:-:S05]  /*176d0*/  SEL R14, R14, RZ, P5 ;  /* 0x000000ff0e0e7207 */ /* 0x004fca0002800000 */
[----:B------:R-:W-:-:S05]  /*176e0*/  IMAD.IADD R3, R3, 0x1, R14 ;  /* 0x0000000103037824 */ /* 0x000fca00078e020e */
[----:B------:R2:W3:Y:S02]  /*176f0*/  SHFL.IDX PT, R14, R3, 0x1f, 0x1f ;  /* 0x03e01f00030e7f89 */ /* 0x0004e400000e0000 */
.L_x_1333:
[----:B------:R-:W-:Y:S02]  /*17700*/  ULDC UR4, c[0x0][0xc38] ;  /* 0x00030e0000047ab9 */ /* 0x000fe40000000800 */
[----:B------:R-:W-:-:S04]  /*17710*/  IMAD.U32 R4, RZ, RZ, UR4 ;  /* 0x00000004ff047e24 */ /* 0x000fc8000f8e00ff */
[----:B---3--:R-:W-:-:S04]  /*17720*/  IMAD R14, R14, R4, RZ ;  /* 0x000000040e0e7224 */ /* 0x008fc800078e02ff */
[----:B------:R-:W-:-:S05]  /*17730*/  IMAD.IADD R5, R5, 0x1, R14 ;  /* 0x0000000105057824 */ /* 0x000fca00078e020e */
[----:B------:R-:W-:-:S13]  /*17740*/  ISETP.GT.AND P6, PT, R5, R0, PT ;  /* 0x000000000500720c */ /* 0x000fda0003fc4270 */
[----:B------:R-:W-:Y:S05]  /*17750*/  @P6 BRA `(.L_x_1272) ;  /* 0x00000000009c6947 */ /* 0x000fea0003800000 */
.L_x_1277:
[----:B------:R-:W3:Y:S01]  /*17760*/  LDC R2, c[0x0][0xc3c] ;  /* 0x00030f00ff027b82 */ /* 0x000ee20000000800 */
[----:B------:R-:W-:-:S05]  /*17770*/  VIADD R19, R19, 0x1f ;  /* 0x0000001f13137836 */ /* 0x000fca0000000000 */
[----:B---3--:R-:W-:-:S13]  /*17780*/  ISETP.GE.AND P6, PT, R19, R2, PT ;  /* 0x000000021300720c */ /* 0x008fda0003fc6270 */
[----:B------:R-:W-:Y:S05]  /*17790*/  @P6 BRA `(.L_x_1273) ;  /* 0x0000000400d06947 */ /* 0x000fea0003800000 */
[----:B--2---:R-:W2:Y:S01]  /*177a0*/  S2R R3, SR_TID.X ;  /* 0x0000000000037919 */ /* 0x004ea20000002100 */
[----:B------:R-:W-:Y:S01]  /*177b0*/  BSSY B0, `(.L_x_1274) ;  /* 0x0000009000007945 */ /* 0x000fe20003800000 */
[----:B------:R-:W-:Y:S01]  /*177c0*/  IMAD.MOV.U32 R17, RZ, RZ, RZ ;  /* 0x000000ffff117224 */ /* 0x000fe200078e00ff */
[----:B--2---:R-:W-:-:S05]  /*177d0*/  LOP3.LUT R3, R3, 0x1f, RZ, 0xc0, !PT ;  /* 0x0000001f03037812 */ /* 0x004fca00078ec0ff */
[----:B------:R-:W-:-:S05]  /*177e0*/  IMAD.IADD R7, R19, 0x1, R3 ;  /* 0x0000000113077824 */ /* 0x000fca00078e0203 */
[----:B------:R-:W-:-:S13]  /*177f0*/  ISETP.GE.OR P6, PT, R7, R2, !P0 ;  /* 0x000000020700720c */ /* 0x000fda00047c6670 */
[----:B------:R-:W-:Y:S05]  /*17800*/  @P6 BRA `(.L_x_1275) ;  /* 0x00000000000c6947 */ /* 0x000fea0003800000 */
[----:B------:R-:W2:Y:S02]  /*17810*/  LDC.64 R2, c[0x0][0xc80] ;  /* 0x00032000ff027b82 */ /* 0x000ea40000000a00 */
[----:B--2---:R-:W-:-:S05]  /*17820*/  IMAD.WIDE R2, R7, 0x4, R2 ;  /* 0x0000000407027825 */ /* 0x004fca00078e0202 */
[----:B------:R2:W5:Y:S02]  /*17830*/  LDG.E R17, desc[UR50][R2.64] ;  /* 0x0000003202117981 */ /* 0x000564000c1e1900 */
.L_x_1275:
[----:B------:R-:W-:Y:S05]  /*17840*/  BSYNC B0 ;  /* 0x0000000000007941 */ /* 0x000fea0003800000 */
.L_x_1274:
[----:B------:R-:W-:-:S03]  /*17850*/  UMOV UR4, 0xffffffff ;  /* 0xffffffff00047882 */ /* 0x000fc60000000000 */
[----:B------:R-:W-:Y:S05]  /*17860*/  BRA.DIV UR4, `(.L_x_1276) ;  /* 0x0000001e04f07947 */ /* 0x000fea000b800000 */
[----:B-----5:R-:W3:Y:S02]  /*17870*/  SHFL.UP PT, R14, R17, 0x1, RZ ;  /* 0x04200000110e7989 */ /* 0x020ee400000e00ff */
[----:B---3--:R-:W-:-:S05]  /*17880*/  SEL R14, R14, RZ, P1 ;  /* 0x000000ff0e0e7207 */ /* 0x008fca0000800000 */
[----:B------:R-:W-:-:S05]  /*17890*/  IMAD.IADD R13, R17, 0x1, R14 ;  /* 0x00000001110d7824 */ /* 0x000fca00078e020e */
        /* <DEDUP_REMOVED lines=13> */
.L_x_1341:
[----:B------:R-:W-:Y:S02]  /*17970*/  ULDC UR4, c[0x0][0xc38] ;  /* 0x00030e0000047ab9 */ /* 0x000fe40000000800 */
[----:B------:R-:W-:-:S04]  /*17980*/  IMAD.U32 R4, RZ, RZ, UR4 ;  /* 0x00000004ff047e24 */ /* 0x000fc8000f8e00ff */
[----:B---3--:R-:W-:-:S04]  /*17990*/  IMAD R14, R14, R4, RZ ;  /* 0x000000040e0e7224 */ /* 0x008fc800078e02ff */
[----:B------:R-:W-:-:S05]  /*179a0*/  IMAD.IADD R5, R14, 0x1, R5 ;  /* 0x000000010e057824 */ /* 0x000fca00078e0205 */
[----:B------:R-:W-:-:S13]  /*179b0*/  ISETP.GT.AND P6, PT, R5, R0, PT ;  /* 0x000000000500720c */ /* 0x000fda0003fc4270 */
[----:B------:R-:W-:Y:S05]  /*179c0*/  @!P6 BRA `(.L_x_1277) ;  /* 0xfffffffc0064e947 */ /* 0x000fea000383ffff */
.L_x_1272:
[----:B------:R-:W-:Y:S01]  /*179d0*/  IMAD.IADD R16, R5, 0x1, -R14 ;  /* 0x0000000105107824 */ /* 0x000fe200078e0a0e */
[----:B------:R-:W-:-:S03]  /*179e0*/  UMOV UR4, 0xffffffff ;  /* 0xffffffff00047882 */ /* 0x000fc60000000000 */
[----:B------:R-:W-:-:S05]  /*179f0*/  IMAD R5, R3, R4, R16 ;  /* 0x0000000403057224 */ /* 0x000fca00078e0210 */
[----:B------:R-:W-:Y:S01]  /*17a00*/  ISETP.GT.AND P6, PT, R5, R0, PT ;  /* 0x000000000500720c */ /* 0x000fe20003fc4270 */
[----:B------:R-:W-:-:S12]  /*17a10*/  BRA.DIV UR4, `(.L_x_1278) ;  /* 0x0000002204407947 */ /* 0x000fd8000b800000 */
[----:B------:R-:W-:-:S04]  /*17a20*/  VOTE.ANY R2, PT, !P6 ;  /* 0x0000000000027806 */ /* 0x000fc800070e0100 */
[----:B------:R-:W3:Y:S02]  /*17a30*/  POPC R6, R2 ;  /* 0x0000000200067309 */ /* 0x000ee40000000000 */
[----:B---3--:R3:W4:Y:S02]  /*17a40*/  SHFL.IDX PT, R17, R17, R6, 0x1f ;  /* 0x00001f0611117589 */ /* 0x00872400000e0000 */
.L_x_1345:
[----:B------:R-:W-:Y:S01]  /*17a50*/  ISETP.NE.AND P0, PT, R2, RZ, PT ;  /* 0x000000ff0200720c */ /* 0x000fe20003f05270 */
[----:B------:R-:W-:-:S12]  /*17a60*/  IMAD.MOV.U32 R14, RZ, RZ, RZ ;  /* 0x000000ffff0e7224 */ /* 0x000fd800078e00ff */
[----:B------:R-:W-:Y:S05]  /*17a70*/  @!P0 BRA `(.L_x_1279) ;  /* 0x0000000000108947 */ /* 0x000fea0003800000 */
[----:B------:R-:W-:Y:S01]  /*17a80*/  UMOV UR4, 0xffffffff ;  /* 0xffffffff00047882 */ /* 0x000fe20000000000 */
[----:B------:R-:W-:Y:S02]  /*17a90*/  VIADD R12, R6, 0xffffffff ;  /* 0xffffffff060c7836 */ /* 0x000fe40000000000 */
[----:B------:R-:W-:Y:S05]  /*17aa0*/  BRA.DIV UR4, `(.L_x_1280) ;  /* 0x0000002204647947 */ /* 0x000fea000b800000 */
[----:B------:R0:W0:Y:S02]  /*17ab0*/  SHFL.IDX PT, R14, R3, R12, 0x1f ;  /* 0x00001f0c030e7589 */ /* 0x00002400000e0000 */
.L_x_1279:
[----:B0-2---:R-:W0:Y:S01]  /*17ac0*/  LDC.64 R2, c[0x0][0xc90] ;  /* 0x00032400ff027b82 */ /* 0x005e220000000a00 */
[----:B------:R-:W-:-:S04]  /*17ad0*/  IMAD.IADD R19, R6, 0x1, R19 ;  /* 0x0000000106137824 */ /* 0x000fc800078e0213 */
[----:B0-----:R-:W-:-:S05]  /*17ae0*/  IMAD.WIDE R2, R19, 0x4, R2 ;  /* 0x0000000413027825 */ /* 0x001fca00078e0202 */
[----:B---3--:R0:W4:Y:S01]  /*17af0*/  LDG.E R6, desc[UR50][R2.64] ;  /* 0x0000003202067981 */ /* 0x008122000c1e1900 */
[----:B------:R-:W-:-:S04]  /*17b00*/  IMAD R16, R14, R4, R16 ;  /* 0x000000040e107224 */ /* 0x000fc800078e0210 */
[----:B------:R-:W-:Y:S02]  /*17b10*/  IMAD.IADD R0, R0, 0x1, -R16 ;  /* 0x0000000100007824 */ /* 0x000fe400078e0a10 */
[----:B0-----:R-:W-:Y:S02]  /*17b20*/  IMAD.MOV.U32 R2, RZ, RZ, RZ ;  /* 0x000000ffff027224 */ /* 0x001fe400078e00ff */
[----:B----4-:R-:W-:-:S05]  /*17b30*/  IMAD R5, R17, R6, RZ ;  /* 0x0000000611057224 */ /* 0x010fca00078e02ff */
[----:B------:R-:W-:-:S04]  /*17b40*/  IABS R7, R5 ;  /* 0x0000000500077213 */ /* 0x000fc80000000000 */
[----:B------:R-:W0:Y:S08]  /*17b50*/  I2F.RP R8, R7 ;  /* 0x0000000700087306 */ /* 0x000e300000209400 */
[----:B0-----:R-:W1:Y:S02]  /*17b60*/  MUFU.RCP R8, R8 ;  /* 0x0000000800087308 */ /* 0x001e640000001000 */
[----:B-1----:R-:W-:Y:S01]  /*17b70*/  VIADD R9, R8, 0xffffffe ;  /* 0x0ffffffe08097836 */ /* 0x002fe20000000000 */
[----:B------:R-:W-:-:S05]  /*17b80*/  IABS R8, R5 ;  /* 0x0000000500087213 */ /* 0x000fca0000000000 */
[----:B------:R-:W0:Y:S01]  /*17b90*/  F2I.FTZ.U32.TRUNC.NTZ R3, R9 ;  /* 0x0000000900037305 */ /* 0x000e22000021f000 */
[----:B------:R-:W-:Y:S02]  /*17ba0*/  IMAD.MOV R8, RZ, RZ, -R8 ;  /* 0x000000ffff087224 */ /* 0x000fe400078e0a08 */
[----:B0-----:R-:W-:-:S04]  /*17bb0*/  IMAD.MOV R10, RZ, RZ, -R3 ;  /* 0x000000ffff0a7224 */ /* 0x001fc800078e0a03 */
[----:B------:R-:W-:-:S04]  /*17bc0*/  IMAD R11, R10, R7, RZ ;  /* 0x000000070a0b7224 */ /* 0x000fc800078e02ff */
[----:B------:R-:W-:Y:S01]  /*17bd0*/  IMAD.HI.U32 R2, R3, R11, R2 ;  /* 0x0000000b03027227 */ /* 0x000fe200078e0002 */
[----:B------:R-:W-:-:S05]  /*17be0*/  IABS R3, R0 ;  /* 0x0000000000037213 */ /* 0x000fca0000000000 */
        /* <DEDUP_REMOVED lines=15> */
[----:B------:R-:W-:-:S03]  /*17ce0*/  IMAD R0, R5, R9, R0 ;  /* 0x0000000905007224 */ /* 0x000fc600078e0200 */
[----:B------:R-:W-:-:S04]  /*17cf0*/  VIADDMNMX R4, R3, R4, R6, PT ;  /* 0x0000000403047246 */ /* 0x000fc80003800106 */
[----:B------:R-:W-:-:S04]  /*17d00*/  IABS R6, R4 ;  /* 0x0000000400067213 */ /* 0x000fc80000000000 */
[----:B------:R-:W0:Y:S08]  /*17d10*/  I2F.RP R8, R6 ;  /* 0x0000000600087306 */ /* 0x000e300000209400 */
[----:B0-----:R-:W0:Y:S02]  /*17d20*/  MUFU.RCP R8, R8 ;  /* 0x0000000800087308 */ /* 0x001e240000001000 */
[----:B0-----:R-:W-:Y:S01]  /*17d30*/  VIADD R2, R8, 0xffffffe ;  /* 0x0ffffffe08027836 */ /* 0x001fe20000000000 */
[----:B------:R-:W-:-:S05]  /*17d40*/  IABS R8, R0 ;  /* 0x0000000000087213 */ /* 0x000fca0000000000 */
[----:B------:R0:W1:Y:S02]  /*17d50*/  F2I.FTZ.U32.TRUNC.NTZ R3, R2 ;  /* 0x0000000200037305 */ /* 0x000064000021f000 */
[----:B0-----:R-:W-:Y:S02]  /*17d60*/  IMAD.MOV.U32 R2, RZ, RZ, RZ ;  /* 0x000000ffff027224 */ /* 0x001fe400078e00ff */
[----:B-1----:R-:W-:-:S04]  /*17d70*/  IMAD.MOV R5, RZ, RZ, -R3 ;  /* 0x000000ffff057224 */ /* 0x002fc800078e0a03 */
[----:B------:R-:W-:-:S04]  /*17d80*/  IMAD R5, R5, R6, RZ ;  /* 0x0000000605057224 */ /* 0x000fc800078e02ff */
[----:B------:R-:W-:Y:S01]  /*17d90*/  IMAD.HI.U32 R3, R3, R5, R2 ;  /* 0x0000000503037227 */ /* 0x000fe200078e0002 */
[-C--:B------:R-:W-:Y:S02]  /*17da0*/  IABS R5, R4.reuse ;  /* 0x0000000400057213 */ /* 0x080fe40000000000 */
[C---:B------:R-:W-:Y:S01]  /*17db0*/  LOP3.LUT R2, R0.reuse, R4, RZ, 0x3c, !PT ;  /* 0x0000000400027212 */ /* 0x040fe200078e3cff */
[----:B------:R-:W-:Y:S02]  /*17dc0*/  IMAD.IADD R0, R0, 0x1, R7 ;  /* 0x0000000100007824 */ /* 0x000fe400078e0207 */
[----:B------:R-:W-:Y:S01]  /*17dd0*/  IMAD.MOV R5, RZ, RZ, -R5 ;  /* 0x000000ffff057224 */ /* 0x000fe200078e0a05 */
[----:B------:R-:W-:Y:S01]  /*17de0*/  ISETP.GE.AND P2, PT, R2, RZ, PT ;  /* 0x000000ff0200720c */ /* 0x000fe20003f46270 */
[----:B------:R-:W-:-:S04]  /*17df0*/  IMAD.HI.U32 R3, R3, R8, RZ ;  /* 0x0000000803037227 */ /* 0x000fc800078e00ff */
[----:B------:R-:W-:-:S05]  /*17e00*/  IMAD R5, R3, R5, R8 ;  /* 0x0000000503057224 */ /* 0x000fca00078e0208 */
[----:B------:R-:W-:-:S13]  /*17e10*/  ISETP.GT.U32.AND P1, PT, R6, R5, PT ;  /* 0x000000050600720c */ /* 0x000fda0003f24070 */
[----:B------:R-:W-:Y:S02]  /*17e20*/  @!P1 IMAD.IADD R5, R5, 0x1, -R6 ;  /* 0x0000000105059824 */ /* 0x000fe400078e0a06 */
[----:B------:R-:W-:Y:S01]  /*17e30*/  @!P1 VIADD R3, R3, 0x1 ;  /* 0x0000000103039836 */ /* 0x000fe20000000000 */
[----:B------:R-:W-:Y:S02]  /*17e40*/  ISETP.NE.AND P1, PT, R4, RZ, PT ;  /* 0x000000ff0400720c */ /* 0x000fe40003f25270 */
[----:B------:R-:W-:-:S13]  /*17e50*/  ISETP.GE.U32.AND P0, PT, R5, R6, PT ;  /* 0x000000060500720c */ /* 0x000fda0003f06070 */
[----:B------:R-:W-:-:S04]  /*17e60*/  @P0 VIADD R3, R3, 0x1 ;  /* 0x0000000103030836 */ /* 0x000fc80000000000 */
[----:B------:R-:W-:Y:S01]  /*17e70*/  @!P2 IMAD.MOV R3, RZ, RZ, -R3 ;  /* 0x000000ffff03a224 */ /* 0x000fe200078e0a03 */
[----:B------:R-:W-:Y:S01]  /*17e80*/  @!P1 LOP3.LUT R3, RZ, R4, RZ, 0x33, !PT ;  /* 0x00000004ff039212 */ /* 0x000fe200078e33ff */
[----:B------:R-:W-:-:S04]  /*17e90*/  IMAD.MOV R4, RZ, RZ, -R4 ;  /* 0x000000ffff047224 */ /* 0x000fc800078e0a04 */
[----:B------:R-:W-:Y:S01]  /*17ea0*/  IMAD R18, R3, R4, R0 ;  /* 0x0000000403127224 */ /* 0x000fe200078e0200 */
[----:B------:R-:W-:-:S05]  /*17eb0*/  LOP3.LUT R0, RZ, R3, RZ, 0x33, !PT ;  /* 0x00000003ff007212 */ /* 0x000fca00078e33ff */
[----:B------:R-:W-:Y:S01]  /*17ec0*/  IMAD.IADD R17, R17, 0x1, R0 ;  /* 0x0000000111117824 */ /* 0x000fe200078e0200 */
[----:B------:R-:W-:Y:S06]  /*17ed0*/  BRA `(.L_x_1281) ;  /* 0x00000000001c7947 */ /* 0x000fec0003800000 */
.L_x_1273:
[----:B------:R-:W-:Y:S01]  /*17ee0*/  UMOV UR4, URZ ;  /* 0x0000003f00047c82 */ /* 0x000fe20008000000 */
[----:B------:R-:W-:Y:S01]  /*17ef0*/  UMOV UR5, URZ ;  /* 0x0000003f00057c82 */ /* 0x000fe20008000000 */
[----:B------:R-:W-:Y:S01]  /*17f00*/  ULDC UR6, c[0x0][0xc3c] ;  /* 0x00030f0000067ab9 */ /* 0x000fe20000000800 */
[----:B------:R-:W-:Y:S02]  /*17f10*/  IMAD.MOV.U32 R16, RZ, RZ, R0 ;  /* 0x000000ffff107224 */ /* 0x000fe400078e0000 */
[----:B------:R-:W-:Y:S02]  /*17f20*/  IMAD.U32 R17, RZ, RZ, UR4 ;  /* 0x00000004ff117e24 */ /* 0x000fe4000f8e00ff */
[----:B------:R-:W-:Y:S02]  /*17f30*/  IMAD.U32 R18, RZ, RZ, UR5 ;  /* 0x00000005ff127e24 */ /* 0x000fe4000f8e00ff */
[----:B------:R-:W-:-:S07]  /*17f40*/  IMAD.U32 R19, RZ, RZ, UR6 ;  /* 0x00000006ff137e24 */ /* 0x000fce000f8e00ff */
.L_x_1281:
[----:B------:R-:W3:Y:S01]  /*17f50*/  S2R R0, SR_TID.X ;  /* 0x0000000000007919 */ /* 0x000ee20000002100 */
[----:B------:R-:W-:Y:S05]  /*17f60*/  WARPSYNC.ALL ;  /* 0x0000000000007948 */ /* 0x000fea0003800000 */
[----:B------:R-:W-:Y:S01]  /*17f70*/  BAR.SYNC.DEFER_BLOCKING 0x4, 0x200 ;  /* 0x0108000000007b1d */ /* 0x000fe20000010000 */
[----:B---3--:R-:W-:-:S04]  /*17f80*/  LOP3.LUT R0, R0, 0x1f, RZ, 0xc0, !PT ;  /* 0x0000001f00007812 */ /* 0x008fc800078ec0ff */
[----:B------:R-:W-:-:S13]  /*17f90*/  ISETP.NE.AND P0, PT, R0, RZ, PT ;  /* 0x000000ff0000720c */ /* 0x000fda0003f05270 */
[----:B--2---:R-:W2:Y:S01]  /*17fa0*/  @!P0 S2R R3, SR_CgaCtaId ;  /* 0x0000000000038919 */ /* 0x004ea20000008800 */
[----:B------:R-:W-:-:S04]  /*17fb0*/  @!P0 MOV R0, 0x400 ;  /* 0x0000040000008802 */ /* 0x000fc80000000f00 */
[----:B--2---:R-:W-:-:S05]  /*17fc0*/  @!P0 LEA R22, R3, R0, 0x18 ;  /* 0x0000000003168211 */ /* 0x004fca00078ec0ff */
[----:B------:R4:W-:Y:S01]  /*17fd0*/  @!P0 STS.128 [R22+0x2d8d0], R16 ;  /* 0x02d8d01016008388 */ /* 0x0009e20000000c00 */
[----:B------:R-:W-:Y:S06]  /*17fe0*/  BAR.ARV 0x5, 0x200 ;  /* 0x0148000000007b1d */ /* 0x000fec0000002000 */
.L_x_1270:
[----:B------:R-:W-:Y:S02]  /*17ff0*/  ULDC UR4, c[0x0][0xc3c] ;  /* 0x00030f0000047ab9 */ /* 0x000fe40000000800 */
[----:B---3--:R-:W-:-:S13]  /*18000*/  ISETP.GE.AND P0, PT, R19, UR4, PT ;  /* 0x0000000413007c0c */ /* 0x008fda000bf06270 */
[----:B------:R-:W-:Y:S05]  /*18010*/  @!P0 BRA `(.L_x_1282) ;  /* 0xffffffa800748947 */ /* 0x000fea000383ffff */
[----:B------:R-:W-:Y:S05]  /*18020*/  BSYNC B8 ;  /* 0x0000000000087941 */ /* 0x000fea0003800000 */
.L_x_1170:
[----:B0-----:R-:W3:Y:S01]  /*18030*/  LDL.LU R0, [R1+0x1c] ;  /* 0x00001c0001007983 */ /* 0x001ee20000300800 */
[----:B------:R-:W-:Y:S01]  /*18040*/  BSSY B0, `(.L_x_1283) ;  /* 0x000000b000007945 */ /* 0x000fe20003800000 */
[----:B------:R-:W1:Y:S01]  /*18050*/  S2R R5, SR_CgaCtaId ;  /* 0x0000000000057919 */ /* 0x000e620000008800 */
[----:B---3--:R-:W-:-:S05]  /*18060*/  VIADD R0, R0, 0x1 ;  /* 0x0000000100007836 */ /* 0x008fca0000000000 */
[----:B------:R-:W-:-:S04]  /*18070*/  LEA.HI R2, R0, R0, RZ, 0x1 ;  /* 0x0000000000027211 */ /* 0x000fc800078f08ff */
[----:B------:R-:W-:Y:S02]  /*18080*/  LOP3.LUT R3, R2, 0xfffffffe, RZ, 0xc0, !PT ;  /* 0xfffffffe02037812 */ /* 0x000fe400078ec0ff */
[----:B------:R-:W-:-:S03]  /*18090*/  MOV R2, 0x400 ;  /* 0x0000040000027802 */ /* 0x000fc60000000f00 */
[----:B------:R-:W-:Y:S01]  /*180a0*/  IMAD.IADD R0, R0, 0x1, -R3 ;  /* 0x0000000100007824 */ /* 0x000fe200078e0a03 */
[----:B-1----:R-:W-:-:S04]  /*180b0*/  LEA R9, R5, R2, 0x18 ;  /* 0x0000000205097211 */ /* 0x002fc800078ec0ff */
[----:B------:R-:W-:-:S04]  /*180c0*/  SHF.L.U32 R0, R0, 0x1f, RZ ;  /* 0x0000001f00007819 */ /* 0x000fc800000006ff */
[----:B------:R-:W0:Y:S02]  /*180d0*/  SYNCS.PHASECHK.TRANS64.TRYWAIT P0, [R9+URZ+0x2d820], R0 ;  /* 0x02d82000090075a7 */ /* 0x000e24000800017f */
[----:B0-----:R-:W-:Y:S05]  /*180e0*/  @!P0 BRA `(.L_x_1284) ;  /* 0x0000001800f88947 */ /* 0x001fea0003800000 */
.L_x_1348:
[----:B------:R-:W-:Y:S05]  /*180f0*/  BSYNC B0 ;  /* 0x0000000000007941 */ /* 0x000fea0003800000 */
.L_x_1283:
[----:B------:R-:W-:-:S03]  /*18100*/  UMOV UR4, 0xffffffff ;  /* 0xffffffff00047882 */ /* 0x000fc60000000000 */
[----:B------:R-:W-:Y:S05]  /*18110*/  BRA.DIV UR4, `(.L_x_1285) ;  /* 0x0000001e04007947 */ /* 0x000fea000b800000 */
[----:B0-----:R-:W0:Y:S02]  /*18120*/  S2R R0, SR_TID.X ;  /* 0x0000000000007919 */ /* 0x001e240000002100 */
[----:B0-----:R-:W-:-:S04]  /*18130*/  SHF.R.U32.HI R0, RZ, 0x5, R0 ;  /* 0x00000005ff007819 */ /* 0x001fc80000011600 */
[----:B------:R-:W-:-:S05]  /*18140*/  LOP3.LUT R0, R0, 0x3, RZ, 0xc0, !PT ;  /* 0x0000000300007812 */ /* 0x000fca00078ec0ff */
[----:B------:R0:W1:Y:S02]  /*18150*/  SHFL.IDX PT, R14, R0, RZ, 0x1f ;  /* 0x00001fff000e7589 */ /* 0x00006400000e0000 */
.L_x_1351:
[----:B-1----:R-:W-:Y:S01]  /*18160*/  ISETP.NE.AND P0, PT, R14, RZ, PT ;  /* 0x000000ff0e00720c */ /* 0x002fe20003f05270 */
[----:B------:R-:W-:-:S12]  /*18170*/  BSSY B0, `(.L_x_1286) ;  /* 0x0000024000007945 */ /* 0x000fd80003800000 */
[----:B------:R-:W-:Y:S05]  /*18180*/  @P0 BRA `(.L_x_1287) ;  /* 0x0000000000880947 */ /* 0x000fea0003800000 */
[----:B------:R-:W-:-:S03]  /*18190*/  UMOV UR4, 0xffffffff ;  /* 0xffffffff00047882 */ /* 0x000fc60000000000 */
[----:B------:R-:W-:Y:S05]  /*181a0*/  BRA.DIV UR4, `(.L_x_1288) ;  /* 0x0000001e04107947 */ /* 0x000fea000b800000 */
[----:B------:R-:W-:-:S13]  /*181b0*/  ELECT P6, URZ, PT ;  /* 0x00000000003f782f */ /* 0x000fda00038c0000 */
.L_x_1354:
[----:B------:R-:W-:Y:S05]  /*181c0*/  @!P6 BRA `(.L_x_1287) ;  /* 0x000000000078e947 */ /* 0x000fea0003800000 */
[----:B------:R-:W-:-:S06]  /*181d0*/  ULOP3.LUT UR4, UR36, 0x2, URZ, 0xfc, !UPT ;  /* 0x0000000224047892 */ /* 0x000fcc000f8efc3f */
[----:B0-----:R-:W-:-:S05]  /*181e0*/  IMAD.U32 R0, RZ, RZ, UR4 ;  /* 0x00000004ff007e24 */ /* 0x001fca000f8e00ff */
[----:B------:R-:W-:-:S13]  /*181f0*/  ISETP.NE.AND P2, PT, R0, 0x3, PT ;  /* 0x000000030000780c */ /* 0x000fda0003f45270 */
[----:B------:R-:W-:Y:S05]  /*18200*/  @!P2 BRA `(.L_x_1289) ;  /* 0x000000000004a947 */ /* 0x000fea0003800000 */
[----:B------:R-:W-:Y:S01]  /*18210*/  BPT.TRAP 0x1 ;  /* 0x000000040000795c */ /* 0x000fe20000300000 */
.L_x_1289:
        /* <DEDUP_REMOVED lines=12> */
.L_x_1355:
[----:B------:R-:W1:Y:S02]  /*182e0*/  SYNCS.PHASECHK.TRANS64.TRYWAIT P0, [R3+URZ], R2 ;  /* 0x00000002030075a7 */ /* 0x000e64000800017f */
[----:B-1----:R-:W-:Y:S05]  /*182f0*/  @!P0 BRA `(.L_x_1291) ;  /* 0x0000001800f08947 */ /* 0x002fea0003800000 */
.L_x_1356:
[----:B------:R-:W-:Y:S05]  /*18300*/  @!P2 BRA `(.L_x_1292) ;  /* 0x000000000004a947 */ /* 0x000fea0003800000 */
[----:B------:R-:W-:Y:S01]  /*18310*/  BPT.TRAP 0x1 ;  /* 0x000000040000795c */ /* 0x000fe20000300000 */
.L_x_1292:
[----:B------:R-:W-:-:S04]  /*18320*/  VIADD R0, R9, 0x2d860 ;  /* 0x0002d86009007836 */ /* 0x000fc80000000000 */
[----:B------:R-:W-:-:S04]  /*18330*/  IMAD R23, R23, 0x8, R0 ;  /* 0x0000000817177824 */ /* 0x000fc800078e0200 */
[----:B------:R-:W3:Y:S02]  /*18340*/  SYNCS.PHASECHK.TRANS64.TRYWAIT P0, [R23+URZ], R4 ;  /* 0x00000004170075a7 */ /* 0x000ee4000800017f */
[----:B---3--:R-:W-:Y:S05]  /*18350*/  @!P0 BRA `(.L_x_1293) ;  /* 0x0000001800ec8947 */ /* 0x008fea0003800000 */
.L_x_1357:
[----:B------:R-:W-:-:S07]  /*18360*/  IMAD R7, R7, 0x8, R0 ;  /* 0x0000000807077824 */ /* 0x000fce00078e0200 */
.L_x_1294:
[----:B------:R0:W0:Y:S02]  /*18370*/  SYNCS.PHASECHK.TRANS64.TRYWAIT P0, [R7+URZ], R2 ;  /* 0x00000002070075a7 */ /* 0x000024000800017f */
[----:B0-----:R-:W-:Y:S05]  /*18380*/  @!P0 NANOSLEEP.SYNCS 0x989680 ;  /* 0x009896800000895d */ /* 0x001fea0003900000 */
[----:B------:R-:W0:Y:S02]  /*18390*/  @!P0 SYNCS.PHASECHK.TRANS64 P0, [R7+URZ], R2 ;  /* 0x00000002070085a7 */ /* 0x000e24000800007f */
[----:B0-----:R-:W-:Y:S05]  /*183a0*/  @!P0 BRA `(.L_x_1294) ;  /* 0xfffffffc00f08947 */ /* 0x001fea000383ffff */
.L_x_1287:
[----:B------:R-:W-:Y:S05]  /*183b0*/  BSYNC B0 ;  /* 0x0000000000007941 */ /* 0x000fea0003800000 */
.L_x_1286:
[----:B------:R-:W-:Y:S05]  /*183c0*/  EXIT ;  /* 0x000000000000794d */ /* 0x000fea0003800000 */
.L_x_1080:
[----:B0-----:R-:W-:-:S04]  /*183d0*/  IMAD.U32 R3, RZ, RZ, UR42 ;  /* 0x0000002aff037e24 */ /* 0x001fc8000f8e00ff */
[----:B------:R0:W1:Y:S03]  /*183e0*/  SYNCS.PHASECHK.TRANS64.TRYWAIT P1, [R3+URZ+0x2d800], R0 ;  /* 0x02d80000030075a7 */ /* 0x000066000802017f */
[----:B-1----:R-:W-:Y:S05]  /*183f0*/  @!P1 NANOSLEEP.SYNCS 0x989680 ;  /* 0x009896800000995d */ /* 0x002fea0003900000 */
[----:B------:R-:W1:Y:S02]  /*18400*/  @!P1 SYNCS.PHASECHK.TRANS64 P1, [R3+URZ+0x2d800], R0 ;  /* 0x02d80000030095a7 */ /* 0x000e64000802007f */
[----:B-1----:R-:W-:Y:S05]  /*18410*/  @!P1 BRA `(.L_x_1080) ;  /* 0xfffffffc00ec9947 */ /* 0x002fea000383ffff */
[----:B------:R-:W-:Y:S05]  /*18420*/  BRA `(.L_x_1295) ;  /* 0xfffffe9800287947 */ /* 0x000fea000383ffff */
.L_x_1084:
[----:B-1----:R1:W2:Y:S02]  /*18430*/  SYNCS.PHASECHK.TRANS64.TRYWAIT P2, [R90+URZ+0x2d830], R3 ;  /* 0x02d830035a0075a7 */ /* 0x0022a4000804017f */
[----:B--2---:R-:W-:Y:S05]  /*18440*/  @!P2 NANOSLEEP.SYNCS 0x989680 ;  /* 0x009896800000a95d */ /* 0x004fea0003900000 */
[----:B------:R-:W2:Y:S02]  /*18450*/  @!P2 SYNCS.PHASECHK.TRANS64 P2, [R90+URZ+0x2d830], R3 ;  /* 0x02d830035a00a5a7 */ /* 0x000ea4000804007f */
[----:B--2---:R-:W-:Y:S05]  /*18460*/  @!P2 BRA `(.L_x_1084) ;  /* 0xfffffffc00f0a947 */ /* 0x004fea000383ffff */
[----:B------:R-:W-:Y:S05]  /*18470*/  BRA `(.L_x_1083) ;  /* 0xfffffe98004c7947 */ /* 0x000fea000383ffff */
.L_x_1100:
[----:B--2---:R-:W-:-:S04]  /*18480*/  IMAD.U32 R6, RZ, RZ, UR6 ;  /* 0x00000006ff067e24 */ /* 0x004fc8000f8e00ff */
[----:B------:R2:W3:Y:S03]  /*18490*/  SYNCS.PHASECHK.TRANS64.TRYWAIT P2, [R6+URZ+0x2d830], R5 ;  /* 0x02d83005060075a7 */ /* 0x0004e6000804017f */
[----:B---3--:R-:W-:Y:S05]  /*184a0*/  @!P2 NANOSLEEP.SYNCS 0x989680 ;  /* 0x009896800000a95d */ /* 0x008fea0003900000 */
[----:B------:R-:W3:Y:S02]  /*184b0*/  @!P2 SYNCS.PHASECHK.TRANS64 P2, [R6+URZ+0x2d830], R5 ;  /* 0x02d830050600a5a7 */ /* 0x000ee4000804007f */
[----:B---3--:R-:W-:Y:S05]  /*184c0*/  @!P2 BRA `(.L_x_1100) ;  /* 0xfffffffc00eca947 */ /* 0x008fea000383ffff */
[----:B------:R-:W-:Y:S05]  /*184d0*/  BRA `(.L_x_1097) ;  /* 0xfffffed400407947 */ /* 0x000fea000383ffff */
.L_x_1104:
[----:B-1----:R-:W-:-:S04]  /*184e0*/  IMAD.U32 R6, RZ, RZ, UR6 ;  /* 0x00000006ff067e24 */ /* 0x002fc8000f8e00ff */
[----:B------:R1:W2:Y:S03]  /*184f0*/  SYNCS.PHASECHK.TRANS64.TRYWAIT P2, [R6+URZ+0x2d850], R5 ;  /* 0x02d85005060075a7 */ /* 0x0002a6000804017f */
[----:B--2---:R-:W-:Y:S05]  /*18500*/  @!P2 NANOSLEEP.SYNCS 0x989680 ;  /* 0x009896800000a95d */ /* 0x004fea0003900000 */
[----:B------:R-:W2:Y:S02]  /*18510*/  @!P2 SYNCS.PHASECHK.TRANS64 P2, [R6+URZ+0x2d850], R5 ;  /* 0x02d850050600a5a7 */ /* 0x000ea4000804007f */
[----:B--2---:R-:W-:Y:S05]  /*18520*/  @!P2 BRA `(.L_x_1104) ;  /* 0xfffffffc00eca947 */ /* 0x004fea000383ffff */
[----:B------:R-:W-:Y:S05]  /*18530*/  BRA `(.L_x_1101) ;  /* 0xfffffed400e07947 */ /* 0x000fea000383ffff */
.L_x_1121:
[----:B--2---:R-:W-:-:S04]  /*18540*/  IMAD.U32 R7, RZ, RZ, UR6 ;  /* 0x00000006ff077e24 */ /* 0x004fc8000f8e00ff */
[----:B------:R2:W3:Y:S03]  /*18550*/  SYNCS.PHASECHK.TRANS64.TRYWAIT P2, [R7+URZ+0x2d830], R4 ;  /* 0x02d83004070075a7 */ /* 0x0004e6000804017f */
[----:B---3--:R-:W-:Y:S05]  /*18560*/  @!P2 NANOSLEEP.SYNCS 0x989680 ;  /* 0x009896800000a95d */ /* 0x008fea0003900000 */
[----:B------:R-:W3:Y:S02]  /*18570*/  @!P2 SYNCS.PHASECHK.TRANS64 P2, [R7+URZ+0x2d830], R4 ;  /* 0x02d830040700a5a7 */ /* 0x000ee4000804007f */
[----:B---3--:R-:W-:Y:S05]  /*18580*/  @!P2 BRA `(.L_x_1121) ;  /* 0xfffffffc00eca947 */ /* 0x008fea000383ffff */
[----:B------:R-:W-:Y:S05]  /*18590*/  BRA `(.L_x_1118) ;  /* 0xffffff1000207947 */ /* 0x000fea000383ffff */
.L_x_1125:
[----:B-1----:R-:W-:-:S04]  /*185a0*/  IMAD.U32 R7, RZ, RZ, UR6 ;  /* 0x00000006ff077e24 */ /* 0x002fc8000f8e00ff */
[----:B------:R1:W2:Y:S03]  /*185b0*/  SYNCS.PHASECHK.TRANS64.TRYWAIT P2, [R7+URZ+0x2d850], R4 ;  /* 0x02d85004070075a7 */ /* 0x0002a6000804017f */
[----:B--2---:R-:W-:Y:S05]  /*185c0*/  @!P2 NANOSLEEP.SYNCS 0x989680 ;  /* 0x009896800000a95d */ /* 0x004fea0003900000 */
[----:B------:R-:W2:Y:S02]  /*185d0*/  @!P2 SYNCS.PHASECHK.TRANS64 P2, [R7+URZ+0x2d850], R4 ;  /* 0x02d850040700a5a7 */ /* 0x000ea4000804007f */
[----:B--2---:R-:W-:Y:S05]  /*185e0*/  @!P2 BRA `(.L_x_1125) ;  /* 0xfffffffc00eca947 */ /* 0x004fea000383ffff */
[----:B------:R-:W-:Y:S05]  /*185f0*/  BRA `(.L_x_1122) ;  /* 0xffffff1000c07947 */ /* 0x000fea000383ffff */
.L_x_1131:
[----:B--2---:R-:W-:-:S04]  /*18600*/  IMAD.U32 R7, RZ, RZ, UR6 ;  /* 0x00000006ff077e24 */ /* 0x004fc8000f8e00ff */
[----:B------:R2:W4:Y:S03]  /*18610*/  SYNCS.PHASECHK.TRANS64.TRYWAIT P2, [R7+URZ+0x2d830], R4 ;  /* 0x02d83004070075a7 */ /* 0x000526000804017f */
[----:B----4-:R-:W-:Y:S05]  /*18620*/  @!P2 NANOSLEEP.SYNCS 0x989680 ;  /* 0x009896800000a95d */ /* 0x010fea0003900000 */
[----:B------:R-:W4:Y:S02]  /*18630*/  @!P2 SYNCS.PHASECHK.TRANS64 P2, [R7+URZ+0x2d830], R4 ;  /* 0x02d830040700a5a7 */ /* 0x000f24000804007f */
[----:B----4-:R-:W-:Y:S05]  /*18640*/  @!P2 BRA `(.L_x_1131) ;  /* 0xfffffffc00eca947 */ /* 0x010fea000383ffff */
[----:B------:R-:W-:Y:S05]  /*18650*/  BRA `(.L_x_1128) ;  /* 0xffffff3800287947 */ /* 0x000fea000383ffff */
.L_x_1135:
[----:B-1----:R-:W-:-:S04]  /*18660*/  IMAD.U32 R7, RZ, RZ, UR6 ;  /* 0x00000006ff077e24 */ /* 0x002fc8000f8e00ff */
[----:B------:R1:W2:Y:S03]  /*18670*/  SYNCS.PHASECHK.TRANS64.TRYWAIT P2, [R7+URZ+0x2d850], R4 ;  /* 0x02d85004070075a7 */ /* 0x0002a6000804017f */
[----:B--2---:R-:W-:Y:S05]  /*18680*/  @!P2 NANOSLEEP.SYNCS 0x989680 ;  /* 0x009896800000a95d */ /* 0x004fea0003900000 */
[----:B------:R-:W2:Y:S02]  /*18690*/  @!P2 SYNCS.PHASECHK.TRANS64 P2, [R7+URZ+0x2d850], R4 ;  /* 0x02d850040700a5a7 */ /* 0x000ea4000804007f */
[----:B--2---:R-:W-:Y:S05]  /*186a0*/  @!P2 BRA `(.L_x_1135) ;  /* 0xfffffffc00eca947 */ /* 0x004fea000383ffff */
[----:B------:R-:W-:Y:S05]  /*186b0*/  BRA `(.L_x_1132) ;  /* 0xffffff3800c87947 */ /* 0x000fea000383ffff */
.L_x_1148:
[----:B----4-:R-:W-:-:S04]  /*186c0*/  IMAD.U32 R5, RZ, RZ, UR9 ;  /* 0x00000009ff057e24 */ /* 0x010fc8000f8e00ff */
[----:B------:R4:W0:Y:S03]  /*186d0*/  SYNCS.PHASECHK.TRANS64.TRYWAIT P0, [R5+URZ+0x2d850], R0 ;  /* 0x02d85000050075a7 */ /* 0x000826000800017f */
[----:B0-----:R-:W-:Y:S05]  /*186e0*/  @!P0 NANOSLEEP.SYNCS 0x989680 ;  /* 0x009896800000895d */ /* 0x001fea0003900000 */
[----:B------:R-:W0:Y:S02]  /*186f0*/  @!P0 SYNCS.PHASECHK.TRANS64 P0, [R5+URZ+0x2d850], R0 ;  /* 0x02d85000050085a7 */ /* 0x000e24000800007f */
[----:B0-----:R-:W-:Y:S05]  /*18700*/  @!P0 BRA `(.L_x_1148) ;  /* 0xfffffffc00ec8947 */ /* 0x001fea000383ffff */
[----:B------:R-:W-:Y:S05]  /*18710*/  BRA `(.L_x_1147) ;  /* 0xffffff7000087947 */ /* 0x000fea000383ffff */
.L_x_1190:
        /* <DEDUP_REMOVED lines=8> */
[----:B-1----:R-:W-:Y:S05]  /*187a0*/  WARPSYNC.COLLECTIVE R15, `(.L_x_1297) ;  /* 0x000000000f087348 */ /* 0x002fea0003c00000 */
[----:B------:R0:W2:Y:S02]  /*187b0*/  SHFL.IDX P6, R14, R13, R12, R11 ;  /* 0x0000000c0d0e7389 */ /* 0x0000a400000c000b */
[----:B012---:R-:W-:Y:S01]  /*187c0*/  ENDCOLLECTIVE ;  /* 0x000000000000791b */ /* 0x007fe20003800000 */
.L_x_1297:
[----:B------:R-:W-:Y:S05]  /*187d0*/  BSYNC B0 ;  /* 0x0000000000007941 */ /* 0x000fea0003800000 */
.L_x_1296:
[----:B------:R-:W-:Y:S05]  /*187e0*/  BRA `(.L_x_1298) ;  /* 0xffffffb000207947 */ /* 0x000fea000383ffff */
.L_x_1192:
[----:B------:R-:W-:Y:S01]  /*187f0*/  BSSY B0, `(.L_x_1299) ;  /* 0x0000006000007945 */ /* 0x000fe20003800000 */
[----:B------:R-:W-:-:S07]  /*18800*/  IMAD.MOV.U32 R15, RZ, RZ, -0x1 ;  /* 0xffffffffff0f7424 */ /* 0x000fce00078e00ff */
[----:B01----:R-:W-:Y:S05]  /*18810*/  WARPSYNC.COLLECTIVE R15, `(.L_x_1300) ;  /* 0x000000000f0c7348 */ /* 0x003fea0003c00000 */
[----:B------:R-:W-:Y:S02]  /*18820*/  ELECT P6, UR62, PT ;  /* 0x00000000003e782f */ /* 0x000fe400038c0000 */
[----:B------:R-:W-:Y:S01]  /*18830*/  MOV R14, UR62 ;  /* 0x0000003e000e7c02 */ /* 0x000fe20008000f00 */
[----:B01----:R-:W-:Y:S10]  /*18840*/  ENDCOLLECTIVE ;  /* 0x000000000000791b */ /* 0x003ff40003800000 */
.L_x_1300:
[----:B------:R-:W-:Y:S05]  /*18850*/  BSYNC B0 ;  /* 0x0000000000007941 */ /* 0x000fea0003800000 */
.L_x_1299:
[----:B------:R-:W-:Y:S05]  /*18860*/  BRA `(.L_x_1301) ;  /* 0xffffffb000287947 */ /* 0x000fea000383ffff */
.L_x_1194:
[----:B0-----:R0:W2:Y:S02]  /*18870*/  SYNCS.PHASECHK.TRANS64.TRYWAIT P0, [R0+URZ+0x2d840], R3 ;  /* 0x02d84003000075a7 */ /* 0x0010a4000800017f */
[----:B--2---:R-:W-:Y:S05]  /*18880*/  @!P0 NANOSLEEP.SYNCS 0x989680 ;  /* 0x009896800000895d */ /* 0x004fea0003900000 */
[----:B------:R-:W2:Y:S02]  /*18890*/  @!P0 SYNCS.PHASECHK.TRANS64 P0, [R0+URZ+0x2d840], R3 ;  /* 0x02d84003000085a7 */ /* 0x000ea4000800007f */
[----:B--2---:R-:W-:Y:S05]  /*188a0*/  @!P0 BRA `(.L_x_1194) ;  /* 0xfffffffc00f08947 */ /* 0x004fea000383ffff */
[----:B------:R-:W-:Y:S05]  /*188b0*/  BRA `(.L_x_1302) ;  /* 0xffffffb000787947 */ /* 0x000fea000383ffff */
.L_x_1198:
[----:B------:R-:W2:Y:S01]  /*188c0*/  LDL.LU R11, [R1+0x10] ;  /* 0x00001000010b7983 */ /* 0x000ea20000300800 */
[----:B------:R-:W-:Y:S02]  /*188d0*/  IMAD.MOV.U32 R0, RZ, RZ, R12 ;  /* 0x000000ffff007224 */ /* 0x000fe400078e000c */
[----:B------:R-:W-:Y:S02]  /*188e0*/  IMAD.MOV.U32 R13, RZ, RZ, R4 ;  /* 0x000000ffff0d7224 */ /* 0x000fe400078e0004 */
[----:B------:R-:W-:Y:S02]  /*188f0*/  IMAD.MOV.U32 R12, RZ, RZ, RZ ;  /* 0x000000ffff0c7224 */ /* 0x000fe400078e00ff */
[----:B------:R-:W-:Y:S02]  /*18900*/  IMAD.MOV.U32 R15, RZ, RZ, -0x1 ;  /* 0xffffffffff0f7424 */ /* 0x000fe400078e00ff */
[----:B------:R-:W-:Y:S02]  /*18910*/  IMAD.IADD R0, R21, 0x1, R0 ;  /* 0x0000000115007824 */ /* 0x000fe400078e0200 */
[----:B--2---:R-:W-:-:S02]  /*18920*/  IMAD R6, R11, R9, RZ ;  /* 0x000000090b067224 */ /* 0x004fc400078e02ff */
[----:B------:R-:W-:Y:S02]  /*18930*/  IMAD.MOV.U32 R11, RZ, RZ, 0x1c1f ;  /* 0x00001c1fff0b7424 */ /* 0x000fe400078e00ff */
[C---:B------:R-:W-:Y:S01]  /*18940*/  VIADD R9, R0.reuse, 0x20 ;  /* 0x0000002000097836 */ /* 0x040fe20000000000 */
[----:B------:R-:W-:-:S13]  /*18950*/  ISETP.GE.AND P4, PT, R0, R6, PT ;  /* 0x000000060000720c */ /* 0x000fda0003f86270 */
[----:B-----5:R-:W-:Y:S05]  /*18960*/  WARPSYNC.COLLECTIVE R15, `(.L_x_1303) ;  /* 0x000000000f087348 */ /* 0x020fea0003c00000 */
[----:B------:R0:W1:Y:S02]  /*18970*/  SHFL.IDX P6, R14, R13, R12, R11 ;  /* 0x0000000c0d0e7389 */ /* 0x00006400000c000b */
[----:B01---5:R-:W-:Y:S01]  /*18980*/  ENDCOLLECTIVE ;  /* 0x000000000000791b */ /* 0x023fe20003800000 */
.L_x_1303:
[----:B------:R-:W-:Y:S02]  /*18990*/  IMAD.MOV.U32 R13, RZ, RZ, R5 ;  /* 0x000000ffff0d7224 */ /* 0x000fe400078e0005 */
[----:B------:R-:W-:-:S07]  /*189a0*/  IMAD.MOV.U32 R2, RZ, RZ, R14 ;  /* 0x000000ffff027224 */ /* 0x000fce00078e000e */
[----:B------:R-:W-:Y:S05]  /*189b0*/  WARPSYNC.COLLECTIVE R15, `(.L_x_1304) ;  /* 0x000000000f087348 */ /* 0x000fea0003c00000 */
[----:B------:R0:W1:Y:S02]  /*189c0*/  SHFL.IDX P6, R14, R13, R12, R11 ;  /* 0x0000000c0d0e7389 */ /* 0x00006400000c000b */
[----:B01----:R-:W-:Y:S01]  /*189d0*/  ENDCOLLECTIVE ;  /* 0x000000000000791b */ /* 0x003fe20003800000 */
.L_x_1304:
[----:B------:R-:W-:Y:S02]  /*189e0*/  IMAD.MOV.U32 R13, RZ, RZ, R4 ;  /* 0x000000ffff0d7224 */ /* 0x000fe400078e0004 */
[----:B------:R-:W-:Y:S02]  /*189f0*/  IMAD.MOV.U32 R12, RZ, RZ, 0x1 ;  /* 0x00000001ff0c7424 */ /* 0x000fe400078e00ff */
[----:B------:R-:W-:-:S07]  /*18a00*/  IMAD.MOV.U32 R3, RZ, RZ, R14 ;  /* 0x000000ffff037224 */ /* 0x000fce00078e000e */
[----:B------:R-:W-:Y:S05]  /*18a10*/  WARPSYNC.COLLECTIVE R15, `(.L_x_1305) ;  /* 0x000000000f087348 */ /* 0x000fea0003c00000 */
[----:B------:R0:W1:Y:S02]  /*18a20*/  SHFL.IDX P6, R14, R13, R12, R11 ;  /* 0x0000000c0d0e7389 */ /* 0x00006400000c000b */
[----:B01----:R-:W-:Y:S01]  /*18a30*/  ENDCOLLECTIVE ;  /* 0x000000000000791b */ /* 0x003fe20003800000 */
.L_x_1305:
        /* <DEDUP_REMOVED lines=17> */
.L_x_1306:
[----:B------:R-:W-:Y:S02]  /*18b50*/  IMAD.MOV.U32 R13, RZ, RZ, R4 ;  /* 0x000000ffff0d7224 */ /* 0x000fe400078e0004 */
[----:B------:R-:W-:Y:S02]  /*18b60*/  IMAD.MOV.U32 R12, RZ, RZ, 0x2 ;  /* 0x00000002ff0c7424 */ /* 0x000fe400078e00ff */
[----:B------:R-:W-:-:S07]  /*18b70*/  IMAD.MOV.U32 R3, RZ, RZ, R14 ;  /* 0x000000ffff037224 */ /* 0x000fce00078e000e */
[----:B------:R-:W-:Y:S05]  /*18b80*/  WARPSYNC.COLLECTIVE R15, `(.L_x_1307) ;  /* 0x000000000f087348 */ /* 0x000fea0003c00000 */
[----:B------:R0:W1:Y:S02]  /*18b90*/  SHFL.IDX P6, R14, R13, R12, R11 ;  /* 0x0000000c0d0e7389 */ /* 0x00006400000c000b */
[----:B01----:R-:W-:Y:S01]  /*18ba0*/  ENDCOLLECTIVE ;  /* 0x000000000000791b */ /* 0x003fe20003800000 */
.L_x_1307:
        /* <DEDUP_REMOVED lines=18> */
.L_x_1308:
[----:B------:R-:W-:Y:S02]  /*18cd0*/  IMAD.MOV.U32 R13, RZ, RZ, R4 ;  /* 0x000000ffff0d7224 */ /* 0x000fe400078e0004 */
[----:B------:R-:W-:Y:S02]  /*18ce0*/  IMAD.MOV.U32 R12, RZ, RZ, 0x3 ;  /* 0x00000003ff0c7424 */ /* 0x000fe400078e00ff */
[----:B------:R-:W-:-:S07]  /*18cf0*/  IMAD.MOV.U32 R3, RZ, RZ, R14 ;  /* 0x000000ffff037224 */ /* 0x000fce00078e000e */
[----:B------:R-:W-:Y:S05]  /*18d00*/  WARPSYNC.COLLECTIVE R15, `(.L_x_1309) ;  /* 0x000000000f087348 */ /* 0x000fea0003c00000 */
[----:B------:R0:W1:Y:S02]  /*18d10*/  SHFL.IDX P6, R14, R13, R12, R11 ;  /* 0x0000000c0d0e7389 */ /* 0x00006400000c000b */
[----:B01----:R-:W-:Y:S01]  /*18d20*/  ENDCOLLECTIVE ;  /* 0x000000000000791b */ /* 0x003fe20003800000 */
.L_x_1309:
        /* <DEDUP_REMOVED lines=10> */
.L_x_1310:
        /* <DEDUP_REMOVED lines=8> */
[----:B0-----:R-:W-:Y:S02]  /*18e50*/  VIADD R2, R0, 0x60 ;  /* 0x0000006000027836 */ /* 0x001fe40000000000 */
[----:B------:R-:W-:-:S07]  /*18e60*/  IMAD.MOV.U32 R3, RZ, RZ, R14 ;  /* 0x000000ffff037224 */ /* 0x000fce00078e000e */
[----:B------:R-:W-:Y:S05]  /*18e70*/  WARPSYNC.COLLECTIVE R15, `(.L_x_1311) ;  /* 0x000000000f087348 */ /* 0x000fea0003c00000 */
[----:B------:R0:W1:Y:S02]  /*18e80*/  SHFL.IDX P6, R14, R13, R12, R11 ;  /* 0x0000000c0d0e7389 */ /* 0x00006400000c000b */
[----:B01----:R-:W-:Y:S01]  /*18e90*/  ENDCOLLECTIVE ;  /* 0x000000000000791b */ /* 0x003fe20003800000 */
.L_x_1311:
[----:B------:R-:W-:-:S13]  /*18ea0*/  ISETP.GE.AND P3, PT, R2, R6, PT ;  /* 0x000000060200720c */ /* 0x000fda0003f66270 */
[----:B------:R-:W-:Y:S01]  /*18eb0*/  @!P3 LEA R3, P5, R20, R3, 0x1 ;  /* 0x000000031403b211 */ /* 0x000fe200078a08ff */
[----:B------:R-:W-:-:S04]  /*18ec0*/  IMAD.MOV.U32 R13, RZ, RZ, R8 ;  /* 0x000000ffff0d7224 */ /* 0x000fc800078e0008 */
        /* <DEDUP_REMOVED lines=13> */
.L_x_1312:
        /* <DEDUP_REMOVED lines=8> */
.L_x_1313:
        /* <DEDUP_REMOVED lines=15> */
.L_x_1314:
[----:B------:R-:W-:Y:S05]  /*19110*/  BRA `(.L_x_1315) ;  /* 0xffffffb800087947 */ /* 0x000fea000383ffff */
.L_x_1201:
[----:B0-----:R0:W1:Y:S02]  /*19120*/  SYNCS.PHASECHK.TRANS64.TRYWAIT P0, [R22+URZ+0x2d820], R3 ;  /* 0x02d82003160075a7 */ /* 0x001064000800017f */
[----:B-1----:R-:W-:Y:S05]  /*19130*/  @!P0 NANOSLEEP.SYNCS 0x989680 ;  /* 0x009896800000895d */ /* 0x002fea0003900000 */
[----:B------:R-:W1:Y:S02]  /*19140*/  @!P0 SYNCS.PHASECHK.TRANS64 P0, [R22+URZ+0x2d820], R3 ;  /* 0x02d82003160085a7 */ /* 0x000e64000800007f */
[----:B-1----:R-:W-:Y:S05]  /*19150*/  @!P0 BRA `(.L_x_1201) ;  /* 0xfffffffc00f08947 */ /* 0x002fea000383ffff */
[----:B------:R-:W-:Y:S05]  /*19160*/  BRA `(.L_x_1316) ;  /* 0xffffffb8007c7947 */ /* 0x000fea000383ffff */
.L_x_1210:
[----:B-1----:R1:W2:Y:S02]  /*19170*/  SYNCS.PHASECHK.TRANS64.TRYWAIT P0, [R3+URZ+0x2d840], R2 ;  /* 0x02d84002030075a7 */ /* 0x0022a4000800017f */
[----:B--2---:R-:W-:Y:S05]  /*19180*/  @!P0 NANOSLEEP.SYNCS 0x989680 ;  /* 0x009896800000895d */ /* 0x004fea0003900000 */
[----:B------:R-:W2:Y:S02]  /*19190*/  @!P0 SYNCS.PHASECHK.TRANS64 P0, [R3+URZ+0x2d840], R2 ;  /* 0x02d84002030085a7 */ /* 0x000ea4000800007f */
[----:B--2---:R-:W-:Y:S05]  /*191a0*/  @!P0 BRA `(.L_x_1210) ;  /* 0xfffffffc00f08947 */ /* 0x004fea000383ffff */
[----:B------:R-:W-:Y:S05]  /*191b0*/  BRA `(.L_x_1317) ;  /* 0xffffffbc00287947 */ /* 0x000fea000383ffff */
.L_x_1217:
[----:B0-----:R0:W1:Y:S02]  /*191c0*/  SYNCS.PHASECHK.TRANS64.TRYWAIT P0, [R3+URZ+0x60], R2 ;  /* 0x00006002030075a7 */ /* 0x001064000800017f */
[----:B-1----:R-:W-:Y:S05]  /*191d0*/  @!P0 NANOSLEEP.SYNCS 0x989680 ;  /* 0x009896800000895d */ /* 0x002fea0003900000 */
[----:B------:R-:W1:Y:S02]  /*191e0*/  @!P0 SYNCS.PHASECHK.TRANS64 P0, [R3+URZ+0x60], R2 ;  /* 0x00006002030085a7 */ /* 0x000e64000800007f */
[----:B-1----:R-:W-:Y:S05]  /*191f0*/  @!P0 BRA `(.L_x_1217) ;  /* 0xfffffffc00f08947 */ /* 0x002fea000383ffff */
[----:B------:R-:W-:Y:S05]  /*19200*/  BRA `(.L_x_1318) ;  /* 0xffffffc000347947 */ /* 0x000fea000383ffff */
.L_x_1227:
[----:B-1----:R1:W2:Y:S02]  /*19210*/  SYNCS.PHASECHK.TRANS64.TRYWAIT P0, [R3+URZ+0x2d840], R2 ;  /* 0x02d84002030075a7 */ /* 0x0022a4000800017f */
[----:B--2---:R-:W-:Y:S05]  /*19220*/  @!P0 NANOSLEEP.SYNCS 0x989680 ;  /* 0x009896800000895d */ /* 0x004fea0003900000 */
[----:B------:R-:W2:Y:S02]  /*19230*/  @!P0 SYNCS.PHASECHK.TRANS64 P0, [R3+URZ+0x2d840], R2 ;  /* 0x02d84002030085a7 */ /* 0x000ea4000800007f */
[----:B--2---:R-:W-:Y:S05]  /*19240*/  @!P0 BRA `(.L_x_1227) ;  /* 0xfffffffc00f08947 */ /* 0x004fea000383ffff */
[----:B------:R-:W-:Y:S05]  /*19250*/  BRA `(.L_x_1319) ;  /* 0xffffffc400f07947 */ /* 0x000fea000383ffff */
.L_x_1234:
[----:B0-----:R0:W1:Y:S02]  /*19260*/  SYNCS.PHASECHK.TRANS64.TRYWAIT P0, [R12+URZ+0x60], R26 ;  /* 0x0000601a0c0075a7 */ /* 0x001064000800017f */
[----:B-1----:R-:W-:Y:S05]  /*19270*/  @!P0 NANOSLEEP.SYNCS 0x989680 ;  /* 0x009896800000895d */ /* 0x002fea0003900000 */
[----:B------:R-:W1:Y:S02]  /*19280*/  @!P0 SYNCS.PHASECHK.TRANS64 P0, [R12+URZ+0x60], R26 ;  /* 0x0000601a0c0085a7 */ /* 0x000e64000800007f */
[----:B-1----:R-:W-:Y:S05]  /*19290*/  @!P0 BRA `(.L_x_1234) ;  /* 0xfffffffc00f08947 */ /* 0x002fea000383ffff */
[----:B------:R-:W-:Y:S05]  /*192a0*/  BRA `(.L_x_1320) ;  /* 0xffffffc800fc7947 */ /* 0x000fea000383ffff */
.L_x_1244:
[----:B-1----:R1:W2:Y:S02]  /*192b0*/  SYNCS.PHASECHK.TRANS64.TRYWAIT P0, [R2+URZ+0x2d840], R3 ;  /* 0x02d84003020075a7 */ /* 0x0022a4000800017f */
[----:B--2---:R-:W-:Y:S05]  /*192c0*/  @!P0 NANOSLEEP.SYNCS 0x989680 ;  /* 0x009896800000895d */ /* 0x004fea0003900000 */
[----:B------:R-:W2:Y:S02]  /*192d0*/  @!P0 SYNCS.PHASECHK.TRANS64 P0, [R2+URZ+0x2d840], R3 ;  /* 0x02d84003020085a7 */ /* 0x000ea4000800007f */
[----:B--2---:R-:W-:Y:S05]  /*192e0*/  @!P0 BRA `(.L_x_1244) ;  /* 0xfffffffc00f08947 */ /* 0x004fea000383ffff */
[----:B------:R-:W-:Y:S05]  /*192f0*/  BRA `(.L_x_1321) ;  /* 0xffffffd000847947 */ /* 0x000fea000383ffff */
.L_x_1251:
[----:B0-----:R0:W1:Y:S02]  /*19300*/  SYNCS.PHASECHK.TRANS64.TRYWAIT P0, [R7+URZ+0x60], R2 ;  /* 0x00006002070075a7 */ /* 0x001064000800017f */
[----:B-1----:R-:W-:Y:S05]  /*19310*/  @!P0 NANOSLEEP.SYNCS 0x989680 ;  /* 0x009896800000895d */ /* 0x002fea0003900000 */
[----:B------:R-:W1:Y:S02]  /*19320*/  @!P0 SYNCS.PHASECHK.TRANS64 P0, [R7+URZ+0x60], R2 ;  /* 0x00006002070085a7 */ /* 0x000e64000800007f */
[----:B-1----:R-:W-:Y:S05]  /*19330*/  @!P0 BRA `(.L_x_1251) ;  /* 0xfffffffc00f08947 */ /* 0x002fea000383ffff */
[----:B------:R-:W-:Y:S05]  /*19340*/  BRA `(.L_x_1322) ;  /* 0xffffffd400947947 */ /* 0x000fea000383ffff */
.L_x_1263:
[----:B0-----:R0:W1:Y:S02]  /*19350*/  SYNCS.PHASECHK.TRANS64.TRYWAIT P0, [R3+URZ+0x2d860], R0 ;  /* 0x02d86000030075a7 */ /* 0x001064000800017f */
[----:B-1----:R-:W-:Y:S05]  /*19360*/  @!P0 NANOSLEEP.SYNCS 0x989680 ;  /* 0x009896800000895d */ /* 0x002fea0003900000 */
[----:B------:R-:W1:Y:S02]  /*19370*/  @!P0 SYNCS.PHASECHK.TRANS64 P0, [R3+URZ+0x2d860], R0 ;  /* 0x02d86000030085a7 */ /* 0x000e64000800007f */
[----:B-1----:R-:W-:Y:S05]  /*19380*/  @!P0 BRA `(.L_x_1263) ;  /* 0xfffffffc00f08947 */ /* 0x002fea000383ffff */
[----:B------:R-:W-:Y:S05]  /*19390*/  BRA `(.L_x_1323) ;  /* 0xffffffdc00087947 */ /* 0x000fea000383ffff */
.L_x_1271:
        /* <DEDUP_REMOVED lines=8> */
.L_x_1325:
[----:B------:R-:W-:Y:S05]  /*19420*/  BSYNC B0 ;  /* 0x0000000000007941 */ /* 0x000fea0003800000 */
.L_x_1324:
        /* <DEDUP_REMOVED lines=9> */
.L_x_1326:
[----:B------:R-:W-:Y:S02]  /*194c0*/  ULDC UR4, c[0x0][0xc3c] ;  /* 0x00030f0000047ab9 */ /* 0x000fe40000000800 */
[----:B------:R-:W-:-:S13]  /*194d0*/  ISETP.GE.OR P1, PT, R7, UR4, !P0 ;  /* 0x0000000407007c0c */ /* 0x000fda000c726670 */
[----:B------:R-:W0:Y:S01]  /*194e0*/  @!P1 LDC.64 R2, c[0x0][0xc80] ;  /* 0x00032000ff029b82 */ /* 0x000e220000000a00 */
[----:B------:R-:W-:Y:S02]  /*194f0*/  IMAD.MOV.U32 R17, RZ, RZ, RZ ;  /* 0x000000ffff117224 */ /* 0x000fe400078e00ff */
[----:B------:R-:W-:Y:S02]  /*19500*/  IMAD.MOV.U32 R11, RZ, RZ, RZ ;  /* 0x000000ffff0b7224 */ /* 0x000fe400078e00ff */
[----:B------:R-:W-:Y:S02]  /*19510*/  IMAD.MOV.U32 R5, RZ, RZ, R14 ;  /* 0x000000ffff057224 */ /* 0x000fe400078e000e */
[----:B0-----:R-:W-:-:S06]  /*19520*/  @!P1 IMAD.WIDE R2, R7, 0x4, R2 ;  /* 0x0000000407029825 */ /* 0x001fcc00078e0202 */
[----:B------:R-:W2:Y:S01]  /*19530*/  @!P1 LDG.E R2, desc[UR50][R2.64] ;  /* 0x0000003202029981 */ /* 0x000ea2000c1e1900 */
[C---:B------:R-:W-:Y:S02]  /*19540*/  ISETP.GE.U32.AND P2, PT, R8.reuse, 0x2, PT ;  /* 0x000000020800780c */ /* 0x040fe40003f46070 */
[C---:B------:R-:W-:Y:S02]  /*19550*/  ISETP.GE.U32.AND P3, PT, R8.reuse, 0x4, PT ;  /* 0x000000040800780c */ /* 0x040fe40003f66070 */
[C---:B------:R-:W-:Y:S02]  /*19560*/  ISETP.GE.U32.AND P4, PT, R8.reuse, 0x8, PT ;  /* 0x000000080800780c */ /* 0x040fe40003f86070 */
[C---:B------:R-:W-:Y:S01]  /*19570*/  ISETP.GE.U32.AND P5, PT, R8.reuse, 0x10, PT ;  /* 0x000000100800780c */ /* 0x040fe20003fa6070 */
[----:B--2---:R-:W-:Y:S01]  /*19580*/  @!P1 IMAD.MOV.U32 R17, RZ, RZ, R2 ;  /* 0x000000ffff119224 */ /* 0x004fe200078e0002 */
[----:B------:R-:W-:-:S03]  /*19590*/  ISETP.NE.AND P1, PT, R8, RZ, PT ;  /* 0x000000ff0800720c */ /* 0x000fc60003f25270 */
[----:B------:R-:W-:-:S10]  /*195a0*/  IMAD.MOV.U32 R13, RZ, RZ, R17 ;  /* 0x000000ffff0d7224 */ /* 0x000fd400078e0011 */
[----:B------:R-:W-:Y:S05]  /*195b0*/  WARPSYNC.COLLECTIVE R15, `(.L_x_1327) ;  /* 0x000000000f087348 */ /* 0x000fea0003c00000 */
[----:B------:R0:W1:Y:S02]  /*195c0*/  SHFL.UP P6, R14, R13, R12, R11 ;  /* 0x0400000c0d0e7389 */ /* 0x00006400000c000b */
[----:B01----:R-:W-:Y:S01]  /*195d0*/  ENDCOLLECTIVE ;  /* 0x000000000000791b */ /* 0x003fe20003800000 */
.L_x_1327:
[----:B------:R-:W-:Y:S01]  /*195e0*/  IMAD.MOV.U32 R12, RZ, RZ, 0x2 ;  /* 0x00000002ff0c7424 */ /* 0x000fe200078e00ff */
[----:B------:R-:W-:-:S05]  /*195f0*/  SEL R4, R14, RZ, P1 ;  /* 0x000000ff0e047207 */ /* 0x000fca0000800000 */
[----:B------:R-:W-:-:S04]  /*19600*/  IMAD.IADD R4, R17, 0x1, R4 ;  /* 0x0000000111047824 */ /* 0x000fc800078e0204 */
[----:B------:R-:W-:-:S07]  /*19610*/  IMAD.MOV.U32 R13, RZ, RZ, R4 ;  /* 0x000000ffff0d7224 */ /* 0x000fce00078e0004 */
[----:B------:R-:W-:Y:S05]  /*19620*/  WARPSYNC.COLLECTIVE R15, `(.L_x_1328) ;  /* 0x000000000f087348 */ /* 0x000fea0003c00000 */
[----:B------:R0:W1:Y:S02]  /*19630*/  SHFL.UP P6, R14, R13, R12, R11 ;  /* 0x0400000c0d0e7389 */ /* 0x00006400000c000b */
[----:B01----:R-:W-:Y:S01]  /*19640*/  ENDCOLLECTIVE ;  /* 0x000000000000791b */ /* 0x003fe20003800000 */
.L_x_1328:
[----:B------:R-:W-:Y:S01]  /*19650*/  IMAD.MOV.U32 R12, RZ, RZ, 0x4 ;  /* 0x00000004ff0c7424 */ /* 0x000fe200078e00ff */
[----:B------:R-:W-:-:S05]  /*19660*/  SEL R3, R14, RZ, P2 ;  /* 0x000000ff0e037207 */ /* 0x000fca0001000000 */
[----:B------:R-:W-:-:S04]  /*19670*/  IMAD.IADD R6, R4, 0x1, R3 ;  /* 0x0000000104067824 */ /* 0x000fc800078e0203 */
[----:B------:R-:W-:-:S07]  /*19680*/  IMAD.MOV.U32 R13, RZ, RZ, R6 ;  /* 0x000000ffff0d7224 */ /* 0x000fce00078e0006 */
[----:B------:R-:W-:Y:S05]  /*19690*/  WARPSYNC.COLLECTIVE R15, `(.L_x_1329) ;  /* 0x000000000f087348 */ /* 0x000fea0003c00000 */
[----:B------:R0:W1:Y:S02]  /*196a0*/  SHFL.UP P6, R14, R13, R12, R11 ;  /* 0x0400000c0d0e7389 */ /* 0x00006400000c000b */
[----:B01----:R-:W-:Y:S01]  /*196b0*/  ENDCOLLECTIVE ;  /* 0x000000000000791b */ /* 0x003fe20003800000 */
.L_x_1329:
[----:B------:R-:W-:Y:S01]  /*196c0*/  IMAD.MOV.U32 R12, RZ, RZ, 0x8 ;  /* 0x00000008ff0c7424 */ /* 0x000fe200078e00ff */
[----:B------:R-:W-:-:S05]  /*196d0*/  SEL R3, R14, RZ, P3 ;  /* 0x000000ff0e037207 */ /* 0x000fca0001800000 */
[----:B------:R-:W-:-:S04]  /*196e0*/  IMAD.IADD R2, R6, 0x1, R3 ;  /* 0x0000000106027824 */ /* 0x000fc800078e0203 */
[----:B------:R-:W-:-:S07]  /*196f0*/  IMAD.MOV.U32 R13, RZ, RZ, R2 ;  /* 0x000000ffff0d7224 */ /* 0x000fce00078e0002 */
[----:B------:R-:W-:Y:S05]  /*19700*/  WARPSYNC.COLLECTIVE R15, `(.L_x_1330) ;  /* 0x000000000f087348 */ /* 0x000fea0003c00000 */
[----:B------:R0:W1:Y:S02]  /*19710*/  SHFL.UP P6, R14, R13, R12, R11 ;  /* 0x0400000c0d0e7389 */ /* 0x00006400000c000b */
[----:B01----:R-:W-:Y:S01]  /*19720*/  ENDCOLLECTIVE ;  /* 0x000000000000791b */ /* 0x003fe20003800000 */
.L_x_1330:
[----:B------:R-:W-:Y:S01]  /*19730*/  IMAD.MOV.U32 R12, RZ, RZ, 0x10 ;  /* 0x00000010ff0c7424 */ /* 0x000fe200078e00ff */
[----:B------:R-:W-:-:S05]  /*19740*/  SEL R3, R14, RZ, P4 ;  /* 0x000000ff0e037207 */ /* 0x000fca0002000000 */
[----:B------:R-:W-:-:S04]  /*19750*/  IMAD.IADD R3, R2, 0x1, R3 ;  /* 0x0000000102037824 */ /* 0x000fc800078e0203 */
[----:B------:R-:W-:-:S07]  /*19760*/  IMAD.MOV.U32 R13, RZ, RZ, R3 ;  /* 0x000000ffff0d7224 */ /* 0x000fce00078e0003 */
[----:B------:R-:W-:Y:S05]  /*19770*/  WARPSYNC.COLLECTIVE R15, `(.L_x_1331) ;  /* 0x000000000f087348 */ /* 0x000fea0003c00000 */
[----:B------:R0:W1:Y:S02]  /*19780*/  SHFL.UP P6, R14, R13, R12, R11 ;  /* 0x0400000c0d0e7389 */ /* 0x00006400000c000b */
[----:B01----:R-:W-:Y:S01]  /*19790*/  ENDCOLLECTIVE ;  /* 0x000000000000791b */ /* 0x003fe20003800000 */
.L_x_1331:
        /* <DEDUP_REMOVED lines=8> */
.L_x_1332:
[----:B------:R-:W-:Y:S05]  /*19820*/  BRA `(.L_x_1333) ;  /* 0xffffffdc00b47947 */ /* 0x000fea000383ffff */
.L_x_1276:
[----:B------:R-:W-:Y:S01]  /*19830*/  BSSY B0, `(.L_x_1334) ;  /* 0x0000008000007945 */ /* 0x000fe20003800000 */
[----:B-----5:R-:W-:Y:S02]  /*19840*/  IMAD.MOV.U32 R13, RZ, RZ, R17 ;  /* 0x000000ffff0d7224 */ /* 0x020fe400078e0011 */
[----:B------:R-:W-:Y:S02]  /*19850*/  IMAD.MOV.U32 R12, RZ, RZ, 0x1 ;  /* 0x00000001ff0c7424 */ /* 0x000fe400078e00ff */
[----:B------:R-:W-:Y:S02]  /*19860*/  IMAD.MOV.U32 R11, RZ, RZ, RZ ;  /* 0x000000ffff0b7224 */ /* 0x000fe400078e00ff */
[----:B------:R-:W-:-:S07]  /*19870*/  IMAD.MOV.U32 R15, RZ, RZ, -0x1 ;  /* 0xffffffffff0f7424 */ /* 0x000fce00078e00ff */
[----:B012---:R-:W-:Y:S05]  /*19880*/  WARPSYNC.COLLECTIVE R15, `(.L_x_1335) ;  /* 0x000000000f087348 */ /* 0x007fea0003c00000 */
[----:B------:R3:W4:Y:S02]  /*19890*/  SHFL.UP P6, R14, R13, R12, R11 ;  /* 0x0400000c0d0e7389 */ /* 0x00072400000c000b */
[----:B01234-:R-:W-:Y:S01]  /*198a0*/  ENDCOLLECTIVE ;  /* 0x000000000000791b */ /* 0x01ffe20003800000 */
.L_x_1335:
[----:B------:R-:W-:Y:S05]  /*198b0*/  BSYNC B0 ;  /* 0x0000000000007941 */ /* 0x000fea0003800000 */
.L_x_1334:
        /* <DEDUP_REMOVED lines=8> */
.L_x_1336:
[----:B------:R-:W-:Y:S01]  /*19940*/  IMAD.MOV.U32 R12, RZ, RZ, 0x4 ;  /* 0x00000004ff0c7424 */ /* 0x000fe200078e00ff */
[----:B------:R-:W-:-:S05]  /*19950*/  SEL R2, R14, RZ, P2 ;  /* 0x000000ff0e027207 */ /* 0x000fca0001000000 */
[----:B------:R-:W-:-:S04]  /*19960*/  IMAD.IADD R2, R13, 0x1, R2 ;  /* 0x000000010d027824 */ /* 0x000fc800078e0202 */
[----:B------:R-:W-:-:S07]  /*19970*/  IMAD.MOV.U32 R13, RZ, RZ, R2 ;  /* 0x000000ffff0d7224 */ /* 0x000fce00078e0002 */
[----:B------:R-:W-:Y:S05]  /*19980*/  WARPSYNC.COLLECTIVE R15, `(.L_x_1337) ;  /* 0x000000000f087348 */ /* 0x000fea0003c00000 */
[----:B------:R0:W1:Y:S02]  /*19990*/  SHFL.UP P6, R14, R13, R12, R11 ;  /* 0x0400000c0d0e7389 */ /* 0x00006400000c000b */
[----:B01----:R-:W-:Y:S01]  /*199a0*/  ENDCOLLECTIVE ;  /* 0x000000000000791b */ /* 0x003fe20003800000 */
.L_x_1337:
[----:B------:R-:W-:Y:S01]  /*199b0*/  IMAD.MOV.U32 R12, RZ, RZ, 0x8 ;  /* 0x00000008ff0c7424 */ /* 0x000fe200078e00ff */
[----:B------:R-:W-:-:S05]  /*199c0*/  SEL R3, R14, RZ, P3 ;  /* 0x000000ff0e037207 */ /* 0x000fca0001800000 */
[----:B------:R-:W-:-:S04]  /*199d0*/  IMAD.IADD R3, R2, 0x1, R3 ;  /* 0x0000000102037824 */ /* 0x000fc800078e0203 */
[----:B------:R-:W-:-:S07]  /*199e0*/  IMAD.MOV.U32 R13, RZ, RZ, R3 ;  /* 0x000000ffff0d7224 */ /* 0x000fce00078e0003 */
[----:B------:R-:W-:Y:S05]  /*199f0*/  WARPSYNC.COLLECTIVE R15, `(.L_x_1338) ;  /* 0x000000000f087348 */ /* 0x000fea0003c00000 */
[----:B------:R0:W1:Y:S02]  /*19a00*/  SHFL.UP P6, R14, R13, R12, R11 ;  /* 0x0400000c0d0e7389 */ /* 0x00006400000c000b */
[----:B01----:R-:W-:Y:S01]  /*19a10*/  ENDCOLLECTIVE ;  /* 0x000000000000791b */ /* 0x003fe20003800000 */
.L_x_1338:
[----:B------:R-:W-:Y:S01]  /*19a20*/  IMAD.MOV.U32 R12, RZ, RZ, 0x10 ;  /* 0x00000010ff0c7424 */ /* 0x000fe200078e00ff */
[----:B------:R-:W-:-:S05]  /*19a30*/  SEL R4, R14, RZ, P4 ;  /* 0x000000ff0e047207 */ /* 0x000fca0002000000 */
[----:B------:R-:W-:-:S04]  /*19a40*/  IMAD.IADD R4, R3, 0x1, R4 ;  /* 0x0000000103047824 */ /* 0x000fc800078e0204 */
[----:B------:R-:W-:-:S07]  /*19a50*/  IMAD.MOV.U32 R13, RZ, RZ, R4 ;  /* 0x000000ffff0d7224 */ /* 0x000fce00078e0004 */
[----:B------:R-:W-:Y:S05]  /*19a60*/  WARPSYNC.COLLECTIVE R15, `(.L_x_1339) ;  /* 0x000000000f087348 */ /* 0x000fea0003c00000 */
[----:B------:R0:W1:Y:S02]  /*19a70*/  SHFL.UP P6, R14, R13, R12, R11 ;  /* 0x0400000c0d0e7389 */ /* 0x00006400000c000b */
[----:B01----:R-:W-:Y:S01]  /*19a80*/  ENDCOLLECTIVE ;  /* 0x000000000000791b */ /* 0x003fe20003800000 */
.L_x_1339:
        /* <DEDUP_REMOVED lines=8> */
.L_x_1340:
[----:B------:R-:W-:Y:S05]  /*19b10*/  BRA `(.L_x_1341) ;  /* 0xffffffdc00947947 */ /* 0x000fea000383ffff */
.L_x_1278:
[----:B------:R-:W-:Y:S01]  /*19b20*/  BSSY B0, `(.L_x_1342) ;  /* 0x0000006000007945 */ /* 0x000fe20003800000 */
[----:B------:R-:W-:Y:S01]  /*19b30*/  PLOP3.LUT P6, PT, P6, PT, PT, 0x8, 0x0 ;  /* 0x000000000000781c */ /* 0x000fe200037ce170 */
[----:B------:R-:W-:-:S12]  /*19b40*/  IMAD.MOV.U32 R15, RZ, RZ, -0x1 ;  /* 0xffffffffff0f7424 */ /* 0x000fd800078e00ff */
[----:B012---:R-:W-:Y:S05]  /*19b50*/  WARPSYNC.COLLECTIVE R15, `(.L_x_1343) ;  /* 0x000000000f087348 */ /* 0x007fea0003c00000 */
[----:B------:R-:W-:Y:S01]  /*19b60*/  VOTE.ANY R14, PT, P6 ;  /* 0x00000000000e7806 */ /* 0x000fe200030e0100 */
[----:B012---:R-:W-:Y:S06]  /*19b70*/  ENDCOLLECTIVE ;  /* 0x000000000000791b */ /* 0x007fec0003800000 */
.L_x_1343:
[----:B------:R-:W-:Y:S05]  /*19b80*/  BSYNC B0 ;  /* 0x0000000000007941 */ /* 0x000fea0003800000 */
.L_x_1342:
        /* <DEDUP_REMOVED lines=9> */
.L_x_1344:
[----:B------:R-:W-:Y:S01]  /*19c20*/  IMAD.MOV.U32 R17, RZ, RZ, R14 ;  /* 0x000000ffff117224 */ /* 0x000fe200078e000e */
[----:B------:R-:W-:Y:S06]  /*19c30*/  BRA `(.L_x_1345) ;  /* 0xffffffdc00847947 */ /* 0x000fec000383ffff */
.L_x_1280:
[----:B------:R-:W-:Y:S01]  /*19c40*/  BSSY B0, `(.L_x_1346) ;  /* 0x0000007000007945 */ /* 0x000fe20003800000 */
[----:B------:R-:W-:Y:S02]  /*19c50*/  IMAD.MOV.U32 R13, RZ, RZ, R3 ;  /* 0x000000ffff0d7224 */ /* 0x000fe400078e0003 */
[----:B------:R-:W-:Y:S02]  /*19c60*/  IMAD.MOV.U32 R11, RZ, RZ, 0x1f ;  /* 0x0000001fff0b7424 */ /* 0x000fe400078e00ff */
[----:B------:R-:W-:-:S07]  /*19c70*/  IMAD.MOV.U32 R15, RZ, RZ, -0x1 ;  /* 0xffffffffff0f7424 */ /* 0x000fce00078e00ff */
[----:B01234-:R-:W-:Y:S05]  /*19c80*/  WARPSYNC.COLLECTIVE R15, `(.L_x_1347) ;  /* 0x000000000f087348 */ /* 0x01ffea0003c00000 */
[----:B------:R0:W0:Y:S02]  /*19c90*/  SHFL.IDX P6, R14, R13, R12, R11 ;  /* 0x0000000c0d0e7389 */ /* 0x00002400000c000b */
[----:B01234-:R-:W-:Y:S01]  /*19ca0*/  ENDCOLLECTIVE ;  /* 0x000000000000791b */ /* 0x01ffe20003800000 */
.L_x_1347:
[----:B------:R-:W-:Y:S05]  /*19cb0*/  BSYNC B0 ;  /* 0x0000000000007941 */ /* 0x000fea0003800000 */
.L_x_1346:
[----:B------:R-:W-:Y:S05]  /*19cc0*/  BRA `(.L_x_1279) ;  /* 0xffffffdc007c7947 */ /* 0x000fea000383ffff */
.L_x_1284:
[----:B0-----:R0:W1:Y:S02]  /*19cd0*/  SYNCS.PHASECHK.TRANS64.TRYWAIT P0, [R9+URZ+0x2d820], R0 ;  /* 0x02d82000090075a7 */ /* 0x001064000800017f */
[----:B-1----:R-:W-:Y:S05]  /*19ce0*/  @!P0 NANOSLEEP.SYNCS 0x989680 ;  /* 0x009896800000895d */ /* 0x002fea0003900000 */
[----:B------:R-:W1:Y:S02]  /*19cf0*/  @!P0 SYNCS.PHASECHK.TRANS64 P0, [R9+URZ+0x2d820], R0 ;  /* 0x02d82000090085a7 */ /* 0x000e64000800007f */
[----:B-1----:R-:W-:Y:S05]  /*19d00*/  @!P0 BRA `(.L_x_1284) ;  /* 0xfffffffc00f08947 */ /* 0x002fea000383ffff */
[----:B------:R-:W-:Y:S05]  /*19d10*/  BRA `(.L_x_1348) ;  /* 0xffffffe000f47947 */ /* 0x000fea000383ffff */
.L_x_1285:
        /* <DEDUP_REMOVED lines=8> */
[----:B0-2-4-:R-:W-:Y:S05]  /*19da0*/  WARPSYNC.COLLECTIVE R15, `(.L_x_1350) ;  /* 0x000000000f087348 */ /* 0x015fea0003c00000 */
[----:B------:R1:W3:Y:S02]  /*19db0*/  SHFL.IDX P6, R14, R13, R12, R11 ;  /* 0x0000000c0d0e7389 */ /* 0x0002e400000c000b */
[----:B01234-:R-:W-:Y:S01]  /*19dc0*/  ENDCOLLECTIVE ;  /* 0x000000000000791b */ /* 0x01ffe20003800000 */
.L_x_1350:
[----:B------:R-:W-:Y:S05]  /*19dd0*/  BSYNC B0 ;  /* 0x0000000000007941 */ /* 0x000fea0003800000 */
.L_x_1349:
[----:B------:R-:W-:Y:S05]  /*19de0*/  BRA `(.L_x_1351) ;  /* 0xffffffe000dc7947 */ /* 0x000fea000383ffff */
.L_x_1288:
[----:B------:R-:W-:Y:S01]  /*19df0*/  BSSY B1, `(.L_x_1352) ;  /* 0x0000006000017945 */ /* 0x000fe20003800000 */
[----:B------:R-:W-:-:S07]  /*19e00*/  IMAD.MOV.U32 R15, RZ, RZ, -0x1 ;  /* 0xffffffffff0f7424 */ /* 0x000fce00078e00ff */
[----:B0-2-4-:R-:W-:Y:S05]  /*19e10*/  WARPSYNC.COLLECTIVE R15, `(.L_x_1353) ;  /* 0x000000000f0c7348 */ /* 0x015fea0003c00000 */
[----:B------:R-:W-:Y:S02]  /*19e20*/  ELECT P6, UR62, PT ;  /* 0x00000000003e782f */ /* 0x000fe400038c0000 */
[----:B------:R-:W-:Y:S01]  /*19e30*/  MOV R14, UR62 ;  /* 0x0000003e000e7c02 */ /* 0x000fe20008000f00 */
[----:B0-2-4-:R-:W-:Y:S10]  /*19e40*/  ENDCOLLECTIVE ;  /* 0x000000000000791b */ /* 0x015ff40003800000 */
.L_x_1353:
[----:B------:R-:W-:Y:S05]  /*19e50*/  BSYNC B1 ;  /* 0x0000000000017941 */ /* 0x000fea0003800000 */
.L_x_1352:
[----:B------:R-:W-:Y:S05]  /*19e60*/  BRA `(.L_x_1354) ;  /* 0xffffffe000d47947 */ /* 0x000fea000383ffff */
.L_x_1290:
[----:B0-----:R0:W1:Y:S02]  /*19e70*/  SYNCS.PHASECHK.TRANS64.TRYWAIT P0, [R5+URZ], R4 ;  /* 0x00000004050075a7 */ /* 0x001064000800017f */
[----:B-1----:R-:W-:Y:S05]  /*19e80*/  @!P0 NANOSLEEP.SYNCS 0x989680 ;  /* 0x009896800000895d */ /* 0x002fea0003900000 */
[----:B------:R-:W1:Y:S02]  /*19e90*/  @!P0 SYNCS.PHASECHK.TRANS64 P0, [R5+URZ], R4 ;  /* 0x00000004050085a7 */ /* 0x000e64000800007f */
[----:B-1----:R-:W-:Y:S05]  /*19ea0*/  @!P0 BRA `(.L_x_1290) ;  /* 0xfffffffc00f08947 */ /* 0x002fea000383ffff */
[----:B------:R-:W-:Y:S05]  /*19eb0*/  BRA `(.L_x_1355) ;  /* 0xffffffe400087947 */ /* 0x000fea000383ffff */
.L_x_1291:
[----:B-1----:R1:W3:Y:S02]  /*19ec0*/  SYNCS.PHASECHK.TRANS64.TRYWAIT P0, [R3+URZ], R2 ;  /* 0x00000002030075a7 */ /* 0x0022e4000800017f */
[----:B---3--:R-:W-:Y:S05]  /*19ed0*/  @!P0 NANOSLEEP.SYNCS 0x989680 ;  /* 0x009896800000895d */ /* 0x008fea0003900000 */
[----:B------:R-:W3:Y:S02]  /*19ee0*/  @!P0 SYNCS.PHASECHK.TRANS64 P0, [R3+URZ], R2 ;  /* 0x00000002030085a7 */ /* 0x000ee4000800007f */
[----:B---3--:R-:W-:Y:S05]  /*19ef0*/  @!P0 BRA `(.L_x_1291) ;  /* 0xfffffffc00f08947 */ /* 0x008fea000383ffff */
[----:B------:R-:W-:Y:S05]  /*19f00*/  BRA `(.L_x_1356) ;  /* 0xffffffe000fc7947 */ /* 0x000fea000383ffff */
.L_x_1293:
[----:B---3--:R3:W0:Y:S02]  /*19f10*/  SYNCS.PHASECHK.TRANS64.TRYWAIT P0, [R23+URZ], R4 ;  /* 0x00000004170075a7 */ /* 0x008624000800017f */
[----:B0-----:R-:W-:Y:S05]  /*19f20*/  @!P0 NANOSLEEP.SYNCS 0x989680 ;  /* 0x009896800000895d */ /* 0x001fea0003900000 */
[----:B------:R-:W0:Y:S02]  /*19f30*/  @!P0 SYNCS.PHASECHK.TRANS64 P0, [R23+URZ], R4 ;  /* 0x00000004170085a7 */ /* 0x000e24000800007f */
[----:B0-----:R-:W-:Y:S05]  /*19f40*/  @!P0 BRA `(.L_x_1293) ;  /* 0xfffffffc00f08947 */ /* 0x001fea000383ffff */
[----:B------:R-:W-:Y:S05]  /*19f50*/  BRA `(.L_x_1357) ;  /* 0xffffffe400007947 */ /* 0x000fea000383ffff */
.L_x_1358:
        /* <DEDUP_REMOVED lines=10> */
.L_x_2728:


//--------------------- .text._ZN7cutlass13device_kernelIN5flash11enable_sm90INS1_16FlashAttnFwdSm90INS1_25CollectiveMainloopFwdSm90ILi2EN4cute5tupleIJNS5_1CILi1EEES8_S8_EEENS6_IJNS7_ILi192EEENS7_ILi128EEENS7_ILi96EEEEEELi96ENS_10bfloat16_tEfNS_4arch4Sm90ELb0ELb1ELb1ELb1ELb0ELb1ELb0ELb0ELb1ELb1ELb0ELb0EEENS1_21CollectiveEpilogueFwdINS6_IJSA_SC_SB_EEES9_SE_SG_Li384ELb1ELb1ELb0ELb0EEENS1_36VarlenDynamicPersistentTileSchedulerILi192ELi128ELi384ELi128ELb0ELb1ELb1ELb1ELb0ELb1EEEEEEEEEvNT_6ParamsE --------------------------
	.section	.text._ZN7cutlass13device_kernelIN5flash11enable_sm90INS1_16FlashAttnFwdSm90INS1_25CollectiveMainloopFwdSm90ILi2EN4cute5tupleIJNS5_1CILi1EEES8_S8_EEENS6_IJNS7_ILi192EEENS7_ILi128EEENS7_ILi96EEEEEELi96ENS_10bfloat16_tEfNS_4arch4Sm90ELb0ELb1ELb1ELb1ELb0ELb1ELb0ELb0ELb1ELb1ELb0ELb0EEENS1_21CollectiveEpilogueFwdINS6_IJSA_SC_SB_EEES9_SE_SG_Li384ELb1ELb1ELb0ELb0EEENS1_36VarlenDynamicPersistentTileSchedulerILi192ELi128ELi384ELi128ELb0ELb1ELb1ELb1ELb0ELb1EEEEEEEEEvNT_6ParamsE,"ax",@progbits
	.align	128
.text._ZN7cutlass13device_kernelIN5flash11enable_sm90INS1_16FlashAttnFwdSm90INS1_25CollectiveMainloopFwdSm90ILi2EN4cute5tupleIJNS5_1CILi1EEES8_S8_EEENS6_IJNS7_ILi192EEENS7_ILi128EEENS7_ILi96EEEEEELi96ENS_10bfloat16_tEfNS_4arch4Sm90ELb0ELb1ELb1ELb1ELb0ELb1ELb0ELb0ELb1ELb1ELb0ELb0EEENS1_21CollectiveEpilogueFwdINS6_IJSA_SC_SB_EEES9_SE_SG_Li384ELb1ELb1ELb0ELb0EEENS1_36VarlenDynamicPersistentTileSchedulerILi192ELi128ELi384ELi128ELb0ELb1ELb1ELb1ELb0ELb1EEEEEEEEEvNT_6ParamsE:
        .type           _ZN7cutlass13device_kernelIN5flash11enable_sm90INS1_16FlashAttnFwdSm90INS1_25CollectiveMainloopFwdSm90ILi2EN4cute5tupleIJNS5_1CILi1EEES8_S8_EEENS6_IJNS7_ILi192EEENS7_ILi128EEENS7_ILi96EEEEEELi96ENS_10bfloat16_tEfNS_4arch4Sm90ELb0ELb1ELb1ELb1ELb0ELb1ELb0ELb0ELb1ELb1ELb0ELb0EEENS1_21CollectiveEpilogueFwdINS6_IJSA_SC_SB_EEES9_SE_SG_Li384ELb1ELb1ELb0ELb0EEENS1_36VarlenDynamicPersistentTileSchedulerILi192ELi128ELi384ELi128ELb0ELb1ELb1ELb1ELb0ELb1EEEEEEEEEvNT_6ParamsE,@function
        .size           _ZN7cutlass13device_kernelIN5flash11enable_sm90INS1_16FlashAttnFwdSm90INS1_25CollectiveMainloopFwdSm90ILi2EN4cute5tupleIJNS5_1CILi1EEES8_S8_EEENS6_IJNS7_ILi192EEENS7_ILi128EEENS7_ILi96EEEEEELi96ENS_10bfloat16_tEfNS_4arch4Sm90ELb0ELb1ELb1ELb1ELb0ELb1ELb0ELb0ELb1ELb1ELb0ELb0EEENS1_21CollectiveEpilogueFwdINS6_IJSA_SC_SB_EEES9_SE_SG_Li384ELb1ELb1ELb0ELb0EEENS1_36VarlenDynamicPersistentTileSchedulerILi192ELi128ELi384ELi128ELb0ELb1ELb1ELb1ELb0ELb1EEEEEEEEEvNT_6ParamsE,(.L_x_2729 - _ZN7cutlass13device_kernelIN5flash11enable_sm90INS1_16FlashAttnFwdSm90INS1_25CollectiveMainloopFwdSm90ILi2EN4cute5tupleIJNS5_1CILi1EEES8_S8_EEENS6_IJNS7_ILi192EEENS7_ILi128EEENS7_ILi96EEEEEELi96ENS_10bfloat16_tEfNS_4arch4Sm90ELb0ELb1ELb1ELb1ELb0ELb1ELb0ELb0ELb1ELb1ELb0ELb0EEENS1_21CollectiveEpilogueFwdINS6_IJSA_SC_SB_EEES9_SE_SG_Li384ELb1ELb1ELb0ELb0EEENS1_36VarlenDynamicPersistentTileSchedulerILi192ELi128ELi384ELi128ELb0ELb1ELb1ELb1ELb0ELb1EEEEEEEEEvNT_6ParamsE)
        .other          _ZN7cutlass13device_kernelIN5flash11enable_sm90INS1_16FlashAttnFwdSm90INS1_25CollectiveMainloopFwdSm90ILi2EN4cute5tupleIJNS5_1CILi1EEES8_S8_EEENS6_IJNS7_ILi192EEENS7_ILi128EEENS7_ILi96EEEEEELi96ENS_10bfloat16_tEfNS_4arch4Sm90ELb0ELb1ELb1ELb1ELb0ELb1ELb0ELb0ELb1ELb1ELb0ELb0EEENS1_21CollectiveEpilogueFwdINS6_IJSA_SC_SB_EEES9_SE_SG_Li384ELb1ELb1ELb0ELb0EEENS1_36VarlenDynamicPersistentTileSchedulerILi192ELi128ELi384ELi128ELb0ELb1ELb1ELb1ELb0ELb1EEEEEEEEEvNT_6ParamsE,@"STO_CUDA_ENTRY STV_DEFAULT"
_ZN7cutlass13device_kernelIN5flash11enable_sm90INS1_16FlashAttnFwdSm90INS1_25CollectiveMainloopFwdSm90ILi2EN4cute5tupleIJNS5_1CILi1EEES8_S8_EEENS6_IJNS7_ILi192EEENS7_ILi128EEENS7_ILi96EEEEEELi96ENS_10bfloat16_tEfNS_4arch4Sm90ELb0ELb1ELb1ELb1ELb0ELb1ELb0ELb0ELb1ELb1ELb0ELb0EEENS1_21CollectiveEpilogueFwdINS6_IJSA_SC_SB_EEES9_SE_SG_Li384ELb1ELb1ELb0ELb0EEENS1_36VarlenDynamicPersistentTileSchedulerILi192ELi128ELi384ELi128ELb0ELb1ELb1ELb1ELb0ELb1EEEEEEEEEvNT_6ParamsE:
        /* <DEDUP_REMOVED lines=24> */
.L_x_1360:
[----:B------:R-:W-:Y:S05]  /*0180*/  BSYNC B0 ;  /* 0x0000000000007941 */ /* 0x000fea0003800000 */
.L_x_1359:
        /* <DEDUP_REMOVED lines=41> */
.L_x_1361:
        /* <DEDUP_REMOVED lines=22> */
.L_x_1362:
        /* <DEDUP_REMOVED lines=18> */
.L_x_1363:
        /* <DEDUP_REMOVED lines=22> */
.L_x_1364:
        /* <DEDUP_REMOVED lines=22> */
.L_x_1365:
[----:B------:R-:W-:Y:S01]  /*0960*/  PLOP3.LUT P0, PT, PT, PT, UP0, 0x80, 0x0 ;  /* 0x000000000000781c */ /* 0x000fe20003f0f008 */
[----:B------:R-:W-:Y:S01]  /*0970*/  UMOV UR36, 0x1 ;  /* 0x0000000100247882 */ /* 0x000fe20000000000 */
[----:B------:R-:W-:Y:S01]  /*0980*/  NOP ;  /* 0x0000000000007918 */ /* 0x000fe20000000000 */
[----:B------:R-:W-:Y:S01]  /*0990*/  USEL UR36, UR36, 0x2, !UP0 ;  /* 0x0000000224247887 */ /* 0x000fe2000c000000 */
[----:B------:R-:W-:Y:S01]  /*09a0*/  BSSY B9, `(.L_x_1366) ;  /* 0x0002419000097945 */ /* 0x000fe20003800000 */
[----:B------:R-:W-:Y:S01]  /*09b0*/  ULDC.64 UR38, c[0x0][0x208] ;  /* 0x0000820000267ab9 */ /* 0x000fe20000000a00 */
[----:B012-4-:R-:W-:Y:S07]  /*09c0*/  BAR.SYNC.DEFER_BLOCKING 0x0 ;  /* 0x0000000000007b1d */ /* 0x017fee0000010000 */
[----:B------:R-:W-:Y:S05]  /*09d0*/  @!P0 BRA `(.L_x_1367) ;  /* 0x000001bc00f08947 */ /* 0x000fea0003800000 */
.L_x_1368:
[----:B------:R-:W-:-:S08]  /*09e0*/  NOP ;  /* 0x0000000000007918 */ /* 0x000fd00000000000 */
[----:B------:R-:W0:Y:S02]  /*09f0*/  USETMAXREG.TRY_ALLOC.CTAPOOL UP0, 0xa0 ;  /* 0x000000a0000079c8 */ /* 0x000e240008000600 */
[----:B0-----:R-:W-:-:S13]  /*0a00*/  PLOP3.LUT P0, PT, PT, PT, UP0, 0x80, 0x0 ;  /* 0x000000000000781c */ /* 0x001fda0003f0f008 */
[----:B------:R-:W-:Y:S05]  /*0a10*/  @!P0 BRA `(.L_x_1368) ;  /* 0xfffffffc00f08947 */ /* 0x000fea000383ffff */
[----:B------:R-:W2:Y:S01]  /*0a20*/  LDL.LU R0, [R1] ;  /* 0x0000000001007983 */ /* 0x000ea20000300800 */
[----:B------:R-:W0:Y:S01]  /*0a30*/  S2R R2, SR_TID.X ;  /* 0x0000000000027919 */ /* 0x000e220000002100 */
        /* <DEDUP_REMOVED lines=12> */
[----:B--2---:R-:W-:-:S04]  /*0b00*/  LOP3.LUT R0, R0, 0xdfffffff, RZ, 0xc0, !PT ;  /* 0xdfffffff00007812 */ /* 0x004fc800078ec0ff */
[----:B------:R-:W-:-:S05]  /*0b10*/  @P0 LOP3.LUT R0, R0, 0x20000000, RZ, 0xfc, !PT ;  /* 0x2000000000000812 */ /* 0x000fca00078efcff */
[----:B------:R1:W-:Y:S01]  /*0b20*/  STL [R1], R0 ;  /* 0x0000000001007387 */ /* 0x0003e20000100800 */
[----:B0-----:R-:W-:-:S13]  /*0b30*/  ISETP.GE.AND P0, PT, R75, UR4, PT ;  /* 0x000000044b007c0c */ /* 0x001fda000bf06270 */
[----:B-1----:R-:W-:Y:S05]  /*0b40*/  @P0 BRA `(.L_x_1369) ;  /* 0x0000023c00f80947 */ /* 0x002fea0003800000 */
[----:B------:R-:W0:Y:S01]  /*0b50*/  S2R R0, SR_TID.X ;  /* 0x0000000000007919 */ /* 0x000e220000002100 */
[----:B------:R-:W-:Y:S01]  /*0b60*/  IMAD.MOV.U32 R140, RZ, RZ, 0x40 ;  /* 0x00000040ff8c7424 */ /* 0x000fe200078e00ff */
[----:B------:R-:W-:Y:S01]  /*0b70*/  R2UR UR40, R2 ;  /* 0x00000000022872ca */ /* 0x000fe200000e0000 */
[----:B------:R-:W-:Y:S01]  /*0b80*/  IMAD.MOV.U32 R145, RZ, RZ, RZ ;  /* 0x000000ffff917224 */ /* 0x000fe200078e00ff */
[----:B------:R-:W-:Y:S01]  /*0b90*/  ULOP3.LUT UR37, UR36, 0x1, URZ, 0xfc, !UPT ;  /* 0x0000000124257892 */ /* 0x000fe2000f8efc3f */
[----:B------:R-:W-:-:S10]  /*0ba0*/  IMAD.MOV.U32 R18, RZ, RZ, RZ ;  /* 0x000000ffff127224 */ /* 0x000fd400078e00ff */
[----:B------:R-:W-:Y:S01]  /*0bb0*/  UIADD3 UR40, UR40, 0xc400, URZ ;  /* 0x0000c40028287890 */ /* 0x000fe2000fffe03f */
[----:B0-----:R-:W-:-:S05]  /*0bc0*/  VIADD R16, R0, 0xffffff80 ;  /* 0xffffff8000107836 */ /* 0x001fca0000000000 */
[----:B------:R-:W-:Y:S02]  /*0bd0*/  SHF.R.S32.HI R0, RZ, 0x1f, R16 ;  /* 0x0000001fff007819 */ /* 0x000fe40000011410 */
[-C--:B------:R-:W-:Y:S02]  /*0be0*/  LEA.HI R8, R16, R16.reuse, RZ, 0x1 ;  /* 0x0000001010087211 */ /* 0x080fe400078f08ff */
[CC--:B------:R-:W-:Y:S02]  /*0bf0*/  LEA.HI R4, R0.reuse, R16.reuse, RZ, 0x4 ;  /* 0x0000001000047211 */ /* 0x0c0fe400078f20ff */
[----:B------:R-:W-:Y:S02]  /*0c00*/  SHF.R.S32.HI R19, RZ, 0x1, R8 ;  /* 0x00000001ff137819 */ /* 0x000fe40000011408 */
[----:B------:R-:W-:Y:S02]  /*0c10*/  SHF.R.S32.HI R7, RZ, 0x4, R4 ;  /* 0x00000004ff077819 */ /* 0x000fe40000011404 */
[----:B------:R-:W-:-:S02]  /*0c20*/  LEA.HI R3, R0, R16, RZ, 0x7 ;  /* 0x0000001000037211 */ /* 0x000fc400078f38ff */
[----:B------:R-:W-:Y:S02]  /*0c30*/  LOP3.LUT R5, R4, 0xfffffff0, RZ, 0xc0, !PT ;  /* 0xfffffff004057812 */ /* 0x000fe400078ec0ff */
[----:B------:R-:W-:Y:S02]  /*0c40*/  LEA.HI R6, R8, R19, RZ, 0x1 ;  /* 0x0000001308067211 */ /* 0x000fe400078f08ff */
[----:B------:R-:W-:Y:S01]  /*0c50*/  LEA.HI R4, R4, R7, RZ, 0x1 ;  /* 0x0000000704047211 */ /* 0x000fe200078f08ff */
[----:B------:R-:W-:Y:S01]  /*0c60*/  IMAD.IADD R5, R16, 0x1, -R5 ;  /* 0x0000000110057824 */ /* 0x000fe200078e0a05 */
[----:B------:R-:W-:Y:S02]  /*0c70*/  LOP3.LUT R12, R3, 0xffffff80, RZ, 0xc0, !PT ;  /* 0xffffff80030c7812 */ /* 0x000fe400078ec0ff */
[----:B------:R-:W-:Y:S02]  /*0c80*/  LOP3.LUT R6, R6, 0x7fffffe, RZ, 0xc0, !PT ;  /* 0x07fffffe06067812 */ /* 0x000fe400078ec0ff */
[----:B------:R-:W-:Y:S01]  /*0c90*/  LOP3.LUT R4, R4, 0x1ffffffe, RZ, 0xc0, !PT ;  /* 0x1ffffffe04047812 */ /* 0x000fe200078ec0ff */
[----:B------:R-:W-:Y:S01]  /*0ca0*/  IMAD.IADD R21, R16, 0x1, -R12 ;  /* 0x0000000110157824 */ /* 0x000fe200078e0a0c */
[CC--:B------:R-:W-:Y:S01]  /*0cb0*/  LEA.HI R9, R0.reuse, R16.reuse, RZ, 0x2 ;  /* 0x0000001000097211 */ /* 0x0c0fe200078f10ff */
[----:B------:R-:W-:Y:S01]  /*0cc0*/  IMAD.IADD R12, R19, 0x1, -R6 ;  /* 0x00000001130c7824 */ /* 0x000fe200078e0a06 */
[----:B------:R-:W-:Y:S01]  /*0cd0*/  SHF.R.S32.HI R17, RZ, 0x7, R3 ;  /* 0x00000007ff117819 */ /* 0x000fe20000011403 */
[C---:B------:R-:W-:Y:S01]  /*0ce0*/  IMAD.IADD R6, R7.reuse, 0x1, -R4 ;  /* 0x0000000107067824 */ /* 0x040fe200078e0a04 */
[----:B------:R-:W-:Y:S01]  /*0cf0*/  SHF.R.S32.HI R4, RZ, 0x1f, R5 ;  /* 0x0000001fff047819 */ /* 0x000fe20000011405 */
[----:B------:R-:W-:Y:S01]  /*0d00*/  IMAD R20, R7, 0x8, R12 ;  /* 0x0000000807147824 */ /* 0x000fe200078e020c */
[----:B------:R-:W-:Y:S01]  /*0d10*/  LEA.HI R7, R0, R16, RZ, 0x5 ;  /* 0x0000001000077211 */ /* 0x000fe200078f28ff */
[----:B------:R-:W-:Y:S01]  /*0d20*/  IMAD.SHL.U32 R3, R6, 0x8, RZ ;  /* 0x0000000806037824 */ /* 0x000fe200078e00ff */
[----:B------:R-:W-:-:S02]  /*0d30*/  LEA.HI R4, R4, R5, RZ, 0x3 ;  /* 0x0000000504047211 */ /* 0x000fc400078f18ff */
[----:B------:R-:W-:Y:S02]  /*0d40*/  SHF.R.S32.HI R13, RZ, 0x1f, R21 ;  /* 0x0000001fff0d7819 */ /* 0x000fe40000011415 */
[----:B------:R-:W-:Y:S01]  /*0d50*/  SHF.R.S32.HI R7, RZ, 0x5, R7 ;  /* 0x00000005ff077819 */ /* 0x000fe20000011407 */
[C---:B------:R-:W-:Y:S01]  /*0d60*/  IMAD.SHL.U32 R0, R4.reuse, 0x40, RZ ;  /* 0x0000004004007824 */ /* 0x040fe200078e00ff */
[----:B------:R-:W-:Y:S02]  /*0d70*/  LOP3.LUT R4, R4, 0xfffffff8, RZ, 0xc0, !PT ;  /* 0xfffffff804047812 */ /* 0x000fe400078ec0ff */
[----:B------:R-:W-:Y:S02]  /*0d80*/  LEA.HI R12, R13, R21, RZ, 0x2 ;  /* 0x000000150d0c7211 */ /* 0x000fe400078f10ff */
[----:B------:R-:W-:Y:S01]  /*0d90*/  LOP3.LUT R0, R0, 0x7ffffe00, RZ, 0xc0, !PT ;  /* 0x7ffffe0000007812 */ /* 0x000fe200078ec0ff */
[----:B------:R-:W-:Y:S01]  /*0da0*/  IMAD.IADD R4, R5, 0x1, -R4 ;  /* 0x0000000105047824 */ /* 0x000fe200078e0a04 */
[--C-:B------:R-:W-:Y:S01]  /*0db0*/  SHF.R.S32.HI R14, RZ, 0x2, R12.reuse ;  /* 0x00000002ff0e7819 */ /* 0x100fe2000001140c */
[----:B------:R-:W-:Y:S01]  /*0dc0*/  IMAD.HI R5, R17, 0x55555556, RZ ;  /* 0x5555555611057827 */ /* 0x000fe200078e02ff */
[----:B------:R-:W-:-:S02]  /*0dd0*/  SHF.R.S32.HI R15, RZ, 0x1f, R12 ;  /* 0x0000001fff0f7819 */ /* 0x000fc4000001140c */
[--C-:B------:R-:W-:Y:S01]  /*0de0*/  SHF.R.S32.HI R10, RZ, 0x2, R9.reuse ;  /* 0x00000002ff0a7819 */ /* 0x100fe20000011409 */
[----:B------:R-:W-:Y:S01]  /*0df0*/  IMAD R7, R7, 0x400, R0 ;  /* 0x0000040007077824 */ /* 0x000fe200078e0200 */
[----:B------:R-:W-:Y:S01]  /*0e00*/  LEA.HI R15, R15, R14, RZ, 0x3 ;  /* 0x0000000e0f0f7211 */ /* 0x000fe200078f18ff */
[----:B------:R-:W-:Y:S01]  /*0e10*/  IMAD.SHL.U32 R0, R4, 0x40, RZ ;  /* 0x0000004004007824 */ /* 0x000fe200078e00ff */
[----:B------:R-:W-:Y:S02]  /*0e20*/  SHF.R.S32.HI R11, RZ, 0x1f, R9 ;  /* 0x0000001fff0b7819 */ /* 0x000fe40000011409 */
[----:B------:R-:W-:Y:S02]  /*0e30*/  LOP3.LUT R15, R15, 0xfffffff8, RZ, 0xc0, !PT ;  /* 0xfffffff80f0f7812 */ /* 0x000fe400078ec0ff */
[----:B------:R-:W-:Y:S02]  /*0e40*/  LEA.HI R13, R13, R21, RZ, 0x5 ;  /* 0x000000150d0d7211 */ /* 0x000fe400078f28ff */
[----:B------:R-:W-:Y:S01]  /*0e50*/  LOP3.LUT R0, R0, 0x1c0, RZ, 0xc0, !PT ;  /* 0x000001c000007812 */ /* 0x000fe200078ec0ff */
[----:B------:R-:W-:Y:S01]  /*0e60*/  IMAD.IADD R14, R14, 0x1, -R15 ;  /* 0x000000010e0e7824 */ /* 0x000fe200078e0a0f */
[----:B------:R-:W-:-:S02]  /*0e70*/  LEA.HI R11, R11, R10, RZ, 0x2 ;  /* 0x0000000a0b0b7211 */ /* 0x000fc400078f10ff */
[----:B------:R-:W-:Y:S02]  /*0e80*/  LOP3.LUT R8, R8, 0xfffffffe, RZ, 0xc0, !PT ;  /* 0xfffffffe08087812 */ /* 0x000fe400078ec0ff */
[----:B------:R-:W-:Y:S02]  /*0e90*/  LEA.HI R5, R5, R5, RZ, 0x1 ;  /* 0x0000000505057211 */ /* 0x000fe400078f08ff */
[----:B------:R-:W-:Y:S01]  /*0ea0*/  SHF.R.S32.HI R13, RZ, 0x5, R13 ;  /* 0x00000005ff0d7819 */ /* 0x000fe2000001140d */
[----:B------:R-:W-:Y:S01]  /*0eb0*/  IMAD.IADD R8, R16, 0x1, -R8 ;  /* 0x0000000110087824 */ /* 0x000fe200078e0a08 */
[----:B------:R-:W-:Y:S01]  /*0ec0*/  LOP3.LUT R3, R0, 0x8, R3, 0xf8, !PT ;  /* 0x0000000800037812 */ /* 0x000fe200078ef803 */
[----:B------:R-:W-:Y:S01]  /*0ed0*/  IMAD R5, R5, -0x3, R17 ;  /* 0xfffffffd05057824 */ /* 0x000fe200078e0211 */
[----:B------:R-:W-:Y:S01]  /*0ee0*/  SHF.R.U32.HI R0, RZ, 0x3, R0 ;  /* 0x00000003ff007819 */ /* 0x000fe20000011600 */
[----:B------:R-:W-:Y:S01]  /*0ef0*/  IMAD R14, R13, 0x10, R14 ;  /* 0x000000100d0e7824 */ /* 0x000fe200078e020e */
[----:B------:R-:W-:Y:S01]  /*0f00*/  LOP3.LUT R11, R11, 0xfffffffc, RZ, 0xc0, !PT ;  /* 0xfffffffc0b0b7812 */ /* 0x000fe200078ec0ff */
[----:B------:R-:W-:Y:S01]  /*0f10*/  IMAD.SHL.U32 R22, R8, 0x8, RZ ;  /* 0x0000000808167824 */ /* 0x000fe200078e00ff */
[----:B------:R-:W-:-:S02]  /*0f20*/  LOP3.LUT R0, R3, R0, RZ, 0x3c, !PT ;  /* 0x0000000003007212 */ /* 0x000fc400078e3cff */
[----:B------:R-:W-:Y:S01]  /*0f30*/  R2P PR, R4, 0x6 ;  /* 0x0000000604007804 */ /* 0x000fe20000000000 */
[----:B------:R-:W-:Y:S01]  /*0f40*/  IMAD.IADD R11, R10, 0x1, -R11 ;  /* 0x000000010a0b7824 */ /* 0x000fe200078e0a0b */
[----:B------:R-:W-:Y:S01]  /*0f50*/  LOP3.LUT R9, R9, 0xfffffffc, RZ, 0xc0, !PT ;  /* 0xfffffffc09097812 */ /* 0x000fe200078ec0ff */
[----:B------:R-:W-:Y:S01]  /*0f60*/  IMAD.SHL.U32 R4, R8, 0x4, RZ ;  /* 0x0000000408047824 */ /* 0x000fe200078e00ff */
[----:B------:R-:W-:Y:S01]  /*0f70*/  LOP3.LUT R138, R12, 0x7ffffffc, RZ, 0xc0, !PT ;  /* 0x7ffffffc0c8a7812 */ /* 0x000fe200078ec0ff */
[----:B------:R-:W-:Y:S01]  /*0f80*/  IMAD R10, R5, 0x40, R14 ;  /* 0x00000040050a7824 */ /* 0x000fe200078e020e */
[----:B------:R-:W-:Y:S01]  /*0f90*/  SEL R140, R140, 0xffffffc0, !P2 ;  /* 0xffffffc08c8c7807 */ /* 0x000fe20005000000 */
[----:B------:R-:W-:Y:S01]  /*0fa0*/  IMAD.IADD R7, R7, 0x1, R0 ;  /* 0x0000000107077824 */ /* 0x000fe200078e0200 */
[----:B------:R-:W-:Y:S01]  /*0fb0*/  SHF.R.S32.HI R0, RZ, 0x1f, R19 ;  /* 0x0000001fff007819 */ /* 0x000fe20000011413 */
[C---:B------:R-:W-:Y:S01]  /*0fc0*/  VIADD R0, R4.reuse, 0x10 ;  /* 0x0000001004007836 */ /* 0x040fe20000000000 */
[----:B------:R-:W-:Y:S01]  /*0fd0*/  STL [R1+0x58], R10 ;  /* 0x0000580a01007387 */ /* 0x000fe20000100800 */
[----:B------:R-:W-:-:S02]  /*0fe0*/  VIADD R8, R4, 0x20 ;  /* 0x0000002004087836 */ /* 0x000fc40000000000 */
[----:B------:R-:W-:Y:S01]  /*0ff0*/  IMAD.SHL.U32 R11, R11, 0x40, RZ ;  /* 0x000000400b0b7824 */ /* 0x000fe200078e00ff */
[----:B------:R-:W-:Y:S01]  /*1000*/  STL [R1+0x54], RZ ;  /* 0x000054ff01007387 */ /* 0x000fe20000100800 */
[----:B------:R-:W-:Y:S01]  /*1010*/  IMAD.IADD R9, R16, 0x1, -R9 ;  /* 0x0000000110097824 */ /* 0x000fe200078e0a09 */
[----:B------:R-:W-:Y:S01]  /*1020*/  CS2R R16, SRZ ;  /* 0x0000000000107805 */ /* 0x000fe2000001ff00 */
[----:B------:R-:W-:Y:S01]  /*1030*/  VIADD R3, R4, 0x18 ;  /* 0x0000001804037836 */ /* 0x000fe20000000000 */
[----:B------:R-:W-:Y:S01]  /*1040*/  STL [R1+0x8], R4 ;  /* 0x0000080401007387 */ /* 0x000fe20000100800 */
[----:B------:R-:W-:Y:S01]  /*1050*/  LOP3.LUT R157, R11, 0xc0, RZ, 0xc0, !PT ;  /* 0x000000c00b9d7812 */ /* 0x000fe200078ec0ff */
[----:B------:R-:W-:Y:S01]  /*1060*/  IMAD R139, R7, 0x2, R2 ;  /* 0x00000002078b7824 */ /* 0x000fe200078e0202 */
[----:B------:R-:W-:Y:S01]  /*1070*/  LEA.HI R6, R9, R9, RZ, 0x1 ;  /* 0x0000000909067211 */ /* 0x000fe200078f08ff */
[----:B------:R0:W-:Y:S01]  /*1080*/  STL [R1+0x2c], R0 ;  /* 0x00002c0001007387 */ /* 0x0001e20000100800 */
[----:B------:R-:W-:Y:S01]  /*1090*/  SHF.R.U32.HI R5, RZ, 0x3, R157 ;  /* 0x00000003ff057819 */ /* 0x000fe2000001169d */
[----:B------:R-:W-:Y:S01]  /*10a0*/  VIADD R141, R139, 0x21800 ;  /* 0x000218008b8d7836 */ /* 0x000fe20000000000 */
[----:B------:R-:W-:Y:S01]  /*10b0*/  LOP3.LUT R6, R6, 0x1ffffffe, RZ, 0xc0, !PT ;  /* 0x1ffffffe06067812 */ /* 0x000fe200078ec0ff */
[----:B------:R-:W-:Y:S01]  /*10c0*/  STL [R1+0x28], R8 ;  /* 0x0000280801007387 */ /* 0x000fe20000100800 */
[----:B------:R-:W-:-:S03]  /*10d0*/  IMAD.IADD R138, R21, 0x1, -R138 ;  /* 0x00000001158a7824 */ /* 0x000fc600078e0a8a */
[----:B------:R-:W-:Y:S02]  /*10e0*/  IMAD.IADD R6, R9, 0x1, -R6 ;  /* 0x0000000109067824 */ /* 0x000fe400078e0a06 */
[----:B0-----:R-:W-:-:S05]  /*10f0*/  VIADD R0, R4, 0x8 ;  /* 0x0000000804007836 */ /* 0x001fca0000000000 */
[----:B------:R0:W-:Y:S04]  /*1100*/  STL [R1+0x30], R0 ;  /* 0x0000300001007387 */ /* 0x0001e80000100800 */
[----:B------:R1:W-:Y:S01]  /*1110*/  STL [R1+0x34], R3 ;  /* 0x0000340301007387 */ /* 0x0003e20000100800 */
[----:B0-----:R-:W-:Y:S02]  /*1120*/  VIADD R0, R4, 0x28 ;  /* 0x0000002804007836 */ /* 0x001fe40000000000 */
[----:B------:R-:W-:Y:S02]  /*1130*/  IMAD.SHL.U32 R4, R20, 0x20, RZ ;  /* 0x0000002014047824 */ /* 0x000fe400078e00ff */
[----:B-1----:R-:W-:Y:S01]  /*1140*/  VIADD R3, R139, 0x21820 ;  /* 0x000218208b037836 */ /* 0x002fe20000000000 */
[----:B------:R0:W-:Y:S01]  /*1150*/  STL [R1+0x38], R0 ;  /* 0x0000380001007387 */ /* 0x0001e20000100800 */
[----:B------:R-:W-:-:S02]  /*1160*/  @P1 VIADD R3, R141, 0xffffffe0 ;  /* 0xffffffe08d031836 */ /* 0x000fc40000000000 */
[----:B------:R-:W-:Y:S01]  /*1170*/  IMAD.IADD R141, R141, 0x1, R140 ;  /* 0x000000018d8d7824 */ /* 0x000fe200078e028c */
[----:B------:R1:W-:Y:S01]  /*1180*/  STL [R1+0x14], R4 ;  /* 0x0000140401007387 */ /* 0x0003e20000100800 */
[----:B------:R-:W-:Y:S01]  /*1190*/  IMAD.IADD R140, R140, 0x1, R3 ;  /* 0x000000018c8c7824 */ /* 0x000fe200078e0203 */
[----:B0-----:R-:W-:-:S04]  /*11a0*/  LOP3.LUT R0, R157, 0x8, R22, 0xf8, !PT ;  /* 0x000000089d007812 */ /* 0x001fc800078ef816 */
[----:B------:R-:W-:-:S05]  /*11b0*/  LOP3.LUT R0, R0, R5, RZ, 0x3c, !PT ;  /* 0x0000000500007212 */ /* 0x000fca00078e3cff */
[----:B-1----:R-:W-:Y:S02]  /*11c0*/  IMAD.IADD R4, R4, 0x1, R0 ;  /* 0x0000000104047824 */ /* 0x002fe400078e0200 */
[----:B------:R-:W-:-:S03]  /*11d0*/  IMAD R0, R6, 0x8, R10 ;  /* 0x0000000806007824 */ /* 0x000fc600078e020a */
[----:B------:R-:W-:Y:S04]  /*11e0*/  STL [R1+0x48], R4 ;  /* 0x0000480401007387 */ /* 0x000fe80000100800 */
[----:B------:R-:W-:Y:S04]  /*11f0*/  STL [R1+0x20], R3 ;  /* 0x0000200301007387 */ /* 0x000fe80000100800 */
[----:B------:R0:W-:Y:S02]  /*1200*/  STL [R1+0x40], R0 ;  /* 0x0000400001007387 */ /* 0x0001e40000100800 */
[----:B0-----:R-:W-:-:S05]  /*1210*/  VIADD R0, R3, 0x6000 ;  /* 0x0000600003007836 */ /* 0x001fca0000000000 */
[----:B------:R0:W-:Y:S02]  /*1220*/  STL [R1+0x24], R0 ;  /* 0x0000240001007387 */ /* 0x0001e40000100800 */
.L_x_1574:
[----:B------:R-:W-:Y:S05]  /*1230*/  YIELD ;  /* 0x0000000000007946 */ /* 0x000fea0003800000 */
[----:B------:R-:W-:Y:S01]  /*1240*/  ULDC.64 UR4, c[0x0][0xa28] ;  /* 0x00028a0000047ab9 */ /* 0x000fe20000000a00 */
[----:B0--34-:R-:W1:Y:S01]  /*1250*/  LDC.64 R6, c[0x0][0xa08] ;  /* 0x00028200ff067b82 */ /* 0x019e620000000a00 */
[----:B------:R-:W-:Y:S01]  /*1260*/  ISETP.NE.U32.AND P1, PT, RZ, UR4, PT ;  /* 0x00000004ff007c0c */ /* 0x000fe2000bf25070 */
[----:B0-----:R-:W-:Y:S02]  /*1270*/  IMAD.MOV.U32 R0, RZ, RZ, RZ ;  /* 0x000000ffff007224 */ /* 0x001fe400078e00ff */
[----:B------:R-:W-:Y:S01]  /*1280*/  IMAD.MOV.U32 R70, RZ, RZ, RZ ;  /* 0x000000ffff467224 */ /* 0x000fe200078e00ff */
[----:B------:R-:W-:Y:S01]  /*1290*/  ISETP.NE.AND.EX P1, PT, RZ, UR5, PT, P1 ;  /* 0x00000005ff007c0c */ /* 0x000fe2000bf25310 */
[----:B------:R-:W-:-:S02]  /*12a0*/  ULDC.64 UR4, c[0x0][0xa18] ;  /* 0x0002860000047ab9 */ /* 0x000fc40000000a00 */
[----:B------:R-:W-:-:S04]  /*12b0*/  ISETP.NE.U32.AND P2, PT, RZ, UR4, PT ;  /* 0x00000004ff007c0c */ /* 0x000fc8000bf45070 */
[----:B------:R-:W-:Y:S01]  /*12c0*/  ISETP.NE.AND.EX P2, PT, RZ, UR5, PT, P2 ;  /* 0x00000005ff007c0c */ /* 0x000fe2000bf45320 */
[----:B------:R-:W-:Y:S02]  /*12d0*/  ULDC.64 UR4, c[0x0][0xa08] ;  /* 0x0002820000047ab9 */ /* 0x000fe40000000a00 */
[----:B------:R-:W-:-:S03]  /*12e0*/  ISETP.NE.U32.AND P0, PT, RZ, UR4, PT ;  /* 0x00000004ff007c0c */ /* 0x000fc6000bf05070 */
[----:B------:R-:W0:Y:S01]  /*12f0*/  @P1 LDC.64 R4, c[0x0][0xa28] ;  /* 0x00028a00ff041b82 */ /* 0x000e220000000a00 */
[----:B------:R-:W-:Y:S01]  /*1300*/  ISETP.NE.AND.EX P0, PT, RZ, UR5, PT, P0 ;  /* 0x00000005ff007c0c */ /* 0x000fe2000bf05300 */
[----:B-1----:R-:W-:-:S06]  /*1310*/  IMAD.WIDE R10, R75, 0x4, R6 ;  /* 0x000000044b0a7825 */ /* 0x002fcc00078e0206 */
[----:B------:R-:W1:Y:S01]  /*1320*/  @P2 LDC.64 R8, c[0x0][0xa18] ;  /* 0x00028600ff082b82 */ /* 0x000e620000000a00 */
[----:B------:R-:W-:Y:S02]  /*1330*/  ULDC UR4, c[0x0][0x288] ;  /* 0x0000a20000047ab9 */ /* 0x000fe40000000800 */
[----:B------:R-:W-:Y:S01]  /*1340*/  IMAD.U32 R136, RZ, RZ, UR4 ;  /* 0x00000004ff887e24 */ /* 0x000fe2000f8e00ff */
[----:B------:R-:W-:Y:S02]  /*1350*/  ULDC.64 UR4, c[0x0][0x418] ;  /* 0x0001060000047ab9 */ /* 0x000fe40000000a00 */
[----:B--2---:R2:W5:Y:S01]  /*1360*/  @P0 LDG.E R70, desc[UR38][R10.64] ;  /* 0x000000260a460981 */ /* 0x004562000c1e1900 */
[----:B0-----:R-:W-:-:S05]  /*1370*/  @P1 IMAD.WIDE R4, R75, 0x4, R4 ;  /* 0x000000044b041825 */ /* 0x001fca00078e0204 */
[----:B------:R2:W5:Y:S01]  /*1380*/  @P1 LDG.E R0, desc[UR38][R4.64] ;  /* 0x0000002604001981 */ /* 0x000562000c1e1900 */
[----:B-1----:R-:W-:-:S05]  /*1390*/  @P2 IMAD.WIDE R6, R75, 0x4, R8 ;  /* 0x000000044b062825 */ /* 0x002fca00078e0208 */
        /* <DEDUP_REMOVED lines=9> */
[----:B------:R-:W-:Y:S01]  /*1430*/  IMAD.U32 R27, RZ, RZ, UR4 ;  /* 0x00000004ff1b7e24 */ /* 0x000fe2000f8e00ff */
[----:B--2---:R-:W-:Y:S06]  /*1440*/  @P2 BRA `(.L_x_1370) ;  /* 0x0000000000242947 */ /* 0x004fec0003800000 */
        /* <DEDUP_REMOVED lines=9> */
.L_x_1370:
[----:B------:R-:W-:Y:S01]  /*14e0*/  ULDC.64 UR4, c[0x0][0xa20] ;  /* 0x0002880000047ab9 */ /* 0x000fe20000000a00 */
[----:B------:R0:W-:Y:S01]  /*14f0*/  STL [R1+0x4c], R74 ;  /* 0x00004c4a01007387 */ /* 0x0001e20000100800 */
[----:B------:R-:W-:-:S03]  /*1500*/  ISETP.NE.U32.AND P1, PT, RZ, UR4, PT ;  /* 0x00000004ff007c0c */ /* 0x000fc6000bf25070 */
[----:B------:R0:W-:Y:S01]  /*1510*/  STL [R1+0x50], R75 ;  /* 0x0000504b01007387 */ /* 0x0001e20000100800 */
[----:B------:R-:W-:-:S13]  /*1520*/  ISETP.NE.AND.EX P1, PT, RZ, UR5, PT, P1 ;  /* 0x00000005ff007c0c */ /* 0x000fda000bf25310 */
[----:B0-----:R-:W-:Y:S05]  /*1530*/  @!P1 BRA `(.L_x_1371) ;  /* 0x0000000000109947 */ /* 0x001fea0003800000 */
[----:B------:R-:W0:Y:S02]  /*1540*/  LDC.64 R4, c[0x0][0xa20] ;  /* 0x00028800ff047b82 */ /* 0x000e240000000a00 */
[----:B0-----:R-:W-:-:S05]  /*1550*/  IMAD.WIDE R4, R75, 0x4, R4 ;  /* 0x000000044b047825 */ /* 0x001fca00078e0204 */
[----:B------:R0:W5:Y:S01]  /*1560*/  LDG.E R27, desc[UR38][R4.64] ;  /* 0x00000026041b7981 */ /* 0x000162000c1e1900 */
[----:B------:R-:W-:Y:S05]  /*1570*/  BRA `(.L_x_1372) ;  /* 0x0000000000107947 */ /* 0x000fea0003800000 */
.L_x_1371:
[----:B------:R-:W-:Y:S05]  /*1580*/  @!P0 BRA `(.L_x_1372) ;  /* 0x00000000000c8947 */ /* 0x000fea0003800000 */
[----:B------:R-:W2:Y:S04]  /*1590*/  LDG.E R4, desc[UR38][R10.64] ;  /* 0x000000260a047981 */ /* 0x000ea8000c1e1900 */
[----:B------:R-:W2:Y:S02]  /*15a0*/  LDG.E R27, desc[UR38][R10.64+0x4] ;  /* 0x000004260a1b7981 */ /* 0x000ea4000c1e1900 */
[----:B--2---:R-:W-:-:S07]  /*15b0*/  IMAD.IADD R27, R27, 0x1, -R4 ;  /* 0x000000011b1b7824 */ /* 0x004fce00078e0a04 */
.L_x_1372:
[----:B------:R-:W-:Y:S01]  /*15c0*/  ULDC.64 UR4, c[0x0][0xa10] ;  /* 0x0002840000047ab9 */ /* 0x000fe20000000a00 */
[----:B0-----:R-:W0:Y:S01]  /*15d0*/  LDC R4, c[0x0][0x448] ;  /* 0x00011200ff047b82 */ /* 0x001e220000000800 */
[----:B------:R-:W-:-:S04]  /*15e0*/  ISETP.NE.U32.AND P0, PT, RZ, UR4, PT ;  /* 0x00000004ff007c0c */ /* 0x000fc8000bf05070 */
[----:B------:R-:W-:Y:S01]  /*15f0*/  ISETP.NE.AND.EX P0, PT, RZ, UR5, PT, P0 ;  /* 0x00000005ff007c0c */ /* 0x000fe2000bf05300 */
[----:B------:R-:W-:Y:S02]  /*1600*/  ULDC.64 UR4, c[0x0][0xa30] ;  /* 0x00028c0000047ab9 */ /* 0x000fe40000000a00 */
[----:B------:R-:W-:-:S04]  /*1610*/  ISETP.NE.U32.AND P1, PT, RZ, UR4, PT ;  /* 0x00000004ff007c0c */ /* 0x000fc8000bf25070 */
[----:B------:R-:W-:-:S06]  /*1620*/  ISETP.NE.AND.EX P1, PT, RZ, UR5, PT, P1 ;  /* 0x00000005ff007c0c */ /* 0x000fcc000bf25310 */
[----:B------:R-:W1:Y:S08]  /*1630*/  @P0 LDC.64 R6, c[0x0][0xa10] ;  /* 0x00028400ff060b82 */ /* 0x000e700000000a00 */
[----:B------:R-:W2:Y:S01]  /*1640*/  @P1 LDC.64 R8, c[0x0][0xa30] ;  /* 0x00028c00ff081b82 */ /* 0x000ea20000000a00 */
[----:B-1----:R-:W-:-:S05]  /*1650*/  @P0 IMAD.WIDE R6, R75, 0x4, R6 ;  /* 0x000000044b060825 */ /* 0x002fca00078e0206 */
[----:B------:R-:W3:Y:S04]  /*1660*/  @P0 LDG.E R3, desc[UR38][R6.64] ;  /* 0x0000002606030981 */ /* 0x000ee8000c1e1900 */
[----:B------:R1:W3:Y:S01]  /*1670*/  @P0 LDG.E R10, desc[UR38][R6.64+0x4] ;  /* 0x00000426060a0981 */ /* 0x0002e2000c1e1900 */
[----:B-----5:R-:W-:Y:S02]  /*1680*/  IMAD.MOV.U32 R106, RZ, RZ, R27 ;  /* 0x000000ffff6a7224 */ /* 0x020fe400078e001b */
[----:B--2---:R-:W-:-:S05]  /*1690*/  @P1 IMAD.WIDE R8, R75, 0x4, R8 ;  /* 0x000000044b081825 */ /* 0x004fca00078e0208 */
[----:B------:R2:W5:Y:S01]  /*16a0*/  @P1 LDG.E R106, desc[UR38][R8.64] ;  /* 0x00000026086a1981 */ /* 0x000562000c1e1900 */
[----:B0-----:R-:W-:Y:S01]  /*16b0*/  ISETP.NE.AND P1, PT, R4, 0x1, PT ;  /* 0x000000010400780c */ /* 0x001fe20003f25270 */
[----:B------:R-:W-:Y:S01]  /*16c0*/  IMAD R14, R73, 0xc0, RZ ;  /* 0x000000c0490e7824 */ /* 0x000fe200078e02ff */
[----:B------:R-:W0:Y:S01]  /*16d0*/  LDC.64 R4, c[0x0][0x9e0] ;  /* 0x00027800ff047b82 */ /* 0x000e220000000a00 */
[----:B------:R-:W-:Y:S02]  /*16e0*/  IMAD.IADD R13, R27, 0x1, -R0 ;  /* 0x000000011b0d7824 */ /* 0x000fe400078e0a00 */
[----:B------:R-:W-:Y:S01]  /*16f0*/  VIADD R0, R14, 0xbf ;  /* 0x000000bf0e007836 */ /* 0x000fe20000000000 */
[----:B------:R4:W-:Y:S03]  /*1700*/  STL [R1+0x18], R14 ;  /* 0x0000180e01007387 */ /* 0x0009e60000100800 */
[----:B-1----:R-:W-:-:S04]  /*1710*/  IMAD.MOV.U32 R7, RZ, RZ, R0 ;  /* 0x000000ffff077224 */ /* 0x002fc800078e0000 */
[----:B------:R-:W1:Y:S08]  /*1720*/  @P1 LDC R11, c[0x0][0x44c] ;  /* 0x00011300ff0b1b82 */ /* 0x000e700000000800 */
[----:B------:R-:W2:Y:S01]  /*1730*/  @P1 LDC R12, c[0x0][0x450] ;  /* 0x00011400ff0c1b82 */ /* 0x000ea20000000800 */
[----:B0-----:R-:W-:Y:S01]  /*1740*/  ISETP.GE.AND P2, PT, R5, 0x1, PT ;  /* 0x000000010500780c */ /* 0x001fe20003f46270 */
[----:B---3--:R-:W-:-:S02]  /*1750*/  @P0 IMAD.IADD R24, R10, 0x1, -R3 ;  /* 0x000000010a180824 */ /* 0x008fc400078e0a03 */
[----:B-1----:R-:W-:-:S04]  /*1760*/  @P1 IMAD.HI.U32 R3, R0, R11, RZ ;  /* 0x0000000b00031227 */ /* 0x002fc800078e00ff */
[----:B------:R-:W-:Y:S01]  /*1770*/  IMAD.IADD R137, R13, 0x1, R24 ;  /* 0x000000010d897824 */ /* 0x000fe200078e0218 */
[----:B--2---:R-:W-:-:S03]  /*1780*/  @P1 SHF.R.U32.HI R7, RZ, R12, R3 ;  /* 0x0000000cff071219 */ /* 0x004fc60000011603 */
[C---:B------:R-:W-:Y:S01]  /*1790*/  VIADD R0, R137.reuse, 0x7f ;  /* 0x0000007f89007836 */ /* 0x040fe20000000000 */
[----:B------:R-:W-:-:S04]  /*17a0*/  IADD3 R112, R137, 0x1, -R136 ;  /* 0x0000000189707810 */ /* 0x000fc80007ffe888 */
[----:B------:R-:W-:Y:S01]  /*17b0*/  SHF.R.S32.HI R3, RZ, 0x1f, R0 ;  /* 0x0000001fff037819 */ /* 0x000fe20000011400 */
[----:B------:R-:W-:-:S03]  /*17c0*/  IMAD.IADD R9, R112, 0x1, R7 ;  /* 0x0000000170097824 */ /* 0x000fc600078e0207 */
[----:B------:R-:W-:Y:S01]  /*17d0*/  LEA.HI R3, R3, R0, RZ, 0x7 ;  /* 0x0000000003037211 */ /* 0x000fe200078f38ff */
[----:B------:R-:W-:-:S03]  /*17e0*/  IMAD.IADD R4, R9, 0x1, R4 ;  /* 0x0000000109047824 */ /* 0x000fc600078e0204 */
[----:B------:R-:W-:Y:S01]  /*17f0*/  SHF.R.S32.HI R113, RZ, 0x7, R3 ;  /* 0x00000007ff717819 */ /* 0x000fe20000011403 */
[----:B----4-:R-:W-:Y:S06]  /*1800*/  @!P2 BRA `(.L_x_1373) ;  /* 0x000000000048a947 */ /* 0x010fec0003800000 */
        /* <DEDUP_REMOVED lines=11> */
.L_x_1375:
[----:B------:R-:W-:-:S13]  /*18c0*/  ISETP.NE.AND P0, PT, R5, 0x1, PT ;  /* 0x000000010500780c */ /* 0x000fda0003f05270 */
[----:B------:R-:W0:Y:S02]  /*18d0*/  @P0 LDC.64 R6, c[0x0][0x9e8] ;  /* 0x00027a00ff060b82 */ /* 0x000e240000000a00 */
[----:B0-----:R-:W-:-:S05]  /*18e0*/  @P0 IMAD.HI.U32 R6, R0, R6, RZ ;  /* 0x0000000600060227 */ /* 0x001fca00078e00ff */
[----:B------:R-:W-:-:S07]  /*18f0*/  @P0 SHF.R.U32.HI R0, RZ, R7, R6 ;  /* 0x00000007ff000219 */ /* 0x000fce0000011606 */
.L_x_1376:
[----:B------:R-:W-:Y:S05]  /*1900*/  BSYNC B0 ;  /* 0x0000000000007941 */ /* 0x000fea0003800000 */
.L_x_1374:
[----:B------:R-:W-:-:S05]  /*1910*/  IMAD R3, R0, R5, R5 ;  /* 0x0000000500037224 */ /* 0x000fca00078e0205 */
[----:B------:R-:W-:-:S07]  /*1920*/  VIMNMX R4, R4, R3, PT ;  /* 0x0000000304047248 */ /* 0x000fce0003fe0100 */
.L_x_1373:
[----:B------:R-:W0:Y:S01]  /*1930*/  @P1 LDC R0, c[0x0][0x44c] ;  /* 0x00011300ff001b82 */ /* 0x000e220000000800 */
[----:B------:R-:W-:Y:S01]  /*1940*/  IMAD.MOV.U32 R3, RZ, RZ, R14 ;  /* 0x000000ffff037224 */ /* 0x000fe200078e000e */
[----:B------:R-:W-:Y:S01]  /*1950*/  ULDC UR4, c[0x0][0x9dc] ;  /* 0x0002770000047ab9 */ /* 0x000fe20000000800 */
[----:B------:R-:W-:-:S05]  /*1960*/  IMAD.IADD R114, R137, 0x1, -R136 ;  /* 0x0000000189727824 */ /* 0x000fca00078e0a88 */
[----:B------:R-:W1:Y:S01]  /*1970*/  @P1 LDC R7, c[0x0][0x450] ;  /* 0x00011400ff071b82 */ /* 0x000e620000000800 */
[----:B0-----:R-:W-:-:S05]  /*1980*/  @P1 IMAD.HI.U32 R0, R14, R0, RZ ;  /* 0x000000000e001227 */ /* 0x001fca00078e00ff */
[----:B-1----:R-:W-:-:S05]  /*1990*/  @P1 SHF.R.U32.HI R3, RZ, R7, R0 ;  /* 0x00000007ff031219 */ /* 0x002fca0000011600 */
[----:B------:R-:W-:-:S04]  /*19a0*/  IMAD.IADD R0, R114, 0x1, R3 ;  /* 0x0000000172007824 */ /* 0x000fc800078e0203 */
[----:B------:R-:W-:Y:S01]  /*19b0*/  VIADD R3, R0, -UR4 ;  /* 0x8000000400037c36 */ /* 0x000fe20008000000 */
[----:B------:R-:W-:Y:S06]  /*19c0*/  @!P2 BRA `(.L_x_1377) ;  /* 0x000000000044a947 */ /* 0x000fec0003800000 */
[----:B------:R-:W-:Y:S01]  /*19d0*/  ISETP.GT.AND P0, PT, R0, -0x1, PT ;  /* 0xffffffff0000780c */ /* 0x000fe20003f04270 */
[----:B------:R-:W-:-:S12]  /*19e0*/  BSSY B0, `(.L_x_1378) ;  /* 0x000000d000007945 */ /* 0x000fd80003800000 */
        /* <DEDUP_REMOVED lines=8> */
.L_x_1379:
[----:B------:R-:W-:-:S13]  /*1a70*/  ISETP.NE.AND P0, PT, R5, 0x1, PT ;  /* 0x000000010500780c */ /* 0x000fda0003f05270 */
[----:B------:R-:W0:Y:S02]  /*1a80*/  @P0 LDC.64 R6, c[0x0][0x9e8] ;  /* 0x00027a00ff060b82 */ /* 0x000e240000000a00 */
[----:B0-----:R-:W-:-:S05]  /*1a90*/  @P0 IMAD.HI.U32 R6, R0, R6, RZ ;  /* 0x0000000600060227 */ /* 0x001fca00078e00ff */
[----:B------:R-:W-:-:S07]  /*1aa0*/  @P0 SHF.R.U32.HI R0, RZ, R7, R6 ;  /* 0x00000007ff000219 */ /* 0x000fce0000011606 */
.L_x_1380:
[----:B------:R-:W-:Y:S05]  /*1ab0*/  BSYNC B0 ;  /* 0x0000000000007941 */ /* 0x000fea0003800000 */
.L_x_1378:
[----:B------:R-:W-:-:S05]  /*1ac0*/  IMAD R0, R0, R5, RZ ;  /* 0x0000000500007224 */ /* 0x000fca00078e02ff */
[----:B------:R-:W-:-:S07]  /*1ad0*/  VIMNMX R3, R3, R0, !PT ;  /* 0x0000000003037248 */ /* 0x000fce0007fe0100 */
.L_x_1377:
[----:B------:R-:W-:Y:S01]  /*1ae0*/  VIADD R4, R4, 0x7f ;  /* 0x0000007f04047836 */ /* 0x000fe20000000000 */
[----:B------:R-:W-:-:S04]  /*1af0*/  SHF.R.S32.HI R0, RZ, 0x1f, R3 ;  /* 0x0000001fff007819 */ /* 0x000fc80000011403 */
[----:B------:R-:W-:Y:S02]  /*1b00*/  SHF.R.S32.HI R5, RZ, 0x1f, R4 ;  /* 0x0000001fff057819 */ /* 0x000fe40000011404 */
[----:B------:R-:W-:Y:S02]  /*1b10*/  LEA.HI R0, R0, R3, RZ, 0x7 ;  /* 0x0000000300007211 */ /* 0x000fe400078f38ff */
[----:B------:R-:W-:Y:S02]  /*1b20*/  LEA.HI R5, R5, R4, RZ, 0x7 ;  /* 0x0000000405057211 */ /* 0x000fe400078f38ff */
[----:B------:R-:W-:Y:S02]  /*1b30*/  SHF.R.S32.HI R3, RZ, 0x7, R0 ;  /* 0x00000007ff037819 */ /* 0x000fe40000011400 */
[----:B------:R-:W-:Y:S02]  /*1b40*/  SHF.R.S32.HI R0, RZ, 0x7, R5 ;  /* 0x00000007ff007819 */ /* 0x000fe40000011405 */
[----:B------:R-:W-:-:S02]  /*1b50*/  VIMNMX R3, RZ, R3, !PT ;  /* 0x00000003ff037248 */ /* 0x000fc40007fe0100 */
[----:B------:R-:W-:-:S03]  /*1b60*/  VIMNMX R0, R113, R0, PT ;  /* 0x0000000071007248 */ /* 0x000fc60003fe0100 */
[--C-:B------:R-:W-:Y:S02]  /*1b70*/  IMAD R3, R3, 0x80, -R13.reuse ;  /* 0x0000008003037824 */ /* 0x100fe400078e0a0d */
[----:B------:R-:W-:-:S03]  /*1b80*/  IMAD R5, R0, 0x80, -R13 ;  /* 0x0000008000057824 */ /* 0x000fc600078e0a0d */
[----:B------:R-:W-:Y:S02]  /*1b90*/  VIMNMX R3, RZ, R3, !PT ;  /* 0x00000003ff037248 */ /* 0x000fe40007fe0100 */
[----:B------:R-:W-:Y:S02]  /*1ba0*/  VIMNMX R0, R5, R24, PT ;  /* 0x0000001805007248 */ /* 0x000fe40003fe0100 */
[----:B------:R-:W-:Y:S02]  /*1bb0*/  SHF.R.U32.HI R83, RZ, 0x7, R3 ;  /* 0x00000007ff537819 */ /* 0x000fe40000011603 */
[----:B------:R-:W-:-:S03]  /*1bc0*/  ISETP.GT.AND P0, PT, R0, R3, PT ;  /* 0x000000030000720c */ /* 0x000fc60003f04270 */
[----:B------:R-:W-:-:S10]  /*1bd0*/  IMAD.MOV.U32 R25, RZ, RZ, R83 ;  /* 0x000000ffff197224 */ /* 0x000fd400078e0053 */
[----:B------:R-:W-:-:S05]  /*1be0*/  @P0 VIADD R0, R0, 0x7f ;  /* 0x0000007f00000836 */ /* 0x000fca0000000000 */
[----:B------:R-:W-:-:S04]  /*1bf0*/  @P0 SHF.R.S32.HI R3, RZ, 0x1f, R0 ;  /* 0x0000001fff030819 */ /* 0x000fc80000011400 */
[----:B------:R-:W-:-:S04]  /*1c00*/  @P0 LEA.HI R3, R3, R0, RZ, 0x7 ;  /* 0x0000000003030211 */ /* 0x000fc800078f38ff */
[----:B------:R-:W-:Y:S02]  /*1c10*/  @P0 SHF.R.S32.HI R25, RZ, 0x7, R3 ;  /* 0x00000007ff190819 */ /* 0x000fe40000011403 */
[----:B------:R-:W-:Y:S02]  /*1c20*/  PLOP3.LUT P0, PT, PT, PT, PT, 0x80, 0x0 ;  /* 0x000000000000781c */ /* 0x000fe40003f0f070 */
[----:B------:R-:W-:-:S13]  /*1c30*/  ISETP.GT.AND P1, PT, R25, R83, PT ;  /* 0x000000531900720c */ /* 0x000fda0003f24270 */
[----:B------:R-:W-:Y:S05]  /*1c40*/  @!P1 BRA `(.L_x_1381) ;  /* 0x0000005000e89947 */ /* 0x000fea0003800000 */
        /* <DEDUP_REMOVED lines=20> */
.L_x_1383:
[----:B------:R-:W-:Y:S05]  /*1d90*/  BSYNC B6 ;  /* 0x0000000000067941 */ /* 0x000fea0003800000 */
.L_x_1382:
        /* <DEDUP_REMOVED lines=20> */
.L_x_1385:
[----:B------:R-:W-:Y:S05]  /*1ee0*/  BSYNC B6 ;  /* 0x0000000000067941 */ /* 0x000fea0003800000 */
.L_x_1384:
[----:B------:R-:W2:Y:S01]  /*1ef0*/  LDL.64 R36, [R1+0x8] ;  /* 0x0000080001247983 */ /* 0x000ea20000100a00 */
[----:B------:R-:W-:Y:S01]  /*1f00*/  ULDC.64 UR4, c[0x0][0x9f8] ;  /* 0x00027e0000047ab9 */ /* 0x000fe20000000a00 */
[----:B------:R-:W0:Y:S01]  /*1f10*/  LDC.64 R10, c[0x0][0x300] ;  /* 0x0000c000ff0a7b82 */ /* 0x000e220000000a00 */
[----:B------:R-:W-:Y:S01]  /*1f20*/  ISETP.NE.U32.AND P0, PT, RZ, UR4, PT ;  /* 0x00000004ff007c0c */ /* 0x000fe2000bf05070 */
[----:B------:R-:W2:Y:S01]  /*1f30*/  LDL.64 R30, [R1+0x8] ;  /* 0x00000800011e7983 */ /* 0x000ea20000100a00 */
[----:B------:R-:W-:Y:S01]  /*1f40*/  IMAD.IADD R70, R70, 0x1, R27 ;  /* 0x0000000146467824 */ /* 0x000fe200078e021b */
[----:B------:R-:W-:Y:S01]  /*1f50*/  ULDC.64 UR6, c[0x0][0xa08] ;  /* 0x0002820000067ab9 */ /* 0x000fe20000000a00 */
[----:B------:R-:W-:Y:S01]  /*1f60*/  ISETP.NE.AND.EX P0, PT, RZ, UR5, PT, P0 ;  /* 0x00000005ff007c0c */ /* 0x000fe2000bf05300 */
[----:B------:R-:W3:Y:S01]  /*1f70*/  LDL.LU R28, [R1] ;  /* 0x00000000011c7983 */ /* 0x000ee20000300800 */
[----:B------:R-:W-:Y:S01]  /*1f80*/  SHF.R.S32.HI R8, RZ, 0x1f, R74 ;  /* 0x0000001fff087819 */ /* 0x000fe2000001144a */
[----:B------:R-:W-:Y:S01]  /*1f90*/  ULDC.64 UR4, c[0x0][0x308] ;  /* 0x0000c20000047ab9 */ /* 0x000fe20000000a00 */
[----:B------:R-:W1:Y:S01]  /*1fa0*/  S2R R20, SR_TID.X ;  /* 0x0000000000147919 */ /* 0x000e620000002100 */
[----:B------:R-:W-:Y:S01]  /*1fb0*/  SHF.R.S32.HI R23, RZ, 0x1f, R22 ;  /* 0x0000001fff177819 */ /* 0x000fe20000011416 */
[----:B------:R-:W4:Y:S08]  /*1fc0*/  LDC R35, c[0x0][0x3f4] ;  /* 0x0000fd00ff237b82 */ /* 0x000f300000000800 */
[----:B------:R-:W1:Y:S02]  /*1fd0*/  @P0 LDC.64 R4, c[0x0][0x9f8] ;  /* 0x00027e00ff040b82 */ /* 0x000e640000000a00 */
[----:B-1----:R-:W-:-:S05]  /*1fe0*/  @P0 IMAD.WIDE R4, R75, 0x4, R4 ;  /* 0x000000044b040825 */ /* 0x002fca00078e0204 */
[----:B------:R1:W4:Y:S01]  /*1ff0*/  @P0 LDG.E R75, desc[UR38][R4.64] ;  /* 0x00000026044b0981 */ /* 0x000322000c1e1900 */
[----:B------:R-:W-:Y:S01]  /*2000*/  VIADD R20, R20, 0xffffff80 ;  /* 0xffffff8014147836 */ /* 0x000fe20000000000 */
[----:B------:R-:W-:Y:S01]  /*2010*/  SHF.R.S32.HI R13, RZ, 0x1f, R70 ;  /* 0x0000001fff0d7819 */ /* 0x000fe20000011446 */
[CC--:B0-----:R-:W-:Y:S01]  /*2020*/  IMAD.WIDE.U32 R6, R70.reuse, R10.reuse, RZ ;  /* 0x0000000a46067225 */ /* 0x0c1fe200078e00ff */
[----:B------:R-:W-:Y:S02]  /*2030*/  ISETP.NE.U32.AND P0, PT, RZ, UR6, PT ;  /* 0x00000006ff007c0c */ /* 0x000fe4000bf05070 */
[----:B------:R-:W-:Y:S01]  /*2040*/  SHF.R.S32.HI R9, RZ, 0x1f, R20 ;  /* 0x0000001fff097819 */ /* 0x000fe20000011414 */
[----:B------:R-:W-:Y:S01]  /*2050*/  IMAD R0, R13, R10, RZ ;  /* 0x0000000a0d007224 */ /* 0x000fe200078e02ff */
[----:B------:R-:W-:Y:S02]  /*2060*/  ISETP.NE.AND.EX P0, PT, RZ, UR7, PT, P0 ;  /* 0x00000007ff007c0c */ /* 0x000fe4000bf05300 */
[----:B------:R-:W-:Y:S01]  /*2070*/  LEA.HI R9, R9, R20, RZ, 0x2 ;  /* 0x0000001409097211 */ /* 0x000fe200078f10ff */
[----:B------:R-:W-:Y:S01]  /*2080*/  IMAD R3, R70, R11, R0 ;  /* 0x0000000b46037224 */ /* 0x000fe200078e0200 */
[----:B------:R-:W0:Y:S02]  /*2090*/  S2R R20, SR_TID.X ;  /* 0x0000000000147919 */ /* 0x000e240000002100 */
[----:B------:R-:W-:Y:S01]  /*20a0*/  SHF.R.S32.HI R82, RZ, 0x2, R9 ;  /* 0x00000002ff527819 */ /* 0x000fe20000011409 */
[----:B------:R-:W-:Y:S01]  /*20b0*/  IMAD.IADD R7, R7, 0x1, R3 ;  /* 0x0000000107077824 */ /* 0x000fe200078e0203 */
[----:B------:R-:W-:Y:S01]  /*20c0*/  SHF.R.S32.HI R9, RZ, 0x1f, R9 ;  /* 0x0000001fff097819 */ /* 0x000fe20000011409 */
[----:B------:R-:W-:-:S02]  /*20d0*/  IMAD R3, R8, UR4, RZ ;  /* 0x0000000408037c24 */ /* 0x000fc4000f8e02ff */
[----:B-1----:R-:W-:-:S04]  /*20e0*/  IMAD.WIDE.U32 R4, R74, UR4, R6 ;  /* 0x000000044a047c25 */ /* 0x002fc8000f8e0006 */
[----:B--2---:R-:W-:Y:S01]  /*20f0*/  IMAD.MOV.U32 R30, RZ, RZ, R36 ;  /* 0x000000ffff1e7224 */ /* 0x004fe200078e0024 */
[----:B0-----:R-:W-:Y:S01]  /*2100*/  SHF.R.U32.HI R34, RZ, 0x7, R20 ;  /* 0x00000007ff227819 */ /* 0x001fe20000011614 */
[----:B------:R-:W-:Y:S01]  /*2110*/  IMAD R3, R74, UR5, R3 ;  /* 0x000000054a037c24 */ /* 0x000fe2000f8e0203 */
[----:B------:R-:W-:Y:S01]  /*2120*/  ULDC.64 UR4, c[0x0][0x310] ;  /* 0x0000c40000047ab9 */ /* 0x000fe20000000a00 */
[----:B------:R-:W-:Y:S01]  /*2130*/  LEA.HI R9, R9, R82, RZ, 0x2 ;  /* 0x0000005209097211 */ /* 0x000fe200078f10ff */
[----:B------:R-:W0:Y:S01]  /*2140*/  LDC.64 R6, c[0x0][0x408] ;  /* 0x00010200ff067b82 */ /* 0x000e220000000a00 */
[----:B------:R-:W-:Y:S01]  /*2150*/  SHF.R.S32.HI R31, RZ, 0x1f, R30 ;  /* 0x0000001fff1f7819 */ /* 0x000fe2000001141e */
[----:B------:R-:W-:-:S04]  /*2160*/  IMAD.IADD R5, R5, 0x1, R3 ;  /* 0x0000000105057824 */ /* 0x000fc800078e0203 */
[----:B------:R1:W-:Y:S04]  /*2170*/  STL [R1+0xc], R31 ;  /* 0x00000c1f01007387 */ /* 0x0003e80000100800 */
[----:B------:R-:W2:Y:S01]  /*2180*/  LDL R36, [R1+0x14] ;  /* 0x0000140001247983 */ /* 0x000ea20000100800 */
[----:B------:R-:W-:Y:S02]  /*2190*/  ISETP.NE.AND P6, PT, R34, 0x1, PT ;  /* 0x000000012200780c */ /* 0x000fe40003fc5270 */
[----:B------:R-:W-:Y:S02]  /*21a0*/  LOP3.LUT R9, R9, 0xfffffffc, RZ, 0xc0, !PT ;  /* 0xfffffffc09097812 */ /* 0x000fe400078ec0ff */
[----:B------:R-:W-:-:S03]  /*21b0*/  SHF.R.S32.HI R32, RZ, 0x1f, R19 ;  /* 0x0000001fff207819 */ /* 0x000fc60000011413 */
[----:B------:R-:W-:Y:S01]  /*21c0*/  IMAD.IADD R82, R82, 0x1, -R9 ;  /* 0x0000000152527824 */ /* 0x000fe200078e0a09 */
[----:B----4-:R-:W-:Y:S02]  /*21d0*/  SHF.R.S32.HI R0, RZ, 0x1f, R75 ;  /* 0x0000001fff007819 */ /* 0x010fe4000001144b */
[----:B------:R-:W-:Y:S02]  /*21e0*/  SEL R75, R75, RZ, !P0 ;  /* 0x000000ff4b4b7207 */ /* 0x000fe40004000000 */
[----:B------:R-:W-:-:S05]  /*21f0*/  SEL R15, R0, RZ, !P0 ;  /* 0x000000ff000f7207 */ /* 0x000fca0004000000 */
[----:B------:R-:W-:Y:S02]  /*2200*/  IMAD R0, R15, UR4, RZ ;  /* 0x000000040f007c24 */ /* 0x000fe4000f8e02ff */
[----:B------:R-:W-:-:S04]  /*2210*/  IMAD.WIDE.U32 R20, R75, UR4, R4 ;  /* 0x000000044b147c25 */ /* 0x000fc8000f8e0004 */
[----:B------:R-:W-:Y:S01]  /*2220*/  IMAD R3, R75, UR5, R0 ;  /* 0x000000054b037c24 */ /* 0x000fe2000f8e0200 */
[----:B------:R-:W-:Y:S05]  /*2230*/  @!P6 WARPSYNC.ALL ;  /* 0x000000000000e948 */ /* 0x000fea0003800000 */
[----:B------:R-:W-:Y:S01]  /*2240*/  ULDC.64 UR4, c[0x0][0x330] ;  /* 0x0000cc0000047ab9 */ /* 0x000fe20000000a00 */
[----:B------:R-:W-:Y:S01]  /*2250*/  VIADD R0, R22, 0x10 ;  /* 0x0000001016007836 */ /* 0x000fe20000000000 */
[----:B---3--:R-:W-:Y:S01]  /*2260*/  LOP3.LUT R28, R28, 0xfffffffd, RZ, 0xc0, !PT ;  /* 0xfffffffd1c1c7812 */ /* 0x008fe200078ec0ff */
[----:B------:R-:W-:Y:S02]  /*2270*/  IMAD R5, R8, UR4, RZ ;  /* 0x0000000408057c24 */ /* 0x000fe4000f8e02ff */
[----:B------:R-:W-:Y:S01]  /*2280*/  VIADD R72, R22, 0x30 ;  /* 0x0000003016487836 */ /* 0x000fe20000000000 */
[----:B------:R-:W-:Y:S01]  /*2290*/  SHF.R.U32.HI R37, RZ, 0x3, R157 ;  /* 0x00000003ff257819 */ /* 0x000fe2000001169d */
[----:B------:R-:W-:Y:S01]  /*22a0*/  IMAD.WIDE.U32 R60, R74, UR4, R22 ;  /* 0x000000044a3c7c25 */ /* 0x000fe2000f8e0016 */
[----:B------:R-:W-:Y:S01]  /*22b0*/  ULDC UR4, c[0x0][0x2f4] ;  /* 0x0000bd0000047ab9 */ /* 0x000fe20000000800 */
[----:B------:R-:W-:Y:S01]  /*22c0*/  ULDC.64 UR6, c[0x0][0x338] ;  /* 0x0000ce0000067ab9 */ /* 0x000fe20000000a00 */
[----:B------:R-:W-:Y:S01]  /*22d0*/  ISETP.GE.AND P1, PT, R0, UR4, PT ;  /* 0x0000000400007c0c */ /* 0x000fe2000bf26270 */
[----:B------:R-:W-:-:S02]  /*22e0*/  IMAD R9, R74, UR5, R5 ;  /* 0x000000054a097c24 */ /* 0x000fc4000f8e0205 */
[-C--:B------:R-:W-:Y:S02]  /*22f0*/  IMAD R8, R32, R10.reuse, RZ ;  /* 0x0000000a20087224 */ /* 0x080fe400078e02ff */
[----:B------:R-:W-:Y:S01]  /*2300*/  IMAD.WIDE.U32 R4, R19, R10, R22 ;  /* 0x0000000a13047225 */ /* 0x000fe200078e0016 */
[----:B------:R-:W-:-:S03]  /*2310*/  ISETP.GE.AND P0, PT, R22, UR4, PT ;  /* 0x0000000416007c0c */ /* 0x000fc6000bf06270 */
[----:B------:R-:W-:Y:S01]  /*2320*/  IMAD R95, R19, R11, R8 ;  /* 0x0000000b135f7224 */ /* 0x000fe200078e0208 */
[----:B------:R-:W-:Y:S02]  /*2330*/  SEL R8, RZ, 0xffffffff, P1 ;  /* 0xffffffffff087807 */ /* 0x000fe40000800000 */
[----:B------:R-:W-:Y:S02]  /*2340*/  IADD3 R96, P1, R20, R4, RZ ;  /* 0x0000000414607210 */ /* 0x000fe40007f3e0ff */
[----:B------:R-:W-:Y:S02]  /*2350*/  SEL R4, RZ, 0x1, P0 ;  /* 0x00000001ff047807 */ /* 0x000fe40000000000 */
[----:B------:R-:W-:Y:S01]  /*2360*/  LOP3.LUT P0, RZ, R82, 0x2, RZ, 0xc0, !PT ;  /* 0x0000000252ff7812 */ /* 0x000fe2000780c0ff */
[----:B------:R-:W-:Y:S02]  /*2370*/  IMAD.IADD R3, R21, 0x1, R3 ;  /* 0x0000000115037824 */ /* 0x000fe400078e0203 */
[----:B------:R-:W-:-:S02]  /*2380*/  IMAD.IADD R61, R61, 0x1, R9 ;  /* 0x000000013d3d7824 */ /* 0x000fc400078e0209 */
[----:B------:R-:W-:Y:S01]  /*2390*/  IMAD.SHL.U32 R9, R8, 0x2, RZ ;  /* 0x0000000208097824 */ /* 0x000fe200078e00ff */
[----:B------:R-:W-:-:S04]  /*23a0*/  IADD3.X R95, R3, R5, R95, P1, !PT ;  /* 0x00000005035f7210 */ /* 0x000fc80000ffe45f */
[----:B------:R-:W-:Y:S01]  /*23b0*/  LOP3.LUT R5, R9, 0x2, R4, 0xe2, !PT ;  /* 0x0000000209057812 */ /* 0x000fe200078ee204 */
[----:B------:R-:W-:Y:S01]  /*23c0*/  VIADD R4, R22, 0x20 ;  /* 0x0000002016047836 */ /* 0x000fe20000000000 */
[----:B------:R-:W3:Y:S01]  /*23d0*/  LDC.64 R8, c[0x0][0x3f8] ;  /* 0x0000fe00ff087b82 */ /* 0x000ee20000000a00 */
[----:B------:R-:W-:Y:S01]  /*23e0*/  @P0 LOP3.LUT R28, R28, 0x2, RZ, 0xfc, !PT ;  /* 0x000000021c1c0812 */ /* 0x000fe200078efcff */
[----:B0-----:R-:W-:Y:S01]  /*23f0*/  IMAD R12, R32, R6, RZ ;  /* 0x00000006200c7224 */ /* 0x001fe200078e02ff */
[----:B------:R-:W-:Y:S01]  /*2400*/  ISETP.GE.AND P1, PT, R72, UR4, PT ;  /* 0x0000000448007c0c */ /* 0x000fe2000bf26270 */
[----:B------:R-:W-:Y:S01]  /*2410*/  VIADD R27, R22, 0x40 ;  /* 0x00000040161b7836 */ /* 0x000fe20000000000 */
[----:B------:R-:W-:Y:S01]  /*2420*/  ISETP.GE.AND P0, PT, R4, UR4, PT ;  /* 0x0000000404007c0c */ /* 0x000fe2000bf06270 */
[----:B------:R-:W-:Y:S01]  /*2430*/  IMAD R29, R19, R7, R12 ;  /* 0x00000007131d7224 */ /* 0x000fe200078e020c */
[----:B------:R-:W-:Y:S02]  /*2440*/  SEL R14, RZ, 0x8, P1 ;  /* 0x00000008ff0e7807 */ /* 0x000fe40000800000 */
[----:B------:R-:W-:-:S02]  /*2450*/  SEL R12, RZ, 0x4, P0 ;  /* 0x00000004ff0c7807 */ /* 0x000fc40000000000 */
[----:B------:R-:W-:Y:S02]  /*2460*/  ISETP.GE.AND P0, PT, R27, UR4, PT ;  /* 0x000000041b007c0c */ /* 0x000fe4000bf06270 */
[----:B------:R-:W-:Y:S02]  /*2470*/  LOP3.LUT R12, R14, R5, R12, 0xfe, !PT ;  /* 0x000000050e0c7212 */ /* 0x000fe400078efe0c */
[----:B------:R-:W-:Y:S02]  /*2480*/  SEL R5, RZ, 0x10, P0 ;  /* 0x00000010ff057807 */ /* 0x000fe40000000000 */
[----:B------:R-:W-:Y:S02]  /*2490*/  ISETP.GE.AND P0, PT, R22, R35, PT ;  /* 0x000000231600720c */ /* 0x000fe40003f06270 */
[----:B------:R-:W-:Y:S02]  /*24a0*/  LOP3.LUT R12, R12, R5, RZ, 0xfc, !PT ;  /* 0x000000050c0c7212 */ /* 0x000fe400078efcff */
[----:B------:R-:W-:Y:S01]  /*24b0*/  SEL R5, R35, RZ, P0 ;  /* 0x000000ff23057207 */ /* 0x000fe20000000000 */
[----:B---3--:R-:W-:-:S04]  /*24c0*/  IMAD R14, R32, R8, RZ ;  /* 0x00000008200e7224 */ /* 0x008fc800078e02ff */
[----:B------:R-:W-:Y:S01]  /*24d0*/  IMAD.IADD R5, R22, 0x1, R5 ;  /* 0x0000000116057824 */ /* 0x000fe200078e0205 */
[----:B------:R-:W-:Y:S01]  /*24e0*/  ISETP.GE.AND P2, PT, R4, R35, PT ;  /* 0x000000230400720c */ /* 0x000fe20003f46270 */
[C---:B------:R-:W-:Y:S01]  /*24f0*/  IMAD R33, R19.reuse, R9, R14 ;  /* 0x0000000913217224 */ /* 0x040fe200078e020e */
[----:B------:R-:W-:Y:S01]  /*2500*/  ISETP.GE.AND P1, PT, R0, R35, PT ;  /* 0x000000230000720c */ /* 0x000fe20003f26270 */
[----:B------:R-:W-:Y:S01]  /*2510*/  IMAD.WIDE.U32 R62, R19, R6, R22 ;  /* 0x00000006133e7225 */ /* 0x000fe200078e0016 */
[----:B------:R-:W-:-:S03]  /*2520*/  SHF.R.S32.HI R14, RZ, 0x1f, R5 ;  /* 0x0000001fff0e7819 */ /* 0x000fc60000011405 */
[----:B------:R-:W-:Y:S01]  /*2530*/  IMAD.WIDE.U32 R64, R19, R6, R30 ;  /* 0x0000000613407225 */ /* 0x000fe200078e001e */
[CC--:B------:R-:W-:Y:S02]  /*2540*/  LEA.HI R76, R14.reuse, R5.reuse, RZ, 0x3 ;  /* 0x000000050e4c7211 */ /* 0x0c0fe400078f18ff */
[----:B------:R-:W-:Y:S01]  /*2550*/  LEA.HI R5, R14, R5, RZ, 0x5 ;  /* 0x000000050e057211 */ /* 0x000fe200078f28ff */
[----:B------:R-:W-:Y:S01]  /*2560*/  IMAD.IADD R63, R63, 0x1, R29 ;  /* 0x000000013f3f7824 */ /* 0x000fe200078e021d */
[----:B------:R-:W-:Y:S01]  /*2570*/  LOP3.LUT R28, R28, 0xfffffffe, RZ, 0xc0, !PT ;  /* 0xfffffffe1c1c7812 */ /* 0x000fe200078ec0ff */
[----:B------:R-:W-:Y:S01]  /*2580*/  IMAD.IADD R65, R29, 0x1, R65 ;  /* 0x000000011d417824 */ /* 0x000fe200078e0241 */
[----:B------:R-:W-:Y:S01]  /*2590*/  SEL R29, R35, RZ, P1 ;  /* 0x000000ff231d7207 */ /* 0x000fe20000800000 */
[-C--:B------:R-:W-:Y:S01]  /*25a0*/  IMAD.WIDE.U32 R68, R19, R8.reuse, R30 ;  /* 0x0000000813447225 */ /* 0x080fe200078e001e */
[----:B-1----:R-:W-:Y:S02]  /*25b0*/  SEL R31, R35, RZ, P2 ;  /* 0x000000ff231f7207 */ /* 0x002fe40001000000 */
[----:B------:R-:W-:Y:S01]  /*25c0*/  @P2 LOP3.LUT R28, R28, 0x1, RZ, 0xfc, !PT ;  /* 0x000000011c1c2812 */ /* 0x000fe200078efcff */
[----:B------:R-:W-:-:S04]  /*25d0*/  IMAD.WIDE.U32 R66, R19, R8, R22 ;  /* 0x0000000813427225 */ /* 0x000fc800078e0016 */
[----:B------:R-:W-:Y:S01]  /*25e0*/  IMAD.SHL.U32 R14, R5, 0x80, RZ ;  /* 0x00000080050e7824 */ /* 0x000fe200078e00ff */
[----:B------:R-:W-:Y:S01]  /*25f0*/  LOP3.LUT R5, R157, 0x18, R76, 0xf8, !PT ;  /* 0x000000189d057812 */ /* 0x000fe200078ef84c */
[----:B------:R-:W-:Y:S02]  /*2600*/  IMAD.IADD R29, R0, 0x1, R29 ;  /* 0x00000001001d7824 */ /* 0x000fe400078e021d */
[----:B------:R-:W-:Y:S01]  /*2610*/  IMAD.IADD R31, R4, 0x1, R31 ;  /* 0x00000001041f7824 */ /* 0x000fe200078e021f */
[----:B------:R0:W-:Y:S01]  /*2620*/  STL [R1], R28 ;  /* 0x0000001c01007387 */ /* 0x0001e20000100800 */
[----:B------:R-:W-:Y:S01]  /*2630*/  IMAD.IADD R67, R67, 0x1, R33 ;  /* 0x0000000143437824 */ /* 0x000fe200078e0221 */
[----:B------:R-:W-:Y:S01]  /*2640*/  LOP3.LUT R14, R14, 0xfffff000, RZ, 0xc0, !PT ;  /* 0xfffff0000e0e7812 */ /* 0x000fe200078ec0ff */
[----:B------:R-:W-:Y:S01]  /*2650*/  IMAD.IADD R69, R33, 0x1, R69 ;  /* 0x0000000121457824 */ /* 0x000fe200078e0245 */
[----:B-----5:R-:W-:Y:S01]  /*2660*/  SHF.R.S32.HI R33, RZ, 0x1f, R106 ;  /* 0x0000001fff217819 */ /* 0x020fe2000001146a */
[----:B------:R-:W-:Y:S01]  /*2670*/  IMAD R15, R15, UR6, RZ ;  /* 0x000000060f0f7c24 */ /* 0x000fe2000f8e02ff */
[----:B------:R-:W-:Y:S01]  /*2680*/  LOP3.LUT R5, R5, R37, RZ, 0x3c, !PT ;  /* 0x0000002505057212 */ /* 0x000fe200078e3cff */
[----:B------:R-:W-:Y:S01]  /*2690*/  VIADD R81, R22, 0x50 ;  /* 0x0000005016517836 */ /* 0x000fe20000000000 */
[----:B------:R-:W-:-:S02]  /*26a0*/  SHF.R.S32.HI R30, RZ, 0x1f, R31 ;  /* 0x0000001fff1e7819 */ /* 0x000fc4000001141f */
[----:B0-----:R-:W-:Y:S02]  /*26b0*/  SHF.R.S32.HI R28, RZ, 0x1f, R29 ;  /* 0x0000001fff1c7819 */ /* 0x001fe4000001141d */
[----:B------:R-:W-:Y:S01]  /*26c0*/  IADD3 R70, P2, R19, R70, RZ ;  /* 0x0000004613467210 */ /* 0x000fe20007f5e0ff */
[C---:B------:R-:W-:Y:S01]  /*26d0*/  IMAD R15, R75.reuse, UR7, R15 ;  /* 0x000000074b0f7c24 */ /* 0x040fe2000f8e020f */
[----:B------:R-:W-:Y:S01]  /*26e0*/  LEA.HI R74, R30, R31, RZ, 0x3 ;  /* 0x0000001f1e4a7211 */ /* 0x000fe200078f18ff */
[----:B------:R-:W-:Y:S01]  /*26f0*/  IMAD.WIDE.U32 R60, R75, UR6, R60 ;  /* 0x000000064b3c7c25 */ /* 0x000fe2000f8e003c */
[CC--:B------:R-:W-:Y:S02]  /*2700*/  LEA.HI R75, R28.reuse, R29.reuse, RZ, 0x3 ;  /* 0x0000001d1c4b7211 */ /* 0x0c0fe400078f18ff */
[----:B------:R-:W-:Y:S01]  /*2710*/  LEA.HI R28, R28, R29, RZ, 0x5 ;  /* 0x0000001d1c1c7211 */ /* 0x000fe200078f28ff */
[----:B------:R-:W-:Y:S01]  /*2720*/  IMAD.X R71, R32, 0x1, R13, P2 ;  /* 0x0000000120477824 */ /* 0x000fe200010e060d */
[----:B------:R-:W-:-:S02]  /*2730*/  LEA.HI R30, R30, R31, RZ, 0x5 ;  /* 0x0000001f1e1e7211 */ /* 0x000fc400078f28ff */
[----:B------:R-:W-:Y:S01]  /*2740*/  ISETP.GE.AND P2, PT, R81, UR4, PT ;  /* 0x0000000451007c0c */ /* 0x000fe2000bf46270 */
[----:B------:R-:W-:Y:S01]  /*2750*/  IMAD.SHL.U32 R29, R28, 0x80, RZ ;  /* 0x000000801c1d7824 */ /* 0x000fe200078e00ff */
[----:B------:R-:W-:Y:S01]  /*2760*/  SHF.L.U64.HI R99, R8, 0x7, R9 ;  /* 0x0000000708637819 */ /* 0x000fe20000010209 */
[----:B------:R-:W-:Y:S01]  /*2770*/  IMAD.SHL.U32 R31, R30, 0x80, RZ ;  /* 0x000000801e1f7824 */ /* 0x000fe200078e00ff */
[C---:B------:R-:W-:Y:S02]  /*2780*/  LOP3.LUT R28, R157.reuse, 0x18, R75, 0xf8, !PT ;  /* 0x000000189d1c7812 */ /* 0x040fe400078ef84b */
[----:B------:R-:W-:Y:S01]  /*2790*/  LOP3.LUT R30, R157, 0x18, R74, 0xf8, !PT ;  /* 0x000000189d1e7812 */ /* 0x000fe200078ef84a */
[-C--:B------:R-:W-:Y:S01]  /*27a0*/  IMAD.WIDE.U32 R62, R106, R6.reuse, R62 ;  /* 0x000000066a3e7225 */ /* 0x080fe200078e003e */
[----:B------:R-:W-:Y:S02]  /*27b0*/  LOP3.LUT R29, R29, 0xfffff000, RZ, 0xc0, !PT ;  /* 0xfffff0001d1d7812 */ /* 0x000fe400078ec0ff */
[----:B------:R-:W-:Y:S01]  /*27c0*/  LOP3.LUT R28, R28, R37, RZ, 0x3c, !PT ;  /* 0x000000251c1c7212 */ /* 0x000fe200078e3cff */
[----:B------:R-:W-:Y:S01]  /*27d0*/  IMAD.WIDE.U32 R64, R106, R6, R64 ;  /* 0x000000066a407225 */ /* 0x000fe200078e0040 */
[----:B------:R-:W-:-:S02]  /*27e0*/  LOP3.LUT R31, R31, 0xfffff000, RZ, 0xc0, !PT ;  /* 0xfffff0001f1f7812 */ /* 0x000fc400078ec0ff */
[----:B------:R-:W-:Y:S01]  /*27f0*/  LOP3.LUT R30, R30, R37, RZ, 0x3c, !PT ;  /* 0x000000251e1e7212 */ /* 0x000fe200078e3cff */
[-C--:B------:R-:W-:Y:S01]  /*2800*/  IMAD.WIDE.U32 R66, R106, R8.reuse, R66 ;  /* 0x000000086a427225 */ /* 0x080fe200078e0042 */
[----:B------:R-:W-:Y:S02]  /*2810*/  SHF.L.U64.HI R98, R6, 0x7, R7 ;  /* 0x0000000706627819 */ /* 0x000fe40000010207 */
[----:B------:R-:W-:Y:S01]  /*2820*/  LOP3.LUT R80, R76, 0xfffffff8, RZ, 0xc0, !PT ;  /* 0xfffffff84c507812 */ /* 0x000fe200078ec0ff */
[----:B------:R-:W-:Y:S01]  /*2830*/  IMAD.WIDE.U32 R68, R106, R8, R68 ;  /* 0x000000086a447225 */ /* 0x000fe200078e0044 */
[----:B------:R-:W-:Y:S02]  /*2840*/  LOP3.LUT R79, R75, 0xfffffff8, RZ, 0xc0, !PT ;  /* 0xfffffff84b4f7812 */ /* 0x000fe400078ec0ff */
[----:B------:R-:W-:Y:S02]  /*2850*/  LOP3.LUT R77, R74, 0xfffffff8, RZ, 0xc0, !PT ;  /* 0xfffffff84a4d7812 */ /* 0x000fe400078ec0ff */
[----:B------:R-:W-:Y:S01]  /*2860*/  SHF.L.U64.HI R97, R10, 0x7, R11 ;  /* 0x000000070a617819 */ /* 0x000fe2000001020b */
[----:B------:R-:W-:Y:S01]  /*2870*/  VIADD R111, R34, 0x8 ;  /* 0x00000008226f7836 */ /* 0x000fe20000000000 */
[----:B------:R-:W-:Y:S01]  /*2880*/  SHF.R.S32.HI R102, RZ, 0x1f, R80 ;  /* 0x0000001fff667819 */ /* 0x000fe20000011450 */
[----:B------:R-:W-:Y:S01]  /*2890*/  IMAD.SHL.U32 R108, R35, 0x2, RZ ;  /* 0x00000002236c7824 */ /* 0x000fe200078e00ff */
[----:B------:R-:W-:Y:S01]  /*28a0*/  SHF.R.S32.HI R101, RZ, 0x1f, R79 ;  /* 0x0000001fff657819 */ /* 0x000fe2000001144f */
[----:B------:R-:W-:Y:S01]  /*28b0*/  IMAD.IADD R94, R61, 0x1, R15 ;  /* 0x000000013d5e7824 */ /* 0x000fe200078e020f */
[----:B------:R-:W-:-:S02]  /*28c0*/  SHF.R.S32.HI R100, RZ, 0x1f, R77 ;  /* 0x0000001fff647819 */ /* 0x000fc4000001144d */
[----:B--2---:R-:W-:Y:S01]  /*28d0*/  IADD3 R105, R5, R14, R36 ;  /* 0x0000000e05697210 */ /* 0x004fe20007ffe024 */
[C---:B------:R-:W-:Y:S02]  /*28e0*/  IMAD R14, R33.reuse, R6, RZ ;  /* 0x00000006210e7224 */ /* 0x040fe400078e02ff */
[----:B------:R-:W-:-:S04]  /*28f0*/  IMAD R33, R33, R8, RZ ;  /* 0x0000000821217224 */ /* 0x000fc800078e02ff */
[C---:B------:R-:W-:Y:S01]  /*2900*/  IMAD R33, R106.reuse, R9, R33 ;  /* 0x000000096a217224 */ /* 0x040fe200078e0221 */
[----:B------:R-:W-:Y:S01]  /*2910*/  SEL R9, RZ, 0x20, P2 ;  /* 0x00000020ff097807 */ /* 0x000fe20001000000 */
[----:B------:R-:W-:-:S03]  /*2920*/  IMAD R91, R106, R7, R14 ;  /* 0x000000076a5b7224 */ /* 0x000fc600078e020e */
[----:B------:R-:W-:Y:S01]  /*2930*/  LOP3.LUT R13, R12, R9, RZ, 0xfc, !PT ;  /* 0x000000090c0d7212 */ /* 0x000fe200078efcff */
[----:B------:R-:W-:Y:S01]  /*2940*/  IMAD.SHL.U32 R7, R8, 0x80, RZ ;  /* 0x0000008008077824 */ /* 0x000fe200078e00ff */
[----:B------:R-:W-:Y:S01]  /*2950*/  LOP3.LUT R8, R12, 0x1, RZ, 0xc0, !PT ;  /* 0x000000010c087812 */ /* 0x000fe200078ec0ff */
[----:B------:R-:W-:Y:S01]  /*2960*/  IMAD.SHL.U32 R5, R10, 0x80, RZ ;  /* 0x000000800a057824 */ /* 0x000fe200078e00ff */
[----:B------:R-:W-:Y:S01]  /*2970*/  LOP3.LUT R9, R13, 0x2, RZ, 0xc0, !PT ;  /* 0x000000020d097812 */ /* 0x000fe200078ec0ff */
[----:B------:R-:W-:Y:S01]  /*2980*/  IMAD.IADD R93, R63, 0x1, R91 ;  /* 0x000000013f5d7824 */ /* 0x000fe200078e025b */
[C---:B------:R-:W-:Y:S01]  /*2990*/  LOP3.LUT R10, R13.reuse, 0x4, RZ, 0xc0, !PT ;  /* 0x000000040d0a7812 */ /* 0x040fe200078ec0ff */
[----:B------:R-:W-:Y:S01]  /*29a0*/  IMAD.SHL.U32 R6, R6, 0x80, RZ ;  /* 0x0000008006067824 */ /* 0x000fe200078e00ff */
[----:B------:R-:W-:Y:S01]  /*29b0*/  LOP3.LUT R11, R13, 0x8, RZ, 0xc0, !PT ;  /* 0x000000080d0b7812 */ /* 0x000fe200078ec0ff */
[----:B------:R-:W-:Y:S01]  /*29c0*/  IMAD.IADD R91, R91, 0x1, R65 ;  /* 0x000000015b5b7824 */ /* 0x000fe200078e0241 */
[----:B------:R-:W-:Y:S01]  /*29d0*/  LOP3.LUT R12, R13, 0x10, RZ, 0xc0, !PT ;  /* 0x000000100d0c7812 */ /* 0x000fe200078ec0ff */
[----:B------:R-:W-:Y:S01]  /*29e0*/  IMAD.IADD R92, R67, 0x1, R33 ;  /* 0x00000001435c7824 */ /* 0x000fe200078e0221 */
[--C-:B------:R-:W-:Y:S01]  /*29f0*/  IADD3 R104, R28, R29, R36.reuse ;  /* 0x0000001d1c687210 */ /* 0x100fe20007ffe024 */
[----:B------:R-:W-:Y:S01]  /*2a00*/  IMAD.IADD R90, R33, 0x1, R69 ;  /* 0x00000001215a7824 */ /* 0x000fe200078e0245 */
[----:B------:R-:W-:-:S02]  /*2a10*/  IADD3 R103, R30, R31, R36 ;  /* 0x0000001f1e677210 */ /* 0x000fc40007ffe024 */
[----:B------:R-:W-:Y:S01]  /*2a20*/  LOP3.LUT R13, R13, 0x20, RZ, 0xc0, !PT ;  /* 0x000000200d0d7812 */ /* 0x000fe200078ec0ff */
[----:B------:R-:W-:Y:S06]  /*2a30*/  @!P6 BAR.SYNC.DEFER_BLOCKING 0x9, 0x100 ;  /* 0x024400000000eb1d */ /* 0x000fec0000010000 */
.L_x_1441:
[----:B---3--:R-:W2:Y:S01]  /*2a40*/  LDL R29, [R1+0x48] ;  /* 0x00004800011d7983 */ /* 0x008ea20000100800 */
[----:B------:R-:W0:Y:S01]  /*2a50*/  LDC.64 R86, c[0x0][0x2e8] ;  /* 0x0000ba00ff567b82 */ /* 0x000e220000000a00 */
[----:B-1----:R-:W-:Y:S01]  /*2a60*/  VIADD R28, R25, 0xffffffff ;  /* 0xffffffff191c7836 */ /* 0x002fe20000000000 */
[----:B------:R-:W-:Y:S01]  /*2a70*/  LOP3.LUT P4, RZ, R82, 0x2, RZ, 0xc0, !PT ;  /* 0x0000000252ff7812 */ /* 0x000fe2000788c0ff */
        /* <DEDUP_REMOVED lines=8> */
[----:B------:R-:W-:-:S04]  /*2b00*/  IMAD.IADD R88, R57, 0x1, R15 ;  /* 0x0000000139587824 */ /* 0x000fc800078e020f */
[----:B------:R-:W-:Y:S01]  /*2b10*/  IMAD.X R25, R88, 0x1, R95, P2 ;  /* 0x0000000158197824 */ /* 0x000fe200010e065f */
[----:B0-----:R-:W-:Y:S02]  /*2b20*/  LEA R32, P3, R14, R86, 0x1 ;  /* 0x000000560e207211 */ /* 0x001fe400078608ff */
[----:B------:R-:W-:Y:S02]  /*2b30*/  ISETP.GT.AND P2, PT, R28, R83, PT ;  /* 0x000000531c00720c */ /* 0x000fe40003f44270 */
[----:B------:R-:W-:Y:S01]  /*2b40*/  LEA.HI.X R33, R14, R87, R25, 0x1, P3 ;  /* 0x000000570e217211 */ /* 0x000fe200018f0c19 */
[----:B------:R-:W-:Y:S01]  /*2b50*/  IMAD.MOV.U32 R25, RZ, RZ, R28 ;  /* 0x000000ffff197224 */ /* 0x000fe200078e001c */
[----:B-1----:R-:W-:Y:S01]  /*2b60*/  ISETP.GE.AND P3, PT, R107, 0x1, PT ;  /* 0x000000016b00780c */ /* 0x002fe20003f66270 */
[----:B--2---:R-:W-:-:S04]  /*2b70*/  IMAD R15, R17, 0x3000, R29 ;  /* 0x00003000110f7824 */ /* 0x004fc800078e021d */
[C---:B------:R-:W-:Y:S02]  /*2b80*/  VIADD R29, R15.reuse, 0x10 ;  /* 0x000000100f1d7836 */ /* 0x040fe40000000000 */
[C---:B------:R-:W-:Y:S02]  /*2b90*/  @P4 VIADD R29, R15.reuse, 0xfffffff0 ;  /* 0xfffffff00f1d4836 */ /* 0x040fe40000000000 */
[--C-:B------:R-:W-:Y:S02]  /*2ba0*/  IMAD R78, R15, 0x2, R26.reuse ;  /* 0x000000020f4e7824 */ /* 0x100fe400078e021a */
[----:B------:R-:W-:Y:S02]  /*2bb0*/  IMAD R15, R29, 0x2, R26 ;  /* 0x000000021d0f7824 */ /* 0x000fe400078e021a */
[----:B------:R-:W-:Y:S05]  /*2bc0*/  @!P3 BRA `(.L_x_1387) ;  /* 0x0000003c0050b947 */ /* 0x000fea0003800000 */
[----:B------:R-:W-:Y:S01]  /*2bd0*/  ULDC.U8 UR4, c[0x0][0x410] ;  /* 0x0001040000047ab9 */ /* 0x000fe20000000000 */
[-C--:B------:R-:W-:Y:S01]  /*2be0*/  IMAD R14, R99, R28.reuse, RZ ;  /* 0x0000001c630e7224 */ /* 0x080fe200078e02ff */
[----:B------:R-:W-:Y:S01]  /*2bf0*/  ISETP.NE.AND P3, PT, RZ, UR4, PT ;  /* 0x00000004ff007c0c */ /* 0x000fe2000bf65270 */
[----:B------:R-:W-:Y:S02]  /*2c00*/  IMAD R31, R98, R28, RZ ;  /* 0x0000001c621f7224 */ /* 0x000fe400078e02ff */
        /* <DEDUP_REMOVED lines=70> */
.L_x_1390:
[----:B------:R-:W-:Y:S05]  /*3070*/  BSYNC B1 ;  /* 0x0000000000017941 */ /* 0x000fea0003800000 */
.L_x_1389:
[----:B-----5:R-:W-:Y:S01]  /*3080*/  IMAD.MOV.U32 R14, RZ, RZ, R34 ;  /* 0x000000ffff0e7224 */ /* 0x020fe200078e0022 */
[----:B------:R-:W-:Y:S01]  /*3090*/  UISETP.NE.AND UP0, UPT, UR37, 0x3, UPT ;  /* 0x000000032500788c */ /* 0x000fe2000bf05270 */
[----:B0-----:R-:W-:Y:S02]  /*30a0*/  IMAD.MOV.U32 R28, RZ, RZ, R35 ;  /* 0x000000ffff1c7224 */ /* 0x001fe400078e0023 */
        /* <DEDUP_REMOVED lines=25> */
[----:B------:R-:W-:Y:S01]  /*3240*/  PLOP3.LUT P3, PT, PT, PT, UP0, 0x80, 0x0 ;  /* 0x000000000000781c */ /* 0x000fe20003f6f008 */
        /* <DEDUP_REMOVED lines=17> */
[----:B------:R-:W-:-:S02]  /*3360*/  PRMT R54, R14, 0x7610, R54 ;  /* 0x000076100e367816 */ /* 0x000fc40000000036 */
[----:B------:R-:W-:Y:S02]  /*3370*/  PRMT R130, R29, 0x7610, R130 ;  /* 0x000076101d827816 */ /* 0x000fe40000000082 */
[----:B------:R-:W-:Y:S02]  /*3380*/  PRMT R88, R88, 0x5410, R30 ;  /* 0x0000541058587816 */ /* 0x000fe4000000001e */
[----:B------:R-:W-:Y:S01]  /*3390*/  PRMT R89, R89, 0x5410, R28 ;  /* 0x0000541059597816 */ /* 0x000fe2000000001c */
[----:B------:R-:W-:Y:S06]  /*33a0*/  @!P3 BRA `(.L_x_1391) ;  /* 0x000000000004b947 */ /* 0x000fec0003800000 */
[----:B------:R-:W-:Y:S01]  /*33b0*/  BPT.TRAP 0x1 ;  /* 0x000000040000795c */ /* 0x000fe20000300000 */
.L_x_1391:
[----:B------:R-:W-:Y:S01]  /*33c0*/  IMAD R14, R17, 0x8, R2 ;  /* 0x00000008110e7824 */ /* 0x000fe200078e0202 */
[----:B------:R-:W-:Y:S01]  /*33d0*/  SHF.L.U32 R85, R145, 0x1f, RZ ;  /* 0x0000001f91557819 */ /* 0x000fe200000006ff */
[----:B------:R-:W-:Y:S03]  /*33e0*/  BSSY B1, `(.L_x_1392) ;  /* 0x0000003000017945 */ /* 0x000fe60003800000 */
[----:B------:R-:W0:Y:S02]  /*33f0*/  SYNCS.PHASECHK.TRANS64.TRYWAIT P5, [R14+URZ+0x2d890], R85 ;  /* 0x02d890550e0075a7 */ /* 0x000e2400080a017f */
[----:B0-----:R-:W-:Y:S05]  /*3400*/  @!P5 BRA `(.L_x_1393) ;  /* 0x0000021400d0d947 */ /* 0x001fea0003800000 */
.L_x_1755:
[----:B------:R-:W-:Y:S05]  /*3410*/  BSYNC B1 ;  /* 0x0000000000017941 */ /* 0x000fea0003800000 */
.L_x_1392:
        /* <DEDUP_REMOVED lines=9> */
[----:B------:R-:W-:Y:S02]  /*34b0*/  SHF.R.U64 R53, R86, 0x10, R87 ;  /* 0x0000001056357819 */ /* 0x000fe40000001257 */
[----:B------:R-:W-:Y:S02]  /*34c0*/  SHF.R.U64 R52, R58, 0x10, R59 ;  /* 0x000000103a347819 */ /* 0x000fe4000000123b */
[C---:B------:R-:W-:Y:S02]  /*34d0*/  PRMT R53, R54.reuse, 0x5410, R53 ;  /* 0x0000541036357816 */ /* 0x040fe40000000035 */
[----:B------:R-:W-:Y:S01]  /*34e0*/  PRMT R52, R54, 0x5432, R52 ;  /* 0x0000543236347816 */ /* 0x000fe20000000034 */
[----:B------:R-:W-:Y:S01]  /*34f0*/  IMAD.U32 R54, R29, 0x10000, RZ ;  /* 0x000100001d367824 */ /* 0x000fe200078e00ff */
[----:B------:R-:W-:Y:S02]  /*3500*/  SHF.R.U32.HI R55, RZ, 0x10, R59 ;  /* 0x00000010ff377819 */ /* 0x000fe4000001163b */
[----:B------:R-:W-:-:S02]  /*3510*/  SHF.R.U32.HI R58, RZ, 0x10, R87 ;  /* 0x00000010ff3a7819 */ /* 0x000fc40000011657 */
[----:B------:R-:W-:Y:S02]  /*3520*/  LOP3.LUT R86, R29, 0xffff0000, RZ, 0xc0, !PT ;  /* 0xffff00001d567812 */ /* 0x000fe400078ec0ff */
[----:B------:R-:W-:Y:S02]  /*3530*/  LOP3.LUT R59, R53, 0xffff0000, RZ, 0xc0, !PT ;  /* 0xffff0000353b7812 */ /* 0x000fe400078ec0ff */
[C---:B------:R-:W-:Y:S01]  /*3540*/  LOP3.LUT R87, R52.reuse, 0xffff0000, RZ, 0xc0, !PT ;  /* 0xffff000034577812 */ /* 0x040fe200078ec0ff */
[----:B------:R-:W-:Y:S01]  /*3550*/  IMAD.U32 R52, R52, 0x10000, RZ ;  /* 0x0001000034347824 */ /* 0x000fe200078e00ff */
[----:B------:R-:W-:Y:S01]  /*3560*/  PRMT R58, R89, 0x5432, R58 ;  /* 0x00005432593a7816 */ /* 0x000fe2000000003a */
[C---:B------:R-:W-:Y:S01]  /*3570*/  FMUL.FTZ R29, R86.reuse, R59 ;  /* 0x0000003b561d7220 */ /* 0x040fe20000410000 */
[----:B------:R-:W-:Y:S01]  /*3580*/  PRMT R55, R115, 0x5410, R55 ;  /* 0x0000541073377816 */ /* 0x000fe20000000037 */
[-C--:B------:R-:W-:Y:S02]  /*3590*/  FMUL.FTZ R86, R86, R87.reuse ;  /* 0x0000005756567220 */ /* 0x080fe40000410000 */
[----:B------:R-:W-:-:S02]  /*35a0*/  FFMA.FTZ R29, R54, R87, -R29 ;  /* 0x00000057361d7223 */ /* 0x000fc4000001081d */
[----:B------:R-:W-:Y:S01]  /*35b0*/  FFMA.FTZ R54, R54, R59, R86 ;  /* 0x0000003b36367223 */ /* 0x000fe20000010056 */
[----:B------:R-:W-:Y:S01]  /*35c0*/  LOP3.LUT R86, R30, 0xffff0000, RZ, 0xc0, !PT ;  /* 0xffff00001e567812 */ /* 0x000fe200078ec0ff */
[----:B------:R-:W-:Y:S02]  /*35d0*/  IMAD.U32 R59, R58, 0x10000, RZ ;  /* 0x000100003a3b7824 */ /* 0x000fe400078e00ff */
[C---:B------:R-:W-:Y:S01]  /*35e0*/  IMAD.U32 R87, R55.reuse, 0x10000, RZ ;  /* 0x0001000037577824 */ /* 0x040fe200078e00ff */
[----:B------:R-:W-:Y:S01]  /*35f0*/  LOP3.LUT R55, R55, 0xffff0000, RZ, 0xc0, !PT ;  /* 0xffff000037377812 */ /* 0x000fe200078ec0ff */
[----:B------:R-:W-:Y:S01]  /*3600*/  FMUL.FTZ R115, R86, R59 ;  /* 0x0000003b56737220 */ /* 0x000fe20000410000 */
[----:B------:R-:W-:Y:S02]  /*3610*/  IMAD.U32 R30, R30, 0x10000, RZ ;  /* 0x000100001e1e7824 */ /* 0x000fe400078e00ff */
[----:B------:R-:W-:Y:S01]  /*3620*/  FMUL.FTZ R86, R86, R87 ;  /* 0x0000005756567220 */ /* 0x000fe20000410000 */
[----:B------:R-:W-:Y:S01]  /*3630*/  F2FP.BF16.F32.PACK_AB R29, R54, R29 ;  /* 0x0000001d361d723e */ /* 0x000fe200000010ff */
[----:B------:R-:W-:-:S02]  /*3640*/  FFMA.FTZ R115, R30, R87, -R115 ;  /* 0x000000571e737223 */ /* 0x000fc40000010873 */
        /* <DEDUP_REMOVED lines=8> */
[----:B------:R-:W-:Y:S01]  /*36d0*/  IMAD.U32 R58, R53, 0x10000, RZ ;  /* 0x00010000353a7824 */ /* 0x000fe200078e00ff */
[C---:B------:R-:W-:Y:S01]  /*36e0*/  LOP3.LUT R53, R28.reuse, 0xffff0000, RZ, 0xc0, !PT ;  /* 0xffff00001c357812 */ /* 0x040fe200078ec0ff */
[----:B------:R-:W-:Y:S02]  /*36f0*/  IMAD.U32 R55, R28, 0x10000, RZ ;  /* 0x000100001c377824 */ /* 0x000fe400078e00ff */
[----:B------:R-:W-:Y:S02]  /*3700*/  F2FP.BF16.F32.PACK_AB R31, R30, R31 ;  /* 0x0000001f1e1f723e */ /* 0x000fe400000010ff */
[C---:B------:R-:W-:Y:S01]  /*3710*/  FMUL.FTZ R28, R53.reuse, R58 ;  /* 0x0000003a351c7220 */ /* 0x040fe20000410000 */
[----:B------:R-:W-:Y:S01]  /*3720*/  FMUL.FTZ R53, R53, R52 ;  /* 0x0000003435357220 */ /* 0x000fe20000410000 */
[----:B------:R-:W-:-:S02]  /*3730*/  F2FP.BF16.F32.PACK_AB R30, R86, R115 ;  /* 0x00000073561e723e */ /* 0x000fc400000010ff */
[C---:B------:R-:W-:Y:S01]  /*3740*/  FFMA.FTZ R28, R55.reuse, R52, -R28 ;  /* 0x00000034371c7223 */ /* 0x040fe2000001081c */
[----:B------:R-:W-:-:S05]  /*3750*/  FFMA.FTZ R53, R55, R58, R53 ;  /* 0x0000003a37357223 */ /* 0x000fca0000010035 */
[----:B------:R-:W-:-:S07]  /*3760*/  F2FP.BF16.F32.PACK_AB R28, R53, R28 ;  /* 0x0000001c351c723e */ /* 0x000fce00000010ff */
.L_x_1398:
[----:B------:R-:W-:Y:S05]  /*3770*/  BSYNC B2 ;  /* 0x0000000000027941 */ /* 0x000fea0003800000 */
.L_x_1397:
[----:B------:R1:W-:Y:S02]  /*3780*/  STG.E.128 desc[UR38][R32.64], R28 ;  /* 0x0000001c20007986 */ /* 0x0003e4000c101d26 */
.L_x_1396:
[----:B------:R-:W-:Y:S05]  /*3790*/  BSYNC B1 ;  /* 0x0000000000017941 */ /* 0x000fea0003800000 */
.L_x_1395:
        /* <DEDUP_REMOVED lines=9> */
[----:B------:R-:W-:Y:S01]  /*3830*/  SHF.R.U64 R50, R56, 0x10, R57 ;  /* 0x0000001038327819 */ /* 0x000fe20000001239 */
[C---:B------:R-:W-:Y:S01]  /*3840*/  IMAD.U32 R56, R29.reuse, 0x10000, RZ ;  /* 0x000100001d387824 */ /* 0x040fe200078e00ff */
[----:B------:R-:W-:Y:S02]  /*3850*/  PRMT R126, R126, 0x5410, R53 ;  /* 0x000054107e7e7816 */ /* 0x000fe40000000035 */
[----:B------:R-:W-:Y:S02]  /*3860*/  PRMT R50, R88, 0x5432, R50 ;  /* 0x0000543258327816 */ /* 0x000fe40000000032 */
[----:B------:R-:W-:Y:S02]  /*3870*/  LOP3.LUT R54, R29, 0xffff0000, RZ, 0xc0, !PT ;  /* 0xffff00001d367812 */ /* 0x000fe400078ec0ff */
        /* <DEDUP_REMOVED lines=8> */
[----:B------:R-:W-:Y:S01]  /*3900*/  FFMA.FTZ R52, R56, R55, -R29 ;  /* 0x0000003738347223 */ /* 0x000fe2000001081d */
[----:B------:R-:W-:Y:S01]  /*3910*/  PRMT R51, R130, 0x5410, R51 ;  /* 0x0000541082337816 */ /* 0x000fe20000000033 */
[----:B------:R-:W-:Y:S01]  /*3920*/  FFMA.FTZ R29, R56, R53, R54 ;  /* 0x00000035381d7223 */ /* 0x000fe20000010036 */
[C---:B------:R-:W-:Y:S01]  /*3930*/  LOP3.LUT R54, R30.reuse, 0xffff0000, RZ, 0xc0, !PT ;  /* 0xffff00001e367812 */ /* 0x040fe200078ec0ff */
[C---:B------:R-:W-:Y:S01]  /*3940*/  IMAD.U32 R55, R127.reuse, 0x10000, RZ ;  /* 0x000100007f377824 */ /* 0x040fe200078e00ff */
        /* <DEDUP_REMOVED lines=8> */
[----:B------:R-:W-:Y:S01]  /*39d0*/  FFMA.FTZ R54, R30, R53, R54 ;  /* 0x000000351e367223 */ /* 0x000fe20000010036 */
[C---:B------:R-:W-:Y:S01]  /*39e0*/  LOP3.LUT R30, R31.reuse, 0xffff0000, RZ, 0xc0, !PT ;  /* 0xffff00001f1e7812 */ /* 0x040fe200078ec0ff */
[C---:B------:R-:W-:Y:S01]  /*39f0*/  IMAD.U32 R53, R28.reuse, 0x10000, RZ ;  /* 0x000100001c357824 */ /* 0x040fe200078e00ff */
[----:B------:R-:W-:Y:S01]  /*3a00*/  LOP3.LUT R28, R28, 0xffff0000, RZ, 0xc0, !PT ;  /* 0xffff00001c1c7812 */ /* 0x000fe200078ec0ff */
[----:B------:R-:W-:Y:S02]  /*3a10*/  IMAD.U32 R55, R50, 0x10000, RZ ;  /* 0x0001000032377824 */ /* 0x000fe400078e00ff */
[----:B------:R-:W-:Y:S02]  /*3a20*/  IMAD.U32 R31, R31, 0x10000, RZ ;  /* 0x000100001f1f7824 */ /* 0x000fe400078e00ff */
[C---:B------:R-:W-:Y:S01]  /*3a30*/  FMUL.FTZ R50, R30.reuse, R51 ;  /* 0x000000331e327220 */ /* 0x040fe20000410000 */
[----:B------:R-:W-:-:S03]  /*3a40*/  FMUL.FTZ R30, R30, R127 ;  /* 0x0000007f1e1e7220 */ /* 0x000fc60000410000 */
[C---:B------:R-:W-:Y:S01]  /*3a50*/  FFMA.FTZ R127, R31.reuse, R127, -R50 ;  /* 0x0000007f1f7f7223 */ /* 0x040fe20000010832 */
[C---:B------:R-:W-:Y:S01]  /*3a60*/  FMUL.FTZ R50, R28.reuse, R55 ;  /* 0x000000371c327220 */ /* 0x040fe20000410000 */
[-C--:B------:R-:W-:Y:S01]  /*3a70*/  FMUL.FTZ R28, R28, R126.reuse ;  /* 0x0000007e1c1c7220 */ /* 0x080fe20000410000 */
[----:B------:R-:W-:Y:S02]  /*3a80*/  FFMA.FTZ R30, R31, R51, R30 ;  /* 0x000000331f1e7223 */ /* 0x000fe4000001001e */
[C---:B------:R-:W-:Y:S01]  /*3a90*/  FFMA.FTZ R50, R53.reuse, R126, -R50 ;  /* 0x0000007e35327223 */ /* 0x040fe20000010832 */
[----:B------:R-:W-:Y:S02]  /*3aa0*/  FFMA.FTZ R53, R53, R55, R28 ;  /* 0x0000003735357223 */ /* 0x000fe4000001001c */
[----:B------:R-:W-:Y:S02]  /*3ab0*/  F2FP.BF16.F32.PACK_AB R31, R30, R127 ;  /* 0x0000007f1e1f723e */ /* 0x000fe400000010ff */
[----:B------:R-:W-:-:S02]  /*3ac0*/  F2FP.BF16.F32.PACK_AB R30, R54, R57 ;  /* 0x00000039361e723e */ /* 0x000fc400000010ff */
[----:B------:R-:W-:-:S07]  /*3ad0*/  F2FP.BF16.F32.PACK_AB R28, R53, R50 ;  /* 0x00000032351c723e */ /* 0x000fce00000010ff */
.L_x_1402:
[----:B------:R-:W-:Y:S05]  /*3ae0*/  BSYNC B2 ;  /* 0x0000000000027941 */ /* 0x000fea0003800000 */
.L_x_1401:
[----:B------:R2:W-:Y:S02]  /*3af0*/  STG.E.128 desc[UR38][R32.64+0x20], R28 ;  /* 0x0000201c20007986 */ /* 0x0005e4000c101d26 */
.L_x_1400:
[----:B------:R-:W-:Y:S05]  /*3b00*/  BSYNC B1 ;  /* 0x0000000000017941 */ /* 0x000fea0003800000 */
.L_x_1399:
        /* <DEDUP_REMOVED lines=8> */
[----:B------:R-:W-:Y:S02]  /*3b90*/  SHF.R.U64 R51, R48, 0x10, R49 ;  /* 0x0000001030337819 */ /* 0x000fe40000001231 */
[----:B------:R-:W-:Y:S01]  /*3ba0*/  SHF.R.U64 R53, R46, 0x10, R47 ;  /* 0x000000102e357819 */ /* 0x000fe2000000122f */
[----:B------:R-:W-:Y:S01]  /*3bb0*/  IMAD.U32 R46, R30, 0x10000, RZ ;  /* 0x000100001e2e7824 */ /* 0x000fe200078e00ff */
[----:B------:R-:W-:Y:S02]  /*3bc0*/  PRMT R128, R128, 0x5410, R51 ;  /* 0x0000541080807816 */ /* 0x000fe40000000033 */
[----:B------:R-:W-:Y:S02]  /*3bd0*/  SHF.R.U32.HI R48, RZ, 0x10, R49 ;  /* 0x00000010ff307819 */ /* 0x000fe40000011631 */
[----:B------:R-:W-:Y:S02]  /*3be0*/  PRMT R124, R124, 0x5410, R53 ;  /* 0x000054107c7c7816 */ /* 0x000fe40000000035 */
[----:B------:R-:W-:-:S02]  /*3bf0*/  SHF.R.U32.HI R50, RZ, 0x10, R47 ;  /* 0x00000010ff327819 */ /* 0x000fc4000001162f */
[----:B------:R-:W-:Y:S02]  /*3c00*/  LOP3.LUT R52, R29, 0xffff0000, RZ, 0xc0, !PT ;  /* 0xffff00001d347812 */ /* 0x000fe400078ec0ff */
[C---:B------:R-:W-:Y:S01]  /*3c10*/  LOP3.LUT R53, R128.reuse, 0xffff0000, RZ, 0xc0, !PT ;  /* 0xffff000080357812 */ /* 0x040fe200078ec0ff */
[----:B------:R-:W-:Y:S01]  /*3c20*/  IMAD.U32 R128, R128, 0x10000, RZ ;  /* 0x0001000080807824 */ /* 0x000fe200078e00ff */
[----:B------:R-:W-:Y:S02]  /*3c30*/  PRMT R129, R129, 0x5410, R48 ;  /* 0x0000541081817816 */ /* 0x000fe40000000030 */
[----:B------:R-:W-:Y:S01]  /*3c40*/  LOP3.LUT R49, R124, 0xffff0000, RZ, 0xc0, !PT ;  /* 0xffff00007c317812 */ /* 0x000fe200078ec0ff */
[----:B------:R-:W-:Y:S01]  /*3c50*/  FMUL.FTZ R55, R52, R53 ;  /* 0x0000003534377220 */ /* 0x000fe20000410000 */
[----:B------:R-:W-:Y:S01]  /*3c60*/  PRMT R125, R125, 0x5410, R50 ;  /* 0x000054107d7d7816 */ /* 0x000fe20000000032 */
[----:B------:R-:W-:Y:S01]  /*3c70*/  IMAD.U32 R50, R29, 0x10000, RZ ;  /* 0x000100001d327824 */ /* 0x000fe200078e00ff */
[----:B------:R-:W-:Y:S01]  /*3c80*/  LOP3.LUT R47, R30, 0xffff0000, RZ, 0xc0, !PT ;  /* 0xffff00001e2f7812 */ /* 0x000fe200078ec0ff */
[----:B------:R-:W-:-:S02]  /*3c90*/  IMAD.U32 R48, R129, 0x10000, RZ ;  /* 0x0001000081307824 */ /* 0x000fc400078e00ff */
[-C--:B------:R-:W-:Y:S01]  /*3ca0*/  FMUL.FTZ R52, R52, R49.reuse ;  /* 0x0000003134347220 */ /* 0x080fe20000410000 */
[----:B------:R-:W-:Y:S02]  /*3cb0*/  IMAD.U32 R51, R125, 0x10000, RZ ;  /* 0x000100007d337824 */ /* 0x000fe400078e00ff */
[C---:B------:R-:W-:Y:S01]  /*3cc0*/  FFMA.FTZ R49, R50.reuse, R49, -R55 ;  /* 0x0000003132317223 */ /* 0x040fe20000010837 */
[-C--:B------:R-:W-:Y:S01]  /*3cd0*/  FMUL.FTZ R57, R47, R48.reuse ;  /* 0x000000302f397220 */ /* 0x080fe20000410000 */
[----:B------:R-:W-:Y:S01]  /*3ce0*/  FFMA.FTZ R50, R50, R53, R52 ;  /* 0x0000003532327223 */ /* 0x000fe20000010034 */
[----:B------:R-:W-:Y:S01]  /*3cf0*/  LOP3.LUT R30, R31, 0xffff0000, RZ, 0xc0, !PT ;  /* 0xffff00001f1e7812 */ /* 0x000fe200078ec0ff */
[----:B------:R-:W-:Y:S02]  /*3d00*/  IMAD.U32 R29, R28, 0x10000, RZ ;  /* 0x000100001c1d7824 */ /* 0x000fe400078e00ff */
[-C--:B------:R-:W-:Y:S01]  /*3d10*/  FMUL.FTZ R53, R47, R51.reuse ;  /* 0x000000332f357220 */ /* 0x080fe20000410000 */
[----:B------:R-:W-:Y:S01]  /*3d20*/  LOP3.LUT R129, R129, 0xffff0000, RZ, 0xc0, !PT ;  /* 0xffff000081817812 */ /* 0x000fe200078ec0ff */
[----:B------:R-:W-:Y:S01]  /*3d30*/  IMAD.U32 R124, R124, 0x10000, RZ ;  /* 0x000100007c7c7824 */ /* 0x000fe200078e00ff */
[----:B------:R-:W-:Y:S01]  /*3d40*/  LOP3.LUT R125, R125, 0xffff0000, RZ, 0xc0, !PT ;  /* 0xffff00007d7d7812 */ /* 0x000fe200078ec0ff */
[----:B------:R-:W-:Y:S01]  /*3d50*/  FFMA.FTZ R47, R46, R51, -R57 ;  /* 0x000000332e2f7223 */ /* 0x000fe20000010839 */
[----:B------:R-:W-:Y:S01]  /*3d60*/  LOP3.LUT R28, R28, 0xffff0000, RZ, 0xc0, !PT ;  /* 0xffff00001c1c7812 */ /* 0x000fe200078ec0ff */
[----:B------:R-:W-:Y:S01]  /*3d70*/  FFMA.FTZ R46, R46, R48, R53 ;  /* 0x000000302e2e7223 */ /* 0x000fe20000010035 */
[C---:B------:R-:W-:Y:S01]  /*3d80*/  FMUL.FTZ R48, R30.reuse, R129 ;  /* 0x000000811e307220 */ /* 0x040fe20000410000 */
[----:B------:R-:W-:Y:S01]  /*3d90*/  FMUL.FTZ R52, R30, R125 ;  /* 0x0000007d1e347220 */ /* 0x000fe20000410000 */
[----:B------:R-:W-:-:S02]  /*3da0*/  IMAD.U32 R31, R31, 0x10000, RZ ;  /* 0x000100001f1f7824 */ /* 0x000fc400078e00ff */
[C---:B------:R-:W-:Y:S01]  /*3db0*/  FMUL.FTZ R30, R28.reuse, R128 ;  /* 0x000000801c1e7220 */ /* 0x040fe20000410000 */
[-C--:B------:R-:W-:Y:S01]  /*3dc0*/  FMUL.FTZ R51, R28, R124.reuse ;  /* 0x0000007c1c337220 */ /* 0x080fe20000410000 */
[----:B------:R-:W-:Y:S01]  /*3dd0*/  F2FP.BF16.F32.PACK_AB R46, R46, R47 ;  /* 0x0000002f2e2e723e */ /* 0x000fe200000010ff */
[----:B------:R-:W-:Y:S01]  /*3de0*/  FFMA.FTZ R48, R31, R125, -R48 ;  /* 0x0000007d1f307223 */ /* 0x000fe20000010830 */
[C---:B------:R-:W-:Y:S01]  /*3df0*/  FFMA.FTZ R30, R29.reuse, R124, -R30 ;  /* 0x0000007c1d1e7223 */ /* 0x040fe2000001081e */
[----:B------:R-:W-:Y:S01]  /*3e00*/  FFMA.FTZ R51, R29, R128, R51 ;  /* 0x000000801d337223 */ /* 0x000fe20000010033 */
[----:B------:R-:W-:Y:S01]  /*3e10*/  FFMA.FTZ R31, R31, R129, R52 ;  /* 0x000000811f1f7223 */ /* 0x000fe20000010034 */
[----:B------:R-:W-:-:S03]  /*3e20*/  F2FP.BF16.F32.PACK_AB R29, R50, R49 ;  /* 0x00000031321d723e */ /* 0x000fc600000010ff */
[----:B------:R-:W-:Y:S01]  /*3e30*/  F2FP.BF16.F32.PACK_AB R28, R51, R30 ;  /* 0x0000001e331c723e */ /* 0x000fe200000010ff */
[----:B------:R-:W-:Y:S01]  /*3e40*/  IMAD.MOV.U32 R30, RZ, RZ, R46 ;  /* 0x000000ffff1e7224 */ /* 0x000fe200078e002e */
[----:B------:R-:W-:-:S07]  /*3e50*/  F2FP.BF16.F32.PACK_AB R31, R31, R48 ;  /* 0x000000301f1f723e */ /* 0x000fce00000010ff */
.L_x_1406:
[----:B------:R-:W-:Y:S05]  /*3e60*/  BSYNC B2 ;  /* 0x0000000000027941 */ /* 0x000fea0003800000 */
.L_x_1405:
[----:B------:R3:W-:Y:S02]  /*3e70*/  STG.E.128 desc[UR38][R32.64+0x40], R28 ;  /* 0x0000401c20007986 */ /* 0x0007e4000c101d26 */
.L_x_1404:
[----:B------:R-:W-:Y:S05]  /*3e80*/  BSYNC B1 ;  /* 0x0000000000017941 */ /* 0x000fea0003800000 */
.L_x_1403:
        /* <DEDUP_REMOVED lines=53> */
.L_x_1410:
[----:B------:R-:W-:Y:S05]  /*41e0*/  BSYNC B2 ;  /* 0x0000000000027941 */ /* 0x000fea0003800000 */
.L_x_1409:
[----:B------:R4:W-:Y:S02]  /*41f0*/  STG.E.128 desc[UR38][R32.64+0x60], R28 ;  /* 0x0000601c20007986 */ /* 0x0009e4000c101d26 */
.L_x_1408:
[----:B------:R-:W-:Y:S05]  /*4200*/  BSYNC B1 ;  /* 0x0000000000017941 */ /* 0x000fea0003800000 */
.L_x_1407:
        /* <DEDUP_REMOVED lines=24> */
[C---:B------:R-:W-:Y:S01]  /*4390*/  IMAD.U32 R30, R31.reuse, 0x10000, RZ ;  /* 0x000100001f1e7824 */ /* 0x040fe200078e00ff */
[----:B------:R-:W-:Y:S01]  /*43a0*/  LOP3.LUT R38, R31, 0xffff0000, RZ, 0xc0, !PT ;  /* 0xffff00001f267812 */ /* 0x000fe200078ec0ff */
[----:B------:R-:W-:Y:S01]  /*43b0*/  FMUL.FTZ R48, R40, R43 ;  /* 0x0000002b28307220 */ /* 0x000fe20000410000 */
[----:B------:R-:W-:-:S02]  /*43c0*/  IMAD.U32 R31, R29, 0x10000, RZ ;  /* 0x000100001d1f7824 */ /* 0x000fc400078e00ff */
[----:B------:R-:W-:Y:S01]  /*43d0*/  FMUL.FTZ R40, R40, R42 ;  /* 0x0000002a28287220 */ /* 0x000fe20000410000 */
[----:B------:R-:W-:Y:S01]  /*43e0*/  FMUL.FTZ R50, R41, R46 ;  /* 0x0000002e29327220 */ /* 0x000fe20000410000 */
[----:B------:R-:W-:Y:S01]  /*43f0*/  LOP3.LUT R119, R119, 0xffff0000, RZ, 0xc0, !PT ;  /* 0xffff000077777812 */ /* 0x000fe200078ec0ff */
[C---:B------:R-:W-:Y:S02]  /*4400*/  IMAD.U32 R29, R28.reuse, 0x10000, RZ ;  /* 0x000100001c1d7824 */ /* 0x040fe400078e00ff */
[----:B------:R-:W-:Y:S01]  /*4410*/  FFMA.FTZ R43, R31, R43, R40 ;  /* 0x0000002b1f2b7223 */ /* 0x000fe20000010028 */
[-C--:B------:R-:W-:Y:S01]  /*4420*/  FMUL.FTZ R40, R41, R44.reuse ;  /* 0x0000002c29287220 */ /* 0x080fe20000410000 */
[----:B------:R-:W-:Y:S01]  /*4430*/  LOP3.LUT R117, R117, 0xffff0000, RZ, 0xc0, !PT ;  /* 0xffff000075757812 */ /* 0x000fe200078ec0ff */
[C---:B------:R-:W-:Y:S01]  /*4440*/  FFMA.FTZ R50, R39.reuse, R44, -R50 ;  /* 0x0000002c27327223 */ /* 0x040fe20000010832 */
[----:B------:R-:W-:Y:S01]  /*4450*/  LOP3.LUT R28, R28, 0xffff0000, RZ, 0xc0, !PT ;  /* 0xffff00001c1c7812 */ /* 0x000fe200078ec0ff */
[----:B------:R-:W-:Y:S01]  /*4460*/  FFMA.FTZ R39, R39, R46, R40 ;  /* 0x0000002e27277223 */ /* 0x000fe20000010028 */
[----:B------:R-:W-:-:S02]  /*4470*/  IMAD.U32 R116, R116, 0x10000, RZ ;  /* 0x0001000074747824 */ /* 0x000fc400078e00ff */
[C---:B------:R-:W-:Y:S01]  /*4480*/  FMUL.FTZ R41, R38.reuse, R119 ;  /* 0x0000007726297220 */ /* 0x040fe20000410000 */
[-C--:B------:R-:W-:Y:S01]  /*4490*/  FMUL.FTZ R40, R38, R117.reuse ;  /* 0x0000007526287220 */ /* 0x080fe20000410000 */
[----:B------:R-:W-:Y:S01]  /*44a0*/  FFMA.FTZ R48, R31, R42, -R48 ;  /* 0x0000002a1f307223 */ /* 0x000fe20000010830 */
[C---:B------:R-:W-:Y:S01]  /*44b0*/  FMUL.FTZ R38, R28.reuse, R118 ;  /* 0x000000761c267220 */ /* 0x040fe20000410000 */
[-C--:B------:R-:W-:Y:S01]  /*44c0*/  FMUL.FTZ R31, R28, R116.reuse ;  /* 0x000000741c1f7220 */ /* 0x080fe20000410000 */
[C---:B------:R-:W-:Y:S01]  /*44d0*/  FFMA.FTZ R41, R30.reuse, R117, -R41 ;  /* 0x000000751e297223 */ /* 0x040fe20000010829 */
[----:B------:R-:W-:Y:S01]  /*44e0*/  FFMA.FTZ R40, R30, R119, R40 ;  /* 0x000000771e287223 */ /* 0x000fe20000010028 */
[C---:B------:R-:W-:Y:S01]  /*44f0*/  FFMA.FTZ R38, R29.reuse, R116, -R38 ;  /* 0x000000741d267223 */ /* 0x040fe20000010826 */
[----:B------:R-:W-:Y:S01]  /*4500*/  FFMA.FTZ R31, R29, R118, R31 ;  /* 0x000000761d1f7223 */ /* 0x000fe2000001001f */
[----:B------:R-:W-:Y:S02]  /*4510*/  F2FP.BF16.F32.PACK_AB R29, R43, R48 ;  /* 0x000000302b1d723e */ /* 0x000fe400000010ff */
[----:B------:R-:W-:-:S02]  /*4520*/  F2FP.BF16.F32.PACK_AB R40, R40, R41 ;  /* 0x000000292828723e */ /* 0x000fc400000010ff */
[----:B------:R-:W-:Y:S02]  /*4530*/  F2FP.BF16.F32.PACK_AB R28, R31, R38 ;  /* 0x000000261f1c723e */ /* 0x000fe400000010ff */
[----:B------:R-:W-:Y:S01]  /*4540*/  F2FP.BF16.F32.PACK_AB R30, R39, R50 ;  /* 0x00000032271e723e */ /* 0x000fe200000010ff */
[----:B------:R-:W-:-:S07]  /*4550*/  IMAD.MOV.U32 R31, RZ, RZ, R40 ;  /* 0x000000ffff1f7224 */ /* 0x000fce00078e0028 */
.L_x_1414:
[----:B------:R-:W-:Y:S05]  /*4560*/  BSYNC B2 ;  /* 0x0000000000027941 */ /* 0x000fea0003800000 */
.L_x_1413:
[----:B------:R1:W-:Y:S02]  /*4570*/  STG.E.128 desc[UR38][R32.64+0x80], R28 ;  /* 0x0000801c20007986 */ /* 0x0003e4000c101d26 */
.L_x_1412:
[----:B------:R-:W-:Y:S05]  /*4580*/  BSYNC B1 ;  /* 0x0000000000017941 */ /* 0x000fea0003800000 */
.L_x_1411:
[----:B------:R-:W-:-:S13]  /*4590*/  ISETP.NE.AND P4, PT, R13, RZ, PT ;  /* 0x000000ff0d00720c */ /* 0x000fda0003f85270 */
[----:B------:R-:W-:Y:S05]  /*45a0*/  @!P4 BRA `(.L_x_1394) ;  /* 0x000000240058c947 */ /* 0x000fea0003800000 */
[----:B------:R-:W5:Y:S01]  /*45b0*/  LDL R38, [R1+0x38] ;  /* 0x0000380001267983 */ /* 0x000f620000100800 */
[----:B------:R-:W-:Y:S03]  /*45c0*/  BSSY B1, `(.L_x_1415) ;  /* 0x0000032000017945 */ /* 0x000fe60003800000 */
[----:B-1234-:R1:W2:Y:S01]  /*45d0*/  LDS.128 R28, [R15+0x19000] ;  /* 0x019000000f1c7984 */ /* 0x01e2a20000000c00 */
[----:B-----5:R-:W-:-:S13]  /*45e0*/  ISETP.GE.AND P4, PT, R38, R107, PT ;  /* 0x0000006b2600720c */ /* 0x020fda0003f86270 */
[----:B-12---:R-:W-:Y:S05]  /*45f0*/  @P4 BRA `(.L_x_1416) ;  /* 0x0000000000b84947 */ /* 0x006fea0003800000 */
[----:B------:R-:W-:Y:S01]  /*4600*/  SHF.R.U64 R38, R36, 0x10, R37 ;  /* 0x0000001024267819 */ /* 0x000fe20000001225 */
[----:B------:R-:W-:Y:S01]  /*4610*/  IMAD.U32 R36, R31, 0x10000, RZ ;  /* 0x000100001f247824 */ /* 0x000fe200078e00ff */
[----:B------:R-:W-:Y:S01]  /*4620*/  SHF.R.U64 R40, R34, 0x10, R35 ;  /* 0x0000001022287819 */ /* 0x000fe20000001223 */
[----:B------:R-:W-:Y:S01]  /*4630*/  IMAD.U32 R34, R30, 0x10000, RZ ;  /* 0x000100001e227824 */ /* 0x000fe200078e00ff */
[----:B------:R-:W-:Y:S02]  /*4640*/  SHF.R.U32.HI R39, RZ, 0x10, R37 ;  /* 0x00000010ff277819 */ /* 0x000fe40000011625 */
[----:B------:R-:W-:Y:S02]  /*4650*/  SHF.R.U32.HI R41, RZ, 0x10, R35 ;  /* 0x00000010ff297819 */ /* 0x000fe40000011623 */
[----:B------:R-:W-:Y:S02]  /*4660*/  PRMT R109, R109, 0x5410, R38 ;  /* 0x000054106d6d7816 */ /* 0x000fe40000000026 */
[----:B------:R-:W-:-:S02]  /*4670*/  PRMT R89, R89, 0x5410, R40 ;  /* 0x0000541059597816 */ /* 0x000fc40000000028 */
[----:B------:R-:W-:Y:S02]  /*4680*/  PRMT R110, R110, 0x5410, R39 ;  /* 0x000054106e6e7816 */ /* 0x000fe40000000027 */
[----:B------:R-:W-:Y:S02]  /*4690*/  LOP3.LUT R37, R31, 0xffff0000, RZ, 0xc0, !PT ;  /* 0xffff00001f257812 */ /* 0x000fe400078ec0ff */
[----:B------:R-:W-:Y:S01]  /*46a0*/  PRMT R88, R88, 0x5410, R41 ;  /* 0x0000541058587816 */ /* 0x000fe20000000029 */
[----:B------:R-:W-:Y:S01]  /*46b0*/  IMAD.U32 R41, R110, 0x10000, RZ ;  /* 0x000100006e297824 */ /* 0x000fe200078e00ff */
[----:B------:R-:W-:Y:S02]  /*46c0*/  LOP3.LUT R31, R29, 0xffff0000, RZ, 0xc0, !PT ;  /* 0xffff00001d1f7812 */ /* 0x000fe400078ec0ff */
[----:B------:R-:W-:Y:S01]  /*46d0*/  LOP3.LUT R40, R109, 0xffff0000, RZ, 0xc0, !PT ;  /* 0xffff00006d287812 */ /* 0x000fe200078ec0ff */
[----:B------:R-:W-:Y:S01]  /*46e0*/  IMAD.U32 R39, R88, 0x10000, RZ ;  /* 0x0001000058277824 */ /* 0x000fe200078e00ff */
[----:B------:R-:W-:Y:S01]  /*46f0*/  LOP3.LUT R38, R89, 0xffff0000, RZ, 0xc0, !PT ;  /* 0xffff000059267812 */ /* 0x000fe200078ec0ff */
[----:B------:R-:W-:Y:S01]  /*4700*/  IMAD.U32 R109, R109, 0x10000, RZ ;  /* 0x000100006d6d7824 */ /* 0x000fe200078e00ff */
[----:B------:R-:W-:Y:S01]  /*4710*/  LOP3.LUT R35, R30, 0xffff0000, RZ, 0xc0, !PT ;  /* 0xffff00001e237812 */ /* 0x000fe200078ec0ff */
[----:B------:R-:W-:-:S02]  /*4720*/  IMAD.U32 R30, R29, 0x10000, RZ ;  /* 0x000100001d1e7824 */ /* 0x000fc400078e00ff */
[C---:B------:R-:W-:Y:S01]  /*4730*/  FMUL.FTZ R43, R31.reuse, R40 ;  /* 0x000000281f2b7220 */ /* 0x040fe20000410000 */
[C---:B------:R-:W-:Y:S02]  /*4740*/  IMAD.U32 R29, R28.reuse, 0x10000, RZ ;  /* 0x000100001c1d7824 */ /* 0x040fe400078e00ff */
[-C--:B------:R-:W-:Y:S01]  /*4750*/  FMUL.FTZ R31, R31, R38.reuse ;  /* 0x000000261f1f7220 */ /* 0x080fe20000410000 */
[----:B------:R-:W-:Y:S01]  /*4760*/  LOP3.LUT R28, R28, 0xffff0000, RZ, 0xc0, !PT ;  /* 0xffff00001c1c7812 */ /* 0x000fe200078ec0ff */
[C---:B------:R-:W-:Y:S01]  /*4770*/  FMUL.FTZ R45, R35.reuse, R41 ;  /* 0x00000029232d7220 */ /* 0x040fe20000410000 */
[----:B------:R-:W-:Y:S01]  /*4780*/  LOP3.LUT R110, R110, 0xffff0000, RZ, 0xc0, !PT ;  /* 0xffff00006e6e7812 */ /* 0x000fe200078ec0ff */
[-C--:B------:R-:W-:Y:S01]  /*4790*/  FMUL.FTZ R35, R35, R39.reuse ;  /* 0x0000002723237220 */ /* 0x080fe20000410000 */
[----:B------:R-:W-:Y:S01]  /*47a0*/  LOP3.LUT R88, R88, 0xffff0000, RZ, 0xc0, !PT ;  /* 0xffff000058587812 */ /* 0x000fe200078ec0ff */
[----:B------:R-:W-:Y:S02]  /*47b0*/  IMAD.U32 R89, R89, 0x10000, RZ ;  /* 0x0001000059597824 */ /* 0x000fe400078e00ff */
[C---:B------:R-:W-:Y:S01]  /*47c0*/  FFMA.FTZ R43, R30.reuse, R38, -R43 ;  /* 0x000000261e2b7223 */ /* 0x040fe2000001082b */
[----:B------:R-:W-:Y:S01]  /*47d0*/  FFMA.FTZ R40, R30, R40, R31 ;  /* 0x000000281e287223 */ /* 0x000fe2000001001f */
[----:B------:R-:W-:Y:S01]  /*47e0*/  FFMA.FTZ R45, R34, R39, -R45 ;  /* 0x00000027222d7223 */ /* 0x000fe2000001082d */
[----:B------:R-:W-:Y:S01]  /*47f0*/  FMUL.FTZ R30, R28, R109 ;  /* 0x0000006d1c1e7220 */ /* 0x000fe20000410000 */
[----:B------:R-:W-:Y:S01]  /*4800*/  FFMA.FTZ R34, R34, R41, R35 ;  /* 0x0000002922227223 */ /* 0x000fe20000010023 */
[C---:B------:R-:W-:Y:S01]  /*4810*/  FMUL.FTZ R31, R37.reuse, R110 ;  /* 0x0000006e251f7220 */ /* 0x040fe20000410000 */
[-C--:B------:R-:W-:Y:S01]  /*4820*/  FMUL.FTZ R28, R28, R89.reuse ;  /* 0x000000591c1c7220 */ /* 0x080fe20000410000 */
[-C--:B------:R-:W-:Y:S01]  /*4830*/  FMUL.FTZ R37, R37, R88.reuse ;  /* 0x0000005825257220 */ /* 0x080fe20000410000 */
[C---:B------:R-:W-:Y:S01]  /*4840*/  FFMA.FTZ R30, R29.reuse, R89, -R30 ;  /* 0x000000591d1e7223 */ /* 0x040fe2000001081e */
[C---:B------:R-:W-:Y:S01]  /*4850*/  FFMA.FTZ R31, R36.reuse, R88, -R31 ;  /* 0x00000058241f7223 */ /* 0x040fe2000001081f */
[----:B------:R-:W-:Y:S01]  /*4860*/  FFMA.FTZ R29, R29, R109, R28 ;  /* 0x0000006d1d1d7223 */ /* 0x000fe2000001001c */
[----:B------:R-:W-:Y:S01]  /*4870*/  FFMA.FTZ R36, R36, R110, R37 ;  /* 0x0000006e24247223 */ /* 0x000fe20000010025 */
[----:B------:R-:W-:-:S02]  /*4880*/  F2FP.BF16.F32.PACK_AB R40, R40, R43 ;  /* 0x0000002b2828723e */ /* 0x000fc400000010ff */
[----:B------:R-:W-:Y:S02]  /*4890*/  F2FP.BF16.F32.PACK_AB R34, R34, R45 ;  /* 0x0000002d2222723e */ /* 0x000fe400000010ff */
[----:B------:R-:W-:Y:S01]  /*48a0*/  F2FP.BF16.F32.PACK_AB R28, R29, R30 ;  /* 0x0000001e1d1c723e */ /* 0x000fe200000010ff */
[----:B------:R-:W-:Y:S01]  /*48b0*/  IMAD.MOV.U32 R29, RZ, RZ, R40 ;  /* 0x000000ffff1d7224 */ /* 0x000fe200078e0028 */
[----:B------:R-:W-:Y:S01]  /*48c0*/  F2FP.BF16.F32.PACK_AB R31, R36, R31 ;  /* 0x0000001f241f723e */ /* 0x000fe200000010ff */
[----:B------:R-:W-:-:S07]  /*48d0*/  IMAD.MOV.U32 R30, RZ, RZ, R34 ;  /* 0x000000ffff1e7224 */ /* 0x000fce00078e0022 */
.L_x_1416:
[----:B------:R-:W-:Y:S05]  /*48e0*/  BSYNC B1 ;  /* 0x0000000000017941 */ /* 0x000fea0003800000 */
.L_x_1415:
[----:B------:R1:W-:Y:S01]  /*48f0*/  STG.E.128 desc[UR38][R32.64+0xa0], R28 ;  /* 0x0000a01c20007986 */ /* 0x0003e2000c101d26 */
[----:B------:R-:W-:Y:S05]  /*4900*/  BRA `(.L_x_1394) ;  /* 0x0000002000807947 */ /* 0x000fea0003800000 */
.L_x_1388:
        /* <DEDUP_REMOVED lines=46> */
.L_x_1418:
[----:B------:R-:W-:Y:S05]  /*4bf0*/  BSYNC B1 ;  /* 0x0000000000017941 */ /* 0x000fea0003800000 */
.L_x_1417:
[----:B-----5:R-:W-:Y:S01]  /*4c00*/  IMAD.MOV.U32 R14, RZ, RZ, R30 ;  /* 0x000000ffff0e7224 */ /* 0x020fe200078e001e */
[----:B------:R-:W-:Y:S01]  /*4c10*/  UISETP.NE.AND UP0, UPT, UR37, 0x3, UPT ;  /* 0x000000032500788c */ /* 0x000fe2000bf05270 */
[----:B0-----:R-:W-:Y:S02]  /*4c20*/  IMAD.MOV.U32 R52, RZ, RZ, R31 ;  /* 0x000000ffff347224 */ /* 0x001fe400078e001f */
[----:B------:R-:W-:Y:S02]  /*4c30*/  IMAD.MOV.U32 R53, RZ, RZ, R28 ;  /* 0x000000ffff357224 */ /* 0x000fe400078e001c */
        /* <DEDUP_REMOVED lines=14> */
[----:B------:R-:W-:-:S02]  /*4d20*/  IMAD.MOV.U32 R53, RZ, RZ, R36 ;  /* 0x000000ffff357224 */ /* 0x000fc400078e0024 */
[----:B------:R-:W-:Y:S01]  /*4d30*/  IMAD.MOV.U32 R54, RZ, RZ, R37 ;  /* 0x000000ffff367224 */ /* 0x000fe200078e0025 */
[----:B------:R-:W-:Y:S01]  /*4d40*/  PRMT R119, R52, 0x5410, R14 ;  /* 0x0000541034777816 */ /* 0x000fe2000000000e */
[----:B------:R-:W-:Y:S02]  /*4d50*/  IMAD.MOV.U32 R14, RZ, RZ, R42 ;  /* 0x000000ffff0e7224 */ /* 0x000fe400078e002a */
[----:B------:R-:W-:Y:S01]  /*4d60*/  IMAD.MOV.U32 R52, RZ, RZ, R43 ;  /* 0x000000ffff347224 */ /* 0x000fe200078e002b */
[----:B------:R-:W-:Y:S01]  /*4d70*/  PRMT R118, R54, 0x5410, R53 ;  /* 0x0000541036767816 */ /* 0x000fe20000000035 */
[----:B------:R-:W-:Y:S02]  /*4d80*/  IMAD.MOV.U32 R53, RZ, RZ, R40 ;  /* 0x000000ffff357224 */ /* 0x000fe400078e0028 */
        /* <DEDUP_REMOVED lines=8> */
[----:B------:R-:W-:Y:S01]  /*4e10*/  IMAD.MOV.U32 R14, RZ, RZ, R50 ;  /* 0x000000ffff0e7224 */ /* 0x000fe200078e0032 */
[----:B------:R-:W-:Y:S01]  /*4e20*/  PRMT R127, R52, 0x5410, R53 ;  /* 0x00005410347f7816 */ /* 0x000fe20000000035 */
[----:B------:R-:W-:Y:S01]  /*4e30*/  IMAD.MOV.U32 R52, RZ, RZ, R51 ;  /* 0x000000ffff347224 */ /* 0x000fe200078e0033 */
[----:B------:R-:W-:Y:S02]  /*4e40*/  PRMT R126, R54, 0x7610, R126 ;  /* 0x00007610367e7816 */ /* 0x000fe4000000007e */
[----:B------:R-:W-:Y:S01]  /*4e50*/  PRMT R120, R14, 0x7610, R120 ;  /* 0x000076100e787816 */ /* 0x000fe20000000078 */
[----:B------:R-:W-:Y:S01]  /*4e60*/  IMAD.MOV.U32 R14, RZ, RZ, R48 ;  /* 0x000000ffff0e7224 */ /* 0x000fe200078e0030 */
[----:B------:R-:W-:Y:S01]  /*4e70*/  PRMT R121, R52, 0x7610, R121 ;  /* 0x0000761034797816 */ /* 0x000fe20000000079 */
[----:B------:R-:W-:-:S03]  /*4e80*/  IMAD.MOV.U32 R52, RZ, RZ, R49 ;  /* 0x000000ffff347224 */ /* 0x000fc600078e0031 */
[----:B------:R-:W-:Y:S02]  /*4e90*/  PRMT R120, R120, 0x5410, R14 ;  /* 0x0000541078787816 */ /* 0x000fe4000000000e */
[----:B------:R-:W-:Y:S01]  /*4ea0*/  PRMT R121, R121, 0x5410, R52 ;  /* 0x0000541079797816 */ /* 0x000fe20000000034 */
[----:B------:R-:W-:Y:S06]  /*4eb0*/  @!P3 BRA `(.L_x_1419) ;  /* 0x000000000004b947 */ /* 0x000fec0003800000 */
[----:B------:R-:W-:Y:S01]  /*4ec0*/  BPT.TRAP 0x1 ;  /* 0x000000040000795c */ /* 0x000fe20000300000 */
.L_x_1419:
[----:B------:R-:W-:Y:S01]  /*4ed0*/  IMAD R14, R17, 0x8, R2 ;  /* 0x00000008110e7824 */ /* 0x000fe200078e0202 */
[----:B------:R-:W-:Y:S01]  /*4ee0*/  SHF.L.U32 R85, R145, 0x1f, RZ ;  /* 0x0000001f91557819 */ /* 0x000fe200000006ff */
[----:B------:R-:W-:Y:S03]  /*4ef0*/  BSSY B1, `(.L_x_1420) ;  /* 0x0000003000017945 */ /* 0x000fe60003800000 */
[----:B------:R-:W0:Y:S02]  /*4f00*/  SYNCS.PHASECHK.TRANS64.TRYWAIT P5, [R14+URZ+0x2d890], R85 ;  /* 0x02d890550e0075a7 */ /* 0x000e2400080a017f */
[----:B0-----:R-:W-:Y:S05]  /*4f10*/  @!P5 BRA `(.L_x_1421) ;  /* 0x000001fc0020d947 */ /* 0x001fea0003800000 */
.L_x_1756:
[----:B------:R-:W-:Y:S05]  /*4f20*/  BSYNC B1 ;  /* 0x0000000000017941 */ /* 0x000fea0003800000 */
.L_x_1420:
        /* <DEDUP_REMOVED lines=14> */
[----:B------:R-:W2:Y:S01]  /*5010*/  LDL R54, [R1+0x14] ;  /* 0x0000140001367983 */ /* 0x000ea20000100800 */
[----:B------:R-:W-:Y:S01]  /*5020*/  SEL R52, R108, R115, !P0 ;  /* 0x000000736c347207 */ /* 0x000fe20004000000 */
[----:B------:R-:W-:Y:S01]  /*5030*/  BSSY B2, `(.L_x_1424) ;  /* 0x0000073000027945 */ /* 0x000fe20003800000 */
[----:B------:R-:W-:Y:S02]  /*5040*/  SHF.R.U32.HI R55, RZ, 0x3, R157 ;  /* 0x00000003ff377819 */ /* 0x000fe4000001169d */
[----:B------:R-:W-:Y:S02]  /*5050*/  SHF.R.S32.HI R53, RZ, 0x1f, R52 ;  /* 0x0000001fff357819 */ /* 0x000fe40000011434 */
[----:B------:R-:W-:Y:S02]  /*5060*/  ISETP.GE.AND P4, PT, R22, R107, PT ;  /* 0x0000006b1600720c */ /* 0x000fe40003f86270 */
[----:B------:R-:W-:-:S04]  /*5070*/  LEA.HI R53, R53, R52, RZ, 0x4 ;  /* 0x0000003435357211 */ /* 0x000fc800078f20ff */
[----:B------:R-:W-:-:S04]  /*5080*/  SHF.R.S32.HI R53, RZ, 0x4, R53 ;  /* 0x00000004ff357819 */ /* 0x000fc80000011435 */
[----:B------:R-:W-:-:S04]  /*5090*/  LEA.HI.SX32 R116, R76, R53, 0x1d ;  /* 0x000000354c747211 */ /* 0x000fc800078feaff */
[----:B------:R-:W-:-:S04]  /*50a0*/  SHF.R.S32.HI R53, RZ, 0x1f, R116 ;  /* 0x0000001fff357819 */ /* 0x000fc80000011474 */
[----:B------:R-:W-:Y:S01]  /*50b0*/  LEA.HI R52, R53, R116, RZ, 0x2 ;  /* 0x0000007435347211 */ /* 0x000fe200078f10ff */
[----:B------:R-:W-:-:S04]  /*50c0*/  IMAD.SHL.U32 R116, R116, 0x8, RZ ;  /* 0x0000000874747824 */ /* 0x000fc800078e00ff */
[----:B------:R-:W-:Y:S01]  /*50d0*/  IMAD.SHL.U32 R52, R52, 0x400, RZ ;  /* 0x0000040034347824 */ /* 0x000fe200078e00ff */
[----:B------:R-:W-:-:S04]  /*50e0*/  LOP3.LUT R53, R157, 0x18, R116, 0xf8, !PT ;  /* 0x000000189d357812 */ /* 0x000fc800078ef874 */
[----:B------:R-:W-:Y:S01]  /*50f0*/  LOP3.LUT R53, R53, R55, RZ, 0x3c, !PT ;  /* 0x0000003735357212 */ /* 0x000fe200078e3cff */
[----:B------:R-:W-:Y:S01]  /*5100*/  IMAD R55, R17, 0x3000, R105 ;  /* 0x0000300011377824 */ /* 0x000fe200078e0269 */
[----:B------:R-:W-:-:S04]  /*5110*/  LOP3.LUT R52, R52, 0x7ffff000, RZ, 0xc0, !PT ;  /* 0x7ffff00034347812 */ /* 0x000fc800078ec0ff */
[----:B--2---:R-:W-:-:S05]  /*5120*/  IADD3 R52, R53, R52, R54 ;  /* 0x0000003435347210 */ /* 0x004fca0007ffe036 */
[----:B------:R-:W-:Y:S02]  /*5130*/  IMAD R53, R17, 0x3000, R52 ;  /* 0x0000300011357824 */ /* 0x000fe400078e0234 */
[--C-:B------:R-:W-:Y:S02]  /*5140*/  IMAD R52, R55, 0x2, R2.reuse ;  /* 0x0000000237347824 */ /* 0x100fe400078e0202 */
[----:B------:R-:W-:-:S04]  /*5150*/  IMAD R56, R53, 0x2, R2 ;  /* 0x0000000235387824 */ /* 0x000fc800078e0202 */
[----:B------:R-:W1:Y:S04]  /*5160*/  LDS.128 R52, [R52+0x15400] ;  /* 0x0154000034347984 */ /* 0x000e680000000c00 */
[----:B------:R-:W2:Y:S01]  /*5170*/  LDS.128 R56, [R56+0x15400] ;  /* 0x0154000038387984 */ /* 0x000ea20000000c00 */
[----:B------:R-:W-:Y:S05]  /*5180*/  @P4 BRA `(.L_x_1425) ;  /* 0x0000000400744947 */ /* 0x000fea0003800000 */
[--C-:B------:R-:W-:Y:S01]  /*5190*/  SHF.R.U64 R36, R36, 0x10, R37.reuse ;  /* 0x0000001024247819 */ /* 0x100fe20000001225 */
[----:B--2---:R-:W-:Y:S01]  /*51a0*/  IMAD.U32 R122, R57, 0x10000, RZ ;  /* 0x00010000397a7824 */ /* 0x004fe200078e00ff */
[----:B------:R-:W-:Y:S02]  /*51b0*/  SHF.R.U32.HI R37, RZ, 0x10, R37 ;  /* 0x00000010ff257819 */ /* 0x000fe40000011625 */
[C---:B------:R-:W-:Y:S02]  /*51c0*/  PRMT R36, R118.reuse, 0x5432, R36 ;  /* 0x0000543276247816 */ /* 0x040fe40000000024 */
[----:B------:R-:W-:Y:S02]  /*51d0*/  PRMT R37, R118, 0x5410, R37 ;  /* 0x0000541076257816 */ /* 0x000fe40000000025 */
[----:B------:R-:W-:Y:S02]  /*51e0*/  SHF.R.U64 R38, R38, 0x10, R39 ;  /* 0x0000001026267819 */ /* 0x000fe40000001227 */
[----:B------:R-:W-:-:S02]  /*51f0*/  SHF.R.U32.HI R118, RZ, 0x10, R49 ;  /* 0x00000010ff767819 */ /* 0x000fc40000011631 */
[----:B------:R-:W-:Y:S02]  /*5200*/  SHF.R.U64 R48, R48, 0x10, R49 ;  /* 0x0000001030307819 */ /* 0x000fe40000001231 */
[--C-:B------:R-:W-:Y:S02]  /*5210*/  SHF.R.U64 R49, R50, 0x10, R51.reuse ;  /* 0x0000001032317819 */ /* 0x100fe40000001233 */
[----:B------:R-:W-:Y:S02]  /*5220*/  PRMT R50, R119, 0x5432, R38 ;  /* 0x0000543277327816 */ /* 0x000fe40000000026 */
[----:B------:R-:W-:Y:S02]  /*5230*/  SHF.R.U32.HI R51, RZ, 0x10, R51 ;  /* 0x00000010ff337819 */ /* 0x000fe40000011633 */
[----:B------:R-:W-:Y:S01]  /*5240*/  PRMT R38, R121, 0x5432, R118 ;  /* 0x0000543279267816 */ /* 0x000fe20000000076 */
[----:B------:R-:W-:Y:S01]  /*5250*/  IMAD.U32 R118, R37, 0x10000, RZ ;  /* 0x0001000025767824 */ /* 0x000fe200078e00ff */
[----:B------:R-:W-:-:S02]  /*5260*/  SHF.R.U32.HI R39, RZ, 0x10, R39 ;  /* 0x00000010ff277819 */ /* 0x000fc40000011627 */
[----:B------:R-:W-:Y:S01]  /*5270*/  PRMT R51, R121, 0x5410, R51 ;  /* 0x0000541079337816 */ /* 0x000fe20000000033 */
[----:B------:R-:W-:Y:S01]  /*5280*/  IMAD.U32 R121, R38, 0x10000, RZ ;  /* 0x0001000026797824 */ /* 0x000fe200078e00ff */
[----:B------:R-:W-:Y:S02]  /*5290*/  PRMT R39, R119, 0x5410, R39 ;  /* 0x0000541077277816 */ /* 0x000fe40000000027 */
[----:B------:R-:W-:Y:S01]  /*52a0*/  PRMT R48, R120, 0x5432, R48 ;  /* 0x0000543278307816 */ /* 0x000fe20000000030 */
[-C--:B------:R-:W-:Y:S01]  /*52b0*/  FMUL.FTZ R119, R122, R121.reuse ;  /* 0x000000797a777220 */ /* 0x080fe20000410000 */
[----:B------:R-:W-:Y:S01]  /*52c0*/  PRMT R49, R120, 0x5410, R49 ;  /* 0x0000541078317816 */ /* 0x000fe20000000031 */
[----:B-1----:R-:W-:Y:S01]  /*52d0*/  IMAD.U32 R120, R53, 0x10000, RZ ;  /* 0x0001000035787824 */ /* 0x002fe200078e00ff */
[----:B------:R-:W-:Y:S02]  /*52e0*/  LOP3.LUT R38, R38, 0xffff0000, RZ, 0xc0, !PT ;  /* 0xffff000026267812 */ /* 0x000fe400078ec0ff */
[----:B------:R-:W-:Y:S01]  /*52f0*/  LOP3.LUT R57, R57, 0xffff0000, RZ, 0xc0, !PT ;  /* 0xffff000039397812 */ /* 0x000fe200078ec0ff */
[-C--:B------:R-:W-:Y:S01]  /*5300*/  FFMA.FTZ R119, R120, R118.reuse, -R119 ;  /* 0x0000007678777223 */ /* 0x080fe20000010877 */
[----:B------:R-:W-:Y:S01]  /*5310*/  FMUL.FTZ R118, R122, R118 ;  /* 0x000000767a767220 */ /* 0x000fe20000410000 */
[----:B------:R-:W-:Y:S01]  /*5320*/  LOP3.LUT R53, R53, 0xffff0000, RZ, 0xc0, !PT ;  /* 0xffff000035357812 */ /* 0x000fe200078ec0ff */
[C---:B------:R-:W-:Y:S01]  /*5330*/  IMAD.U32 R122, R59.reuse, 0x10000, RZ ;  /* 0x000100003b7a7824 */ /* 0x040fe200078e00ff */
[----:B------:R-:W-:Y:S01]  /*5340*/  LOP3.LUT R59, R59, 0xffff0000, RZ, 0xc0, !PT ;  /* 0xffff00003b3b7812 */ /* 0x000fe200078ec0ff */
[----:B------:R-:W-:Y:S01]  /*5350*/  FFMA.FTZ R118, R120, R121, R118 ;  /* 0x0000007978767223 */ /* 0x000fe20000010076 */
[----:B------:R-:W-:Y:S01]  /*5360*/  LOP3.LUT R120, R37, 0xffff0000, RZ, 0xc0, !PT ;  /* 0xffff000025787812 */ /* 0x000fe200078ec0ff */
[----:B------:R-:W-:Y:S01]  /*5370*/  FMUL.FTZ R37, R57, R38 ;  /* 0x0000002639257220 */ /* 0x000fe20000410000 */
[C---:B------:R-:W-:Y:S01]  /*5380*/  IMAD.U32 R121, R51.reuse, 0x10000, RZ ;  /* 0x0001000033797824 */ /* 0x040fe200078e00ff */
[----:B------:R-:W-:-:S02]  /*5390*/  LOP3.LUT R51, R51, 0xffff0000, RZ, 0xc0, !PT ;  /* 0xffff000033337812 */ /* 0x000fc400078ec0ff */
[-C--:B------:R-:W-:Y:S01]  /*53a0*/  FMUL.FTZ R57, R57, R120.reuse ;  /* 0x0000007839397220 */ /* 0x080fe20000410000 */
[----:B------:R-:W-:Y:S01]  /*53b0*/  FFMA.FTZ R37, R53, R120, -R37 ;  /* 0x0000007835257223 */ /* 0x000fe20000010825 */
[----:B------:R-:W-:Y:S02]  /*53c0*/  IMAD.U32 R120, R55, 0x10000, RZ ;  /* 0x0001000037787824 */ /* 0x000fe400078e00ff */
[----:B------:R-:W-:Y:S01]  /*53d0*/  FFMA.FTZ R38, R53, R38, R57 ;  /* 0x0000002635267223 */ /* 0x000fe20000010039 */
[----:B------:R-:W-:Y:S02]  /*53e0*/  IMAD.U32 R57, R39, 0x10000, RZ ;  /* 0x0001000027397824 */ /* 0x000fe400078e00ff */
[----:B------:R-:W-:Y:S01]  /*53f0*/  FMUL.FTZ R53, R122, R121 ;  /* 0x000000797a357220 */ /* 0x000fe20000410000 */
[----:B------:R-:W-:Y:S02]  /*5400*/  F2FP.BF16.F32.PACK_AB R37, R37, R119 ;  /* 0x000000772525723e */ /* 0x000fe400000010ff */
[----:B------:R-:W-:Y:S01]  /*5410*/  F2FP.BF16.F32.PACK_AB R38, R38, R118 ;  /* 0x000000762626723e */ /* 0x000fe200000010ff */
[-C--:B------:R-:W-:Y:S01]  /*5420*/  FFMA.FTZ R53, R120, R57.reuse, -R53 ;  /* 0x0000003978357223 */ /* 0x080fe20000010835 */
[----:B------:R-:W-:-:S04]  /*5430*/  FMUL.FTZ R57, R122, R57 ;  /* 0x000000397a397220 */ /* 0x000fc80000410000 */
[----:B------:R-:W-:Y:S01]  /*5440*/  FFMA.FTZ R57, R120, R121, R57 ;  /* 0x0000007978397223 */ /* 0x000fe20000010039 */
[----:B------:R-:W-:Y:S02]  /*5450*/  LOP3.LUT R120, R39, 0xffff0000, RZ, 0xc0, !PT ;  /* 0xffff000027787812 */ /* 0x000fe400078ec0ff */
        /* <DEDUP_REMOVED lines=9> */
[----:B------:R-:W-:Y:S01]  /*54f0*/  IMAD.U32 R53, R56, 0x10000, RZ ;  /* 0x0001000038357824 */ /* 0x000fe200078e00ff */
[----:B------:R-:W-:Y:S01]  /*5500*/  F2FP.BF16.F32.PACK_AB R59, R59, R57 ;  /* 0x000000393b3b723e */ /* 0x000fe200000010ff */
[C---:B------:R-:W-:Y:S01]  /*5510*/  IMAD.U32 R57, R36.reuse, 0x10000, RZ ;  /* 0x0001000024397824 */ /* 0x040fe200078e00ff */
[----:B------:R-:W-:Y:S01]  /*5520*/  LOP3.LUT R36, R36, 0xffff0000, RZ, 0xc0, !PT ;  /* 0xffff000024247812 */ /* 0x000fe200078ec0ff */
[----:B------:R-:W-:-:S02]  /*5530*/  FMUL.FTZ R118, R53, R51 ;  /* 0x0000003335767220 */ /* 0x000fc40000410000 */
[-C--:B------:R-:W-:Y:S02]  /*5540*/  FMUL.FTZ R53, R53, R57.reuse ;  /* 0x0000003935357220 */ /* 0x080fe40000410000 */
[C---:B------:R-:W-:Y:S01]  /*5550*/  FFMA.FTZ R118, R39.reuse, R57, -R118 ;  /* 0x0000003927767223 */ /* 0x040fe20000010876 */
[----:B------:R-:W-:Y:S02]  /*5560*/  IMAD.U32 R57, R58, 0x10000, RZ ;  /* 0x000100003a397824 */ /* 0x000fe400078e00ff */
[----:B------:R-:W-:Y:S01]  /*5570*/  FFMA.FTZ R53, R39, R51, R53 ;  /* 0x0000003327357223 */ /* 0x000fe20000010035 */
[----:B------:R-:W-:Y:S02]  /*5580*/  LOP3.LUT R39, R56, 0xffff0000, RZ, 0xc0, !PT ;  /* 0xffff000038277812 */ /* 0x000fe400078ec0ff */
        /* <DEDUP_REMOVED lines=9> */
[C---:B------:R-:W-:Y:S01]  /*5620*/  FMUL.FTZ R56, R57.reuse, R51 ;  /* 0x0000003339387220 */ /* 0x040fe20000410000 */
[----:B------:R-:W-:Y:S02]  /*5630*/  IMAD.U32 R48, R54, 0x10000, RZ ;  /* 0x0001000036307824 */ /* 0x000fe400078e00ff */
[----:B------:R-:W-:Y:S01]  /*5640*/  FMUL.FTZ R57, R57, R52 ;  /* 0x0000003439397220 */ /* 0x000fe20000410000 */
[----:B------:R-:W-:Y:S01]  /*5650*/  F2FP.BF16.F32.PACK_AB R36, R36, R118 ;  /* 0x000000762424723e */ /* 0x000fe200000010ff */
[----:B------:R-:W-:-:S02]  /*5660*/  FFMA.FTZ R56, R48, R52, -R56 ;  /* 0x0000003430387223 */ /* 0x000fc40000010838 */
[----:B------:R-:W-:Y:S01]  /*5670*/  FFMA.FTZ R57, R48, R51, R57 ;  /* 0x0000003330397223 */ /* 0x000fe20000010039 */
[----:B------:R-:W-:Y:S02]  /*5680*/  LOP3.LUT R48, R58, 0xffff0000, RZ, 0xc0, !PT ;  /* 0xffff00003a307812 */ /* 0x000fe400078ec0ff */
[----:B------:R-:W-:Y:S02]  /*5690*/  LOP3.LUT R51, R54, 0xffff0000, RZ, 0xc0, !PT ;  /* 0xffff000036337812 */ /* 0x000fe400078ec0ff */
[----:B------:R-:W-:Y:S01]  /*56a0*/  F2FP.BF16.F32.PACK_AB R39, R39, R53 ;  /* 0x000000352727723e */ /* 0x000fe200000010ff */
[CC--:B------:R-:W-:Y:S01]  /*56b0*/  FMUL.FTZ R52, R48.reuse, R49.reuse ;  /* 0x0000003130347220 */ /* 0x0c0fe20000410000 */
[-C--:B------:R-:W-:Y:S01]  /*56c0*/  FMUL.FTZ R48, R48, R50.reuse ;  /* 0x0000003230307220 */ /* 0x080fe20000410000 */
[----:B------:R-:W-:Y:S02]  /*56d0*/  IMAD.MOV.U32 R53, RZ, RZ, R37 ;  /* 0x000000ffff357224 */ /* 0x000fe400078e0025 */
        /* <DEDUP_REMOVED lines=8> */
.L_x_1425:
[----:B------:R-:W-:Y:S05]  /*5760*/  BSYNC B2 ;  /* 0x0000000000027941 */ /* 0x000fea0003800000 */
.L_x_1424:
        /* <DEDUP_REMOVED lines=9> */
[----:B-1----:R1:W-:Y:S01]  /*5800*/  STG.E.128 desc[UR38][R36.64], R52 ;  /* 0x0000003424007986 */ /* 0x0023e2000c101d26 */
[----:B------:R-:W-:-:S05]  /*5810*/  @!P4 LEA.HI.X R39, R39, R87, R48, 0x1, P5 ;  /* 0x000000572727c211 */ /* 0x000fca00028f0c30 */
[----:B--2---:R1:W-:Y:S04]  /*5820*/  @!P4 STG.E.128 desc[UR38][R38.64], R56 ;  /* 0x000000382600c986 */ /* 0x0043e8000c101d26 */
.L_x_1423:
[----:B------:R-:W-:Y:S05]  /*5830*/  BSYNC B1 ;  /* 0x0000000000017941 */ /* 0x000fea0003800000 */
.L_x_1422:
[----:B------:R-:W-:Y:S01]  /*5840*/  ISETP.NE.AND P4, PT, R9, RZ, PT ;  /* 0x000000ff0900720c */ /* 0x000fe20003f85270 */
[----:B------:R-:W-:-:S12]  /*5850*/  BSSY B1, `(.L_x_1426) ;  /* 0x0000082000017945 */ /* 0x000fd80003800000 */
[----:B------:R-:W-:Y:S05]  /*5860*/  @!P4 BRA `(.L_x_1427) ;  /* 0x000000080000c947 */ /* 0x000fea0003800000 */
[----:B-1----:R-:W2:Y:S01]  /*5870*/  LDL R38, [R1+0x14] ;  /* 0x0000140001267983 */ /* 0x002ea20000100800 */
[----:B------:R-:W-:Y:S01]  /*5880*/  SEL R36, R108, R115, !P1 ;  /* 0x000000736c247207 */ /* 0x000fe20004800000 */
[----:B------:R-:W-:Y:S01]  /*5890*/  BSSY B2, `(.L_x_1428) ;  /* 0x0000073000027945 */ /* 0x000fe20003800000 */
[----:B------:R-:W-:Y:S02]  /*58a0*/  SHF.R.U32.HI R39, RZ, 0x3, R157 ;  /* 0x00000003ff277819 */ /* 0x000fe4000001169d */
[----:B------:R-:W-:Y:S02]  /*58b0*/  SHF.R.S32.HI R37, RZ, 0x1f, R36 ;  /* 0x0000001fff257819 */ /* 0x000fe40000011424 */
[----:B------:R-:W-:Y:S02]  /*58c0*/  IADD3 R52, P4, P5, R20, R88, R79 ;  /* 0x0000005814347210 */ /* 0x000fe40007d9e04f */
[----:B------:R-:W-:Y:S02]  /*58d0*/  LEA.HI R37, R37, R36, RZ, 0x4 ;  /* 0x0000002425257211 */ /* 0x000fe400078f20ff */
[----:B------:R-:W-:-:S02]  /*58e0*/  IADD3.X R53, R3, R110, R101, P4, P5 ;  /* 0x0000006e03357210 */ /* 0x000fc400027ea465 */
[----:B------:R-:W-:Y:S02]  /*58f0*/  SHF.R.S32.HI R36, RZ, 0x4, R37 ;  /* 0x00000004ff247819 */ /* 0x000fe40000011425 */
[----:B------:R-:W-:Y:S02]  /*5900*/  ISETP.GE.AND P4, PT, R0, R107, PT ;  /* 0x0000006b0000720c */ /* 0x000fe40003f86270 */
[----:B------:R-:W-:-:S04]  /*5910*/  LEA.HI.SX32 R36, R75, R36, 0x1d ;  /* 0x000000244b247211 */ /* 0x000fc800078feaff */
[----:B------:R-:W-:Y:S01]  /*5920*/  SHF.R.S32.HI R37, RZ, 0x1f, R36 ;  /* 0x0000001fff257819 */ /* 0x000fe20000011424 */
[----:B------:R-:W-:-:S03]  /*5930*/  IMAD.SHL.U32 R54, R36, 0x8, RZ ;  /* 0x0000000824367824 */ /* 0x000fc600078e00ff */
[----:B------:R-:W-:Y:S02]  /*5940*/  LEA.HI R37, R37, R36, RZ, 0x2 ;  /* 0x0000002425257211 */ /* 0x000fe400078f10ff */
[----:B------:R-:W-:-:S03]  /*5950*/  LOP3.LUT R36, R157, 0x18, R54, 0xf8, !PT ;  /* 0x000000189d247812 */ /* 0x000fc600078ef836 */
[----:B------:R-:W-:Y:S01]  /*5960*/  IMAD.SHL.U32 R37, R37, 0x400, RZ ;  /* 0x0000040025257824 */ /* 0x000fe200078e00ff */
[----:B------:R-:W-:-:S04]  /*5970*/  LOP3.LUT R36, R36, R39, RZ, 0x3c, !PT ;  /* 0x0000002724247212 */ /* 0x000fc800078e3cff */
[----:B------:R-:W-:-:S04]  /*5980*/  LOP3.LUT R37, R37, 0x7ffff000, RZ, 0xc0, !PT ;  /* 0x7ffff00025257812 */ /* 0x000fc800078ec0ff */
[----:B--2---:R-:W-:Y:S01]  /*5990*/  IADD3 R36, R36, R37, R38 ;  /* 0x0000002524247210 */ /* 0x004fe20007ffe026 */
[----:B------:R-:W-:-:S04]  /*59a0*/  IMAD R37, R17, 0x3000, R104 ;  /* 0x0000300011257824 */ /* 0x000fc800078e0268 */
[----:B------:R-:W-:Y:S02]  /*59b0*/  IMAD R39, R17, 0x3000, R36 ;  /* 0x0000300011277824 */ /* 0x000fe400078e0224 */
[--C-:B------:R-:W-:Y:S02]  /*59c0*/  IMAD R37, R37, 0x2, R2.reuse ;  /* 0x0000000225257824 */ /* 0x100fe400078e0202 */
[----:B------:R-:W-:-:S04]  /*59d0*/  IMAD R48, R39, 0x2, R2 ;  /* 0x0000000227307824 */ /* 0x000fc800078e0202 */
[----:B------:R-:W1:Y:S04]  /*59e0*/  LDS.128 R36, [R37+0x15400] ;  /* 0x0154000025247984 */ /* 0x000e680000000c00 */
[----:B------:R-:W2:Y:S01]  /*59f0*/  LDS.128 R48, [R48+0x15400] ;  /* 0x0154000030307984 */ /* 0x000ea20000000c00 */
[----:B------:R-:W-:Y:S05]  /*5a00*/  @P4 BRA `(.L_x_1429) ;  /* 0x00000004006c4947 */ /* 0x000fea0003800000 */
[----:B------:R-:W-:Y:S01]  /*5a10*/  SHF.R.U32.HI R57, RZ, 0x10, R45 ;  /* 0x00000010ff397819 */ /* 0x000fe2000001162d */
[----:B-1----:R-:W-:Y:S01]  /*5a20*/  IMAD.U32 R55, R37, 0x10000, RZ ;  /* 0x0001000025377824 */ /* 0x002fe200078e00ff */
[----:B------:R-:W-:Y:S01]  /*5a30*/  SHF.R.U32.HI R58, RZ, 0x10, R33 ;  /* 0x00000010ff3a7819 */ /* 0x000fe20000011621 */
[----:B--2---:R-:W-:Y:S01]  /*5a40*/  IMAD.U32 R116, R49, 0x10000, RZ ;  /* 0x0001000031747824 */ /* 0x004fe200078e00ff */
[----:B------:R-:W-:Y:S02]  /*5a50*/  PRMT R57, R128, 0x5410, R57 ;  /* 0x0000541080397816 */ /* 0x000fe40000000039 */
[----:B------:R-:W-:Y:S02]  /*5a60*/  PRMT R58, R130, 0x5432, R58 ;  /* 0x00005432823a7816 */ /* 0x000fe4000000003a */
[----:B------:R-:W-:Y:S01]  /*5a70*/  SHF.R.U64 R32, R32, 0x10, R33 ;  /* 0x0000001020207819 */ /* 0x000fe20000001221 */
[C---:B------:R-:W-:Y:S01]  /*5a80*/  IMAD.U32 R59, R57.reuse, 0x10000, RZ ;  /* 0x00010000393b7824 */ /* 0x040fe200078e00ff */
[----:B------:R-:W-:Y:S01]  /*5a90*/  SHF.R.U64 R33, R44, 0x10, R45 ;  /* 0x000000102c217819 */ /* 0x000fe2000000122d */
[----:B------:R-:W-:Y:S01]  /*5aa0*/  IMAD.U32 R56, R58, 0x10000, RZ ;  /* 0x000100003a387824 */ /* 0x000fe200078e00ff */
[----:B------:R-:W-:Y:S01]  /*5ab0*/  LOP3.LUT R57, R57, 0xffff0000, RZ, 0xc0, !PT ;  /* 0xffff000039397812 */ /* 0x000fe200078ec0ff */
[C---:B------:R-:W-:Y:S01]  /*5ac0*/  FMUL.FTZ R118, R116.reuse, R59 ;  /* 0x0000003b74767220 */ /* 0x040fe20000410000 */
[----:B------:R-:W-:Y:S01]  /*5ad0*/  LOP3.LUT R45, R49, 0xffff0000, RZ, 0xc0, !PT ;  /* 0xffff0000312d7812 */ /* 0x000fe200078ec0ff */
[-C--:B------:R-:W-:Y:S01]  /*5ae0*/  FMUL.FTZ R116, R116, R56.reuse ;  /* 0x0000003874747220 */ /* 0x080fe20000410000 */
[----:B------:R-:W-:Y:S01]  /*5af0*/  LOP3.LUT R44, R58, 0xffff0000, RZ, 0xc0, !PT ;  /* 0xffff00003a2c7812 */ /* 0x000fe200078ec0ff */
[----:B------:R-:W-:Y:S01]  /*5b00*/  FFMA.FTZ R56, R55, R56, -R118 ;  /* 0x0000003837387223 */ /* 0x000fe20000010876 */
[----:B------:R-:W-:Y:S01]  /*5b10*/  LOP3.LUT R37, R37, 0xffff0000, RZ, 0xc0, !PT ;  /* 0xffff000025257812 */ /* 0x000fe200078ec0ff */
[C---:B------:R-:W-:Y:S01]  /*5b20*/  FMUL.FTZ R49, R45.reuse, R57 ;  /* 0x000000392d317220 */ /* 0x040fe20000410000 */
[----:B------:R-:W-:Y:S01]  /*5b30*/  SHF.R.U32.HI R58, RZ, 0x10, R35 ;  /* 0x00000010ff3a7819 */ /* 0x000fe20000011623 */
[-C--:B------:R-:W-:Y:S01]  /*5b40*/  FMUL.FTZ R45, R45, R44.reuse ;  /* 0x0000002c2d2d7220 */ /* 0x080fe20000410000 */
[----:B------:R-:W-:Y:S01]  /*5b50*/  FFMA.FTZ R55, R55, R59, R116 ;  /* 0x0000003b37377223 */ /* 0x000fe20000010074 */
[C---:B------:R-:W-:Y:S01]  /*5b60*/  FFMA.FTZ R44, R37.reuse, R44, -R49 ;  /* 0x0000002c252c7223 */ /* 0x040fe20000010831 */
[----:B------:R-:W-:Y:S01]  /*5b70*/  PRMT R58, R128, 0x5432, R58 ;  /* 0x00005432803a7816 */ /* 0x000fe2000000003a */
[----:B------:R-:W-:Y:S01]  /*5b80*/  FFMA.FTZ R37, R37, R57, R45 ;  /* 0x0000003925257223 */ /* 0x000fe2000001002d */
[----:B------:R-:W-:Y:S01]  /*5b90*/  PRMT R57, R129, 0x5432, R32 ;  /* 0x0000543281397816 */ /* 0x000fe20000000020 */
[C---:B------:R-:W-:Y:S01]  /*5ba0*/  IMAD.U32 R116, R51.reuse, 0x10000, RZ ;  /* 0x0001000033747824 */ /* 0x040fe200078e00ff */
[----:B------:R-:W-:Y:S01]  /*5bb0*/  SHF.R.U32.HI R32, RZ, 0x10, R47 ;  /* 0x00000010ff207819 */ /* 0x000fe2000001162f */
[----:B------:R-:W-:Y:S01]  /*5bc0*/  IMAD.U32 R49, R58, 0x10000, RZ ;  /* 0x000100003a317824 */ /* 0x000fe200078e00ff */
[----:B------:R-:W-:Y:S01]  /*5bd0*/  LOP3.LUT R51, R51, 0xffff0000, RZ, 0xc0, !PT ;  /* 0xffff000033337812 */ /* 0x000fe200078ec0ff */
[----:B------:R-:W-:Y:S01]  /*5be0*/  IMAD.U32 R45, R39, 0x10000, RZ ;  /* 0x00010000272d7824 */ /* 0x000fe200078e00ff */
[----:B------:R-:W-:-:S02]  /*5bf0*/  PRMT R32, R127, 0x5432, R32 ;  /* 0x000054327f207816 */ /* 0x000fc40000000020 */
[----:B------:R-:W-:Y:S02]  /*5c00*/  PRMT R33, R127, 0x5410, R33 ;  /* 0x000054107f217816 */ /* 0x000fe40000000021 */
[----:B------:R-:W-:Y:S01]  /*5c10*/  SHF.R.U64 R46, R46, 0x10, R47 ;  /* 0x000000102e2e7819 */ /* 0x000fe2000000122f */
[----:B------:R-:W-:Y:S01]  /*5c20*/  IMAD.U32 R59, R32, 0x10000, RZ ;  /* 0x00010000203b7824 */ /* 0x000fe200078e00ff */
[----:B------:R-:W-:Y:S02]  /*5c30*/  SHF.R.U64 R34, R34, 0x10, R35 ;  /* 0x0000001022227819 */ /* 0x000fe40000001223 */
[----:B------:R-:W-:Y:S01]  /*5c40*/  PRMT R46, R126, 0x5410, R46 ;  /* 0x000054107e2e7816 */ /* 0x000fe2000000002e */
[C---:B------:R-:W-:Y:S01]  /*5c50*/  FMUL.FTZ R118, R116.reuse, R59 ;  /* 0x0000003b74767220 */ /* 0x040fe20000410000 */
[-C--:B------:R-:W-:Y:S01]  /*5c60*/  FMUL.FTZ R116, R116, R49.reuse ;  /* 0x0000003174747220 */ /* 0x080fe20000410000 */
[----:B------:R-:W-:Y:S02]  /*5c70*/  PRMT R34, R126, 0x5432, R34 ;  /* 0x000054327e227816 */ /* 0x000fe40000000022 */
[C---:B------:R-:W-:Y:S01]  /*5c80*/  FFMA.FTZ R49, R45.reuse, R49, -R118 ;  /* 0x000000312d317223 */ /* 0x040fe20000010876 */
[----:B------:R-:W-:Y:S01]  /*5c90*/  FFMA.FTZ R45, R45, R59, R116 ;  /* 0x0000003b2d2d7223 */ /* 0x000fe20000010074 */
[----:B------:R-:W-:Y:S01]  /*5ca0*/  LOP3.LUT R59, R58, 0xffff0000, RZ, 0xc0, !PT ;  /* 0xffff00003a3b7812 */ /* 0x000fe200078ec0ff */
[----:B------:R-:W-:Y:S01]  /*5cb0*/  IMAD.U32 R116, R57, 0x10000, RZ ;  /* 0x0001000039747824 */ /* 0x000fe200078e00ff */
[----:B------:R-:W-:Y:S01]  /*5cc0*/  LOP3.LUT R58, R32, 0xffff0000, RZ, 0xc0, !PT ;  /* 0xffff0000203a7812 */ /* 0x000fe200078ec0ff */
[----:B------:R-:W-:Y:S01]  /*5cd0*/  IMAD.U32 R47, R34, 0x10000, RZ ;  /* 0x00010000222f7824 */ /* 0x000fe200078e00ff */
[----:B------:R-:W-:-:S02]  /*5ce0*/  LOP3.LUT R32, R39, 0xffff0000, RZ, 0xc0, !PT ;  /* 0xffff000027207812 */ /* 0x000fc400078ec0ff */
[----:B------:R-:W-:Y:S01]  /*5cf0*/  LOP3.LUT R57, R57, 0xffff0000, RZ, 0xc0, !PT ;  /* 0xffff000039397812 */ /* 0x000fe200078ec0ff */
[C---:B------:R-:W-:Y:S01]  /*5d00*/  FMUL.FTZ R39, R51.reuse, R58 ;  /* 0x0000003a33277220 */ /* 0x040fe20000410000 */
[-C--:B------:R-:W-:Y:S01]  /*5d10*/  FMUL.FTZ R51, R51, R59.reuse ;  /* 0x0000003b33337220 */ /* 0x080fe20000410000 */
[----:B------:R-:W-:Y:S02]  /*5d20*/  F2FP.BF16.F32.PACK_AB R44, R44, R56 ;  /* 0x000000382c2c723e */ /* 0x000fe400000010ff */
[C---:B------:R-:W-:Y:S01]  /*5d30*/  FFMA.FTZ R39, R32.reuse, R59, -R39 ;  /* 0x0000003b20277223 */ /* 0x040fe20000010827 */
[----:B------:R-:W-:Y:S01]  /*5d40*/  FFMA.FTZ R32, R32, R58, R51 ;  /* 0x0000003a20207223 */ /* 0x000fe20000010033 */
[C---:B------:R-:W-:Y:S01]  /*5d50*/  IMAD.U32 R59, R48.reuse, 0x10000, RZ ;  /* 0x00010000303b7824 */ /* 0x040fe200078e00ff */
[----:B------:R-:W-:Y:S01]  /*5d60*/  LOP3.LUT R48, R48, 0xffff0000, RZ, 0xc0, !PT ;  /* 0xffff000030307812 */ /* 0x000fe200078ec0ff */
[C---:B------:R-:W-:Y:S01]  /*5d70*/  IMAD.U32 R58, R33.reuse, 0x10000, RZ ;  /* 0x00010000213a7824 */ /* 0x040fe200078e00ff */
[----:B------:R-:W-:Y:S01]  /*5d80*/  LOP3.LUT R33, R33, 0xffff0000, RZ, 0xc0, !PT ;  /* 0xffff000021217812 */ /* 0x000fe200078ec0ff */
[C---:B------:R-:W-:Y:S01]  /*5d90*/  IMAD.U32 R51, R36.reuse, 0x10000, RZ ;  /* 0x0001000024337824 */ /* 0x040fe200078e00ff */
[----:B------:R-:W-:Y:S01]  /*5da0*/  LOP3.LUT R36, R36, 0xffff0000, RZ, 0xc0, !PT ;  /* 0xffff000024247812 */ /* 0x000fe200078ec0ff */
        /* <DEDUP_REMOVED lines=8> */
[C---:B------:R-:W-:Y:S01]  /*5e30*/  IMAD.U32 R57, R50.reuse, 0x10000, RZ ;  /* 0x0001000032397824 */ /* 0x040fe200078e00ff */
[----:B------:R-:W-:Y:S01]  /*5e40*/  LOP3.LUT R50, R50, 0xffff0000, RZ, 0xc0, !PT ;  /* 0xffff000032327812 */ /* 0x000fe200078ec0ff */
[----:B------:R-:W-:Y:S01]  /*5e50*/  IMAD.U32 R36, R46, 0x10000, RZ ;  /* 0x000100002e247824 */ /* 0x000fe200078e00ff */
[----:B------:R-:W-:Y:S01]  /*5e60*/  F2FP.BF16.F32.PACK_AB R32, R32, R45 ;  /* 0x0000002d2020723e */ /* 0x000fe200000010ff */
[----:B------:R-:W-:Y:S01]  /*5e70*/  IMAD.U32 R33, R38, 0x10000, RZ ;  /* 0x0001000026217824 */ /* 0x000fe200078e00ff */
[----:B------:R-:W-:Y:S01]  /*5e80*/  F2FP.BF16.F32.PACK_AB R35, R35, R118 ;  /* 0x000000762323723e */ /* 0x000fe200000010ff */
[C---:B------:R-:W-:Y:S01]  /*5e90*/  FMUL.FTZ R51, R57.reuse, R36 ;  /* 0x0000002439337220 */ /* 0x040fe20000410000 */
[----:B------:R-:W-:Y:S01]  /*5ea0*/  FMUL.FTZ R57, R57, R47 ;  /* 0x0000002f39397220 */ /* 0x000fe20000410000 */
[----:B------:R-:W-:-:S02]  /*5eb0*/  F2FP.BF16.F32.PACK_AB R39, R39, R49 ;  /* 0x000000312727723e */ /* 0x000fc400000010ff */
[C---:B------:R-:W-:Y:S01]  /*5ec0*/  FFMA.FTZ R51, R33.reuse, R47, -R51 ;  /* 0x0000002f21337223 */ /* 0x040fe20000010833 */
[----:B------:R-:W-:Y:S01]  /*5ed0*/  FFMA.FTZ R57, R33, R36, R57 ;  /* 0x0000002421397223 */ /* 0x000fe20000010039 */
[----:B------:R-:W-:Y:S02]  /*5ee0*/  LOP3.LUT R33, R46, 0xffff0000, RZ, 0xc0, !PT ;  /* 0xffff00002e217812 */ /* 0x000fe400078ec0ff */
[----:B------:R-:W-:Y:S02]  /*5ef0*/  LOP3.LUT R47, R34, 0xffff0000, RZ, 0xc0, !PT ;  /* 0xffff0000222f7812 */ /* 0x000fe400078ec0ff */
[----:B------:R-:W-:Y:S01]  /*5f00*/  LOP3.LUT R36, R38, 0xffff0000, RZ, 0xc0, !PT ;  /* 0xffff000026247812 */ /* 0x000fe200078ec0ff */
[C---:B------:R-:W-:Y:S01]  /*5f10*/  FMUL.FTZ R119, R50.reuse, R33 ;  /* 0x0000002132777220 */ /* 0x040fe20000410000 */
[----:B------:R-:W-:Y:S01]  /*5f20*/  F2FP.BF16.F32.PACK_AB R49, R37, R55 ;  /* 0x000000372531723e */ /* 0x000fe200000010ff */
[----:B------:R-:W-:Y:S01]  /*5f30*/  FMUL.FTZ R50, R50, R47 ;  /* 0x0000002f32327220 */ /* 0x000fe20000410000 */
[----:B------:R-:W-:Y:S01]  /*5f40*/  F2FP.BF16.F32.PACK_AB R48, R48, R59 ;  /* 0x0000003b3030723e */ /* 0x000fe200000010ff */
[----:B------:R-:W-:Y:S01]  /*5f50*/  FFMA.FTZ R34, R36, R47, -R119 ;  /* 0x0000002f24227223 */ /* 0x000fe20000010877 */
[----:B------:R-:W-:-:S02]  /*5f60*/  IMAD.MOV.U32 R37, RZ, RZ, R44 ;  /* 0x000000ffff257224 */ /* 0x000fc400078e002c */
[----:B------:R-:W-:Y:S02]  /*5f70*/  FFMA.FTZ R36, R36, R33, R50 ;  /* 0x0000002124247223 */ /* 0x000fe40000010032 */
[----:B------:R-:W-:Y:S01]  /*5f80*/  F2FP.BF16.F32.PACK_AB R38, R34, R51 ;  /* 0x000000332226723e */ /* 0x000fe200000010ff */
[----:B------:R-:W-:Y:S02]  /*5f90*/  IMAD.MOV.U32 R51, RZ, RZ, R32 ;  /* 0x000000ffff337224 */ /* 0x000fe400078e0020 */
[----:B------:R-:W-:Y:S01]  /*5fa0*/  F2FP.BF16.F32.PACK_AB R50, R36, R57 ;  /* 0x000000392432723e */ /* 0x000fe200000010ff */
[----:B------:R-:W-:-:S07]  /*5fb0*/  IMAD.MOV.U32 R36, RZ, RZ, R35 ;  /* 0x000000ffff247224 */ /* 0x000fce00078e0023 */
.L_x_1429:
[----:B------:R-:W-:Y:S05]  /*5fc0*/  BSYNC B2 ;  /* 0x0000000000027941 */ /* 0x000fea0003800000 */
.L_x_1428:
[----:B------:R-:W-:-:S13]  /*5fd0*/  ISETP.GE.AND P4, PT, R54, R109, PT ;  /* 0x0000006d3600720c */ /* 0x000fda0003f86270 */
[--C-:B------:R-:W-:Y:S02]  /*5fe0*/  @!P4 SHF.R.S32.HI R32, RZ, 0x1f, R54.reuse ;  /* 0x0000001fff20c819 */ /* 0x100fe40000011436 */
[----:B------:R-:W-:-:S04]  /*5ff0*/  @!P4 IADD3 R54, P5, P6, R20, R88, R54 ;  /* 0x000000581436c210 */ /* 0x000fc80007ebe036 */
[----:B------:R-:W-:Y:S02]  /*6000*/  @!P4 IADD3.X R35, R3, R110, R32, P5, P6 ;  /* 0x0000006e0323c210 */ /* 0x000fe40002fec420 */
[----:B------:R-:W-:-:S04]  /*6010*/  LEA R32, P5, R52, R86, 0x1 ;  /* 0x0000005634207211 */ /* 0x000fc800078a08ff */
[----:B------:R-:W-:Y:S02]  /*6020*/  LEA.HI.X R33, R52, R87, R53, 0x1, P5 ;  /* 0x0000005734217211 */ /* 0x000fe400028f0c35 */
[----:B------:R-:W-:-:S03]  /*6030*/  @!P4 LEA R34, P5, R54, R86, 0x1 ;  /* 0x000000563622c211 */ /* 0x000fc600078a08ff */
[----:B-1----:R3:W-:Y:S01]  /*6040*/  STG.E.128 desc[UR38][R32.64], R36 ;  /* 0x0000002420007986 */ /* 0x0027e2000c101d26 */
[----:B------:R-:W-:-:S05]  /*6050*/  @!P4 LEA.HI.X R35, R54, R87, R35, 0x1, P5 ;  /* 0x000000573623c211 */ /* 0x000fca00028f0c23 */
[----:B--2---:R3:W-:Y:S04]  /*6060*/  @!P4 STG.E.128 desc[UR38][R34.64], R48 ;  /* 0x000000302200c986 */ /* 0x0047e8000c101d26 */
.L_x_1427:
[----:B------:R-:W-:Y:S05]  /*6070*/  BSYNC B1 ;  /* 0x0000000000017941 */ /* 0x000fea0003800000 */
.L_x_1426:
[----:B------:R-:W-:-:S13]  /*6080*/  ISETP.NE.AND P4, PT, R10, RZ, PT ;  /* 0x000000ff0a00720c */ /* 0x000fda0003f85270 */
[----:B------:R-:W-:Y:S05]  /*6090*/  @!P4 BRA `(.L_x_1394) ;  /* 0x00000008009cc947 */ /* 0x000fea0003800000 */
[----:B---3--:R-:W2:Y:S04]  /*60a0*/  LDL R32, [R1] ;  /* 0x0000000001207983 */ /* 0x008ea80000100800 */
[----:B------:R-:W3:Y:S01]  /*60b0*/  LDL R33, [R1+0x14] ;  /* 0x0000140001217983 */ /* 0x000ee20000100800 */
[----:B------:R-:W-:Y:S01]  /*60c0*/  SHF.R.U32.HI R35, RZ, 0x3, R157 ;  /* 0x00000003ff237819 */ /* 0x000fe2000001169d */
[----:B------:R-:W-:Y:S01]  /*60d0*/  BSSY B1, `(.L_x_1430) ;  /* 0x0000079000017945 */ /* 0x000fe20003800000 */
[----:B--2---:R-:W-:Y:S02]  /*60e0*/  LOP3.LUT P6, RZ, R32, 0x1, RZ, 0xc0, !PT ;  /* 0x0000000120ff7812 */ /* 0x004fe400078cc0ff */
[----:B------:R-:W-:Y:S01]  /*60f0*/  IADD3 R32, P4, P5, R20, R88, R77 ;  /* 0x0000005814207210 */ /* 0x000fe20007d9e04d */
[----:B---3--:R-:W-:-:S03]  /*6100*/  IMAD.MOV.U32 R34, RZ, RZ, R33 ;  /* 0x000000ffff227224 */ /* 0x008fc600078e0021 */
[----:B------:R-:W-:Y:S02]  /*6110*/  IADD3.X R33, R3, R110, R100, P4, P5 ;  /* 0x0000006e03217210 */ /* 0x000fe400027ea464 */
[----:B------:R-:W-:Y:S02]  /*6120*/  LEA R44, P4, R32, R86, 0x1 ;  /* 0x00000056202c7211 */ /* 0x000fe400078808ff */
[----:B------:R-:W-:Y:S02]  /*6130*/  SEL R115, R108, R115, !P6 ;  /* 0x000000736c737207 */ /* 0x000fe40007000000 */
        /* <DEDUP_REMOVED lines=12> */
[----:B------:R-:W-:Y:S01]  /*6200*/  IADD3 R32, R32, R33, R34 ;  /* 0x0000002120207210 */ /* 0x000fe20007ffe022 */
[----:B------:R-:W-:-:S04]  /*6210*/  IMAD R33, R17, 0x3000, R103 ;  /* 0x0000300011217824 */ /* 0x000fc800078e0267 */
[----:B------:R-:W-:Y:S02]  /*6220*/  IMAD R35, R17, 0x3000, R32 ;  /* 0x0000300011237824 */ /* 0x000fe400078e0220 */
[--C-:B------:R-:W-:Y:S02]  /*6230*/  IMAD R33, R33, 0x2, R2.reuse ;  /* 0x0000000221217824 */ /* 0x100fe400078e0202 */
[----:B-1----:R-:W-:-:S04]  /*6240*/  IMAD R36, R35, 0x2, R2 ;  /* 0x0000000223247824 */ /* 0x002fc800078e0202 */
[----:B------:R-:W1:Y:S04]  /*6250*/  LDS.128 R32, [R33+0x15400] ;  /* 0x0154000021207984 */ /* 0x000e680000000c00 */
[----:B------:R-:W2:Y:S01]  /*6260*/  LDS.128 R36, [R36+0x15400] ;  /* 0x0154000024247984 */ /* 0x000ea20000000c00 */
[----:B------:R-:W-:-:S13]  /*6270*/  ISETP.GE.AND P4, PT, R4, R107, PT ;  /* 0x0000006b0400720c */ /* 0x000fda0003f86270 */
[----:B------:R-:W-:Y:S05]  /*6280*/  @P4 BRA `(.L_x_1431) ;  /* 0x0000000400744947 */ /* 0x000fea0003800000 */
[----:B------:R-:W-:Y:S01]  /*6290*/  SHF.R.U32.HI R52, RZ, 0x10, R41 ;  /* 0x00000010ff347819 */ /* 0x000fe20000011629 */
[----:B--2---:R-:W-:Y:S01]  /*62a0*/  IMAD.U32 R54, R39, 0x10000, RZ ;  /* 0x0001000027367824 */ /* 0x004fe200078e00ff */
[--C-:B------:R-:W-:Y:S01]  /*62b0*/  SHF.R.U32.HI R48, RZ, 0x10, R29.reuse ;  /* 0x00000010ff307819 */ /* 0x100fe2000001161d */
[----:B-1----:R-:W-:Y:S01]  /*62c0*/  IMAD.U32 R51, R35, 0x10000, RZ ;  /* 0x0001000023337824 */ /* 0x002fe200078e00ff */
[----:B------:R-:W-:Y:S01]  /*62d0*/  PRMT R55, R125, 0x5432, R52 ;  /* 0x000054327d377816 */ /* 0x000fe20000000034 */
[----:B------:R-:W-:Y:S01]  /*62e0*/  IMAD.U32 R49, R34, 0x10000, RZ ;  /* 0x0001000022317824 */ /* 0x000fe200078e00ff */
[----:B------:R-:W-:Y:S02]  /*62f0*/  SHF.R.U64 R28, R28, 0x10, R29 ;  /* 0x000000101c1c7819 */ /* 0x000fe4000000121d */
[----:B------:R-:W-:Y:S01]  /*6300*/  SHF.R.U64 R40, R40, 0x10, R41 ;  /* 0x0000001028287819 */ /* 0x000fe20000001229 */
[----:B------:R-:W-:Y:S01]  /*6310*/  IMAD.U32 R52, R55, 0x10000, RZ ;  /* 0x0001000037347824 */ /* 0x000fe200078e00ff */
[----:B------:R-:W-:-:S02]  /*6320*/  PRMT R48, R123, 0x5432, R48 ;  /* 0x000054327b307816 */ /* 0x000fc40000000030 */
[--C-:B------:R-:W-:Y:S01]  /*6330*/  SHF.R.U64 R29, R42, 0x10, R43.reuse ;  /* 0x000000102a1d7819 */ /* 0x100fe2000000122b */
[----:B------:R-:W-:Y:S01]  /*6340*/  IMAD.U32 R42, R37, 0x10000, RZ ;  /* 0x00010000252a7824 */ /* 0x000fe200078e00ff */
[----:B------:R-:W-:Y:S02]  /*6350*/  SHF.R.U32.HI R43, RZ, 0x10, R43 ;  /* 0x00000010ff2b7819 */ /* 0x000fe4000001162b */
[----:B------:R-:W-:Y:S01]  /*6360*/  PRMT R125, R125, 0x5410, R40 ;  /* 0x000054107d7d7816 */ /* 0x000fe20000000028 */
[----:B------:R-:W-:Y:S01]  /*6370*/  IMAD.U32 R40, R48, 0x10000, RZ ;  /* 0x0001000030287824 */ /* 0x000fe200078e00ff */
[--C-:B------:R-:W-:Y:S01]  /*6380*/  SHF.R.U64 R30, R30, 0x10, R31.reuse ;  /* 0x000000101e1e7819 */ /* 0x100fe2000000121f */
[C---:B------:R-:W-:Y:S01]  /*6390*/  FMUL.FTZ R58, R42.reuse, R52 ;  /* 0x000000342a3a7220 */ /* 0x040fe20000410000 */
[----:B------:R-:W-:Y:S01]  /*63a0*/  SHF.R.U32.HI R50, RZ, 0x10, R31 ;  /* 0x00000010ff327819 */ /* 0x000fe2000001161f */
[----:B------:R-:W-:Y:S01]  /*63b0*/  IMAD.U32 R31, R33, 0x10000, RZ ;  /* 0x00010000211f7824 */ /* 0x000fe200078e00ff */
[----:B------:R-:W-:Y:S01]  /*63c0*/  LOP3.LUT R47, R37, 0xffff0000, RZ, 0xc0, !PT ;  /* 0xffff0000252f7812 */ /* 0x000fe200078ec0ff */
[-C--:B------:R-:W-:Y:S01]  /*63d0*/  FMUL.FTZ R42, R42, R40.reuse ;  /* 0x000000282a2a7220 */ /* 0x080fe20000410000 */
[C---:B------:R-:W-:Y:S01]  /*63e0*/  PRMT R29, R124.reuse, 0x5410, R29 ;  /* 0x000054107c1d7816 */ /* 0x040fe2000000001d */
[----:B------:R-:W-:Y:S01]  /*63f0*/  FFMA.FTZ R40, R31, R40, -R58 ;  /* 0x000000281f287223 */ /* 0x000fe2000001083a */
[----:B------:R-:W-:Y:S01]  /*6400*/  LOP3.LUT R56, R55, 0xffff0000, RZ, 0xc0, !PT ;  /* 0xffff000037387812 */ /* 0x000fe200078ec0ff */
[----:B------:R-:W-:Y:S01]  /*6410*/  FFMA.FTZ R31, R31, R52, R42 ;  /* 0x000000341f1f7223 */ /* 0x000fe2000001002a */
[----:B------:R-:W-:Y:S01]  /*6420*/  PRMT R124, R124, 0x5432, R43 ;  /* 0x000054327c7c7816 */ /* 0x000fe2000000002b */
[----:B------:R-:W-:Y:S01]  /*6430*/  IMAD.U32 R37, R36, 0x10000, RZ ;  /* 0x0001000024257824 */ /* 0x000fe200078e00ff */
[----:B------:R-:W-:Y:S01]  /*6440*/  LOP3.LUT R41, R33, 0xffff0000, RZ, 0xc0, !PT ;  /* 0xffff000021297812 */ /* 0x000fe200078ec0ff */
[----:B------:R-:W-:Y:S01]  /*6450*/  FMUL.FTZ R58, R47, R56 ;  /* 0x000000382f3a7220 */ /* 0x000fe20000410000 */
[----:B------:R-:W-:Y:S01]  /*6460*/  PRMT R50, R117, 0x5432, R50 ;  /* 0x0000543275327816 */ /* 0x000fe20000000032 */
[----:B------:R-:W-:Y:S01]  /*6470*/  IMAD.U32 R57, R124, 0x10000, RZ ;  /* 0x000100007c397824 */ /* 0x000fe200078e00ff */
[----:B------:R-:W-:Y:S01]  /*6480*/  LOP3.LUT R48, R48, 0xffff0000, RZ, 0xc0, !PT ;  /* 0xffff000030307812 */ /* 0x000fe200078ec0ff */
[----:B------:R-:W-:Y:S01]  /*6490*/  IMAD.U32 R33, R32, 0x10000, RZ ;  /* 0x0001000020217824 */ /* 0x000fe200078e00ff */
[----:B------:R-:W-:Y:S01]  /*64a0*/  LOP3.LUT R39, R39, 0xffff0000, RZ, 0xc0, !PT ;  /* 0xffff000027277812 */ /* 0x000fe200078ec0ff */
[----:B------:R-:W-:Y:S01]  /*64b0*/  IMAD.U32 R55, R50, 0x10000, RZ ;  /* 0x0001000032377824 */ /* 0x000fe200078e00ff */
[----:B------:R-:W-:Y:S01]  /*64c0*/  LOP3.LUT R52, R124, 0xffff0000, RZ, 0xc0, !PT ;  /* 0xffff00007c347812 */ /* 0x000fe200078ec0ff */
[-C--:B------:R-:W-:Y:S01]  /*64d0*/  FMUL.FTZ R42, R47, R48.reuse ;  /* 0x000000302f2a7220 */ /* 0x080fe20000410000 */
[C---:B------:R-:W-:Y:S01]  /*64e0*/  FFMA.FTZ R43, R41.reuse, R48, -R58 ;  /* 0x00000030292b7223 */ /* 0x040fe2000001083a */
[C---:B------:R-:W-:Y:S01]  /*64f0*/  FMUL.FTZ R48, R54.reuse, R57 ;  /* 0x0000003936307220 */ /* 0x040fe20000410000 */
[-C--:B------:R-:W-:Y:S01]  /*6500*/  FMUL.FTZ R54, R54, R55.reuse ;  /* 0x0000003736367220 */ /* 0x080fe20000410000 */
[----:B------:R-:W-:Y:S01]  /*6510*/  FFMA.FTZ R42, R41, R56, R42 ;  /* 0x00000038292a7223 */ /* 0x000fe2000001002a */
[----:B------:R-:W-:Y:S01]  /*6520*/  PRMT R28, R123, 0x5410, R28 ;  /* 0x000054107b1c7816 */ /* 0x000fe2000000001c */
[C---:B------:R-:W-:Y:S01]  /*6530*/  FFMA.FTZ R41, R51.reuse, R55, -R48 ;  /* 0x0000003733297223 */ /* 0x040fe20000010830 */
[----:B------:R-:W-:Y:S01]  /*6540*/  LOP3.LUT R48, R50, 0xffff0000, RZ, 0xc0, !PT ;  /* 0xffff000032307812 */ /* 0x000fe200078ec0ff */
[----:B------:R-:W-:Y:S01]  /*6550*/  FFMA.FTZ R51, R51, R57, R54 ;  /* 0x0000003933337223 */ /* 0x000fe20000010036 */
[----:B------:R-:W-:Y:S01]  /*6560*/  LOP3.LUT R35, R35, 0xffff0000, RZ, 0xc0, !PT ;  /* 0xffff000023237812 */ /* 0x000fe200078ec0ff */
[----:B------:R-:W-:Y:S01]  /*6570*/  FMUL.FTZ R56, R39, R52 ;  /* 0x0000003427387220 */ /* 0x000fe20000410000 */
[----:B------:R-:W-:-:S02]  /*6580*/  IMAD.U32 R54, R125, 0x10000, RZ ;  /* 0x000100007d367824 */ /* 0x000fc400078e00ff */
[-C--:B------:R-:W-:Y:S01]  /*6590*/  FMUL.FTZ R58, R39, R48.reuse ;  /* 0x00000030273a7220 */ /* 0x080fe20000410000 */
[----:B------:R-:W-:Y:S02]  /*65a0*/  IMAD.U32 R50, R28, 0x10000, RZ ;  /* 0x000100001c327824 */ /* 0x000fe400078e00ff */
[----:B------:R-:W-:Y:S01]  /*65b0*/  FFMA.FTZ R48, R35, R48, -R56 ;  /* 0x0000003023307223 */ /* 0x000fe20000010838 */
[C---:B------:R-:W-:Y:S01]  /*65c0*/  FMUL.FTZ R56, R37.reuse, R54 ;  /* 0x0000003625387220 */ /* 0x040fe20000410000 */
[----:B------:R-:W-:Y:S01]  /*65d0*/  LOP3.LUT R36, R36, 0xffff0000, RZ, 0xc0, !PT ;  /* 0xffff000024247812 */ /* 0x000fe200078ec0ff */
[----:B------:R-:W-:Y:S01]  /*65e0*/  FMUL.FTZ R37, R37, R50 ;  /* 0x0000003225257220 */ /* 0x000fe20000410000 */
[----:B------:R-:W-:Y:S02]  /*65f0*/  LOP3.LUT R125, R125, 0xffff0000, RZ, 0xc0, !PT ;  /* 0xffff00007d7d7812 */ /* 0x000fe400078ec0ff */
[----:B------:R-:W-:Y:S01]  /*6600*/  LOP3.LUT R39, R28, 0xffff0000, RZ, 0xc0, !PT ;  /* 0xffff00001c277812 */ /* 0x000fe200078ec0ff */
[----:B------:R-:W-:Y:S01]  /*6610*/  FFMA.FTZ R28, R35, R52, R58 ;  /* 0x00000034231c7223 */ /* 0x000fe2000001003a */
[----:B------:R-:W-:Y:S01]  /*6620*/  PRMT R30, R117, 0x5410, R30 ;  /* 0x00005410751e7816 */ /* 0x000fe2000000001e */
[C---:B------:R-:W-:Y:S01]  /*6630*/  FFMA.FTZ R35, R33.reuse, R50, -R56 ;  /* 0x0000003221237223 */ /* 0x040fe20000010838 */
[----:B------:R-:W-:Y:S01]  /*6640*/  LOP3.LUT R53, R34, 0xffff0000, RZ, 0xc0, !PT ;  /* 0xffff000022357812 */ /* 0x000fe200078ec0ff */
[----:B------:R-:W-:Y:S01]  /*6650*/  FFMA.FTZ R33, R33, R54, R37 ;  /* 0x0000003621217223 */ /* 0x000fe20000010025 */
[----:B------:R-:W-:-:S02]  /*6660*/  IMAD.U32 R34, R38, 0x10000, RZ ;  /* 0x0001000026227824 */ /* 0x000fc400078e00ff */
[C---:B------:R-:W-:Y:S01]  /*6670*/  FMUL.FTZ R47, R36.reuse, R125 ;  /* 0x0000007d242f7220 */ /* 0x040fe20000410000 */
[----:B------:R-:W-:Y:S01]  /*6680*/  FMUL.FTZ R55, R36, R39 ;  /* 0x0000002724377220 */ /* 0x000fe20000410000 */
[C---:B------:R-:W-:Y:S01]  /*6690*/  IMAD.U32 R37, R29.reuse, 0x10000, RZ ;  /* 0x000100001d257824 */ /* 0x040fe200078e00ff */
[----:B------:R-:W-:Y:S01]  /*66a0*/  LOP3.LUT R38, R38, 0xffff0000, RZ, 0xc0, !PT ;  /* 0xffff000026267812 */ /* 0x000fe200078ec0ff */
[----:B------:R-:W-:Y:S01]  /*66b0*/  IMAD.U32 R36, R30, 0x10000, RZ ;  /* 0x000100001e247824 */ /* 0x000fe200078e00ff */
[----:B------:R-:W-:Y:S01]  /*66c0*/  LOP3.LUT R29, R29, 0xffff0000, RZ, 0xc0, !PT ;  /* 0xffff00001d1d7812 */ /* 0x000fe200078ec0ff */
[----:B------:R-:W-:Y:S01]  /*66d0*/  FMUL.FTZ R52, R34, R37 ;  /* 0x0000002522347220 */ /* 0x000fe20000410000 */
[----:B------:R-:W-:Y:S01]  /*66e0*/  LOP3.LUT R32, R32, 0xffff0000, RZ, 0xc0, !PT ;  /* 0xffff000020207812 */ /* 0x000fe200078ec0ff */
[-C--:B------:R-:W-:Y:S01]  /*66f0*/  FMUL.FTZ R34, R34, R36.reuse ;  /* 0x0000002422227220 */ /* 0x080fe20000410000 */
[----:B------:R-:W-:Y:S01]  /*6700*/  LOP3.LUT R30, R30, 0xffff0000, RZ, 0xc0, !PT ;  /* 0xffff00001e1e7812 */ /* 0x000fe200078ec0ff */
[----:B------:R-:W-:Y:S01]  /*6710*/  FMUL.FTZ R54, R38, R29 ;  /* 0x0000001d26367220 */ /* 0x000fe20000410000 */
[C---:B------:R-:W-:Y:S01]  /*6720*/  FFMA.FTZ R52, R49.reuse, R36, -R52 ;  /* 0x0000002431347223 */ /* 0x040fe20000010834 */
[----:B------:R-:W-:Y:S01]  /*6730*/  FFMA.FTZ R50, R32, R39, -R47 ;  /* 0x0000002720327223 */ /* 0x000fe2000001082f */
[----:B------:R-:W-:Y:S01]  /*6740*/  FFMA.FTZ R34, R49, R37, R34 ;  /* 0x0000002531227223 */ /* 0x000fe20000010022 */
[-C--:B------:R-:W-:Y:S01]  /*6750*/  FMUL.FTZ R38, R38, R30.reuse ;  /* 0x0000001e26267220 */ /* 0x080fe20000410000 */
[C---:B------:R-:W-:Y:S01]  /*6760*/  FFMA.FTZ R37, R53.reuse, R30, -R54 ;  /* 0x0000001e35257223 */ /* 0x040fe20000010836 */
[----:B------:R-:W-:Y:S01]  /*6770*/  FFMA.FTZ R32, R32, R125, R55 ;  /* 0x0000007d20207223 */ /* 0x000fe20000010037 */
[----:B------:R-:W-:Y:S01]  /*6780*/  F2FP.BF16.F32.PACK_AB R35, R50, R35 ;  /* 0x000000233223723e */ /* 0x000fe200000010ff */
[----:B------:R-:W-:Y:S01]  /*6790*/  FFMA.FTZ R29, R53, R29, R38 ;  /* 0x0000001d351d7223 */ /* 0x000fe20000010026 */
[----:B------:R-:W-:-:S02]  /*67a0*/  F2FP.BF16.F32.PACK_AB R40, R43, R40 ;  /* 0x000000282b28723e */ /* 0x000fc400000010ff */
[----:B------:R-:W-:Y:S02]  /*67b0*/  F2FP.BF16.F32.PACK_AB R41, R48, R41 ;  /* 0x000000293029723e */ /* 0x000fe400000010ff */
[----:B------:R-:W-:Y:S02]  /*67c0*/  F2FP.BF16.F32.PACK_AB R31, R42, R31 ;  /* 0x0000001f2a1f723e */ /* 0x000fe400000010ff */
[----:B------:R-:W-:Y:S02]  /*67d0*/  F2FP.BF16.F32.PACK_AB R52, R37, R52 ;  /* 0x000000342534723e */ /* 0x000fe400000010ff */
[----:B------:R-:W-:Y:S01]  /*67e0*/  F2FP.BF16.F32.PACK_AB R36, R32, R33 ;  /* 0x000000212024723e */ /* 0x000fe200000010ff */
[----:B------:R-:W-:Y:S01]  /*67f0*/  IMAD.MOV.U32 R32, RZ, RZ, R35 ;  /* 0x000000ffff207224 */ /* 0x000fe200078e0023 */
[----:B------:R-:W-:Y:S01]  /*6800*/  F2FP.BF16.F32.PACK_AB R38, R29, R34 ;  /* 0x000000221d26723e */ /* 0x000fe200000010ff */
[----:B------:R-:W-:Y:S01]  /*6810*/  IMAD.MOV.U32 R33, RZ, RZ, R40 ;  /* 0x000000ffff217224 */ /* 0x000fe200078e0028 */
[----:B------:R-:W-:Y:S01]  /*6820*/  F2FP.BF16.F32.PACK_AB R39, R28, R51 ;  /* 0x000000331c27723e */ /* 0x000fe200000010ff */
[----:B------:R-:W-:-:S02]  /*6830*/  IMAD.MOV.U32 R37, RZ, RZ, R31 ;  /* 0x000000ffff257224 */ /* 0x000fc400078e001f */
[----:B------:R-:W-:Y:S02]  /*6840*/  IMAD.MOV.U32 R34, RZ, RZ, R52 ;  /* 0x000000ffff227224 */ /* 0x000fe400078e0034 */
[----:B------:R-:W-:-:S07]  /*6850*/  IMAD.MOV.U32 R35, RZ, RZ, R41 ;  /* 0x000000ffff237224 */ /* 0x000fce00078e0029 */
.L_x_1431:
[----:B------:R-:W-:Y:S05]  /*6860*/  BSYNC B1 ;  /* 0x0000000000017941 */ /* 0x000fea0003800000 */
.L_x_1430:
        /* <DEDUP_REMOVED lines=10> */
.L_x_1387:
[----:B------:R-:W-:-:S06]  /*6910*/  UISETP.NE.AND UP0, UPT, UR37, 0x3, UPT ;  /* 0x000000032500788c */ /* 0x000fcc000bf05270 */
[----:B------:R-:W-:-:S13]  /*6920*/  PLOP3.LUT P3, PT, PT, PT, UP0, 0x80, 0x0 ;  /* 0x000000000000781c */ /* 0x000fda0003f6f008 */
[----:B------:R-:W-:Y:S05]  /*6930*/  @!P3 BRA `(.L_x_1432) ;  /* 0x000000000004b947 */ /* 0x000fea0003800000 */
[----:B------:R-:W-:Y:S01]  /*6940*/  BPT.TRAP 0x1 ;  /* 0x000000040000795c */ /* 0x000fe20000300000 */
.L_x_1432:
[----:B------:R-:W-:Y:S01]  /*6950*/  IMAD R14, R17, 0x8, R2 ;  /* 0x00000008110e7824 */ /* 0x000fe200078e0202 */
[----:B------:R-:W-:Y:S01]  /*6960*/  SHF.L.U32 R85, R145, 0x1f, RZ ;  /* 0x0000001f91557819 */ /* 0x000fe200000006ff */
[----:B------:R-:W-:Y:S01]  /*6970*/  IMAD R84, R25, -0x80, R24 ;  /* 0xffffff8019547824 */ /* 0x000fe200078e0218 */
[----:B------:R-:W-:Y:S02]  /*6980*/  BSSY B1, `(.L_x_1433) ;  /* 0x0000004000017945 */ /* 0x000fe40003800000 */
[----:B------:R-:W0:Y:S02]  /*6990*/  SYNCS.PHASECHK.TRANS64.TRYWAIT P4, [R14+URZ+0x2d890], R85 ;  /* 0x02d890550e0075a7 */ /* 0x000e24000808017f */
[----:B------:R-:W-:Y:S01]  /*69a0*/  VIMNMX R84, R84, 0x80, PT ;  /* 0x0000008054547848 */ /* 0x000fe20003fe0100 */
[----:B0-----:R-:W-:Y:S06]  /*69b0*/  @!P4 BRA `(.L_x_1434) ;  /* 0x000001e0008cc947 */ /* 0x001fec0003800000 */
.L_x_1757:
[----:B------:R-:W-:Y:S05]  /*69c0*/  BSYNC B1 ;  /* 0x0000000000017941 */ /* 0x000fea0003800000 */
.L_x_1433:
        /* <DEDUP_REMOVED lines=20> */
.L_x_1394:
[----:B------:R-:W-:Y:S05]  /*6b10*/  BSYNC B0 ;  /* 0x0000000000007941 */ /* 0x000fea0003800000 */
.L_x_1386:
        /* <DEDUP_REMOVED lines=17> */
.L_x_1436:
[----:B------:R-:W-:Y:S05]  /*6c30*/  BSYNC B0 ;  /* 0x0000000000007941 */ /* 0x000fea0003800000 */
.L_x_1435:
[----:B------:R-:W2:Y:S01]  /*6c40*/  SYNCS.PHASECHK.TRANS64.TRYWAIT P3, [R14+URZ+0x2d8b0], R85 ;  /* 0x02d8b0550e0075a7 */ /* 0x000ea2000806017f */
[----:B------:R-:W-:Y:S04]  /*6c50*/  BSSY B0, `(.L_x_1437) ;  /* 0x0000002000007945 */ /* 0x000fe80003800000 */
[----:B--2---:R-:W-:Y:S05]  /*6c60*/  @!P3 BRA `(.L_x_1438) ;  /* 0x000001dc00f4b947 */ /* 0x004fea0003800000 */
.L_x_1758:
[----:B------:R-:W-:Y:S05]  /*6c70*/  BSYNC B0 ;  /* 0x0000000000007941 */ /* 0x000fea0003800000 */
.L_x_1437:
        /* <DEDUP_REMOVED lines=33> */
.L_x_1440:
[----:B------:R-:W-:Y:S05]  /*6e90*/  BSYNC B0 ;  /* 0x0000000000007941 */ /* 0x000fea0003800000 */
.L_x_1439:
[----:B------:R-:W-:Y:S01]  /*6ea0*/  @!PT LDS RZ, [RZ] ;  /* 0x00000000fffff984 */ /* 0x000fe20000000800 */
[----:B------:R-:W-:Y:S01]  /*6eb0*/  @!PT LDS RZ, [RZ] ;  /* 0x00000000fffff984 */ /* 0x000fe20000000800 */
[----:B------:R-:W-:Y:S01]  /*6ec0*/  @!PT LDS RZ, [RZ] ;  /* 0x00000000fffff984 */ /* 0x000fe20000000800 */
[----:B------:R-:W-:Y:S01]  /*6ed0*/  @!PT LDS RZ, [RZ] ;  /* 0x00000000fffff984 */ /* 0x000fe20000000800 */
[----:B------:R4:W-:Y:S06]  /*6ee0*/  MEMBAR.ALL.CTA ;  /* 0x0000000000007992 */ /* 0x0009ec0000008000 */
[----:B----4-:R-:W4:Y:S01]  /*6ef0*/  FENCE.VIEW.ASYNC.S ;  /* 0x00000000000073c6 */ /* 0x010f220000000000 */
[----:B0-2---:R-:W-:Y:S02]  /*6f00*/  @!P4 VIADD R14, R14, 0x2d8c0 ;  /* 0x0002d8c00e0ec836 */ /* 0x005fe40000000000 */
[----:B------:R-:W-:-:S03]  /*6f10*/  VIADD R17, R17, 0x1 ;  /* 0x0000000111117836 */ /* 0x000fc60000000000 */
[----:B------:R-:W-:Y:S01]  /*6f20*/  @!P4 PRMT R14, RZ, 0x654, R14 ;  /* 0x00000654ff0ec816 */ /* 0x000fe2000000000e */
[----:B----4-:R0:W-:Y:S01]  /*6f30*/  BAR.SYNC.DEFER_BLOCKING R111, 0x80 ;  /* 0x0002006f0000751d */ /* 0x0101e20000010000 */
[----:B------:R-:W-:-:S04]  /*6f40*/  ISETP.NE.AND P3, PT, R17, 0x2, PT ;  /* 0x000000021100780c */ /* 0x000fc80003f65270 */
[----:B------:R-:W-:Y:S01]  /*6f50*/  SEL R17, R17, RZ, P3 ;  /* 0x000000ff11117207 */ /* 0x000fe20001800000 */
[----:B------:R2:W-:Y:S02]  /*6f60*/  @!P4 SYNCS.ARRIVE.TRANS64.RED.A1T0 RZ, [R14+URZ], RZ ;  /* 0x000000ff0effc9a7 */ /* 0x0005e4000810043f */
[----:B--2---:R-:W-:-:S04]  /*6f70*/  SEL R14, RZ, 0x1, P3 ;  /* 0x00000001ff0e7807 */ /* 0x004fc80001800000 */
[----:B------:R-:W-:Y:S01]  /*6f80*/  LOP3.LUT R145, R145, R14, RZ, 0x3c, !PT ;  /* 0x0000000e91917212 */ /* 0x000fe200078e3cff */
[----:B0-----:R-:W-:Y:S06]  /*6f90*/  @P2 BRA `(.L_x_1441) ;  /* 0xffffffb800a82947 */ /* 0x001fec000383ffff */
[----:B------:R-:W0:Y:S01]  /*6fa0*/  S2R R15, SR_TID.X ;  /* 0x00000000000f7919 */ /* 0x000e220000002100 */
[----:B------:R-:W-:Y:S02]  /*6fb0*/  PLOP3.LUT P0, PT, PT, PT, PT, 0x8, 0x0 ;  /* 0x000000000000781c */ /* 0x000fe40003f0e170 */
[----:B0-----:R-:W-:-:S04]  /*6fc0*/  SHF.R.U32.HI R15, RZ, 0x7, R15 ;  /* 0x00000007ff0f7819 */ /* 0x001fc8000001160f */
[----:B------:R-:W-:-:S13]  /*6fd0*/  ISETP.NE.AND P5, PT, R15, 0x1, PT ;  /* 0x000000010f00780c */ /* 0x000fda0003fa5270 */
[----:B------:R-:W-:Y:S06]  /*6fe0*/  @!P5 BAR.ARV 0x9, 0x100 ;  /* 0x024400000000db1d */ /* 0x000fec0000002000 */
.L_x_1381:
[----:B------:R-:W2:Y:S01]  /*6ff0*/  LDL R10, [R1+0x18] ;  /* 0x00001800010a7983 */ /* 0x000ea20000100800 */
[----:B------:R-:W0:Y:S08]  /*7000*/  LDC R0, c[0x0][0x448] ;  /* 0x00011200ff007b82 */ /* 0x000e300000000800 */
[----:B------:R-:W4:Y:S01]  /*7010*/  LDC.64 R6, c[0x0][0x9e0] ;  /* 0x00027800ff067b82 */ /* 0x000f220000000a00 */
[----:B0-----:R-:W-:-:S02]  /*7020*/  ISETP.NE.AND P1, PT, R0, 0x1, PT ;  /* 0x000000010000780c */ /* 0x001fc40003f25270 */
[----:B----4-:R-:W-:-:S11]  /*7030*/  ISETP.GE.AND P2, PT, R7, 0x1, PT ;  /* 0x000000010700780c */ /* 0x010fd60003f46270 */
[----:B------:R-:W0:Y:S08]  /*7040*/  @P1 LDC R0, c[0x0][0x44c] ;  /* 0x00011300ff001b82 */ /* 0x000e300000000800 */
[----:B------:R-:W4:Y:S01]  /*7050*/  @P1 LDC R5, c[0x0][0x450] ;  /* 0x00011400ff051b82 */ /* 0x000f220000000800 */
[----:B--2---:R-:W-:-:S04]  /*7060*/  VIADD R3, R10, 0xbf ;  /* 0x000000bf0a037836 */ /* 0x004fc80000000000 */
[----:B0-----:R-:W-:-:S05]  /*7070*/  @P1 IMAD.HI.U32 R0, R3, R0, RZ ;  /* 0x0000000003001227 */ /* 0x001fca00078e00ff */
[----:B----4-:R-:W-:-:S05]  /*7080*/  @P1 SHF.R.U32.HI R3, RZ, R5, R0 ;  /* 0x00000005ff031219 */ /* 0x010fca0000011600 */
[----:B------:R-:W-:Y:S01]  /*7090*/  IMAD.IADD R5, R112, 0x1, R3 ;  /* 0x0000000170057824 */ /* 0x000fe200078e0203 */
[----:B------:R-:W-:Y:S06]  /*70a0*/  @P0 BRA `(.L_x_1442) ;  /* 0x00000000000c0947 */ /* 0x000fec0003800000 */
[----:B------:R-:W0:Y:S01]  /*70b0*/  FENCE.VIEW.ASYNC.G ;  /* 0x00000000000073c6 */ /* 0x000e220000000100 */
[----:B------:R-:W-:Y:S05]  /*70c0*/  WARPSYNC.ALL ;  /* 0x0000000000007948 */ /* 0x000fea0003800000 */
[----:B0-----:R-:W-:Y:S06]  /*70d0*/  BAR.ARV 0xc, 0x200 ;  /* 0x0308000000007b1d */ /* 0x001fec0000002000 */
.L_x_1442:
[----:B------:R-:W-:Y:S01]  /*70e0*/  IMAD.IADD R0, R5, 0x1, R6 ;  /* 0x0000000105007824 */ /* 0x000fe200078e0206 */
[----:B------:R-:W-:Y:S06]  /*70f0*/  @!P2 BRA `(.L_x_1443) ;  /* 0x000000000048a947 */ /* 0x000fec0003800000 */
        /* <DEDUP_REMOVED lines=11> */
.L_x_1445:
[----:B------:R-:W-:-:S13]  /*71b0*/  ISETP.NE.AND P0, PT, R7, 0x1, PT ;  /* 0x000000010700780c */ /* 0x000fda0003f05270 */
[----:B------:R-:W0:Y:S02]  /*71c0*/  @P0 LDC.64 R4, c[0x0][0x9e8] ;  /* 0x00027a00ff040b82 */ /* 0x000e240000000a00 */
[----:B0-----:R-:W-:-:S05]  /*71d0*/  @P0 IMAD.HI.U32 R4, R3, R4, RZ ;  /* 0x0000000403040227 */ /* 0x001fca00078e00ff */
[----:B------:R-:W-:-:S07]  /*71e0*/  @P0 SHF.R.U32.HI R3, RZ, R5, R4 ;  /* 0x00000005ff030219 */ /* 0x000fce0000011604 */
.L_x_1446:
[----:B------:R-:W-:Y:S05]  /*71f0*/  BSYNC B0 ;  /* 0x0000000000007941 */ /* 0x000fea0003800000 */
.L_x_1444:
[----:B------:R-:W-:-:S05]  /*7200*/  IMAD R3, R3, R7, R7 ;  /* 0x0000000703037224 */ /* 0x000fca00078e0207 */
[----:B------:R-:W-:-:S07]  /*7210*/  VIMNMX R0, R0, R3, PT ;  /* 0x0000000300007248 */ /* 0x000fce0003fe0100 */
.L_x_1443:
[----:B------:R-:W0:Y:S01]  /*7220*/  @P1 LDC R4, c[0x0][0x44c] ;  /* 0x00011300ff041b82 */ /* 0x000e220000000800 */
[----:B------:R-:W-:Y:S01]  /*7230*/  VIADD R0, R0, 0x7f ;  /* 0x0000007f00007836 */ /* 0x000fe20000000000 */
[----:B------:R-:W-:Y:S01]  /*7240*/  ULDC UR4, c[0x0][0x9dc] ;  /* 0x0002770000047ab9 */ /* 0x000fe20000000800 */
[----:B------:R-:W-:-:S03]  /*7250*/  IMAD.MOV.U32 R5, RZ, RZ, R10 ;  /* 0x000000ffff057224 */ /* 0x000fc600078e000a */
[----:B------:R-:W-:Y:S02]  /*7260*/  SHF.R.S32.HI R3, RZ, 0x1f, R0 ;  /* 0x0000001fff037819 */ /* 0x000fe40000011400 */
[----:B------:R-:W2:Y:S02]  /*7270*/  @P1 LDC R9, c[0x0][0x450] ;  /* 0x00011400ff091b82 */ /* 0x000ea40000000800 */
[----:B------:R-:W-:-:S04]  /*7280*/  LEA.HI R3, R3, R0, RZ, 0x7 ;  /* 0x0000000003037211 */ /* 0x000fc800078f38ff */
[----:B------:R-:W-:-:S04]  /*7290*/  SHF.R.S32.HI R88, RZ, 0x7, R3 ;  /* 0x00000007ff587819 */ /* 0x000fc80000011403 */
[----:B------:R-:W-:Y:S01]  /*72a0*/  VIMNMX R88, R113, R88, PT ;  /* 0x0000005871587248 */ /* 0x000fe20003fe0100 */
[----:B0-----:R-:W-:-:S05]  /*72b0*/  @P1 IMAD.HI.U32 R4, R10, R4, RZ ;  /* 0x000000040a041227 */ /* 0x001fca00078e00ff */
[----:B--2---:R-:W-:-:S05]  /*72c0*/  @P1 SHF.R.U32.HI R5, RZ, R9, R4 ;  /* 0x00000009ff051219 */ /* 0x004fca0000011604 */
        /* <DEDUP_REMOVED lines=13> */
.L_x_1449:
[----:B------:R-:W-:-:S13]  /*73a0*/  ISETP.NE.AND P0, PT, R7, 0x1, PT ;  /* 0x000000010700780c */ /* 0x000fda0003f05270 */
[----:B------:R-:W0:Y:S02]  /*73b0*/  @P0 LDC.64 R8, c[0x0][0x9e8] ;  /* 0x00027a00ff080b82 */ /* 0x000e240000000a00 */
[----:B0-----:R-:W-:-:S05]  /*73c0*/  @P0 IMAD.HI.U32 R6, R0, R8, RZ ;  /* 0x0000000800060227 */ /* 0x001fca00078e00ff */
[----:B------:R-:W-:-:S07]  /*73d0*/  @P0 SHF.R.U32.HI R0, RZ, R9, R6 ;  /* 0x00000009ff000219 */ /* 0x000fce0000011606 */
.L_x_1450:
[----:B------:R-:W-:Y:S05]  /*73e0*/  BSYNC B0 ;  /* 0x0000000000007941 */ /* 0x000fea0003800000 */
.L_x_1448:
[----:B------:R-:W-:-:S05]  /*73f0*/  IMAD R3, R0, R7, RZ ;  /* 0x0000000700037224 */ /* 0x000fca00078e02ff */
[----:B------:R-:W-:-:S07]  /*7400*/  VIMNMX R4, R4, R3, !PT ;  /* 0x0000000304047248 */ /* 0x000fce0007fe0100 */
.L_x_1447:
[----:B------:R-:W-:Y:S01]  /*7410*/  SHF.R.S32.HI R5, RZ, 0x1f, R4 ;  /* 0x0000001fff057819 */ /* 0x000fe20000011404 */
[----:B------:R-:W-:Y:S01]  /*7420*/  IMAD.MOV.U32 R3, RZ, RZ, RZ ;  /* 0x000000ffff037224 */ /* 0x000fe200078e00ff */
[----:B------:R-:W-:Y:S01]  /*7430*/  PLOP3.LUT P0, PT, PT, PT, PT, 0x80, 0x0 ;  /* 0x000000000000781c */ /* 0x000fe20003f0f070 */
[----:B------:R-:W-:Y:S01]  /*7440*/  IMAD.MOV.U32 R0, RZ, RZ, RZ ;  /* 0x000000ffff007224 */ /* 0x000fe200078e00ff */
[----:B------:R-:W-:Y:S02]  /*7450*/  LEA.HI R5, R5, R4, RZ, 0x7 ;  /* 0x0000000405057211 */ /* 0x000fe400078f38ff */
[----:B------:R-:W-:Y:S02]  /*7460*/  CS2R R134, SRZ ;  /* 0x0000000000867805 */ /* 0x000fe4000001ff00 */
[----:B------:R-:W-:Y:S02]  /*7470*/  CS2R R132, SRZ ;  /* 0x0000000000847805 */ /* 0x000fe4000001ff00 */
[----:B------:R-:W-:-:S02]  /*7480*/  CS2R R130, SRZ ;  /* 0x0000000000827805 */ /* 0x000fc4000001ff00 */
[----:B------:R-:W-:Y:S02]  /*7490*/  SHF.R.S32.HI R5, RZ, 0x7, R5 ;  /* 0x00000007ff057819 */ /* 0x000fe40000011405 */
[----:B------:R-:W-:Y:S02]  /*74a0*/  CS2R R128, SRZ ;  /* 0x0000000000807805 */ /* 0x000fe4000001ff00 */
[----:B------:R-:W-:Y:S02]  /*74b0*/  CS2R R126, SRZ ;  /* 0x00000000007e7805 */ /* 0x000fe4000001ff00 */
[----:B------:R-:W-:Y:S02]  /*74c0*/  CS2R R124, SRZ ;  /* 0x00000000007c7805 */ /* 0x000fe4000001ff00 */
[----:B------:R-:W-:Y:S02]  /*74d0*/  VIMNMX R6, RZ, R5, !PT ;  /* 0x00000005ff067248 */ /* 0x000fe40007fe0100 */
[----:B------:R-:W-:-:S02]  /*74e0*/  CS2R R122, SRZ ;  /* 0x00000000007a7805 */ /* 0x000fc4000001ff00 */
[----:B------:R-:W-:Y:S02]  /*74f0*/  CS2R R120, SRZ ;  /* 0x0000000000787805 */ /* 0x000fe4000001ff00 */
[----:B------:R-:W-:Y:S02]  /*7500*/  CS2R R118, SRZ ;  /* 0x0000000000767805 */ /* 0x000fe4000001ff00 */
[----:B------:R-:W-:Y:S01]  /*7510*/  ISETP.GT.AND P1, PT, R88, R6, PT ;  /* 0x000000065800720c */ /* 0x000fe20003f24270 */
[----:B------:R0:W-:Y:S01]  /*7520*/  STL [R1+0x44], R6 ;  /* 0x0000440601007387 */ /* 0x0001e20000100800 */
[----:B------:R-:W-:Y:S01]  /*7530*/  CS2R R116, SRZ ;  /* 0x0000000000747805 */ /* 0x000fe2000001ff00 */
[----:B---3--:R-:W-:Y:S01]  /*7540*/  IMAD.MOV.U32 R32, RZ, RZ, RZ ;  /* 0x000000ffff207224 */ /* 0x008fe200078e00ff */
[----:B------:R-:W-:Y:S01]  /*7550*/  CS2R R112, SRZ ;  /* 0x0000000000707805 */ /* 0x000fe2000001ff00 */
[----:B------:R-:W-:Y:S01]  /*7560*/  IMAD.MOV.U32 R31, RZ, RZ, RZ ;  /* 0x000000ffff1f7224 */ /* 0x000fe200078e00ff */
[----:B-1----:R-:W-:Y:S01]  /*7570*/  CS2R R110, SRZ ;  /* 0x00000000006e7805 */ /* 0x002fe2000001ff00 */
        /* <DEDUP_REMOVED lines=8> */
[----:B------:R-:W-:Y:S01]  /*7600*/  CS2R R94, SRZ ;  /* 0x00000000005e7805 */ /* 0x000fe2000001ff00 */
[----:B------:R-:W-:Y:S01]  /*7610*/  IMAD.MOV.U32 R93, RZ, RZ, RZ ;  /* 0x000000ffff5d7224 */ /* 0x000fe200078e00ff */
[----:B0-----:R-:W-:-:S02]  /*7620*/  CS2R R6, SRZ ;  /* 0x0000000000067805 */ /* 0x001fc4000001ff00 */
[----:B------:R-:W-:Y:S01]  /*7630*/  CS2R R90, SRZ ;  /* 0x00000000005a7805 */ /* 0x000fe2000001ff00 */
[----:B------:R-:W-:Y:S01]  /*7640*/  IMAD.MOV.U32 R28, RZ, RZ, RZ ;  /* 0x000000ffff1c7224 */ /* 0x000fe200078e00ff */
[----:B------:R-:W-:Y:S06]  /*7650*/  @!P1 BRA `(.L_x_1451) ;  /* 0x0000013400789947 */ /* 0x000fec0003800000 */
[----:B------:R-:W-:-:S03]  /*7660*/  UMOV UR4, 0xffffffff ;  /* 0xffffffff00047882 */ /* 0x000fc60000000000 */
[----:B------:R-:W-:Y:S05]  /*7670*/  BRA.DIV UR4, `(.L_x_1452) ;  /* 0x000001d604847947 */ /* 0x000fea000b800000 */
[----:B------:R-:W0:Y:S02]  /*7680*/  S2R R0, SR_TID.X ;  /* 0x0000000000007919 */ /* 0x000e240000002100 */
[----:B0-----:R-:W-:-:S05]  /*7690*/  VIADD R3, R0, 0xffffff80 ;  /* 0xffffff8000037836 */ /* 0x001fca0000000000 */
[----:B------:R-:W-:-:S04]  /*76a0*/  SHF.R.S32.HI R0, RZ, 0x1f, R3 ;  /* 0x0000001fff007819 */ /* 0x000fc80000011403 */
[----:B------:R-:W-:-:S04]  /*76b0*/  LEA.HI R0, R0, R3, RZ, 0x7 ;  /* 0x0000000300007211 */ /* 0x000fc800078f38ff */
[----:B------:R-:W-:-:S05]  /*76c0*/  SHF.R.S32.HI R0, RZ, 0x7, R0 ;  /* 0x00000007ff007819 */ /* 0x000fca0000011400 */
[----:B------:R0:W1:Y:S02]  /*76d0*/  SHFL.IDX PT, R155, R0, RZ, 0x1f ;  /* 0x00001fff009b7589 */ /* 0x00006400000e0000 */
.L_x_1761:
[----:B01----:R-:W-:Y:S01]  /*76e0*/  IMAD.HI R0, R155, 0x55555556, RZ ;  /* 0x555555569b007827 */ /* 0x003fe200078e02ff */
[----:B------:R-:W-:Y:S03]  /*76f0*/  BSSY B6, `(.L_x_1453) ;  /* 0x000001f000067945 */ /* 0x000fe60003800000 */
[----:B------:R-:W-:Y:S01]  /*7700*/  VIADD R3, R2, 0x21800 ;  /* 0x0002180002037836 */ /* 0x000fe20000000000 */
[----:B------:R-:W-:-:S04]  /*7710*/  LEA.HI R0, R0, R0, RZ, 0x1 ;  /* 0x0000000000007211 */ /* 0x000fc800078f08ff */
[----:B------:R-:W-:Y:S01]  /*7720*/  LOP3.LUT P0, RZ, R3, 0x3ff, RZ, 0xc0, !PT ;  /* 0x000003ff03ff7812 */ /* 0x000fe2000780c0ff */
[----:B------:R-:W-:-:S04]  /*7730*/  IMAD R4, R0, -0x3, R155 ;  /* 0xfffffffd00047824 */ /* 0x000fc800078e029b */
[----:B------:R-:W-:Y:S01]  /*7740*/  IMAD R0, R4, 0x1000, R2 ;  /* 0x0000100004007824 */ /* 0x000fe200078e0202 */
[----:B------:R0:W-:Y:S03]  /*7750*/  STL [R1+0x1c], R4 ;  /* 0x00001c0401007387 */ /* 0x0001e60000100800 */
[----:B------:R-:W-:-:S05]  /*7760*/  VIADD R0, R0, 0xc400 ;  /* 0x0000c40000007836 */ /* 0x000fca0000000000 */
[----:B------:R-:W-:Y:S01]  /*7770*/  SHF.R.U32.HI R0, RZ, 0x4, R0 ;  /* 0x00000004ff007819 */ /* 0x000fe20000011600 */
[----:B0-----:R-:W-:-:S03]  /*7780*/  IMAD R4, R4, 0x2000, R3 ;  /* 0x0000200004047824 */ /* 0x001fc600078e0203 */
[----:B------:R-:W-:Y:S02]  /*7790*/  LOP3.LUT R44, R0, 0x3fff, RZ, 0xc0, !PT ;  /* 0x00003fff002c7812 */ /* 0x000fe400078ec0ff */
[----:B------:R-:W-:-:S04]  /*77a0*/  SHF.R.U32.HI R4, RZ, 0x4, R4 ;  /* 0x00000004ff047819 */ /* 0x000fc80000011604 */
[----:B------:R-:W-:-:S05]  /*77b0*/  LOP3.LUT R3, R4, 0x3fff, RZ, 0xc0, !PT ;  /* 0x00003fff04037812 */ /* 0x000fca00078ec0ff */
[----:B------:R0:W-:Y:S01]  /*77c0*/  STL [R1+0x3c], R3 ;  /* 0x00003c0301007387 */ /* 0x0001e20000100800 */
[----:B------:R-:W-:Y:S05]  /*77d0*/  @!P0 BRA `(.L_x_1454) ;  /* 0x0000000000408947 */ /* 0x000fea0003800000 */
[----:B------:R-:W-:Y:S01]  /*77e0*/  MOV R0, 0x0 ;  /* 0x0000000000007802 */ /* 0x000fe20000000f00 */
[----:B------:R-:W-:Y:S01]  /*77f0*/  ULDC.64 UR4, c[0x4][0xa8] ;  /* 0x01002a0000047ab9 */ /* 0x000fe20000000a00 */
[----:B------:R-:W-:Y:S01]  /*7800*/  ULDC.64 UR6, c[0x4][0xb0] ;  /* 0x01002c0000067ab9 */ /* 0x000fe20000000a00 */
[----:B------:R-:W-:Y:S01]  /*7810*/  IMAD.U32 R4, RZ, RZ, UR4 ;  /* 0x00000004ff047e24 */ /* 0x000fe2000f8e00ff */
[----:B------:R1:W2:Y:S01]  /*7820*/  LDC.64 R14, c[0x4][R0] ;  /* 0x01000000000e7b82 */ /* 0x0002a20000000a00 */
        /* <DEDUP_REMOVED lines=10> */
[----:B0-2--5:R-:W-:Y:S05]  /*78d0*/  CALL.ABS.NOINC R14 ;  /* 0x000000000e007343 */ /* 0x025fea0003c00000 */
.L_x_1454:
[----:B------:R-:W-:Y:S05]  /*78e0*/  BSYNC B6 ;  /* 0x0000000000067941 */ /* 0x000fea0003800000 */
.L_x_1453:
[----:B------:R-:W-:Y:S02]  /*78f0*/  ULDC UR4, c[0x0][0x3f4] ;  /* 0x0000fd0000047ab9 */ /* 0x000fe40000000800 */
[----:B------:R-:W-:-:S13]  /*7900*/  ISETP.LT.AND P0, PT, RZ, UR4, PT ;  /* 0x00000004ff007c0c */ /* 0x000fda000bf01270 */
[----:B------:R-:W-:Y:S05]  /*7910*/  @P0 BRA `(.L_x_1455) ;  /* 0x0000000000400947 */ /* 0x000fea0003800000 */
[----:B------:R-:W2:Y:S02]  /*7920*/  LDL R20, [R1+0x54] ;  /* 0x0000540001147983 */ /* 0x000ea40000100800 */
[----:B--2---:R-:W-:-:S04]  /*7930*/  LEA.HI R0, R20, R20, RZ, 0x1 ;  /* 0x0000001414007211 */ /* 0x004fc800078f08ff */
[----:B------:R-:W-:-:S05]  /*7940*/  LOP3.LUT R0, R0, 0xfffffffe, RZ, 0xc0, !PT ;  /* 0xfffffffe00007812 */ /* 0x000fca00078ec0ff */
[----:B------:R-:W-:-:S05]  /*7950*/  IMAD.IADD R0, R20, 0x1, -R0 ;  /* 0x0000000114007824 */ /* 0x000fca00078e0a00 */
[----:B0-----:R-:W-:-:S04]  /*7960*/  SHF.L.U32 R3, R0, 0x1f, RZ ;  /* 0x0000001f00037819 */ /* 0x001fc800000006ff */
[----:B------:R0:W1:Y:S03]  /*7970*/  SYNCS.PHASECHK.TRANS64.TRYWAIT P0, [R2+URZ+0x2d800], R3 ;  /* 0x02d80003020075a7 */ /* 0x000066000800017f */
[----:B-1----:R-:W-:Y:S05]  /*7980*/  @!P0 NANOSLEEP.SYNCS 0x989680 ;  /* 0x009896800000895d */ /* 0x002fea0003900000 */
[----:B------:R-:W1:Y:S01]  /*7990*/  @!P0 SYNCS.PHASECHK.TRANS64 P0, [R2+URZ+0x2d800], R3 ;  /* 0x02d80003020085a7 */ /* 0x000e62000800007f */
[----:B------:R-:W-:Y:S04]  /*79a0*/  BSSY B0, `(.L_x_1456) ;  /* 0x0000006000007945 */ /* 0x000fe80003800000 */
[----:B-1----:R-:W-:Y:S05]  /*79b0*/  @P0 BRA `(.L_x_1457) ;  /* 0x0000000000100947 */ /* 0x002fea0003800000 */
.L_x_1458:
[----:B-1----:R1:W2:Y:S02]  /*79c0*/  SYNCS.PHASECHK.TRANS64.TRYWAIT P0, [R2+URZ+0x2d800], R3 ;  /* 0x02d80003020075a7 */ /* 0x0022a4000800017f */
[----:B--2---:R-:W-:Y:S05]  /*79d0*/  @!P0 NANOSLEEP.SYNCS 0x989680 ;  /* 0x009896800000895d */ /* 0x004fea0003900000 */
[----:B------:R-:W2:Y:S02]  /*79e0*/  @!P0 SYNCS.PHASECHK.TRANS64 P0, [R2+URZ+0x2d800], R3 ;  /* 0x02d80003020085a7 */ /* 0x000ea4000800007f */
[----:B--2---:R-:W-:Y:S05]  /*79f0*/  @!P0 BRA `(.L_x_1458) ;  /* 0xfffffffc00f08947 */ /* 0x004fea000383ffff */
.L_x_1457:
[----:B------:R-:W-:Y:S05]  /*7a00*/  BSYNC B0 ;  /* 0x0000000000007941 */ /* 0x000fea0003800000 */
.L_x_1456:
[----:B------:R-:W-:Y:S05]  /*7a10*/  BRA `(.L_x_1459) ;  /* 0x0000004000807947 */ /* 0x000fea0003800000 */
.L_x_1455:
[----:B------:R-:W-:Y:S01]  /*7a20*/  ULOP3.LUT UP0, URZ, UR40, 0x1bf, URZ, 0xc0, !UPT ;  /* 0x000001bf283f7892 */ /* 0x000fe2000f80c03f */
[----:B-----5:R-:W-:Y:S01]  /*7a30*/  SHF.R.S32.HI R0, RZ, 0x1f, R106 ;  /* 0x0000001fff007819 */ /* 0x020fe2000001146a */
[----:B------:R-:W-:Y:S01]  /*7a40*/  ULDC.64 UR4, c[0x0][0x3f8] ;  /* 0x0000fe0000047ab9 */ /* 0x000fe20000000a00 */
[----:B------:R-:W-:Y:S01]  /*7a50*/  ULDC.64 UR6, c[0x0][0x408] ;  /* 0x0001020000067ab9 */ /* 0x000fe20000000a00 */
[----:B------:R-:W-:Y:S02]  /*7a60*/  IMAD.WIDE.U32 R24, R106, UR4, RZ ;  /* 0x000000046a187c25 */ /* 0x000fe4000f8e00ff */
[----:B------:R-:W-:Y:S02]  /*7a70*/  PLOP3.LUT P0, PT, PT, PT, UP0, 0x80, 0x0 ;  /* 0x000000000000781c */ /* 0x000fe40003f0f008 */
[C---:B0-----:R-:W-:Y:S02]  /*7a80*/  IMAD R3, R0.reuse, UR4, RZ ;  /* 0x0000000400037c24 */ /* 0x041fe4000f8e02ff */
[----:B------:R-:W-:-:S02]  /*7a90*/  IMAD R5, R0, UR6, RZ ;  /* 0x0000000600057c24 */ /* 0x000fc4000f8e02ff */
[C---:B------:R-:W-:Y:S02]  /*7aa0*/  IMAD R3, R106.reuse, UR5, R3 ;  /* 0x000000056a037c24 */ /* 0x040fe4000f8e0203 */
[C---:B------:R-:W-:Y:S02]  /*7ab0*/  IMAD R5, R106.reuse, UR7, R5 ;  /* 0x000000076a057c24 */ /* 0x040fe4000f8e0205 */
[----:B------:R-:W-:-:S04]  /*7ac0*/  IMAD.WIDE.U32 R106, R106, UR6, RZ ;  /* 0x000000066a6a7c25 */ /* 0x000fc8000f8e00ff */
[----:B------:R-:W-:Y:S02]  /*7ad0*/  IMAD.IADD R27, R3, 0x1, R25 ;  /* 0x00000001031b7824 */ /* 0x000fe400078e0219 */
[----:B------:R-:W-:Y:S01]  /*7ae0*/  IMAD.IADD R29, R5, 0x1, R107 ;  /* 0x00000001051d7824 */ /* 0x000fe200078e026b */
[----:B------:R-:W-:Y:S06]  /*7af0*/  @!P0 BRA `(.L_x_1460) ;  /* 0x0000000000408947 */ /* 0x000fec0003800000 */
        /* <DEDUP_REMOVED lines=16> */
.L_x_1460:
[----:B------:R-:W2:Y:S01]  /*7c00*/  LDL R20, [R1+0x18] ;  /* 0x0000180001147983 */ /* 0x000ea20000100800 */
[----:B------:R-:W-:Y:S01]  /*7c10*/  ULDC.U8 UR4, c[0x0][0x410] ;  /* 0x0001040000047ab9 */ /* 0x000fe20000000000 */
[----:B------:R-:W-:Y:S01]  /*7c20*/  BSSY B0, `(.L_x_1461) ;  /* 0x00003f7000007945 */ /* 0x000fe20003800000 */
[----:B------:R-:W-:Y:S01]  /*7c30*/  ISETP.NE.AND P0, PT, RZ, UR4, PT ;  /* 0x00000004ff007c0c */ /* 0x000fe2000bf05270 */
[----:B--2---:R-:W-:-:S12]  /*7c40*/  IMAD.IADD R10, R19, 0x1, R20 ;  /* 0x00000001130a7824 */ /* 0x004fd800078e0214 */
[----:B------:R-:W-:Y:S05]  /*7c50*/  @!P0 BRA `(.L_x_1462) ;  /* 0x0000001c00f08947 */ /* 0x000fea0003800000 */
[----:B------:R-:W0:Y:S01]  /*7c60*/  LDC R21, c[0x0][0x448] ;  /* 0x00011200ff157b82 */ /* 0x000e220000000800 */
[----:B------:R-:W-:Y:S01]  /*7c70*/  ULDC.64 UR4, c[0x0][0x3f8] ;  /* 0x0000fe0000047ab9 */ /* 0x000fe20000000a00 */
[----:B------:R-:W-:Y:S01]  /*7c80*/  ULDC.64 UR6, c[0x0][0x408] ;  /* 0x0001020000067ab9 */ /* 0x000fe20000000a00 */
[----:B------:R-:W-:Y:S02]  /*7c90*/  IMAD.MOV.U32 R6, RZ, RZ, R24 ;  /* 0x000000ffff067224 */ /* 0x000fe400078e0018 */
[----:B------:R-:W-:Y:S02]  /*7ca0*/  IMAD.MOV.U32 R7, RZ, RZ, R27 ;  /* 0x000000ffff077224 */ /* 0x000fe400078e001b */
[----:B------:R-:W-:Y:S02]  /*7cb0*/  IMAD.MOV.U32 R8, RZ, RZ, R106 ;  /* 0x000000ffff087224 */ /* 0x000fe400078e006a */
[----:B------:R-:W-:Y:S01]  /*7cc0*/  IMAD.MOV.U32 R9, RZ, RZ, R29 ;  /* 0x000000ffff097224 */ /* 0x000fe200078e001d */
[----:B0-----:R-:W-:-:S13]  /*7cd0*/  ISETP.NE.AND P0, PT, R21, 0x1, PT ;  /* 0x000000011500780c */ /* 0x001fda0003f05270 */
[----:B------:R-:W0:Y:S08]  /*7ce0*/  @P0 LDC R3, c[0x0][0x44c] ;  /* 0x00011300ff030b82 */ /* 0x000e300000000800 */
[----:B------:R-:W1:Y:S01]  /*7cf0*/  @P0 LDC R5, c[0x0][0x450] ;  /* 0x00011400ff050b82 */ /* 0x000e620000000800 */
[----:B0-----:R-:W-:-:S04]  /*7d00*/  @P0 IMAD.HI.U32 R0, R10, R3, RZ ;  /* 0x000000030a000227 */ /* 0x001fc800078e00ff */
[----:B------:R-:W-:Y:S01]  /*7d10*/  IMAD.MOV.U32 R3, RZ, RZ, R10 ;  /* 0x000000ffff037224 */ /* 0x000fe200078e000a */
[----:B-1----:R-:W-:-:S04]  /*7d20*/  @P0 SHF.R.U32.HI R3, RZ, R5, R0 ;  /* 0x00000005ff030219 */ /* 0x002fc80000011600 */
[----:B------:R-:W-:Y:S01]  /*7d30*/  SHF.R.S32.HI R0, RZ, 0x1f, R3 ;  /* 0x0000001fff007819 */ /* 0x000fe20000011403 */
[----:B------:R-:W-:-:S04]  /*7d40*/  IMAD.WIDE.U32 R6, R3, UR4, R6 ;  /* 0x0000000403067c25 */ /* 0x000fc8000f8e0006 */
[C---:B------:R-:W-:Y:S02]  /*7d50*/  IMAD R4, R0.reuse, UR4, RZ ;  /* 0x0000000400047c24 */ /* 0x040fe4000f8e02ff */
[----:B------:R-:W-:Y:S02]  /*7d60*/  IMAD R0, R0, UR6, RZ ;  /* 0x0000000600007c24 */ /* 0x000fe4000f8e02ff */
[C---:B------:R-:W-:Y:S01]  /*7d70*/  IMAD R13, R3.reuse, UR5, R4 ;  /* 0x00000005030d7c24 */ /* 0x040fe2000f8e0204 */
[----:B------:R-:W-:Y:S01]  /*7d80*/  ULDC.64 UR4, c[0x0][0x3e8] ;  /* 0x0000fa0000047ab9 */ /* 0x000fe20000000a00 */
[----:B------:R-:W-:-:S04]  /*7d90*/  IMAD.WIDE.U32 R8, R3, UR6, R8 ;  /* 0x0000000603087c25 */ /* 0x000fc8000f8e0008 */
[----:B------:R-:W-:Y:S01]  /*7da0*/  IMAD R5, R3, UR7, R0 ;  /* 0x0000000703057c24 */ /* 0x000fe2000f8e0200 */
[----:B------:R-:W-:Y:S01]  /*7db0*/  ULDC.64 UR6, c[0x0][0x400] ;  /* 0x0001000000067ab9 */ /* 0x000fe20000000a00 */
[----:B------:R-:W-:Y:S01]  /*7dc0*/  IMAD.IADD R13, R7, 0x1, R13 ;  /* 0x00000001070d7824 */ /* 0x000fe200078e020d */
[----:B------:R-:W-:Y:S01]  /*7dd0*/  LEA R0, P0, R6, UR4, 0x1 ;  /* 0x0000000406007c11 */ /* 0x000fe2000f8008ff */
[----:B------:R-:W-:Y:S01]  /*7de0*/  IMAD.IADD R5, R9, 0x1, R5 ;  /* 0x0000000109057824 */ /* 0x000fe200078e0205 */
[----:B------:R-:W-:Y:S01]  /*7df0*/  LEA R4, P1, R8, UR6, 0x1 ;  /* 0x0000000608047c11 */ /* 0x000fe2000f8208ff */
[----:B------:R-:W-:Y:S01]  /*7e00*/  UMOV UR4, 0xffffffff ;  /* 0xffffffff00047882 */ /* 0x000fe20000000000 */
[----:B------:R-:W-:Y:S02]  /*7e10*/  LEA.HI.X R13, R6, UR5, R13, 0x1, P0 ;  /* 0x00000005060d7c11 */ /* 0x000fe400080f0c0d */
[----:B------:R-:W-:Y:S01]  /*7e20*/  LEA.HI.X R5, R8, UR7, R5, 0x1, P1 ;  /* 0x0000000708057c11 */ /* 0x000fe200088f0c05 */
[----:B------:R-:W-:Y:S08]  /*7e30*/  BRA.DIV UR4, `(.L_x_1463) ;  /* 0x000001ce04d47947 */ /* 0x000ff0000b800000 */
[----:B------:R0:W1:Y:S04]  /*7e40*/  SHFL.IDX PT, R3, R13, RZ, 0x1e1f ;  /* 0x001e1fff0d037589 */ /* 0x00006800000e0000 */
[----:B------:R-:W2:Y:S04]  /*7e50*/  SHFL.IDX PT, R0, R0, RZ, 0x1e1f ;  /* 0x001e1fff00007589 */ /* 0x000ea800000e0000 */
[----:B------:R-:W3:Y:S04]  /*7e60*/  SHFL.IDX PT, R5, R5, RZ, 0x1e1f ;  /* 0x001e1fff05057589 */ /* 0x000ee800000e0000 */
[----:B------:R0:W4:Y:S02]  /*7e70*/  SHFL.IDX PT, R14, R4, RZ, 0x1e1f ;  /* 0x001e1fff040e7589 */ /* 0x00012400000e0000 */
.L_x_1767:
[----:B------:R-:W5:Y:S01]  /*7e80*/  LDL R55, [R1+0x54] ;  /* 0x0000540001377983 */ /* 0x000f620000100800 */
[----:B------:R-:W-:Y:S01]  /*7e90*/  IMAD R6, R136, R21, RZ ;  /* 0x0000001588067224 */ /* 0x000fe200078e02ff */
[----:B------:R-:W-:Y:S01]  /*7ea0*/  BSSY B1, `(.L_x_1464) ;  /* 0x0000060000017945 */ /* 0x000fe20003800000 */
[----:B------:R-:W-:Y:S02]  /*7eb0*/  CS2R R38, SRZ ;  /* 0x0000000000267805 */ /* 0x000fe4000001ff00 */
[----:B------:R-:W-:Y:S01]  /*7ec0*/  CS2R R34, SRZ ;  /* 0x0000000000227805 */ /* 0x000fe2000001ff00 */
[----:B------:R-:W-:Y:S01]  /*7ed0*/  IMAD R73, R73, -0xc0, R6 ;  /* 0xffffff4049497824 */ /* 0x000fe200078e0206 */
[----:B------:R-:W-:Y:S02]  /*7ee0*/  ISETP.GE.AND P1, PT, R10, R6, PT ;  /* 0x000000060a00720c */ /* 0x000fe40003f26270 */
[----:B------:R-:W-:Y:S02]  /*7ef0*/  CS2R R30, SRZ ;  /* 0x00000000001e7805 */ /* 0x000fe4000001ff00 */
[----:B------:R-:W-:-:S02]  /*7f00*/  CS2R R26, SRZ ;  /* 0x00000000001a7805 */ /* 0x000fc4000001ff00 */
[----:B0-----:R-:W-:Y:S02]  /*7f10*/  CS2R R12, SRZ ;  /* 0x00000000000c7805 */ /* 0x001fe4000001ff00 */
        /* <DEDUP_REMOVED lines=32> */
[-C--:B----4-:R-:W-:Y:S02]  /*8120*/  @!P4 IADD3 R8, P2, R14, R9.reuse, RZ ;  /* 0x000000090e08c210 */ /* 0x090fe40007f5e0ff */
[----:B------:R-:W-:-:S03]  /*8130*/  @!P4 IADD3 R6, P1, R0, R9, RZ ;  /* 0x000000090006c210 */ /* 0x000fc60007f3e0ff */
[--C-:B------:R-:W-:Y:S01]  /*8140*/  @!P4 IMAD.X R9, R5, 0x1, R4.reuse, P2 ;  /* 0x000000010509c824 */ /* 0x100fe200010e0604 */
[C---:B------:R-:W-:Y:S01]  /*8150*/  ISETP.GE.AND P2, PT, R40.reuse, UR4, PT ;  /* 0x0000000428007c0c */ /* 0x040fe2000bf46270 */
[----:B-1----:R-:W-:Y:S01]  /*8160*/  @!P4 IMAD.X R7, R3, 0x1, R4, P1 ;  /* 0x000000010307c824 */ /* 0x002fe200008e0604 */
[----:B------:R-:W-:Y:S01]  /*8170*/  SHF.R.S32.HI R4, RZ, 0x1f, R41 ;  /* 0x0000001fff047819 */ /* 0x000fe20000011429 */
[----:B------:R-:W-:Y:S01]  /*8180*/  IMAD.SHL.U32 R47, R41, 0x2, RZ ;  /* 0x00000002292f7824 */ /* 0x000fe200078e00ff */
[----:B------:R0:W5:Y:S01]  /*8190*/  @!P4 LD.E.64 R34, desc[UR38][R8.64] ;  /* 0x000000260822c980 */ /* 0x000162000c101b00 */
[----:B------:R-:W-:Y:S01]  /*81a0*/  ISETP.GE.AND P1, PT, R15, UR4, PT ;  /* 0x000000040f007c0c */ /* 0x000fe2000bf26270 */
[----:B------:R-:W-:Y:S01]  /*81b0*/  IMAD.SHL.U32 R49, R40, 0x2, RZ ;  /* 0x0000000228317824 */ /* 0x000fe200078e00ff */
[----:B------:R-:W-:Y:S01]  /*81c0*/  SHF.L.U64.HI R4, R41, 0x1, R4 ;  /* 0x0000000129047819 */ /* 0x000fe20000010204 */
[----:B------:R1:W5:Y:S01]  /*81d0*/  @!P4 LD.E.64 R32, desc[UR38][R6.64] ;  /* 0x000000260620c980 */ /* 0x000362000c101b00 */
[----:B------:R-:W-:-:S02]  /*81e0*/  @!P3 IADD3 R46, P4, R14, R47, RZ ;  /* 0x0000002f0e2eb210 */ /* 0x000fc40007f9e0ff */
[----:B------:R-:W-:Y:S02]  /*81f0*/  SHF.R.S32.HI R11, RZ, 0x1f, R40 ;  /* 0x0000001fff0b7819 */ /* 0x000fe40000011428 */
[----:B------:R-:W-:Y:S01]  /*8200*/  @!P3 IADD3 R42, P5, R0, R47, RZ ;  /* 0x0000002f002ab210 */ /* 0x000fe20007fbe0ff */
[--C-:B------:R-:W-:Y:S01]  /*8210*/  @!P3 IMAD.X R47, R5, 0x1, R4.reuse, P4 ;  /* 0x00000001052fb824 */ /* 0x100fe200020e0604 */
[----:B0-----:R-:W-:Y:S01]  /*8220*/  SHF.L.U64.HI R8, R40, 0x1, R11 ;  /* 0x0000000128087819 */ /* 0x001fe2000001020b */
[----:B------:R-:W-:Y:S01]  /*8230*/  IMAD.SHL.U32 R41, R15, 0x2, RZ ;  /* 0x000000020f297824 */ /* 0x000fe200078e00ff */
[-C--:B------:R-:W-:Y:S01]  /*8240*/  @!P2 IADD3 R48, P4, R14, R49.reuse, RZ ;  /* 0x000000310e30a210 */ /* 0x080fe20007f9e0ff */
[----:B------:R-:W-:Y:S01]  /*8250*/  @!P3 IMAD.X R43, R3, 0x1, R4, P5 ;  /* 0x00000001032bb824 */ /* 0x000fe200028e0604 */
[----:B------:R-:W-:Y:S01]  /*8260*/  SHF.R.S32.HI R10, RZ, 0x1f, R15 ;  /* 0x0000001fff0a7819 */ /* 0x000fe2000001140f */
[----:B------:R-:W5:Y:S01]  /*8270*/  @!P3 LD.E.64 R30, desc[UR38][R46.64] ;  /* 0x000000262e1eb980 */ /* 0x000f62000c101b00 */
[C---:B-1----:R-:W-:Y:S01]  /*8280*/  @!P2 IADD3 R6, P5, R0.reuse, R49, RZ ;  /* 0x000000310006a210 */ /* 0x042fe20007fbe0ff */
[----:B------:R-:W-:Y:S01]  /*8290*/  @!P2 IMAD.X R49, R5, 0x1, R8, P4 ;  /* 0x000000010531a824 */ /* 0x000fe200020e0608 */
        /* <DEDUP_REMOVED lines=14> */
[----:B------:R-:W-:Y:S02]  /*8380*/  @!P5 IMAD.MOV.U32 R9, RZ, RZ, R3 ;  /* 0x000000ffff09d224 */ /* 0x000fe400078e0003 */
        /* <DEDUP_REMOVED lines=17> */
.L_x_1465:
[----:B------:R-:W-:Y:S05]  /*84a0*/  BSYNC B1 ;  /* 0x0000000000017941 */ /* 0x000fea0003800000 */
.L_x_1464:
[----:B-1---5:R-:W-:Y:S01]  /*84b0*/  IMAD.MOV.U32 R3, RZ, RZ, R39 ;  /* 0x000000ffff037224 */ /* 0x022fe200078e0027 */
[----:B------:R-:W-:Y:S01]  /*84c0*/  LOP3.LUT R45, R45, 0xfffffffe, RZ, 0xc0, !PT ;  /* 0xfffffffe2d2d7812 */ /* 0x000fe200078ec0ff */
[----:B--2---:R-:W-:Y:S01]  /*84d0*/  IMAD.MOV.U32 R0, RZ, RZ, R38 ;  /* 0x000000ffff007224 */ /* 0x004fe200078e0026 */
[----:B------:R-:W-:Y:S01]  /*84e0*/  BSSY B1, `(.L_x_1466) ;  /* 0x0000030000017945 */ /* 0x000fe20003800000 */
[----:B------:R-:W-:Y:S01]  /*84f0*/  IMAD.MOV.U32 R4, RZ, RZ, R34 ;  /* 0x000000ffff047224 */ /* 0x000fe200078e0022 */
[----:B------:R-:W-:Y:S01]  /*8500*/  PRMT R57, R3, 0x7610, R57 ;  /* 0x0000761003397816 */ /* 0x000fe20000000039 */
[----:B------:R-:W-:Y:S01]  /*8510*/  IMAD.IADD R3, R55, 0x1, -R45 ;  /* 0x0000000137037824 */ /* 0x000fe200078e0a2d */
[----:B0---4-:R-:W-:Y:S01]  /*8520*/  PRMT R14, R14, 0x5410, R0 ;  /* 0x000054100e0e7816 */ /* 0x011fe20000000000 */
[----:B------:R-:W-:Y:S01]  /*8530*/  IMAD.MOV.U32 R0, RZ, RZ, R35 ;  /* 0x000000ffff007224 */ /* 0x000fe200078e0023 */
[----:B------:R-:W-:Y:S01]  /*8540*/  PRMT R64, R4, 0x7610, R64 ;  /* 0x0000761004407816 */ /* 0x000fe20000000040 */
[----:B------:R-:W-:Y:S01]  /*8550*/  IMAD.MOV.U32 R4, RZ, RZ, R30 ;  /* 0x000000ffff047224 */ /* 0x000fe200078e001e */
[----:B------:R-:W-:Y:S01]  /*8560*/  SHF.L.U32 R3, R3, 0x1f, RZ ;  /* 0x0000001f03037819 */ /* 0x000fe200000006ff */
[----:B---3--:R-:W-:Y:S01]  /*8570*/  IMAD.MOV.U32 R5, RZ, RZ, R31 ;  /* 0x000000ffff057224 */ /* 0x008fe200078e001f */
        /* <DEDUP_REMOVED lines=38> */
.L_x_1768:
[----:B------:R-:W-:Y:S05]  /*87e0*/  BSYNC B1 ;  /* 0x0000000000017941 */ /* 0x000fea0003800000 */
.L_x_1466:
        /* <DEDUP_REMOVED lines=10> */
[----:B------:R-:W5:Y:S01]  /*8890*/  LDL R6, [R1+0x38] ;  /* 0x0000380001067983 */ /* 0x000f620000100800 */
[----:B------:R-:W1:Y:S01]  /*88a0*/  S2R R5, SR_TID.X ;  /* 0x0000000000057919 */ /* 0x000e620000002100 */
[----:B------:R-:W-:Y:S01]  /*88b0*/  BSSY B1, `(.L_x_1469) ;  /* 0x0000041000017945 */ /* 0x000fe20003800000 */
[----:B-1----:R-:W-:-:S05]  /*88c0*/  VIADD R5, R5, 0xffffff80 ;  /* 0xffffff8005057836 */ /* 0x002fca0000000000 */
[----:B------:R-:W-:-:S04]  /*88d0*/  SHF.R.S32.HI R0, RZ, 0x1f, R5 ;  /* 0x0000001fff007819 */ /* 0x000fc80000011405 */
[----:B------:R-:W-:-:S04]  /*88e0*/  LEA.HI R0, R0, R5, RZ, 0x2 ;  /* 0x0000000500007211 */ /* 0x000fc800078f10ff */
[--C-:B------:R-:W-:Y:S02]  /*88f0*/  SHF.R.S32.HI R5, RZ, 0x2, R0.reuse ;  /* 0x00000002ff057819 */ /* 0x100fe40000011400 */
[----:B------:R-:W-:-:S04]  /*8900*/  SHF.R.S32.HI R0, RZ, 0x1f, R0 ;  /* 0x0000001fff007819 */ /* 0x000fc80000011400 */
[----:B------:R-:W-:-:S04]  /*8910*/  LEA.HI R0, R0, R5, RZ, 0x2 ;  /* 0x0000000500007211 */ /* 0x000fc800078f10ff */
[----:B------:R-:W-:-:S05]  /*8920*/  LOP3.LUT R0, R0, 0xfffffffc, RZ, 0xc0, !PT ;  /* 0xfffffffc00007812 */ /* 0x000fca00078ec0ff */
[----:B------:R-:W-:-:S05]  /*8930*/  IMAD.IADD R5, R5, 0x1, -R0 ;  /* 0x0000000105057824 */ /* 0x000fca00078e0a00 */
[----:B------:R-:W-:Y:S02]  /*8940*/  LOP3.LUT P0, RZ, R5, 0x2, RZ, 0xc0, !PT ;  /* 0x0000000205ff7812 */ /* 0x000fe4000780c0ff */
[----:B--2---:R-:W-:Y:S01]  /*8950*/  ISETP.GE.AND P6, PT, R62, R4, PT ;  /* 0x000000043e00720c */ /* 0x004fe20003fc6270 */
[----:B0-----:R-:W-:-:S04]  /*8960*/  IMAD R3, R59, 0x2, R2 ;  /* 0x000000023b037824 */ /* 0x001fc800078e0202 */
[----:B------:R-:W-:Y:S01]  /*8970*/  VIADD R0, R3, 0x20 ;  /* 0x0000002003007836 */ /* 0x000fe20000000000 */
[-C--:B---3--:R-:W-:Y:S02]  /*8980*/  ISETP.GE.AND P1, PT, R58, R4.reuse, PT ;  /* 0x000000043a00720c */ /* 0x088fe40003f26270 */
[-C--:B----4-:R-:W-:Y:S02]  /*8990*/  ISETP.GE.AND P2, PT, R56, R4.reuse, PT ;  /* 0x000000043800720c */ /* 0x090fe40003f46270 */
[-C--:B-----5:R-:W-:Y:S02]  /*89a0*/  ISETP.GE.AND P3, PT, R55, R4.reuse, PT ;  /* 0x000000043700720c */ /* 0x0a0fe40003f66270 */
[-C--:B------:R-:W-:Y:S02]  /*89b0*/  ISETP.GE.AND P4, PT, R7, R4.reuse, PT ;  /* 0x000000040700720c */ /* 0x080fe40003f86270 */
[----:B------:R-:W-:Y:S01]  /*89c0*/  ISETP.GE.AND P5, PT, R6, R4, PT ;  /* 0x000000040600720c */ /* 0x000fe20003fa6270 */
[----:B------:R-:W-:-:S12]  /*89d0*/  @P6 BRA `(.L_x_1470) ;  /* 0x0000000000b86947 */ /* 0x000fd80003800000 */
[----:B------:R-:W0:Y:S01]  /*89e0*/  LDS.128 R4, [R3+0xc400] ;  /* 0x00c4000003047984 */ /* 0x000e220000000c00 */
[----:B------:R-:W-:Y:S02]  /*89f0*/  SHF.R.U32.HI R59, RZ, 0x10, R39 ;  /* 0x00000010ff3b7819 */ /* 0x000fe40000011627 */
[--C-:B------:R-:W-:Y:S02]  /*8a00*/  SHF.R.U32.HI R56, RZ, 0x10, R37.reuse ;  /* 0x00000010ff387819 */ /* 0x100fe40000011625 */
[----:B------:R-:W-:Y:S02]  /*8a10*/  SHF.R.U64 R55, R36, 0x10, R37 ;  /* 0x0000001024377819 */ /* 0x000fe40000001225 */
[----:B------:R-:W-:Y:S02]  /*8a20*/  PRMT R59, R57, 0x5410, R59 ;  /* 0x00005410393b7816 */ /* 0x000fe4000000003b */
[----:B------:R-:W-:Y:S02]  /*8a30*/  PRMT R56, R15, 0x5432, R56 ;  /* 0x000054320f387816 */ /* 0x000fe40000000038 */
[----:B------:R-:W-:Y:S01]  /*8a40*/  PRMT R55, R60, 0x5410, R55 ;  /* 0x000054103c377816 */ /* 0x000fe20000000037 */
[C---:B------:R-:W-:Y:S01]  /*8a50*/  IMAD.U32 R60, R59.reuse, 0x10000, RZ ;  /* 0x000100003b3c7824 */ /* 0x040fe200078e00ff */
[----:B------:R-:W-:Y:S01]  /*8a60*/  SHF.R.U64 R58, R38, 0x10, R39 ;  /* 0x00000010263a7819 */ /* 0x000fe20000001227 */
[----:B------:R-:W-:Y:S01]  /*8a70*/  IMAD.U32 R57, R56, 0x10000, RZ ;  /* 0x0001000038397824 */ /* 0x000fe200078e00ff */
[----:B------:R-:W-:-:S02]  /*8a80*/  LOP3.LUT R59, R59, 0xffff0000, RZ, 0xc0, !PT ;  /* 0xffff00003b3b7812 */ /* 0x000fc400078ec0ff */
[----:B------:R-:W-:Y:S02]  /*8a90*/  LOP3.LUT R56, R56, 0xffff0000, RZ, 0xc0, !PT ;  /* 0xffff000038387812 */ /* 0x000fe400078ec0ff */
        /* <DEDUP_REMOVED lines=10> */
[----:B------:R-:W-:Y:S01]  /*8b40*/  FMUL.FTZ R57, R39, R56 ;  /* 0x0000003827397220 */ /* 0x000fe20000410000 */
[----:B------:R-:W-:Y:S02]  /*8b50*/  IMAD.U32 R7, R5, 0x10000, RZ ;  /* 0x0001000005077824 */ /* 0x000fe400078e00ff */
[----:B------:R-:W-:Y:S01]  /*8b60*/  FFMA.FTZ R60, R36, R60, R37 ;  /* 0x0000003c243c7223 */ /* 0x000fe20000010025 */
[----:B------:R-:W-:Y:S01]  /*8b70*/  IMAD.U32 R39, R58, 0x10000, RZ ;  /* 0x000100003a277824 */ /* 0x000fe200078e00ff */
[----:B------:R-:W-:Y:S01]  /*8b80*/  LOP3.LUT R4, R4, 0xffff0000, RZ, 0xc0, !PT ;  /* 0xffff000004047812 */ /* 0x000fe200078ec0ff */
[----:B------:R-:W-:Y:S01]  /*8b90*/  IMAD.U32 R37, R55, 0x10000, RZ ;  /* 0x0001000037257824 */ /* 0x000fe200078e00ff */
[----:B------:R-:W-:Y:S01]  /*8ba0*/  LOP3.LUT R5, R5, 0xffff0000, RZ, 0xc0, !PT ;  /* 0xffff000005057812 */ /* 0x000fe200078ec0ff */
[----:B------:R-:W-:Y:S01]  /*8bb0*/  FFMA.FTZ R63, R38, R56, -R63 ;  /* 0x00000038263f7223 */ /* 0x000fe2000001083f */
        /* <DEDUP_REMOVED lines=16> */
.L_x_1470:
[----:B------:R-:W-:Y:S05]  /*8cc0*/  BSYNC B1 ;  /* 0x0000000000017941 */ /* 0x000fea0003800000 */
.L_x_1469:
        /* <DEDUP_REMOVED lines=12> */
[----:B------:R-:W-:-:S02]  /*8d90*/  PRMT R36, R40, 0x5432, R36 ;  /* 0x0000543228247816 */ /* 0x000fc40000000024 */
[----:B------:R-:W-:Y:S02]  /*8da0*/  LOP3.LUT R55, R55, 0xffff0000, RZ, 0xc0, !PT ;  /* 0xffff000037377812 */ /* 0x000fe400078ec0ff */
        /* <DEDUP_REMOVED lines=8> */
[C---:B------:R-:W-:Y:S01]  /*8e30*/  IMAD.U32 R6, R4.reuse, 0x10000, RZ ;  /* 0x0001000004067824 */ /* 0x040fe200078e00ff */
[----:B------:R-:W-:Y:S01]  /*8e40*/  LOP3.LUT R4, R4, 0xffff0000, RZ, 0xc0, !PT ;  /* 0xffff000004047812 */ /* 0x000fe200078ec0ff */
[----:B------:R-:W-:-:S02]  /*8e50*/  IMAD.U32 R7, R5, 0x10000, RZ ;  /* 0x0001000005077824 */ /* 0x000fc400078e00ff */
[C---:B------:R-:W-:Y:S01]  /*8e60*/  FFMA.FTZ R56, R32.reuse, R56, R33 ;  /* 0x0000003820387223 */ /* 0x040fe20000010021 */
[----:B------:R-:W-:Y:S01]  /*8e70*/  FFMA.FTZ R57, R32, R38, -R57 ;  /* 0x0000002620397223 */ /* 0x000fe20000010839 */
[C---:B------:R-:W-:Y:S01]  /*8e80*/  IMAD.U32 R33, R36.reuse, 0x10000, RZ ;  /* 0x0001000024217824 */ /* 0x040fe200078e00ff */
[----:B------:R-:W-:Y:S01]  /*8e90*/  LOP3.LUT R5, R5, 0xffff0000, RZ, 0xc0, !PT ;  /* 0xffff000005057812 */ /* 0x000fe200078ec0ff */
[C---:B------:R-:W-:Y:S01]  /*8ea0*/  FMUL.FTZ R59, R35.reuse, R55 ;  /* 0x00000037233b7220 */ /* 0x040fe20000410000 */
[-C--:B------:R-:W-:Y:S01]  /*8eb0*/  FMUL.FTZ R61, R35, R37.reuse ;  /* 0x00000025233d7220 */ /* 0x080fe20000410000 */
[C---:B------:R-:W-:Y:S01]  /*8ec0*/  LOP3.LUT R32, R39.reuse, 0xffff0000, RZ, 0xc0, !PT ;  /* 0xffff000027207812 */ /* 0x040fe200078ec0ff */
[----:B------:R-:W-:Y:S01]  /*8ed0*/  IMAD.U32 R35, R39, 0x10000, RZ ;  /* 0x0001000027237824 */ /* 0x000fe200078e00ff */
[----:B------:R-:W-:Y:S01]  /*8ee0*/  LOP3.LUT R36, R36, 0xffff0000, RZ, 0xc0, !PT ;  /* 0xffff000024247812 */ /* 0x000fe200078ec0ff */
[C---:B------:R-:W-:Y:S01]  /*8ef0*/  FFMA.FTZ R59, R34.reuse, R37, -R59 ;  /* 0x00000025223b7223 */ /* 0x040fe2000001083b */
        /* <DEDUP_REMOVED lines=14> */
.L_x_1472:
[----:B------:R-:W-:Y:S05]  /*8fe0*/  BSYNC B1 ;  /* 0x0000000000017941 */ /* 0x000fea0003800000 */
.L_x_1471:
        /* <DEDUP_REMOVED lines=48> */
.L_x_1474:
[----:B------:R-:W-:Y:S05]  /*92f0*/  BSYNC B1 ;  /* 0x0000000000017941 */ /* 0x000fea0003800000 */
.L_x_1473:
[----:B------:R-:W-:Y:S04]  /*9300*/  BSSY B1, `(.L_x_1475) ;  /* 0x0000030000017945 */ /* 0x000fe80003800000 */
[----:B------:R-:W-:Y:S05]  /*9310*/  @P3 BRA `(.L_x_1476) ;  /* 0x0000000000b83947 */ /* 0x000fea0003800000 */
[----:B012---:R-:W0:Y:S01]  /*9320*/  LDS.128 R4, [R0+0xf400] ;  /* 0x00f4000000047984 */ /* 0x007e220000000c00 */
[----:B------:R-:W-:Y:S02]  /*9330*/  SHF.R.U64 R28, R24, 0x10, R25 ;  /* 0x00000010181c7819 */ /* 0x000fe40000001219 */
[----:B------:R-:W-:Y:S02]  /*9340*/  SHF.R.U64 R24, R26, 0x10, R27 ;  /* 0x000000101a187819 */ /* 0x000fe4000000121b */
[----:B------:R-:W-:Y:S02]  /*9350*/  SHF.R.U32.HI R25, RZ, 0x10, R25 ;  /* 0x00000010ff197819 */ /* 0x000fe40000011619 */
        /* <DEDUP_REMOVED lines=14> */
[-C--:B------:R-:W-:Y:S01]  /*9440*/  FMUL.FTZ R31, R25, R29.reuse ;  /* 0x0000001d191f7220 */ /* 0x080fe20000410000 */
[----:B------:R-:W-:Y:S01]  /*9450*/  FMUL.FTZ R25, R27, R48 ;  /* 0x000000301b197220 */ /* 0x000fe20000410000 */
[----:B------:R-:W-:Y:S02]  /*9460*/  IMAD.U32 R6, R4, 0x10000, RZ ;  /* 0x0001000004067824 */ /* 0x000fe400078e00ff */
[C---:B------:R-:W-:Y:S01]  /*9470*/  FFMA.FTZ R33, R24.reuse, R29, R30 ;  /* 0x0000001d18217223 */ /* 0x040fe2000001001e */
[----:B------:R-:W-:Y:S02]  /*9480*/  IMAD.U32 R7, R5, 0x10000, RZ ;  /* 0x0001000005077824 */ /* 0x000fe400078e00ff */
[----:B------:R-:W-:Y:S01]  /*9490*/  FFMA.FTZ R32, R24, R28, -R31 ;  /* 0x0000001c18207223 */ /* 0x000fe2000001081f */
[-C--:B------:R-:W-:Y:S01]  /*94a0*/  FMUL.FTZ R29, R27, R50.reuse ;  /* 0x000000321b1d7220 */ /* 0x080fe20000410000 */
[----:B------:R-:W-:Y:S01]  /*94b0*/  LOP3.LUT R4, R4, 0xffff0000, RZ, 0xc0, !PT ;  /* 0xffff000004047812 */ /* 0x000fe200078ec0ff */
[C---:B------:R-:W-:Y:S01]  /*94c0*/  FFMA.FTZ R50, R26.reuse, R50, -R25 ;  /* 0x000000321a327223 */ /* 0x040fe20000010819 */
[----:B------:R-:W-:Y:S01]  /*94d0*/  LOP3.LUT R5, R5, 0xffff0000, RZ, 0xc0, !PT ;  /* 0xffff000005057812 */ /* 0x000fe200078ec0ff */
[C---:B------:R-:W-:Y:S01]  /*94e0*/  IMAD.U32 R27, R47.reuse, 0x10000, RZ ;  /* 0x000100002f1b7824 */ /* 0x040fe200078e00ff */
[----:B------:R-:W-:Y:S01]  /*94f0*/  LOP3.LUT R28, R47, 0xffff0000, RZ, 0xc0, !PT ;  /* 0xffff00002f1c7812 */ /* 0x000fe200078ec0ff */
[C---:B------:R-:W-:Y:S01]  /*9500*/  IMAD.U32 R25, R49.reuse, 0x10000, RZ ;  /* 0x0001000031197824 */ /* 0x040fe200078e00ff */
        /* <DEDUP_REMOVED lines=15> */
.L_x_1476:
[----:B------:R-:W-:Y:S05]  /*9600*/  BSYNC B1 ;  /* 0x0000000000017941 */ /* 0x000fea0003800000 */
.L_x_1475:
        /* <DEDUP_REMOVED lines=48> */
.L_x_1478:
[----:B------:R-:W-:Y:S05]  /*9910*/  BSYNC B1 ;  /* 0x0000000000017941 */ /* 0x000fea0003800000 */
.L_x_1477:
        /* <DEDUP_REMOVED lines=48> */
.L_x_1462:
[----:B------:R-:W2:Y:S01]  /*9c20*/  LDL R12, [R1+0x2c] ;  /* 0x00002c00010c7983 */ /* 0x000ea20000100800 */
[----:B------:R-:W0:Y:S01]  /*9c30*/  LDC R25, c[0x0][0x448] ;  /* 0x00011200ff197b82 */ /* 0x000e220000000800 */
[----:B------:R-:W-:Y:S01]  /*9c40*/  ULDC.64 UR4, c[0x0][0x3f8] ;  /* 0x0000fe0000047ab9 */ /* 0x000fe20000000a00 */
[----:B------:R-:W-:Y:S01]  /*9c50*/  ULDC.64 UR6, c[0x0][0x408] ;  /* 0x0001020000067ab9 */ /* 0x000fe20000000a00 */
[----:B------:R-:W3:Y:S04]  /*9c60*/  LDL R11, [R1+0x28] ;  /* 0x00002800010b7983 */ /* 0x000ee80000100800 */
[----:B------:R-:W2:Y:S01]  /*9c70*/  LDL.64 R14, [R1+0x8] ;  /* 0x00000800010e7983 */ /* 0x000ea20000100a00 */
[----:B------:R-:W-:Y:S02]  /*9c80*/  IMAD.MOV.U32 R6, RZ, RZ, R24 ;  /* 0x000000ffff067224 */ /* 0x000fe400078e0018 */
[----:B------:R-:W-:-:S02]  /*9c90*/  IMAD.MOV.U32 R7, RZ, RZ, R27 ;  /* 0x000000ffff077224 */ /* 0x000fc400078e001b */
        /* <DEDUP_REMOVED lines=24> */
[----:B--2---:R-:W-:-:S02]  /*9e20*/  IMAD.IADD R50, R14, 0x1, R12 ;  /* 0x000000010e327824 */ /* 0x004fc400078e020c */
[----:B---3--:R-:W-:-:S03]  /*9e30*/  IMAD.IADD R20, R14, 0x1, R11 ;  /* 0x000000010e147824 */ /* 0x008fc600078e020b */
[----:B------:R-:W-:Y:S02]  /*9e40*/  SHF.R.S32.HI R47, RZ, 0x1f, R50 ;  /* 0x0000001fff2f7819 */ /* 0x000fe40000011432 */
[----:B------:R-:W-:Y:S02]  /*9e50*/  SHF.R.S32.HI R21, RZ, 0x1f, R20 ;  /* 0x0000001fff157819 */ /* 0x000fe40000011414 */
[----:B------:R-:W-:Y:S02]  /*9e60*/  LEA.HI R48, R47, R50, RZ, 0x3 ;  /* 0x000000322f307211 */ /* 0x000fe400078f18ff */
[----:B------:R-:W-:Y:S02]  /*9e70*/  LEA.HI R46, R21, R20, RZ, 0x3 ;  /* 0x00000014152e7211 */ /* 0x000fe400078f18ff */
[----:B------:R-:W-:Y:S02]  /*9e80*/  SHF.R.S32.HI R49, RZ, 0x3, R48 ;  /* 0x00000003ff317819 */ /* 0x000fe40000011430 */
[----:B------:R-:W-:Y:S01]  /*9e90*/  SHF.R.S32.HI R45, RZ, 0x3, R46 ;  /* 0x00000003ff2d7819 */ /* 0x000fe2000001142e */
[----:B------:R-:W-:Y:S06]  /*9ea0*/  BRA.DIV UR4, `(.L_x_1479) ;  /* 0x000001b204387947 */ /* 0x000fec000b800000 */
[----:B------:R-:W0:Y:S04]  /*9eb0*/  SHFL.IDX PT, R3, R13, RZ, 0x1e1f ;  /* 0x001e1fff0d037589 */ /* 0x000e2800000e0000 */
[----:B------:R-:W1:Y:S04]  /*9ec0*/  SHFL.IDX PT, R0, R0, RZ, 0x1e1f ;  /* 0x001e1fff00007589 */ /* 0x000e6800000e0000 */
[----:B------:R-:W2:Y:S04]  /*9ed0*/  SHFL.IDX PT, R5, R5, RZ, 0x1e1f ;  /* 0x001e1fff05057589 */ /* 0x000ea800000e0000 */
[----:B------:R3:W4:Y:S01]  /*9ee0*/  SHFL.IDX PT, R14, R4, RZ, 0x1e1f ;  /* 0x001e1fff040e7589 */ /* 0x00072200000e0000 */
[----:B0-----:R-:W-:-:S02]  /*9ef0*/  IMAD.MOV.U32 R37, RZ, RZ, R3 ;  /* 0x000000ffff257224 */ /* 0x001fc400078e0003 */
[----:B-1-3--:R-:W-:-:S07]  /*9f00*/  IMAD.MOV.U32 R36, RZ, RZ, R0 ;  /* 0x000000ffff247224 */ /* 0x00afce00078e0000 */
.L_x_1774:
[----:B------:R-:W3:Y:S01]  /*9f10*/  LDL R56, [R1+0x54] ;  /* 0x0000540001387983 */ /* 0x000ee20000100800 */
[----:B------:R-:W-:Y:S01]  /*9f20*/  IMAD R25, R136, R25, RZ ;  /* 0x0000001988197224 */ /* 0x000fe200078e02ff */
[----:B------:R-:W-:Y:S01]  /*9f30*/  BSSY B1, `(.L_x_1480) ;  /* 0x0000035000017945 */ /* 0x000fe20003800000 */
[----:B----4-:R-:W-:Y:S01]  /*9f40*/  IMAD.MOV.U32 R38, RZ, RZ, R14 ;  /* 0x000000ffff267224 */ /* 0x010fe200078e000e */
[----:B------:R-:W-:Y:S01]  /*9f50*/  CS2R R6, SRZ ;  /* 0x0000000000067805 */ /* 0x000fe2000001ff00 */
[----:B------:R-:W-:Y:S01]  /*9f60*/  IMAD R73, R73, -0xc0, R25 ;  /* 0xffffff4049497824 */ /* 0x000fe200078e0219 */
[----:B------:R-:W-:Y:S01]  /*9f70*/  ISETP.GE.AND P1, PT, R10, R25, PT ;  /* 0x000000190a00720c */ /* 0x000fe20003f26270 */
[----:B--2---:R-:W-:Y:S01]  /*9f80*/  IMAD.MOV.U32 R39, RZ, RZ, R5 ;  /* 0x000000ffff277224 */ /* 0x004fe200078e0005 */
[----:B------:R-:W-:Y:S02]  /*9f90*/  CS2R R4, SRZ ;  /* 0x0000000000047805 */ /* 0x000fe4000001ff00 */
[----:B------:R-:W-:-:S02]  /*9fa0*/  CS2R R8, SRZ ;  /* 0x0000000000087805 */ /* 0x000fc4000001ff00 */
[----:B------:R-:W-:Y:S02]  /*9fb0*/  VIMNMX R0, R73, 0xc0, PT ;  /* 0x000000c049007848 */ /* 0x000fe40003fe0100 */
[----:B------:R-:W-:Y:S02]  /*9fc0*/  CS2R R10, SRZ ;  /* 0x00000000000a7805 */ /* 0x000fe4000001ff00 */
[----:B------:R-:W-:Y:S02]  /*9fd0*/  CS2R R12, SRZ ;  /* 0x00000000000c7805 */ /* 0x000fe4000001ff00 */
[----:B------:R-:W-:Y:S02]  /*9fe0*/  CS2R R14, SRZ ;  /* 0x00000000000e7805 */ /* 0x000fe4000001ff00 */
[----:B------:R-:W-:Y:S02]  /*9ff0*/  ISETP.GE.AND P0, PT, R19, R0, PT ;  /* 0x000000001300720c */ /* 0x000fe40003f06270 */
[----:B------:R-:W-:-:S02]  /*a000*/  CS2R R24, SRZ ;  /* 0x0000000000187805 */ /* 0x000fc4000001ff00 */
[----:B------:R-:W-:Y:S02]  /*a010*/  CS2R R26, SRZ ;  /* 0x00000000001a7805 */ /* 0x000fe4000001ff00 */
[----:B------:R-:W-:Y:S02]  /*a020*/  CS2R R28, SRZ ;  /* 0x00000000001c7805 */ /* 0x000fe4000001ff00 */
[----:B------:R-:W-:Y:S02]  /*a030*/  CS2R R30, SRZ ;  /* 0x00000000001e7805 */ /* 0x000fe4000001ff00 */
[----:B------:R-:W-:Y:S02]  /*a040*/  CS2R R32, SRZ ;  /* 0x0000000000207805 */ /* 0x000fe4000001ff00 */
[----:B------:R-:W-:Y:S02]  /*a050*/  CS2R R34, SRZ ;  /* 0x0000000000227805 */ /* 0x000fe4000001ff00 */
[----:B---3--:R-:W-:Y:S01]  /*a060*/  LEA.HI R0, R56, R56, RZ, 0x1 ;  /* 0x0000003838007211 */ /* 0x008fe200078f08ff */
[----:B------:R-:W-:Y:S06]  /*a070*/  @P1 BRA `(.L_x_1481) ;  /* 0x0000000000801947 */ /* 0x000fec0003800000 */
[C---:B------:R-:W-:Y:S01]  /*a080*/  VIADD R3, R22.reuse, 0x10 ;  /* 0x0000001016037836 */ /* 0x040fe20000000000 */
[----:B------:R-:W-:Y:S01]  /*a090*/  ULDC UR4, c[0x0][0x3f4] ;  /* 0x0000fd0000047ab9 */ /* 0x000fe20000000800 */
[C---:B------:R-:W-:Y:S01]  /*a0a0*/  VIADD R4, R22.reuse, 0x20 ;  /* 0x0000002016047836 */ /* 0x040fe20000000000 */
[----:B------:R-:W-:Y:S02]  /*a0b0*/  ISETP.GE.AND P1, PT, R22, UR4, PT ;  /* 0x0000000416007c0c */ /* 0x000fe4000bf26270 */
[----:B------:R-:W-:Y:S02]  /*a0c0*/  CS2R R24, SRZ ;  /* 0x0000000000187805 */ /* 0x000fe4000001ff00 */
[----:B------:R-:W-:Y:S02]  /*a0d0*/  ISETP.GE.AND P2, PT, R3, UR4, PT ;  /* 0x0000000403007c0c */ /* 0x000fe4000bf46270 */
[----:B------:R-:W-:Y:S02]  /*a0e0*/  CS2R R26, SRZ ;  /* 0x00000000001a7805 */ /* 0x000fe4000001ff00 */
[----:B------:R-:W-:-:S02]  /*a0f0*/  ISETP.GE.AND P3, PT, R4, UR4, PT ;  /* 0x0000000404007c0c */ /* 0x000fc4000bf66270 */
[----:B------:R-:W-:Y:S02]  /*a100*/  CS2R R4, SRZ ;  /* 0x0000000000047805 */ /* 0x000fe4000001ff00 */
[----:B------:R-:W-:Y:S02]  /*a110*/  CS2R R6, SRZ ;  /* 0x0000000000067805 */ /* 0x000fe4000001ff00 */
[----:B------:R-:W-:Y:S01]  /*a120*/  CS2R R28, SRZ ;  /* 0x00000000001c7805 */ /* 0x000fe2000001ff00 */
[----:B------:R-:W-:-:S04]  /*a130*/  @!P1 IMAD.WIDE R12, R22, 0x2, R36 ;  /* 0x00000002160c9825 */ /* 0x000fc800078e0224 */
[----:B------:R-:W-:Y:S01]  /*a140*/  @!P2 IMAD.SHL.U32 R3, R49, 0x8, RZ ;  /* 0x000000083103a824 */ /* 0x000fe200078e00ff */
[----:B------:R0:W5:Y:S01]  /*a150*/  @!P1 LD.E.128 R24, desc[UR38][R12.64] ;  /* 0x000000260c189980 */ /* 0x000162000c101d00 */
[----:B------:R-:W-:Y:S01]  /*a160*/  @!P3 IMAD.SHL.U32 R53, R45, 0x8, RZ ;  /* 0x000000082d35b824 */ /* 0x000fe200078e00ff */
[----:B------:R-:W-:Y:S01]  /*a170*/  CS2R R30, SRZ ;  /* 0x00000000001e7805 */ /* 0x000fe2000001ff00 */
[--C-:B------:R-:W-:Y:S01]  /*a180*/  @!P2 IMAD.WIDE R40, R3, 0x2, R36.reuse ;  /* 0x000000020328a825 */ /* 0x100fe200078e0224 */
[----:B------:R-:W-:Y:S02]  /*a190*/  CS2R R8, SRZ ;  /* 0x0000000000087805 */ /* 0x000fe4000001ff00 */
[----:B------:R-:W-:Y:S02]  /*a1a0*/  CS2R R10, SRZ ;  /* 0x00000000000a7805 */ /* 0x000fe4000001ff00 */
[----:B------:R-:W-:Y:S01]  /*a1b0*/  CS2R R32, SRZ ;  /* 0x0000000000207805 */ /* 0x000fe2000001ff00 */
[----:B------:R-:W-:Y:S01]  /*a1c0*/  @!P3 IMAD.WIDE R42, R53, 0x2, R36 ;  /* 0x00000002352ab825 */ /* 0x000fe200078e0224 */
[----:B------:R-:W-:-:S02]  /*a1d0*/  CS2R R34, SRZ ;  /* 0x0000000000227805 */ /* 0x000fc4000001ff00 */
[----:B------:R-:W-:Y:S02]  /*a1e0*/  CS2R R14, SRZ ;  /* 0x00000000000e7805 */ /* 0x000fe4000001ff00 */
[----:B0-----:R-:W-:Y:S01]  /*a1f0*/  CS2R R12, SRZ ;  /* 0x00000000000c7805 */ /* 0x001fe2000001ff00 */
[--C-:B------:R-:W-:Y:S01]  /*a200*/  @!P2 IMAD.WIDE R36, R3, 0x2, R38.reuse ;  /* 0x000000020324a825 */ /* 0x100fe200078e0226 */
[----:B------:R0:W5:Y:S03]  /*a210*/  @!P2 LD.E.128 R28, desc[UR38][R40.64] ;  /* 0x00000026281ca980 */ /* 0x000166000c101d00 */
[--C-:B------:R-:W-:Y:S01]  /*a220*/  @!P3 IMAD.WIDE R52, R53, 0x2, R38.reuse ;  /* 0x000000023534b825 */ /* 0x100fe200078e0226 */
[----:B------:R0:W5:Y:S03]  /*a230*/  @!P2 LD.E.128 R8, desc[UR38][R36.64] ;  /* 0x000000262408a980 */ /* 0x000166000c101d00 */
[----:B------:R-:W-:Y:S01]  /*a240*/  @!P1 IMAD.WIDE R38, R22, 0x2, R38 ;  /* 0x0000000216269825 */ /* 0x000fe200078e0226 */
[----:B------:R0:W5:Y:S04]  /*a250*/  @!P3 LD.E.128 R32, desc[UR38][R42.64] ;  /* 0x000000262a20b980 */ /* 0x000168000c101d00 */
[----:B------:R0:W5:Y:S04]  /*a260*/  @!P1 LD.E.128 R4, desc[UR38][R38.64] ;  /* 0x0000002626049980 */ /* 0x000168000c101d00 */
[----:B------:R0:W5:Y:S02]  /*a270*/  @!P3 LD.E.128 R12, desc[UR38][R52.64] ;  /* 0x00000026340cb980 */ /* 0x000164000c101d00 */
.L_x_1481:
[----:B------:R-:W-:Y:S05]  /*a280*/  BSYNC B1 ;  /* 0x0000000000017941 */ /* 0x000fea0003800000 */
.L_x_1480:
[----:B------:R-:W-:Y:S01]  /*a290*/  LOP3.LUT R0, R0, 0xfffffffe, RZ, 0xc0, !PT ;  /* 0xfffffffe00007812 */ /* 0x000fe200078ec0ff */
[----:B0----5:R-:W-:Y:S01]  /*a2a0*/  IMAD.MOV.U32 R37, RZ, RZ, R6 ;  /* 0x000000ffff257224 */ /* 0x021fe200078e0006 */
[----:B------:R-:W-:Y:S01]  /*a2b0*/  BSSY B1, `(.L_x_1482) ;  /* 0x0000032000017945 */ /* 0x000fe20003800000 */
[----:B------:R-:W-:Y:S02]  /*a2c0*/  IMAD.MOV.U32 R36, RZ, RZ, R5 ;  /* 0x000000ffff247224 */ /* 0x000fe400078e0005 */
        /* <DEDUP_REMOVED lines=48> */
.L_x_1775:
[----:B------:R-:W-:Y:S05]  /*a5d0*/  BSYNC B1 ;  /* 0x0000000000017941 */ /* 0x000fea0003800000 */
.L_x_1482:
[----:B------:R-:W-:Y:S02]  /*a5e0*/  PRMT R56, R0, 0x7610, R56 ;  /* 0x0000761000387816 */ /* 0x000fe40000000038 */
[----:B------:R-:W-:Y:S01]  /*a5f0*/  PRMT R57, R36, 0x7610, R57 ;  /* 0x0000761024397816 */ /* 0x000fe20000000039 */
[----:B------:R-:W-:Y:S06]  /*a600*/  @P0 BRA `(.L_x_1468) ;  /* 0x0000001400600947 */ /* 0x000fec0003800000 */
[----:B------:R1:W5:Y:S01]  /*a610*/  LDL R82, [R1+0x14] ;  /* 0x0000140001527983 */ /* 0x0003620000100800 */
[----:B------:R-:W2:Y:S01]  /*a620*/  LDC R0, c[0x0][0x3f4] ;  /* 0x0000fd00ff007b82 */ /* 0x000ea20000000800 */
[C---:B0-----:R-:W-:Y:S01]  /*a630*/  VIADD R37, R22.reuse, 0x10 ;  /* 0x0000001016257836 */ /* 0x041fe20000000000 */
[----:B------:R-:W-:Y:S01]  /*a640*/  BSSY B1, `(.L_x_1484) ;  /* 0x0000076000017945 */ /* 0x000fe20003800000 */
[C---:B------:R-:W-:Y:S01]  /*a650*/  VIADD R39, R22.reuse, 0x20 ;  /* 0x0000002016277836 */ /* 0x040fe20000000000 */
[----:B------:R-:W-:Y:S02]  /*a660*/  SHF.R.U32.HI R84, RZ, 0x3, R157 ;  /* 0x00000003ff547819 */ /* 0x000fe4000001169d */
[-C--:B--2---:R-:W-:Y:S02]  /*a670*/  ISETP.GE.AND P0, PT, R22, R0.reuse, PT ;  /* 0x000000001600720c */ /* 0x084fe40003f06270 */
[-C--:B------:R-:W-:Y:S02]  /*a680*/  ISETP.GE.AND P1, PT, R37, R0.reuse, PT ;  /* 0x000000002500720c */ /* 0x080fe40003f26270 */
[----:B------:R-:W-:-:S09]  /*a690*/  ISETP.GE.AND P2, PT, R39, R0, PT ;  /* 0x000000002700720c */ /* 0x000fd20003f46270 */
[----:B-1----:R-:W-:Y:S05]  /*a6a0*/  @P0 BRA `(.L_x_1485) ;  /* 0x0000000400bc0947 */ /* 0x002fea0003800000 */
[----:B------:R-:W0:Y:S01]  /*a6b0*/  S2R R38, SR_TID.X ;  /* 0x0000000000267919 */ /* 0x000e220000002100 */
[----:B------:R-:W-:Y:S02]  /*a6c0*/  SHF.R.U64 R76, R4, 0x10, R5 ;  /* 0x00000010044c7819 */ /* 0x000fe40000001205 */
[----:B------:R-:W-:Y:S02]  /*a6d0*/  SHF.R.U64 R74, R24, 0x10, R25 ;  /* 0x00000010184a7819 */ /* 0x000fe40000001219 */
[----:B------:R-:W-:Y:S02]  /*a6e0*/  SHF.R.U64 R24, R26, 0x10, R27 ;  /* 0x000000101a187819 */ /* 0x000fe4000000121b */
[----:B------:R-:W-:Y:S02]  /*a6f0*/  SHF.R.U32.HI R75, RZ, 0x10, R25 ;  /* 0x00000010ff4b7819 */ /* 0x000fe40000011619 */
[----:B------:R-:W-:Y:S02]  /*a700*/  SHF.R.U32.HI R27, RZ, 0x10, R27 ;  /* 0x00000010ff1b7819 */ /* 0x000fe4000001161b */
[----:B------:R-:W-:-:S02]  /*a710*/  PRMT R76, R3, 0x5432, R76 ;  /* 0x00005432034c7816 */ /* 0x000fc4000000004c */
[----:B------:R-:W-:Y:S02]  /*a720*/  PRMT R74, R54, 0x5432, R74 ;  /* 0x00005432364a7816 */ /* 0x000fe4000000004a */
[----:B------:R-:W-:Y:S01]  /*a730*/  SHF.R.U32.HI R78, RZ, 0x10, R5 ;  /* 0x00000010ff4e7819 */ /* 0x000fe20000011605 */
[----:B------:R-:W-:Y:S01]  /*a740*/  IMAD.U32 R77, R76, 0x10000, RZ ;  /* 0x000100004c4d7824 */ /* 0x000fe200078e00ff */
[--C-:B------:R-:W-:Y:S02]  /*a750*/  SHF.R.U64 R26, R6, 0x10, R7.reuse ;  /* 0x00000010061a7819 */ /* 0x100fe40000001207 */
[----:B------:R-:W-:Y:S02]  /*a760*/  SHF.R.U32.HI R6, RZ, 0x10, R7 ;  /* 0x00000010ff067819 */ /* 0x000fe40000011607 */
[----:B------:R-:W-:Y:S02]  /*a770*/  PRMT R75, R68, 0x5410, R75 ;  /* 0x00005410444b7816 */ /* 0x000fe4000000004b */
[----:B------:R-:W-:-:S02]  /*a780*/  PRMT R5, R69, 0x5410, R27 ;  /* 0x0000541045057816 */ /* 0x000fc4000000001b */
[----:B------:R-:W-:Y:S02]  /*a790*/  PRMT R78, R51, 0x5432, R78 ;  /* 0x00005432334e7816 */ /* 0x000fe4000000004e */
[----:B------:R-:W-:Y:S02]  /*a7a0*/  PRMT R6, R53, 0x5432, R6 ;  /* 0x0000543235067816 */ /* 0x000fe40000000006 */
[----:B------:R-:W-:Y:S01]  /*a7b0*/  LOP3.LUT R76, R76, 0xffff0000, RZ, 0xc0, !PT ;  /* 0xffff00004c4c7812 */ /* 0x000fe200078ec0ff */
[----:B------:R-:W-:Y:S01]  /*a7c0*/  IMAD.U32 R79, R78, 0x10000, RZ ;  /* 0x000100004e4f7824 */ /* 0x000fe200078e00ff */
[----:B------:R-:W-:Y:S01]  /*a7d0*/  PRMT R24, R55, 0x5432, R24 ;  /* 0x0000543237187816 */ /* 0x000fe20000000018 */
[----:B0-----:R-:W-:Y:S01]  /*a7e0*/  VIADD R38, R38, 0xffffff80 ;  /* 0xffffff8026267836 */ /* 0x001fe20000000000 */
[----:B------:R-:W-:Y:S01]  /*a7f0*/  PRMT R26, R52, 0x5432, R26 ;  /* 0x00005432341a7816 */ /* 0x000fe2000000001a */
[----:B------:R-:W-:Y:S01]  /*a800*/  IMAD.U32 R80, R6, 0x10000, RZ ;  /* 0x0001000006507824 */ /* 0x000fe200078e00ff */
[----:B------:R-:W-:-:S02]  /*a810*/  LOP3.LUT R78, R78, 0xffff0000, RZ, 0xc0, !PT ;  /* 0xffff00004e4e7812 */ /* 0x000fc400078ec0ff */
[----:B------:R-:W-:-:S04]  /*a820*/  LEA.HI R36, R38, R38, RZ, 0x1 ;  /* 0x0000002626247211 */ /* 0x000fc800078f08ff */
[----:B------:R-:W-:-:S05]  /*a830*/  LOP3.LUT R36, R36, 0xfffffffe, RZ, 0xc0, !PT ;  /* 0xfffffffe24247812 */ /* 0x000fca00078ec0ff */
[----:B------:R-:W-:Y:S01]  /*a840*/  IMAD.IADD R37, R38, 0x1, -R36 ;  /* 0x0000000126257824 */ /* 0x000fe200078e0a24 */
[----:B------:R-:W-:-:S04]  /*a850*/  LOP3.LUT R38, R157, 0x18, R22, 0xf8, !PT ;  /* 0x000000189d267812 */ /* 0x000fc800078ef816 */
[----:B------:R-:W-:Y:S02]  /*a860*/  LEA.HI R36, R0, R37, RZ, 0x1d ;  /* 0x0000002500247211 */ /* 0x000fe400078fe8ff */
[----:B------:R-:W-:Y:S02]  /*a870*/  LOP3.LUT R38, R38, R84, RZ, 0x3c, !PT ;  /* 0x0000005426267212 */ /* 0x000fe400078e3cff */
[----:B------:R-:W-:-:S03]  /*a880*/  SHF.R.S32.HI R37, RZ, 0x1f, R36 ;  /* 0x0000001fff257819 */ /* 0x000fc60000011424 */
[----:B-----5:R-:W-:Y:S01]  /*a890*/  IMAD.IADD R38, R82, 0x1, R38 ;  /* 0x0000000152267824 */ /* 0x020fe200078e0226 */
[----:B------:R-:W-:Y:S01]  /*a8a0*/  LEA.HI R37, R37, R36, RZ, 0x2 ;  /* 0x0000002425257211 */ /* 0x000fe200078f10ff */
[----:B------:R-:W-:-:S03]  /*a8b0*/  IMAD.SHL.U32 R36, R36, 0x8, RZ ;  /* 0x0000000824247824 */ /* 0x000fc600078e00ff */
[----:B------:R-:W-:Y:S02]  /*a8c0*/  SHF.R.S32.HI R37, RZ, 0x2, R37 ;  /* 0x00000002ff257819 */ /* 0x000fe40000011425 */
[----:B------:R-:W-:Y:S02]  /*a8d0*/  LOP3.LUT R36, R157, 0x18, R36, 0xf8, !PT ;  /* 0x000000189d247812 */ /* 0x000fe400078ef824 */
[----:B------:R-:W-:Y:S01]  /*a8e0*/  LEA R58, R38, UR40, 0x1 ;  /* 0x00000028263a7c11 */ /* 0x000fe2000f8e08ff */
[----:B------:R-:W-:Y:S01]  /*a8f0*/  IMAD R37, R37, 0x1800, R82 ;  /* 0x0000180025257824 */ /* 0x000fe200078e0252 */
[----:B------:R-:W-:-:S05]  /*a900*/  LOP3.LUT R36, R36, R84, RZ, 0x3c, !PT ;  /* 0x0000005424247212 */ /* 0x000fca00078e3cff */
[----:B------:R-:W-:Y:S02]  /*a910*/  IMAD.IADD R59, R37, 0x1, R36 ;  /* 0x00000001253b7824 */ /* 0x000fe400078e0224 */
[----:B------:R-:W0:Y:S02]  /*a920*/  LDS.128 R36, [R58] ;  /* 0x000000003a247984 */ /* 0x000e240000000c00 */
        /* <DEDUP_REMOVED lines=8> */
[----:B------:R-:W-:Y:S01]  /*a9b0*/  IMAD.U32 R36, R74, 0x10000, RZ ;  /* 0x000100004a247824 */ /* 0x000fe200078e00ff */
[C---:B-1----:R-:W-:Y:S01]  /*a9c0*/  LOP3.LUT R39, R40.reuse, 0xffff0000, RZ, 0xc0, !PT ;  /* 0xffff000028277812 */ /* 0x042fe200078ec0ff */
[----:B------:R-:W-:Y:S01]  /*a9d0*/  IMAD.U32 R27, R40, 0x10000, RZ ;  /* 0x00010000281b7824 */ /* 0x000fe200078e00ff */
[C---:B------:R-:W-:Y:S01]  /*a9e0*/  LOP3.LUT R40, R41.reuse, 0xffff0000, RZ, 0xc0, !PT ;  /* 0xffff000029287812 */ /* 0x040fe200078ec0ff */
[----:B------:R-:W-:Y:S01]  /*a9f0*/  IMAD.U32 R72, R41, 0x10000, RZ ;  /* 0x0001000029487824 */ /* 0x000fe200078e00ff */
[C---:B------:R-:W-:Y:S01]  /*aa00*/  LOP3.LUT R25, R42.reuse, 0xffff0000, RZ, 0xc0, !PT ;  /* 0xffff00002a197812 */ /* 0x040fe200078ec0ff */
[----:B------:R-:W-:-:S02]  /*aa10*/  IMAD.U32 R41, R42, 0x10000, RZ ;  /* 0x000100002a297824 */ /* 0x000fc400078e00ff */
[-C--:B------:R-:W-:Y:S01]  /*aa20*/  FMUL.FTZ R81, R27, R77.reuse ;  /* 0x0000004d1b517220 */ /* 0x080fe20000410000 */
[C---:B------:R-:W-:Y:S01]  /*aa30*/  IMAD.U32 R73, R43.reuse, 0x10000, RZ ;  /* 0x000100002b497824 */ /* 0x040fe200078e00ff */
[----:B------:R-:W-:Y:S01]  /*aa40*/  LOP3.LUT R42, R43, 0xffff0000, RZ, 0xc0, !PT ;  /* 0xffff00002b2a7812 */ /* 0x000fe200078ec0ff */
[-C--:B------:R-:W-:Y:S01]  /*aa50*/  FMUL.FTZ R83, R27, R36.reuse ;  /* 0x000000241b537220 */ /* 0x080fe20000410000 */
[----:B------:R-:W-:Y:S02]  /*aa60*/  IMAD.U32 R43, R75, 0x10000, RZ ;  /* 0x000100004b2b7824 */ /* 0x000fe400078e00ff */
[C---:B------:R-:W-:Y:S01]  /*aa70*/  FFMA.FTZ R27, R68.reuse, R36, -R81 ;  /* 0x00000024441b7223 */ /* 0x040fe20000010851 */
[----:B------:R-:W-:Y:S02]  /*aa80*/  IMAD.U32 R70, R37, 0x10000, RZ ;  /* 0x0001000025467824 */ /* 0x000fe400078e00ff */
[----:B------:R-:W-:Y:S01]  /*aa90*/  FFMA.FTZ R36, R68, R77, R83 ;  /* 0x0000004d44247223 */ /* 0x000fe20000010053 */
[C---:B------:R-:W-:Y:S01]  /*aaa0*/  FMUL.FTZ R81, R72.reuse, R79 ;  /* 0x0000004f48517220 */ /* 0x040fe20000410000 */
[----:B------:R-:W-:Y:S01]  /*aab0*/  FMUL.FTZ R77, R72, R43 ;  /* 0x0000002b484d7220 */ /* 0x000fe20000410000 */
[----:B------:R-:W-:-:S02]  /*aac0*/  IMAD.U32 R68, R5, 0x10000, RZ ;  /* 0x0001000005447824 */ /* 0x000fc400078e00ff */
[C---:B------:R-:W-:Y:S01]  /*aad0*/  FMUL.FTZ R72, R73.reuse, R80 ;  /* 0x0000005049487220 */ /* 0x040fe20000410000 */
[----:B------:R-:W-:Y:S01]  /*aae0*/  FFMA.FTZ R81, R70, R43, -R81 ;  /* 0x0000002b46517223 */ /* 0x000fe20000010851 */
[----:B------:R-:W-:Y:S01]  /*aaf0*/  LOP3.LUT R74, R74, 0xffff0000, RZ, 0xc0, !PT ;  /* 0xffff00004a4a7812 */ /* 0x000fe200078ec0ff */
[-C--:B------:R-:W-:Y:S01]  /*ab00*/  FMUL.FTZ R73, R73, R68.reuse ;  /* 0x0000004449497220 */ /* 0x080fe20000410000 */
[----:B------:R-:W-:Y:S01]  /*ab10*/  FFMA.FTZ R43, R71, R68, -R72 ;  /* 0x00000044472b7223 */ /* 0x000fe20000010848 */
[----:B------:R-:W-:Y:S01]  /*ab20*/  FMUL.FTZ R68, R39, R76 ;  /* 0x0000004c27447220 */ /* 0x000fe20000410000 */
[----:B------:R-:W-:Y:S01]  /*ab30*/  LOP3.LUT R75, R75, 0xffff0000, RZ, 0xc0, !PT ;  /* 0xffff00004b4b7812 */ /* 0x000fe200078ec0ff */
[----:B------:R-:W-:Y:S01]  /*ab40*/  FMUL.FTZ R72, R39, R74 ;  /* 0x0000004a27487220 */ /* 0x000fe20000410000 */
[----:B------:R-:W-:Y:S01]  /*ab50*/  LOP3.LUT R37, R37, 0xffff0000, RZ, 0xc0, !PT ;  /* 0xffff000025257812 */ /* 0x000fe200078ec0ff */
[----:B------:R-:W-:Y:S01]  /*ab60*/  FFMA.FTZ R77, R70, R79, R77 ;  /* 0x0000004f464d7223 */ /* 0x000fe2000001004d */
[----:B------:R-:W-:Y:S01]  /*ab70*/  FFMA.FTZ R73, R71, R80, R73 ;  /* 0x0000005047497223 */ /* 0x000fe20000010049 */
[----:B------:R-:W-:Y:S01]  /*ab80*/  FFMA.FTZ R74, R69, R74, -R68 ;  /* 0x0000004a454a7223 */ /* 0x000fe20000010844 */
[----:B------:R-:W-:-:S02]  /*ab90*/  IMAD.U32 R70, R26, 0x10000, RZ ;  /* 0x000100001a467824 */ /* 0x000fc400078e00ff */
[----:B------:R-:W-:Y:S01]  /*aba0*/  FMUL.FTZ R80, R40, R78 ;  /* 0x0000004e28507220 */ /* 0x000fe20000410000 */
[----:B------:R-:W-:Y:S02]  /*abb0*/  IMAD.U32 R68, R24, 0x10000, RZ ;  /* 0x0001000018447824 */ /* 0x000fe400078e00ff */
[-C--:B------:R-:W-:Y:S01]  /*abc0*/  FMUL.FTZ R39, R40, R75.reuse ;  /* 0x0000004b28277220 */ /* 0x080fe20000410000 */
[----:B------:R-:W-:Y:S01]  /*abd0*/  FFMA.FTZ R69, R69, R76, R72 ;  /* 0x0000004c45457223 */ /* 0x000fe20000010048 */
[----:B------:R-:W-:Y:S01]  /*abe0*/  FMUL.FTZ R40, R41, R70 ;  /* 0x0000004629287220 */ /* 0x000fe20000410000 */
[C---:B------:R-:W-:Y:S01]  /*abf0*/  FFMA.FTZ R80, R37.reuse, R75, -R80 ;  /* 0x0000004b25507223 */ /* 0x040fe20000010850 */
[----:B------:R-:W-:Y:S01]  /*ac00*/  FFMA.FTZ R78, R37, R78, R39 ;  /* 0x0000004e254e7223 */ /* 0x000fe20000010027 */
        /* <DEDUP_REMOVED lines=8> */
[----:B------:R-:W-:-:S02]  /*ac90*/  FMUL.FTZ R41, R42, R37 ;  /* 0x000000252a297220 */ /* 0x000fc40000410000 */
[-C--:B------:R-:W-:Y:S01]  /*aca0*/  FMUL.FTZ R25, R25, R24.reuse ;  /* 0x0000001819197220 */ /* 0x080fe20000410000 */
[----:B------:R-:W-:Y:S01]  /*acb0*/  FFMA.FTZ R7, R4, R24, -R7 ;  /* 0x0000001804077223 */ /* 0x000fe20000010807 */
[-C--:B------:R-:W-:Y:S01]  /*acc0*/  FMUL.FTZ R6, R42, R5.reuse ;  /* 0x000000052a067220 */ /* 0x080fe20000410000 */
[----:B------:R-:W-:Y:S01]  /*acd0*/  FFMA.FTZ R42, R38, R5, -R41 ;  /* 0x00000005262a7223 */ /* 0x000fe20000010829 */
[----:B------:R-:W-:Y:S01]  /*ace0*/  FFMA.FTZ R39, R4, R26, R25 ;  /* 0x0000001a04277223 */ /* 0x000fe20000010019 */
[----:B------:R-:W-:Y:S01]  /*acf0*/  F2FP.BF16.F32.PACK_AB R4, R74, R27 ;  /* 0x0000001b4a04723e */ /* 0x000fe200000010ff */
[----:B------:R-:W-:Y:S01]  /*ad00*/  FFMA.FTZ R38, R38, R37, R6 ;  /* 0x0000002526267223 */ /* 0x000fe20000010006 */
[----:B------:R-:W-:Y:S02]  /*ad10*/  F2FP.BF16.F32.PACK_AB R6, R7, R40 ;  /* 0x000000280706723e */ /* 0x000fe400000010ff */
[----:B------:R-:W-:Y:S02]  /*ad20*/  F2FP.BF16.F32.PACK_AB R5, R80, R81 ;  /* 0x000000515005723e */ /* 0x000fe400000010ff */
[----:B------:R-:W-:-:S02]  /*ad30*/  F2FP.BF16.F32.PACK_AB R7, R42, R43 ;  /* 0x0000002b2a07723e */ /* 0x000fc400000010ff */
[----:B------:R-:W-:Y:S02]  /*ad40*/  F2FP.BF16.F32.PACK_AB R24, R69, R36 ;  /* 0x000000244518723e */ /* 0x000fe400000010ff */
[----:B------:R-:W-:Y:S01]  /*ad50*/  F2FP.BF16.F32.PACK_AB R25, R78, R77 ;  /* 0x0000004d4e19723e */ /* 0x000fe200000010ff */
[----:B------:R0:W-:Y:S01]  /*ad60*/  STS.128 [R58], R4 ;  /* 0x000000043a007388 */ /* 0x0001e20000000c00 */
[----:B------:R-:W-:Y:S02]  /*ad70*/  F2FP.BF16.F32.PACK_AB R26, R39, R72 ;  /* 0x00000048271a723e */ /* 0x000fe400000010ff */
[----:B------:R-:W-:-:S05]  /*ad80*/  F2FP.BF16.F32.PACK_AB R27, R38, R73 ;  /* 0x00000049261b723e */ /* 0x000fca00000010ff */
[----:B------:R0:W-:Y:S02]  /*ad90*/  STS.128 [R59+0xc400], R24 ;  /* 0x00c400183b007388 */ /* 0x0001e40000000c00 */
.L_x_1485:
[----:B------:R-:W-:Y:S05]  /*ada0*/  BSYNC B1 ;  /* 0x0000000000017941 */ /* 0x000fea0003800000 */
.L_x_1484:
[----:B------:R-:W-:Y:S04]  /*adb0*/  BSSY B1, `(.L_x_1486) ;  /* 0x000006f000017945 */ /* 0x000fe80003800000 */
[----:B------:R-:W-:Y:S05]  /*adc0*/  @P1 BRA `(.L_x_1487) ;  /* 0x0000000400b41947 */ /* 0x000fea0003800000 */
[----:B------:R-:W-:Y:S02]  /*add0*/  LEA.HI R49, R0, R49, RZ, 0x1d ;  /* 0x0000003100317211 */ /* 0x000fe400078fe8ff */
[----:B------:R-:W-:Y:S02]  /*ade0*/  LEA.HI R47, R47, R50, RZ, 0x5 ;  /* 0x000000322f2f7211 */ /* 0x000fe400078f28ff */
[----:B0-----:R-:W-:Y:S01]  /*adf0*/  SHF.R.S32.HI R6, RZ, 0x1f, R49 ;  /* 0x0000001fff067819 */ /* 0x001fe20000011431 */
[----:B------:R-:W-:Y:S01]  /*ae00*/  IMAD.SHL.U32 R4, R49, 0x8, RZ ;  /* 0x0000000831047824 */ /* 0x000fe200078e00ff */
[----:B------:R-:W-:Y:S02]  /*ae10*/  SHF.R.S32.HI R47, RZ, 0x5, R47 ;  /* 0x00000005ff2f7819 */ /* 0x000fe4000001142f */
[----:B------:R-:W-:Y:S02]  /*ae20*/  LEA.HI R6, R6, R49, RZ, 0x2 ;  /* 0x0000003106067211 */ /* 0x000fe400078f10ff */
[----:B------:R-:W-:Y:S01]  /*ae30*/  LOP3.LUT R4, R157, 0x18, R4, 0xf8, !PT ;  /* 0x000000189d047812 */ /* 0x000fe200078ef804 */
[----:B-----5:R-:W-:Y:S01]  /*ae40*/  IMAD R47, R47, 0x1800, R82 ;  /* 0x000018002f2f7824 */ /* 0x020fe200078e0252 */
[----:B------:R-:W-:-:S02]  /*ae50*/  SHF.R.S32.HI R6, RZ, 0x2, R6 ;  /* 0x00000002ff067819 */ /* 0x000fc40000011406 */
[----:B------:R-:W-:Y:S02]  /*ae60*/  LOP3.LUT R48, R157, 0x18, R48, 0xf8, !PT ;  /* 0x000000189d307812 */ /* 0x000fe400078ef830 */
[-C--:B------:R-:W-:Y:S01]  /*ae70*/  LOP3.LUT R5, R4, R84.reuse, RZ, 0x3c, !PT ;  /* 0x0000005404057212 */ /* 0x080fe200078e3cff */
[----:B------:R-:W-:Y:S01]  /*ae80*/  IMAD R6, R6, 0x1800, R82 ;  /* 0x0000180006067824 */ /* 0x000fe200078e0252 */
[----:B------:R-:W-:Y:S02]  /*ae90*/  LOP3.LUT R48, R48, R84, RZ, 0x3c, !PT ;  /* 0x0000005430307212 */ /* 0x000fe400078e3cff */
[----:B------:R-:W-:Y:S01]  /*aea0*/  SHF.R.U64 R41, R28, 0x10, R29 ;  /* 0x000000101c297819 */ /* 0x000fe2000000121d */
[----:B------:R-:W-:Y:S01]  /*aeb0*/  IMAD.IADD R37, R6, 0x1, R5 ;  /* 0x0000000106257824 */ /* 0x000fe200078e0205 */
[----:B------:R-:W-:Y:S01]  /*aec0*/  SHF.R.U32.HI R28, RZ, 0x10, R29 ;  /* 0x00000010ff1c7819 */ /* 0x000fe2000001161d */
[----:B------:R-:W-:Y:S01]  /*aed0*/  IMAD.IADD R36, R47, 0x1, R48 ;  /* 0x000000012f247824 */ /* 0x000fe200078e0230 */
[--C-:B------:R-:W-:Y:S01]  /*aee0*/  SHF.R.U64 R29, R8, 0x10, R9.reuse ;  /* 0x00000010081d7819 */ /* 0x100fe20000001209 */
[----:B------:R-:W-:Y:S01]  /*aef0*/  IMAD R37, R37, 0x2, R2 ;  /* 0x0000000225257824 */ /* 0x000fe200078e0202 */
[----:B------:R-:W-:-:S02]  /*af00*/  SHF.R.U32.HI R8, RZ, 0x10, R9 ;  /* 0x00000010ff087819 */ /* 0x000fc40000011609 */
[----:B------:R-:W-:Y:S02]  /*af10*/  LEA R36, R36, UR40, 0x1 ;  /* 0x0000002824247c11 */ /* 0x000fe4000f8e08ff */
[----:B------:R-:W0:Y:S01]  /*af20*/  LDS.128 R24, [R37+0xc400] ;  /* 0x00c4000025187984 */ /* 0x000e220000000c00 */
[----:B------:R-:W-:Y:S02]  /*af30*/  SHF.R.U64 R39, R30, 0x10, R31 ;  /* 0x000000101e277819 */ /* 0x000fe4000000121f */
[----:B------:R-:W-:Y:S01]  /*af40*/  PRMT R64, R64, 0x5410, R41 ;  /* 0x0000541040407816 */ /* 0x000fe20000000029 */
[----:B------:R-:W1:Y:S01]  /*af50*/  LDS.128 R4, [R36] ;  /* 0x0000000024047984 */ /* 0x000e620000000c00 */
[----:B------:R-:W-:Y:S02]  /*af60*/  PRMT R60, R60, 0x5410, R29 ;  /* 0x000054103c3c7816 */ /* 0x000fe4000000001d */
[--C-:B------:R-:W-:Y:S02]  /*af70*/  SHF.R.U64 R9, R10, 0x10, R11.reuse ;  /* 0x000000100a097819 */ /* 0x100fe4000000120b */
[----:B------:R-:W-:Y:S01]  /*af80*/  PRMT R61, R61, 0x5410, R8 ;  /* 0x000054103d3d7816 */ /* 0x000fe20000000008 */
[----:B------:R-:W-:Y:S01]  /*af90*/  IMAD.U32 R41, R60, 0x10000, RZ ;  /* 0x000100003c297824 */ /* 0x000fe200078e00ff */
[----:B------:R-:W-:-:S02]  /*afa0*/  SHF.R.U32.HI R10, RZ, 0x10, R11 ;  /* 0x00000010ff0a7819 */ /* 0x000fc4000001160b */
[----:B------:R-:W-:Y:S01]  /*afb0*/  PRMT R65, R65, 0x5410, R28 ;  /* 0x0000541041417816 */ /* 0x000fe2000000001c */
[----:B------:R-:W-:Y:S01]  /*afc0*/  IMAD.U32 R38, R61, 0x10000, RZ ;  /* 0x000100003d267824 */ /* 0x000fe200078e00ff */
[----:B------:R-:W-:Y:S01]  /*afd0*/  PRMT R66, R66, 0x5410, R39 ;  /* 0x0000541042427816 */ /* 0x000fe20000000027 */
[----:B------:R-:W-:Y:S01]  /*afe0*/  IMAD.U32 R39, R64, 0x10000, RZ ;  /* 0x0001000040277824 */ /* 0x000fe200078e00ff */
[----:B------:R-:W-:Y:S02]  /*aff0*/  SHF.R.U32.HI R30, RZ, 0x10, R31 ;  /* 0x00000010ff1e7819 */ /* 0x000fe4000001161f */
[----:B------:R-:W-:Y:S02]  /*b000*/  PRMT R63, R63, 0x5410, R10 ;  /* 0x000054103f3f7816 */ /* 0x000fe4000000000a */
[----:B------:R-:W-:Y:S02]  /*b010*/  PRMT R67, R67, 0x5410, R30 ;  /* 0x0000541043437816 */ /* 0x000fe4000000001e */
[----:B------:R-:W-:Y:S01]  /*b020*/  PRMT R62, R62, 0x5410, R9 ;  /* 0x000054103e3e7816 */ /* 0x000fe20000000009 */
[----:B------:R-:W-:-:S02]  /*b030*/  IMAD.U32 R40, R63, 0x10000, RZ ;  /* 0x000100003f287824 */ /* 0x000fc400078e00ff */
[C---:B0-----:R-:W-:Y:S01]  /*b040*/  IMAD.U32 R28, R24.reuse, 0x10000, RZ ;  /* 0x00010000181c7824 */ /* 0x041fe200078e00ff */
[----:B------:R-:W-:Y:S01]  /*b050*/  LOP3.LUT R24, R24, 0xffff0000, RZ, 0xc0, !PT ;  /* 0xffff000018187812 */ /* 0x000fe200078ec0ff */
[C---:B------:R-:W-:Y:S01]  /*b060*/  IMAD.U32 R29, R25.reuse, 0x10000, RZ ;  /* 0x00010000191d7824 */ /* 0x040fe200078e00ff */
[----:B------:R-:W-:Y:S01]  /*b070*/  LOP3.LUT R25, R25, 0xffff0000, RZ, 0xc0, !PT ;  /* 0xffff000019197812 */ /* 0x000fe200078ec0ff */
[----:B-1----:R-:W-:Y:S02]  /*b080*/  IMAD.U32 R8, R4, 0x10000, RZ ;  /* 0x0001000004087824 */ /* 0x002fe400078e00ff */
[C---:B------:R-:W-:Y:S01]  /*b090*/  FMUL.FTZ R43, R28.reuse, R41 ;  /* 0x000000291c2b7220 */ /* 0x040fe20000410000 */
[----:B------:R-:W-:Y:S01]  /*b0a0*/  FMUL.FTZ R47, R28, R39 ;  /* 0x000000271c2f7220 */ /* 0x000fe20000410000 */
[----:B------:R-:W-:Y:S02]  /*b0b0*/  IMAD.U32 R9, R5, 0x10000, RZ ;  /* 0x0001000005097824 */ /* 0x000fe400078e00ff */
[----:B------:R-:W-:Y:S01]  /*b0c0*/  FMUL.FTZ R42, R29, R38 ;  /* 0x000000261d2a7220 */ /* 0x000fe20000410000 */
[----:B------:R-:W-:-:S02]  /*b0d0*/  IMAD.U32 R28, R65, 0x10000, RZ ;  /* 0x00010000411c7824 */ /* 0x000fc400078e00ff */
[C---:B------:R-:W-:Y:S01]  /*b0e0*/  FFMA.FTZ R43, R8.reuse, R39, -R43 ;  /* 0x00000027082b7223 */ /* 0x040fe2000001082b */
[----:B------:R-:W-:Y:S02]  /*b0f0*/  IMAD.U32 R31, R27, 0x10000, RZ ;  /* 0x000100001b1f7824 */ /* 0x000fe400078e00ff */
[----:B------:R-:W-:Y:S01]  /*b100*/  FFMA.FTZ R47, R8, R41, R47 ;  /* 0x00000029082f7223 */ /* 0x000fe2000001002f */
[----:B------:R-:W-:Y:S02]  /*b110*/  IMAD.U32 R8, R67, 0x10000, RZ ;  /* 0x0001000043087824 */ /* 0x000fe400078e00ff */
[-C--:B------:R-:W-:Y:S01]  /*b120*/  FMUL.FTZ R48, R29, R28.reuse ;  /* 0x0000001c1d307220 */ /* 0x080fe20000410000 */
[----:B------:R-:W-:Y:S01]  /*b130*/  FFMA.FTZ R42, R9, R28, -R42 ;  /* 0x0000001c092a7223 */ /* 0x000fe2000001082a */
[----:B------:R-:W-:Y:S01]  /*b140*/  FMUL.FTZ R28, R31, R40 ;  /* 0x000000281f1c7220 */ /* 0x000fe20000410000 */
[----:B------:R-:W-:Y:S01]  /*b150*/  IMAD.U32 R11, R7, 0x10000, RZ ;  /* 0x00010000070b7824 */ /* 0x000fe200078e00ff */
[----:B------:R-:W-:Y:S01]  /*b160*/  LOP3.LUT R29, R60, 0xffff0000, RZ, 0xc0, !PT ;  /* 0xffff00003c1d7812 */ /* 0x000fe200078ec0ff */
[----:B------:R-:W-:Y:S01]  /*b170*/  FMUL.FTZ R31, R31, R8 ;  /* 0x000000081f1f7220 */ /* 0x000fe20000410000 */
[----:B------:R-:W-:Y:S01]  /*b180*/  FFMA.FTZ R48, R9, R38, R48 ;  /* 0x0000002609307223 */ /* 0x000fe20000010030 */
[----:B------:R-:W-:Y:S01]  /*b190*/  LOP3.LUT R9, R64, 0xffff0000, RZ, 0xc0, !PT ;  /* 0xffff000040097812 */ /* 0x000fe200078ec0ff */
[C---:B------:R-:W-:Y:S01]  /*b1a0*/  FFMA.FTZ R41, R11.reuse, R8, -R28 ;  /* 0x000000080b297223 */ /* 0x040fe2000001081c */
[----:B------:R-:W-:Y:S01]  /*b1b0*/  LOP3.LUT R4, R4, 0xffff0000, RZ, 0xc0, !PT ;  /* 0xffff000004047812 */ /* 0x000fe200078ec0ff */
[----:B------:R-:W-:Y:S01]  /*b1c0*/  FFMA.FTZ R49, R11, R40, R31 ;  /* 0x000000280b317223 */ /* 0x000fe2000001001f */
[C---:B------:R-:W-:Y:S01]  /*b1d0*/  FMUL.FTZ R11, R24.reuse, R29 ;  /* 0x0000001d180b7220 */ /* 0x040fe20000410000 */
[-C--:B------:R-:W-:Y:S01]  /*b1e0*/  FMUL.FTZ R31, R24, R9.reuse ;  /* 0x00000009181f7220 */ /* 0x080fe20000410000 */
[----:B------:R-:W-:Y:S01]  /*b1f0*/  IMAD.U32 R30, R26, 0x10000, RZ ;  /* 0x000100001a1e7824 */ /* 0x000fe200078e00ff */
[----:B------:R-:W-:Y:S01]  /*b200*/  LOP3.LUT R8, R65, 0xffff0000, RZ, 0xc0, !PT ;  /* 0xffff000041087812 */ /* 0x000fe200078ec0ff */
[----:B------:R-:W-:Y:S01]  /*b210*/  FFMA.FTZ R24, R4, R9, -R11 ;  /* 0x0000000904187223 */ /* 0x000fe2000001080b */
[----:B------:R-:W-:Y:S01]  /*b220*/  LOP3.LUT R28, R61, 0xffff0000, RZ, 0xc0, !PT ;  /* 0xffff00003d1c7812 */ /* 0x000fe200078ec0ff */
[----:B------:R-:W-:-:S02]  /*b230*/  IMAD.U32 R11, R62, 0x10000, RZ ;  /* 0x000100003e0b7824 */ /* 0x000fc400078e00ff */
[----:B------:R-:W-:Y:S01]  /*b240*/  FFMA.FTZ R38, R4, R29, R31 ;  /* 0x0000001d04267223 */ /* 0x000fe2000001001f */
[----:B------:R-:W-:Y:S01]  /*b250*/  LOP3.LUT R5, R5, 0xffff0000, RZ, 0xc0, !PT ;  /* 0xffff000005057812 */ /* 0x000fe200078ec0ff */
[----:B------:R-:W-:Y:S02]  /*b260*/  IMAD.U32 R10, R6, 0x10000, RZ ;  /* 0x00010000060a7824 */ /* 0x000fe400078e00ff */
[----:B------:R-:W-:Y:S01]  /*b270*/  FMUL.FTZ R29, R30, R11 ;  /* 0x0000000b1e1d7220 */ /* 0x000fe20000410000 */
[----:B------:R-:W-:Y:S02]  /*b280*/  IMAD.U32 R9, R66, 0x10000, RZ ;  /* 0x0001000042097824 */ /* 0x000fe400078e00ff */
[C---:B------:R-:W-:Y:S01]  /*b290*/  FMUL.FTZ R40, R25.reuse, R28 ;  /* 0x0000001c19287220 */ /* 0x040fe20000410000 */
[-C--:B------:R-:W-:Y:S01]  /*b2a0*/  FMUL.FTZ R39, R25, R8.reuse ;  /* 0x0000000819277220 */ /* 0x080fe20000410000 */
[----:B------:R-:W-:Y:S01]  /*b2b0*/  LOP3.LUT R26, R26, 0xffff0000, RZ, 0xc0, !PT ;  /* 0xffff00001a1a7812 */ /* 0x000fe200078ec0ff */
[-C--:B------:R-:W-:Y:S01]  /*b2c0*/  FMUL.FTZ R31, R30, R9.reuse ;  /* 0x000000091e1f7220 */ /* 0x080fe20000410000 */
[----:B------:R-:W-:Y:S01]  /*b2d0*/  FFMA.FTZ R29, R10, R9, -R29 ;  /* 0x000000090a1d7223 */ /* 0x000fe2000001081d */
[C---:B------:R-:W-:Y:S01]  /*b2e0*/  FFMA.FTZ R25, R5.reuse, R8, -R40 ;  /* 0x0000000805197223 */ /* 0x040fe20000010828 */
[----:B------:R-:W-:Y:S01]  /*b2f0*/  FFMA.FTZ R39, R5, R28, R39 ;  /* 0x0000001c05277223 */ /* 0x000fe20000010027 */
[----:B------:R-:W-:Y:S01]  /*b300*/  LOP3.LUT R9, R62, 0xffff0000, RZ, 0xc0, !PT ;  /* 0xffff00003e097812 */ /* 0x000fe200078ec0ff */
[----:B------:R-:W-:Y:S01]  /*b310*/  FFMA.FTZ R10, R10, R11, R31 ;  /* 0x0000000b0a0a7223 */ /* 0x000fe2000001001f */
[----:B------:R-:W-:-:S02]  /*b320*/  LOP3.LUT R27, R27, 0xffff0000, RZ, 0xc0, !PT ;  /* 0xffff00001b1b7812 */ /* 0x000fc400078ec0ff */
[----:B------:R-:W-:Y:S01]  /*b330*/  LOP3.LUT R5, R66, 0xffff0000, RZ, 0xc0, !PT ;  /* 0xffff000042057812 */ /* 0x000fe200078ec0ff */
[C---:B------:R-:W-:Y:S01]  /*b340*/  FMUL.FTZ R11, R26.reuse, R9 ;  /* 0x000000091a0b7220 */ /* 0x040fe20000410000 */
[----:B------:R-:W-:Y:S02]  /*b350*/  LOP3.LUT R8, R63, 0xffff0000, RZ, 0xc0, !PT ;  /* 0xffff00003f087812 */ /* 0x000fe400078ec0ff */
[----:B------:R-:W-:Y:S01]  /*b360*/  LOP3.LUT R4, R67, 0xffff0000, RZ, 0xc0, !PT ;  /* 0xffff000043047812 */ /* 0x000fe200078ec0ff */
[-C--:B------:R-:W-:Y:S01]  /*b370*/  FMUL.FTZ R28, R26, R5.reuse ;  /* 0x000000051a1c7220 */ /* 0x080fe20000410000 */
[----:B------:R-:W-:Y:S01]  /*b380*/  LOP3.LUT R6, R6, 0xffff0000, RZ, 0xc0, !PT ;  /* 0xffff000006067812 */ /* 0x000fe200078ec0ff */
[----:B------:R-:W-:Y:S01]  /*b390*/  FMUL.FTZ R30, R27, R8 ;  /* 0x000000081b1e7220 */ /* 0x000fe20000410000 */
[----:B------:R-:W-:Y:S01]  /*b3a0*/  LOP3.LUT R7, R7, 0xffff0000, RZ, 0xc0, !PT ;  /* 0xffff000007077812 */ /* 0x000fe200078ec0ff */
[-C--:B------:R-:W-:Y:S02]  /*b3b0*/  FMUL.FTZ R27, R27, R4.reuse ;  /* 0x000000041b1b7220 */ /* 0x080fe40000410000 */
[C---:B------:R-:W-:Y:S01]  /*b3c0*/  FFMA.FTZ R26, R6.reuse, R5, -R11 ;  /* 0x00000005061a7223 */ /* 0x040fe2000001080b */
[----:B------:R-:W-:Y:S01]  /*b3d0*/  FFMA.FTZ R11, R6, R9, R28 ;  /* 0x00000009060b7223 */ /* 0x000fe2000001001c */
[C---:B------:R-:W-:Y:S01]  /*b3e0*/  FFMA.FTZ R30, R7.reuse, R4, -R30 ;  /* 0x00000004071e7223 */ /* 0x040fe2000001081e */
[----:B------:R-:W-:Y:S01]  /*b3f0*/  FFMA.FTZ R28, R7, R8, R27 ;  /* 0x00000008071c7223 */ /* 0x000fe2000001001b */
[----:B------:R-:W-:-:S02]  /*b400*/  F2FP.BF16.F32.PACK_AB R4, R24, R43 ;  /* 0x0000002b1804723e */ /* 0x000fc400000010ff */
[----:B------:R-:W-:Y:S02]  /*b410*/  F2FP.BF16.F32.PACK_AB R5, R25, R42 ;  /* 0x0000002a1905723e */ /* 0x000fe400000010ff */
[----:B------:R-:W-:Y:S02]  /*b420*/  F2FP.BF16.F32.PACK_AB R6, R26, R29 ;  /* 0x0000001d1a06723e */ /* 0x000fe400000010ff */
[----:B------:R-:W-:Y:S02]  /*b430*/  F2FP.BF16.F32.PACK_AB R10, R11, R10 ;  /* 0x0000000a0b0a723e */ /* 0x000fe400000010ff */
[----:B------:R-:W-:Y:S02]  /*b440*/  F2FP.BF16.F32.PACK_AB R7, R30, R41 ;  /* 0x000000291e07723e */ /* 0x000fe400000010ff */
[----:B------:R-:W-:Y:S02]  /*b450*/  F2FP.BF16.F32.PACK_AB R8, R38, R47 ;  /* 0x0000002f2608723e */ /* 0x000fe400000010ff */
[----:B------:R-:W-:Y:S01]  /*b460*/  F2FP.BF16.F32.PACK_AB R9, R39, R48 ;  /* 0x000000302709723e */ /* 0x000fe200000010ff */
[----:B------:R1:W-:Y:S01]  /*b470*/  STS.128 [R36], R4 ;  /* 0x0000000424007388 */ /* 0x0003e20000000c00 */
[----:B------:R-:W-:-:S05]  /*b480*/  F2FP.BF16.F32.PACK_AB R11, R28, R49 ;  /* 0x000000311c0b723e */ /* 0x000fca00000010ff */
[----:B------:R1:W-:Y:S02]  /*b490*/  STS.128 [R37+0xc400], R8 ;  /* 0x00c4000825007388 */ /* 0x0003e40000000c00 */
.L_x_1487:
[----:B------:R-:W-:Y:S05]  /*b4a0*/  BSYNC B1 ;  /* 0x0000000000017941 */ /* 0x000fea0003800000 */
.L_x_1486:
[----:B------:R-:W-:Y:S05]  /*b4b0*/  @P2 BRA `(.L_x_1468) ;  /* 0x0000000400b42947 */ /* 0x000fea0003800000 */
[----:B------:R-:W-:Y:S02]  /*b4c0*/  LEA.HI R0, R0, R45, RZ, 0x1d ;  /* 0x0000002d00007211 */ /* 0x000fe400078fe8ff */
[----:B------:R-:W-:Y:S02]  /*b4d0*/  LEA.HI R20, R21, R20, RZ, 0x5 ;  /* 0x0000001415147211 */ /* 0x000fe400078f28ff */
[----:B01----:R-:W-:Y:S01]  /*b4e0*/  SHF.R.S32.HI R5, RZ, 0x1f, R0 ;  /* 0x0000001fff057819 */ /* 0x003fe20000011400 */
        /* <DEDUP_REMOVED lines=12> */
[----:B------:R-:W-:Y:S01]  /*b5b0*/  SHF.R.U64 R25, R32, 0x10, R33 ;  /* 0x0000001020197819 */ /* 0x000fe20000001221 */
[----:B------:R-:W-:Y:S01]  /*b5c0*/  IMAD.IADD R0, R20, 0x1, R7 ;  /* 0x0000000114007824 */ /* 0x000fe200078e0207 */
[----:B------:R-:W-:Y:S01]  /*b5d0*/  SHF.R.U32.HI R12, RZ, 0x10, R13 ;  /* 0x00000010ff0c7819 */ /* 0x000fe2000001160d */
[----:B------:R-:W-:Y:S01]  /*b5e0*/  IMAD R20, R9, 0x2, R2 ;  /* 0x0000000209147824 */ /* 0x000fe200078e0202 */
[----:B------:R-:W-:-:S02]  /*b5f0*/  PRMT R27, R3, 0x5410, R24 ;  /* 0x00005410031b7816 */ /* 0x000fc40000000018 */
[----:B------:R-:W-:Y:S02]  /*b600*/  LEA R0, R0, UR40, 0x1 ;  /* 0x0000002800007c11 */ /* 0x000fe4000f8e08ff */
[----:B------:R-:W0:Y:S01]  /*b610*/  LDS.128 R8, [R20+0xc400] ;  /* 0x00c4000014087984 */ /* 0x000e220000000c00 */
[----:B------:R-:W-:Y:S01]  /*b620*/  SHF.R.U64 R13, R14, 0x10, R15 ;  /* 0x000000100e0d7819 */ /* 0x000fe2000000120f */
[----:B------:R-:W-:Y:S01]  /*b630*/  IMAD.U32 R28, R27, 0x10000, RZ ;  /* 0x000100001b1c7824 */ /* 0x000fe200078e00ff */
[----:B------:R-:W-:Y:S01]  /*b640*/  PRMT R54, R54, 0x5410, R25 ;  /* 0x0000541036367816 */ /* 0x000fe20000000019 */
[----:B------:R-:W1:Y:S01]  /*b650*/  LDS.128 R4, [R0] ;  /* 0x0000000000047984 */ /* 0x000e620000000c00 */
[----:B------:R-:W-:Y:S02]  /*b660*/  SHF.R.U32.HI R32, RZ, 0x10, R33 ;  /* 0x00000010ff207819 */ /* 0x000fe40000011621 */
[----:B------:R-:W-:Y:S01]  /*b670*/  SHF.R.U64 R21, R34, 0x10, R35 ;  /* 0x0000001022157819 */ /* 0x000fe20000001223 */
[----:B------:R-:W-:Y:S01]  /*b680*/  IMAD.U32 R26, R54, 0x10000, RZ ;  /* 0x00010000361a7824 */ /* 0x000fe200078e00ff */
[----:B------:R-:W-:-:S02]  /*b690*/  SHF.R.U32.HI R14, RZ, 0x10, R15 ;  /* 0x00000010ff0e7819 */ /* 0x000fc4000001160f */
[----:B------:R-:W-:Y:S02]  /*b6a0*/  PRMT R51, R51, 0x5410, R12 ;  /* 0x0000541033337816 */ /* 0x000fe4000000000c */
[----:B------:R-:W-:Y:S02]  /*b6b0*/  SHF.R.U32.HI R34, RZ, 0x10, R35 ;  /* 0x00000010ff227819 */ /* 0x000fe40000011623 */
[----:B------:R-:W-:Y:S01]  /*b6c0*/  PRMT R55, R55, 0x5410, R32 ;  /* 0x0000541037377816 */ /* 0x000fe20000000020 */
[----:B------:R-:W-:Y:S01]  /*b6d0*/  IMAD.U32 R29, R51, 0x10000, RZ ;  /* 0x00010000331d7824 */ /* 0x000fe200078e00ff */
[----:B------:R-:W-:Y:S02]  /*b6e0*/  PRMT R56, R56, 0x5410, R21 ;  /* 0x0000541038387816 */ /* 0x000fe40000000015 */
[----:B------:R-:W-:Y:S02]  /*b6f0*/  PRMT R53, R53, 0x5410, R14 ;  /* 0x0000541035357816 */ /* 0x000fe4000000000e */
[----:B------:R-:W-:-:S02]  /*b700*/  PRMT R57, R57, 0x5410, R34 ;  /* 0x0000541039397816 */ /* 0x000fc40000000022 */
[----:B------:R-:W-:Y:S02]  /*b710*/  LOP3.LUT R27, R27, 0xffff0000, RZ, 0xc0, !PT ;  /* 0xffff00001b1b7812 */ /* 0x000fe400078ec0ff */
[----:B------:R-:W-:Y:S01]  /*b720*/  PRMT R52, R52, 0x5410, R13 ;  /* 0x0000541034347816 */ /* 0x000fe2000000000d */
[C---:B0-----:R-:W-:Y:S01]  /*b730*/  IMAD.U32 R15, R8.reuse, 0x10000, RZ ;  /* 0x00010000080f7824 */ /* 0x041fe200078e00ff */
[----:B------:R-:W-:Y:S01]  /*b740*/  LOP3.LUT R8, R8, 0xffff0000, RZ, 0xc0, !PT ;  /* 0xffff000008087812 */ /* 0x000fe200078ec0ff */
[C---:B------:R-:W-:Y:S01]  /*b750*/  IMAD.U32 R21, R9.reuse, 0x10000, RZ ;  /* 0x0001000009157824 */ /* 0x040fe200078e00ff */
[----:B------:R-:W-:Y:S01]  /*b760*/  LOP3.LUT R9, R9, 0xffff0000, RZ, 0xc0, !PT ;  /* 0xffff000009097812 */ /* 0x000fe200078ec0ff */
[----:B-1----:R-:W-:Y:S02]  /*b770*/  IMAD.U32 R3, R4, 0x10000, RZ ;  /* 0x0001000004037824 */ /* 0x002fe400078e00ff */
[C---:B------:R-:W-:Y:S01]  /*b780*/  FMUL.FTZ R30, R15.reuse, R28 ;  /* 0x0000001c0f1e7220 */ /* 0x040fe20000410000 */
[----:B------:R-:W-:Y:S01]  /*b790*/  FMUL.FTZ R32, R15, R26 ;  /* 0x0000001a0f207220 */ /* 0x000fe20000410000 */
[----:B------:R-:W-:-:S02]  /*b7a0*/  IMAD.U32 R12, R5, 0x10000, RZ ;  /* 0x00010000050c7824 */ /* 0x000fc400078e00ff */
[----:B------:R-:W-:Y:S01]  /*b7b0*/  FMUL.FTZ R31, R21, R29 ;  /* 0x0000001d151f7220 */ /* 0x000fe20000410000 */
[----:B------:R-:W-:Y:S01]  /*b7c0*/  FFMA.FTZ R30, R3, R26, -R30 ;  /* 0x0000001a031e7223 */ /* 0x000fe2000001081e */
[----:B------:R-:W-:Y:S02]  /*b7d0*/  IMAD.U32 R15, R55, 0x10000, RZ ;  /* 0x00010000370f7824 */ /* 0x000fe400078e00ff */
[----:B------:R-:W-:Y:S01]  /*b7e0*/  FFMA.FTZ R32, R3, R28, R32 ;  /* 0x0000001c03207223 */ /* 0x000fe20000010020 */
[----:B------:R-:W-:Y:S01]  /*b7f0*/  IMAD.U32 R25, R11, 0x10000, RZ ;  /* 0x000100000b197824 */ /* 0x000fe200078e00ff */
[----:B------:R-:W-:Y:S01]  /*b800*/  LOP3.LUT R4, R4, 0xffff0000, RZ, 0xc0, !PT ;  /* 0xffff000004047812 */ /* 0x000fe200078ec0ff */
[----:B------:R-:W-:Y:S02]  /*b810*/  IMAD.U32 R26, R53, 0x10000, RZ ;  /* 0x00010000351a7824 */ /* 0x000fe400078e00ff */
[----:B------:R-:W-:Y:S01]  /*b820*/  FMUL.FTZ R21, R21, R15 ;  /* 0x0000000f15157220 */ /* 0x000fe20000410000 */
[----:B------:R-:W-:-:S02]  /*b830*/  IMAD.U32 R3, R57, 0x10000, RZ ;  /* 0x0001000039037824 */ /* 0x000fc400078e00ff */
[C---:B------:R-:W-:Y:S01]  /*b840*/  FFMA.FTZ R31, R12.reuse, R15, -R31 ;  /* 0x0000000f0c1f7223 */ /* 0x040fe2000001081f */
[----:B------:R-:W-:Y:S02]  /*b850*/  IMAD.U32 R14, R7, 0x10000, RZ ;  /* 0x00010000070e7824 */ /* 0x000fe400078e00ff */
[CC--:B------:R-:W-:Y:S01]  /*b860*/  FMUL.FTZ R15, R25.reuse, R26.reuse ;  /* 0x0000001a190f7220 */ /* 0x0c0fe20000410000 */
        /* <DEDUP_REMOVED lines=10> */
[----:B------:R-:W-:Y:S01]  /*b910*/  IMAD.U32 R8, R52, 0x10000, RZ ;  /* 0x0001000034087824 */ /* 0x000fe200078e00ff */
[----:B------:R-:W-:Y:S01]  /*b920*/  LOP3.LUT R5, R5, 0xffff0000, RZ, 0xc0, !PT ;  /* 0xffff000005057812 */ /* 0x000fe200078ec0ff */
[----:B------:R-:W-:Y:S01]  /*b930*/  FFMA.FTZ R15, R4, R3, -R15 ;  /* 0x00000003040f7223 */ /* 0x000fe2000001080f */
[C---:B------:R-:W-:Y:S01]  /*b940*/  FMUL.FTZ R26, R9.reuse, R14 ;  /* 0x0000000e091a7220 */ /* 0x040fe20000410000 */
[----:B------:R-:W-:Y:S02]  /*b950*/  IMAD.U32 R3, R56, 0x10000, RZ ;  /* 0x0001000038037824 */ /* 0x000fe400078e00ff */
[----:B------:R-:W-:Y:S01]  /*b960*/  FMUL.FTZ R9, R9, R12 ;  /* 0x0000000c09097220 */ /* 0x000fe20000410000 */
[----:B------:R-:W-:Y:S01]  /*b970*/  FFMA.FTZ R21, R4, R27, R21 ;  /* 0x0000001b04157223 */ /* 0x000fe20000010015 */
[----:B------:R-:W-:Y:S02]  /*b980*/  IMAD.U32 R13, R6, 0x10000, RZ ;  /* 0x00010000060d7824 */ /* 0x000fe400078e00ff */
[C---:B------:R-:W-:Y:S01]  /*b990*/  FMUL.FTZ R4, R24.reuse, R8 ;  /* 0x0000000818047220 */ /* 0x040fe20000410000 */
[C---:B------:R-:W-:Y:S01]  /*b9a0*/  FFMA.FTZ R26, R5.reuse, R12, -R26 ;  /* 0x0000000c051a7223 */ /* 0x040fe2000001081a */
[----:B------:R-:W-:Y:S01]  /*b9b0*/  FFMA.FTZ R14, R5, R14, R9 ;  /* 0x0000000e050e7223 */ /* 0x000fe20000010009 */
[-C--:B------:R-:W-:Y:S01]  /*b9c0*/  FMUL.FTZ R28, R24, R3.reuse ;  /* 0x00000003181c7220 */ /* 0x080fe20000410000 */
[----:B------:R-:W-:Y:S01]  /*b9d0*/  LOP3.LUT R10, R10, 0xffff0000, RZ, 0xc0, !PT ;  /* 0xffff00000a0a7812 */ /* 0x000fe200078ec0ff */
[C---:B------:R-:W-:Y:S01]  /*b9e0*/  FFMA.FTZ R24, R13.reuse, R3, -R4 ;  /* 0x000000030d187223 */ /* 0x040fe20000010804 */
        /* <DEDUP_REMOVED lines=26> */
.L_x_1468:
[----:B------:R-:W-:Y:S05]  /*bb90*/  BSYNC B0 ;  /* 0x0000000000007941 */ /* 0x000fea0003800000 */
.L_x_1461:
        /* <DEDUP_REMOVED lines=8> */
.L_x_1459:
[----:B0--3--:R-:W-:-:S05]  /*bc20*/  IMAD.U32 R0, RZ, RZ, UR37 ;  /* 0x00000025ff007e24 */ /* 0x009fca000f8e00ff */
[----:B------:R-:W-:-:S13]  /*bc30*/  ISETP.NE.AND P0, PT, R0, 0x3, PT ;  /* 0x000000030000780c */ /* 0x000fda0003f05270 */
[----:B------:R-:W-:Y:S05]  /*bc40*/  @!P0 BRA `(.L_x_1488) ;  /* 0x0000000000048947 */ /* 0x000fea0003800000 */
[----:B------:R-:W-:Y:S01]  /*bc50*/  BPT.TRAP 0x1 ;  /* 0x000000040000795c */ /* 0x000fe20000300000 */
.L_x_1488:
[----:B------:R-:W-:Y:S01]  /*bc60*/  IMAD R0, R16, 0x8, R2 ;  /* 0x0000000810007824 */ /* 0x000fe200078e0202 */
[----:B-12-4-:R-:W-:-:S04]  /*bc70*/  SHF.L.U32 R3, R18, 0x1f, RZ ;  /* 0x0000001f12037819 */ /* 0x016fc800000006ff */
[----:B------:R0:W1:Y:S01]  /*bc80*/  SYNCS.PHASECHK.TRANS64.TRYWAIT P2, [R0+URZ+0x2d830], R3 ;  /* 0x02d83003000075a7 */ /* 0x000062000804017f */
[----:B------:R-:W-:Y:S05]  /*bc90*/  @!P0 BRA `(.L_x_1489) ;  /* 0x0000000000048947 */ /* 0x000fea0003800000 */
[----:B------:R-:W-:Y:S01]  /*bca0*/  BPT.TRAP 0x1 ;  /* 0x000000040000795c */ /* 0x000fe20000300000 */
.L_x_1489:
[----:B------:R-:W2:Y:S02]  /*bcb0*/  S2R R4, SR_TID.X ;  /* 0x0000000000047919 */ /* 0x000ea40000002100 */
[----:B--2---:R-:W-:-:S04]  /*bcc0*/  LOP3.LUT R4, R4, 0x7f, RZ, 0xc0, !PT ;  /* 0x0000007f04047812 */ /* 0x004fc800078ec0ff */
[----:B------:R-:W-:Y:S01]  /*bcd0*/  ISETP.NE.AND P1, PT, R4, RZ, PT ;  /* 0x000000ff0400720c */ /* 0x000fe20003f25270 */
[----:B-1----:R-:W-:-:S12]  /*bce0*/  @P2 BRA `(.L_x_1490) ;  /* 0x0000000000082947 */ /* 0x002fd80003800000 */
[----:B------:R-:W1:Y:S02]  /*bcf0*/  SYNCS.PHASECHK.TRANS64.TRYWAIT P2, [R0+URZ+0x2d830], R3 ;  /* 0x02d83003000075a7 */ /* 0x000e64000804017f */
[----:B-1----:R-:W-:Y:S05]  /*bd00*/  @!P2 BRA `(.L_x_1491) ;  /* 0x000001940028a947 */ /* 0x002fea0003800000 */
.L_x_1490:
[----:B------:R-:W-:Y:S05]  /*bd10*/  WARPSYNC.ALL ;  /* 0x0000000000007948 */ /* 0x000fea0003800000 */
[----:B01----:R-:W-:Y:S01]  /*bd20*/  VIADD R3, R2, 0x15400 ;  /* 0x0001540002037836 */ /* 0x003fe20000000000 */
[----:B------:R-:W-:Y:S01]  /*bd30*/  LOP3.LUT R6, R44, 0x10000, RZ, 0xfc, !PT ;  /* 0x000100002c067812 */ /* 0x000fe200078efcff */
[----:B------:R-:W-:Y:S01]  /*bd40*/  IMAD.MOV.U32 R7, RZ, RZ, -0x7fffffe0 ;  /* 0x80000020ff077424 */ /* 0x000fe200078e00ff */
[----:B------:R-:W2:Y:S01]  /*bd50*/  LDL R90, [R1+0x40] ;  /* 0x00004000015a7983 */ /* 0x000ea20000100800 */
[----:B------:R-:W-:Y:S01]  /*bd60*/  IMAD.MOV.U32 R5, RZ, RZ, -0x7fffffe0 ;  /* 0x80000020ff057424 */ /* 0x000fe200078e00ff */
[----:B------:R-:W-:Y:S01]  /*bd70*/  SHF.R.U32.HI R3, RZ, 0x4, R3 ;  /* 0x00000004ff037819 */ /* 0x000fe20000011603 */
[----:B------:R-:W-:Y:S01]  /*bd80*/  IMAD.MOV.U32 R153, RZ, RZ, -0x7fffffe0 ;  /* 0x80000020ff997424 */ /* 0x000fe200078e00ff */
[----:B------:R-:W2:Y:S01]  /*bd90*/  LDL R89, [R1+0x18] ;  /* 0x0000180001597983 */ /* 0x000ea20000100800 */
[C---:B------:R-:W-:Y:S01]  /*bda0*/  R2UR UR4, R6.reuse ;  /* 0x00000000060472ca */ /* 0x040fe200000e0000 */
[----:B-----5:R-:W-:Y:S01]  /*bdb0*/  WARPGROUP.ARRIVE ;  /* 0x00000000000079c5 */ /* 0x020fe20000000000 */
[----:B------:R-:W-:Y:S01]  /*bdc0*/  LOP3.LUT R3, R3, 0x3fff, RZ, 0xc0, !PT ;  /* 0x00003fff03037812 */ /* 0x000fe200078ec0ff */
[C---:B------:R-:W-:Y:S01]  /*bdd0*/  VIADD R152, R6.reuse, 0x2 ;  /* 0x0000000206987836 */ /* 0x040fe20000000000 */
[----:B------:R-:W-:Y:S01]  /*bde0*/  R2UR UR5, R7 ;  /* 0x00000000070572ca */ /* 0x000fe200000e0000 */
[----:B------:R-:W-:Y:S01]  /*bdf0*/  IMAD.MOV.U32 R9, RZ, RZ, -0x7fffffe0 ;  /* 0x80000020ff097424 */ /* 0x000fe200078e00ff */
[----:B------:R-:W-:Y:S01]  /*be00*/  LOP3.LUT R156, R3, 0x10000, RZ, 0xfc, !PT ;  /* 0x00010000039c7812 */ /* 0x000fe200078efcff */
[----:B------:R-:W-:Y:S01]  /*be10*/  VIADD R150, R6, 0x300 ;  /* 0x0000030006967836 */ /* 0x000fe20000000000 */
[----:B------:R-:W-:Y:S01]  /*be20*/  R2UR UR7, R5 ;  /* 0x00000000050772ca */ /* 0x000fe200000e0000 */
[----:B------:R-:W-:Y:S01]  /*be30*/  IMAD.MOV.U32 R151, RZ, RZ, -0x7fffffe0 ;  /* 0x80000020ff977424 */ /* 0x000fe200078e00ff */
[----:B------:R-:W-:Y:S01]  /*be40*/  ULDC UR52, c[0x0][0x9dc] ;  /* 0x0002770000347ab9 */ /* 0x000fe20000000800 */
[----:B------:R-:W-:Y:S01]  /*be50*/  IMAD R4, R16, 0x600, R156 ;  /* 0x0000060010047824 */ /* 0x000fe200078e029c */
[----:B------:R-:W-:Y:S01]  /*be60*/  ULOP3.LUT UR52, URZ, UR52, URZ, 0x33, !UPT ;  /* 0x000000343f347292 */ /* 0x000fe2000f8e333f */
[----:B------:R-:W-:-:S02]  /*be70*/  VIADD R148, R6, 0x302 ;  /* 0x0000030206947836 */ /* 0x000fc40000000000 */
[C---:B------:R-:W-:Y:S01]  /*be80*/  VIADD R8, R4.reuse, 0x2 ;  /* 0x0000000204087836 */ /* 0x040fe20000000000 */
[----:B------:R-:W-:Y:S01]  /*be90*/  R2UR UR6, R4 ;  /* 0x00000000040672ca */ /* 0x000fe200000e0000 */
[----:B------:R-:W-:Y:S02]  /*bea0*/  IMAD.MOV.U32 R149, RZ, RZ, -0x7fffffe0 ;  /* 0x80000020ff957424 */ /* 0x000fe400078e00ff */
[----:B------:R-:W-:Y:S02]  /*beb0*/  VIADD R146, R6, 0x600 ;  /* 0x0000060006927836 */ /* 0x000fe40000000000 */
[----:B------:R-:W-:Y:S02]  /*bec0*/  IMAD.MOV.U32 R147, RZ, RZ, -0x7fffffe0 ;  /* 0x80000020ff937424 */ /* 0x000fe400078e00ff */
[----:B------:R-:W-:Y:S02]  /*bed0*/  IMAD.MOV.U32 R5, RZ, RZ, -0x7fffffe0 ;  /* 0x80000020ff057424 */ /* 0x000fe400078e00ff */
[----:B------:R-:W-:-:S04]  /*bee0*/  @!P1 VIADD R0, R0, 0x2d840 ;  /* 0x0002d84000009836 */ /* 0x000fc80000000000 */
[----:B------:R-:W-:Y:S01]  /*bef0*/  HGMMA.64x128x16.F32.BF16 R24, gdesc[UR4], RZ, !UPT, gsb0 ;  /* 0x01e00000041879f0 */ /* 0x000fe2000c0018ff */
[----:B------:R-:W-:Y:S02]  /*bf00*/  R2UR UR4, R152 ;  /* 0x00000000980472ca */ /* 0x000fe400000e0000 */
[----:B------:R-:W-:Y:S02]  /*bf10*/  R2UR UR5, R153 ;  /* 0x00000000990572ca */ /* 0x000fe400000e0000 */
[----:B------:R-:W-:Y:S01]  /*bf20*/  R2UR UR6, R8 ;  /* 0x00000000080672ca */ /* 0x000fe200000e0000 */
[----:B------:R-:W-:Y:S01]  /*bf30*/  VIADD R8, R4, 0x200 ;  /* 0x0000020004087836 */ /* 0x000fe20000000000 */
[----:B------:R-:W-:Y:S01]  /*bf40*/  R2UR UR7, R9 ;  /* 0x00000000090772ca */ /* 0x000fe200000e0000 */
[----:B------:R-:W-:Y:S01]  /*bf50*/  IMAD.MOV.U32 R9, RZ, RZ, -0x7fffffe0 ;  /* 0x80000020ff097424 */ /* 0x000fe200078e00ff */
[----:B------:R-:W-:Y:S01]  /*bf60*/  @!P1 PRMT R0, RZ, 0x654, R0 ;  /* 0x00000654ff009816 */ /* 0x000fe20000000000 */
[----:B------:R-:W-:-:S02]  /*bf70*/  WARPGROUP.DEPBAR.LE gsb0, 0x0 ;  /* 0x00008000000079c5 */ /* 0x000fc40000010000 */
[----:B------:R-:W-:-:S08]  /*bf80*/  WARPGROUP.ARRIVE ;  /* 0x00000000000079c5 */ /* 0x000fd00000000000 */
[----:B------:R-:W-:Y:S01]  /*bf90*/  HGMMA.64x128x16.F32.BF16 R24, gdesc[UR4], R24, gsb0 ;  /* 0x01e00000041879f0 */ /* 0x000fe20008001818 */
[----:B------:R-:W-:Y:S02]  /*bfa0*/  R2UR UR4, R150 ;  /* 0x00000000960472ca */ /* 0x000fe400000e0000 */
[----:B------:R-:W-:Y:S02]  /*bfb0*/  R2UR UR5, R151 ;  /* 0x00000000970572ca */ /* 0x000fe400000e0000 */
[----:B------:R-:W-:Y:S01]  /*bfc0*/  R2UR UR6, R8 ;  /* 0x00000000080672ca */ /* 0x000fe200000e0000 */
[----:B------:R-:W-:Y:S01]  /*bfd0*/  VIADD R8, R4, 0x202 ;  /* 0x0000020204087836 */ /* 0x000fe20000000000 */
[----:B------:R-:W-:Y:S01]  /*bfe0*/  R2UR UR7, R9 ;  /* 0x00000000090772ca */ /* 0x000fe200000e0000 */
[----:B------:R-:W-:Y:S01]  /*bff0*/  IMAD.MOV.U32 R9, RZ, RZ, -0x7fffffe0 ;  /* 0x80000020ff097424 */ /* 0x000fe200078e00ff */
[----:B------:R-:W-:Y:S02]  /*c000*/  WARPGROUP.DEPBAR.LE gsb0, 0x0 ;  /* 0x00008000000079c5 */ /* 0x000fe40000010000 */
[----:B------:R-:W-:-:S09]  /*c010*/  WARPGROUP.ARRIVE ;  /* 0x00000000000079c5 */ /* 0x000fd20000000000 */
[----:B------:R-:W-:Y:S01]  /*c020*/  HGMMA.64x128x16.F32.BF16 R24, gdesc[UR4], R24, gsb0 ;  /* 0x01e00000041879f0 */ /* 0x000fe20008001818 */
[----:B------:R-:W-:Y:S02]  /*c030*/  R2UR UR4, R148 ;  /* 0x00000000940472ca */ /* 0x000fe400000e0000 */
[----:B------:R-:W-:Y:S02]  /*c040*/  R2UR UR5, R149 ;  /* 0x00000000950572ca */ /* 0x000fe400000e0000 */
[----:B------:R-:W-:Y:S01]  /*c050*/  R2UR UR6, R8 ;  /* 0x00000000080672ca */ /* 0x000fe200000e0000 */
[C---:B------:R-:W-:Y:S01]  /*c060*/  VIADD R8, R4.reuse, 0x400 ;  /* 0x0000040004087836 */ /* 0x040fe20000000000 */
[----:B------:R-:W-:Y:S01]  /*c070*/  R2UR UR7, R9 ;  /* 0x00000000090772ca */ /* 0x000fe200000e0000 */
[----:B------:R-:W-:Y:S02]  /*c080*/  IMAD.MOV.U32 R9, RZ, RZ, -0x7fffffe0 ;  /* 0x80000020ff097424 */ /* 0x000fe400078e00ff */
[----:B------:R-:W-:Y:S01]  /*c090*/  VIADD R4, R4, 0x402 ;  /* 0x0000040204047836 */ /* 0x000fe20000000000 */
[----:B------:R-:W-:-:S02]  /*c0a0*/  WARPGROUP.DEPBAR.LE gsb0, 0x0 ;  /* 0x00008000000079c5 */ /* 0x000fc40000010000 */
[----:B------:R-:W-:-:S07]  /*c0b0*/  WARPGROUP.ARRIVE ;  /* 0x00000000000079c5 */ /* 0x000fce0000000000 */
        /* <DEDUP_REMOVED lines=12> */
[----:B------:R-:W-:Y:S02]  /*c180*/  R2UR UR6, R4 ;  /* 0x00000000040672ca */ /* 0x000fe400000e0000 */
[----:B------:R-:W-:Y:S01]  /*c190*/  R2UR UR7, R5 ;  /* 0x00000000050772ca */ /* 0x000fe200000e0000 */
[----:B------:R-:W-:Y:S02]  /*c1a0*/  WARPGROUP.DEPBAR.LE gsb0, 0x0 ;  /* 0x00008000000079c5 */ /* 0x000fe40000010000 */
[----:B------:R-:W-:-:S10]  /*c1b0*/  WARPGROUP.ARRIVE ;  /* 0x00000000000079c5 */ /* 0x000fd40000000000 */
[----:B------:R-:W-:Y:S01]  /*c1c0*/  HGMMA.64x128x16.F32.BF16 R24, gdesc[UR4], R24, gsb0 ;  /* 0x01e00000041879f0 */ /* 0x000fe20008001818 */
[----:B------:R-:W-:Y:S01]  /*c1d0*/  ULDC UR4, c[0x0][0x9d8] ;  /* 0x0002760000047ab9 */ /* 0x000fe20000000800 */
[----:B------:R-:W-:Y:S02]  /*c1e0*/  ULDC.64 UR6, c[0x0][0x9e0] ;  /* 0x0002780000067ab9 */ /* 0x000fe40000000a00 */
[----:B------:R-:W-:-:S06]  /*c1f0*/  UISETP.GE.AND UP0, UPT, UR7, 0x1, UPT ;  /* 0x000000010700788c */ /* 0x000fcc000bf06270 */
[----:B------:R-:W-:Y:S01]  /*c200*/  PLOP3.LUT P3, PT, PT, PT, UP0, 0x40, 0x0 ;  /* 0x000000000000781c */ /* 0x000fe20003f6e808 */
[----:B------:R-:W-:Y:S02]  /*c210*/  WARPGROUP.DEPBAR.LE gsb0, 0x0 ;  /* 0x00008000000079c5 */ /* 0x000fe40000010000 */
[----:B------:R-:W-:Y:S01]  /*c220*/  FMUL.FTZ R21, R34, UR4 ;  /* 0x0000000422157c20 */ /* 0x000fe20008410000 */
[----:B------:R-:W-:Y:S01]  /*c230*/  FMUL.FTZ R34, R45, UR4 ;  /* 0x000000042d227c20 */ /* 0x000fe20008410000 */
[----:B------:R-:W-:Y:S01]  /*c240*/  FMUL.FTZ R45, R56, UR4 ;  /* 0x00000004382d7c20 */ /* 0x000fe20008410000 */
[----:B------:R-:W-:Y:S01]  /*c250*/  FMUL.FTZ R56, R67, UR4 ;  /* 0x0000000443387c20 */ /* 0x000fe20008410000 */
[----:B------:R-:W-:Y:S01]  /*c260*/  FMUL.FTZ R14, R31, UR4 ;  /* 0x000000041f0e7c20 */ /* 0x000fe20008410000 */
[----:B------:R-:W0:Y:S01]  /*c270*/  LDC R67, c[0x0][0x448] ;  /* 0x00011200ff437b82 */ /* 0x000e220000000800 */
        /* <DEDUP_REMOVED lines=14> */
[----:B--2---:R-:W-:-:S02]  /*c360*/  IMAD.IADD R72, R90, 0x1, R89 ;  /* 0x000000015a487824 */ /* 0x004fc400078e0259 */
        /* <DEDUP_REMOVED lines=8> */
[----:B0-----:R-:W-:Y:S01]  /*c3f0*/  ISETP.NE.AND P2, PT, R67, 0x1, PT ;  /* 0x000000014300780c */ /* 0x001fe20003f45270 */
[----:B------:R-:W-:Y:S01]  /*c400*/  FMUL.FTZ R52, R63, UR4 ;  /* 0x000000043f347c20 */ /* 0x000fe20008410000 */
[----:B------:R-:W-:-:S02]  /*c410*/  IMAD.MOV.U32 R77, RZ, RZ, -0x80 ;  /* 0xffffff80ff4d7424 */ /* 0x000fc400078e00ff */
        /* <DEDUP_REMOVED lines=10> */
[----:B------:R-:W0:Y:S01]  /*c4c0*/  @P2 LDC R75, c[0x0][0x44c] ;  /* 0x00011300ff4b2b82 */ /* 0x000e220000000800 */
[----:B------:R-:W-:Y:S01]  /*c4d0*/  FMUL.FTZ R26, R37, UR4 ;  /* 0x00000004251a7c20 */ /* 0x000fe20008410000 */
[----:B------:R-:W-:Y:S01]  /*c4e0*/  FMUL.FTZ R27, R38, UR4 ;  /* 0x00000004261b7c20 */ /* 0x000fe20008410000 */
[----:B------:R-:W-:Y:S01]  /*c4f0*/  FMUL.FTZ R29, R40, UR4 ;  /* 0x00000004281d7c20 */ /* 0x000fe20008410000 */
[----:B------:R-:W-:Y:S01]  /*c500*/  FMUL.FTZ R46, R57, UR4 ;  /* 0x00000004392e7c20 */ /* 0x000fe20008410000 */
[----:B------:R-:W-:Y:S01]  /*c510*/  FMUL.FTZ R36, R47, UR4 ;  /* 0x000000042f247c20 */ /* 0x000fe20008410000 */
[----:B------:R-:W-:Y:S01]  /*c520*/  FMUL.FTZ R37, R48, UR4 ;  /* 0x0000000430257c20 */ /* 0x000fe20008410000 */
[----:B------:R-:W-:Y:S01]  /*c530*/  FMUL.FTZ R38, R49, UR4 ;  /* 0x0000000431267c20 */ /* 0x000fe20008410000 */
[----:B------:R-:W1:Y:S01]  /*c540*/  @P2 LDC R76, c[0x0][0x450] ;  /* 0x00011400ff4c2b82 */ /* 0x000e620000000800 */
        /* <DEDUP_REMOVED lines=15> */
[----:B0-----:R-:W-:-:S04]  /*c640*/  @P2 IMAD.HI.U32 R75, R72, R75, RZ ;  /* 0x0000004b484b2227 */ /* 0x001fc800078e00ff */
[----:B------:R-:W-:Y:S01]  /*c650*/  FMUL.FTZ R71, R83, UR4 ;  /* 0x0000000453477c20 */ /* 0x000fe20008410000 */
[----:B------:R-:W-:Y:S01]  /*c660*/  FMUL.FTZ R86, R86, UR4 ;  /* 0x0000000456567c20 */ /* 0x000fe20008410000 */
[----:B------:R0:W-:Y:S01]  /*c670*/  @!P1 SYNCS.ARRIVE.TRANS64.RED.A1T0 RZ, [R0+URZ], RZ ;  /* 0x000000ff00ff99a7 */ /* 0x0001e2000810043f */
[----:B------:R-:W2:Y:S01]  /*c680*/  MUFU.TANH R3, R3 ;  /* 0x0000000300037308 */ /* 0x000ea20000002400 */
[C---:B------:R-:W-:Y:S02]  /*c690*/  LEA R80, R88.reuse, 0xffffff80, 0x7 ;  /* 0xffffff8058507811 */ /* 0x040fe400078e38ff */
[----:B-1----:R-:W-:Y:S01]  /*c6a0*/  @P2 SHF.R.U32.HI R72, RZ, R76, R75 ;  /* 0x0000004cff482219 */ /* 0x002fe2000001164b */
[----:B------:R-:W-:Y:S02]  /*c6b0*/  IMAD R76, R88, R77, 0x80 ;  /* 0x00000080584c7424 */ /* 0x000fe400078e024d */
[----:B------:R-:W-:Y:S01]  /*c6c0*/  FMUL.FTZ R75, R85, UR4 ;  /* 0x00000004554b7c20 */ /* 0x000fe20008410000 */
[----:B------:R-:W-:Y:S01]  /*c6d0*/  FMUL.FTZ R77, R87, UR4 ;  /* 0x00000004574d7c20 */ /* 0x000fe20008410000 */
[----:B------:R-:W1:Y:S01]  /*c6e0*/  MUFU.TANH R5, R5 ;  /* 0x0000000500057308 */ /* 0x000e620000002400 */
[----:B------:R-:W3:Y:S01]  /*c6f0*/  SHFL.IDX PT, R84, R72, RZ, 0x1c1f ;  /* 0x001c1fff48547589 */ /* 0x000ee200000e0000 */
[----:B------:R-:W-:-:S02]  /*c700*/  VIADD R79, R76, 0x1 ;  /* 0x000000014c4f7836 */ /* 0x000fc40000000000 */
[----:B------:R-:W-:Y:S02]  /*c710*/  IMAD.IADD R83, R137, 0x1, R76 ;  /* 0x0000000189537824 */ /* 0x000fe400078e024c */
[C---:B------:R-:W-:Y:S02]  /*c720*/  IMAD R79, R138.reuse, -0x2, R79 ;  /* 0xfffffffe8a4f7824 */ /* 0x040fe400078e024f */
[----:B------:R-:W4:Y:S01]  /*c730*/  MUFU.TANH R4, R4 ;  /* 0x0000000400047308 */ /* 0x000f220000002400 */
[----:B------:R-:W-:Y:S02]  /*c740*/  IMAD R83, R138, -0x2, R83 ;  /* 0xfffffffe8a537824 */ /* 0x000fe400078e0253 */
[----:B------:R-:W-:-:S05]  /*c750*/  IADD3 R79, -R136, R79, R137 ;  /* 0x0000004f884f7210 */ /* 0x000fca0007ffe189 */
[----:B------:R-:W0:Y:S01]  /*c760*/  MUFU.TANH R10, R10 ;  /* 0x0000000a000a7308 */ /* 0x000e220000002400 */
[C---:B------:R-:W-:Y:S02]  /*c770*/  VIADD R82, R79.reuse, UR6 ;  /* 0x000000064f527c36 */ /* 0x040fe40008000000 */
[----:B------:R-:W-:-:S05]  /*c780*/  VIADD R81, R79, UR52 ;  /* 0x000000344f517c36 */ /* 0x000fca0008000000 */
[----:B------:R-:W0:Y:S01]  /*c790*/  MUFU.TANH R11, R11 ;  /* 0x0000000b000b7308 */ /* 0x000e220000002400 */
[----:B---3--:R-:W-:Y:S01]  /*c7a0*/  VIADDMNMX R79, R84, R82, R83, PT ;  /* 0x00000052544f7246 */ /* 0x008fe20003800153 */
[----:B------:R-:W-:-:S06]  /*c7b0*/  IMAD.IADD R78, R81, 0x1, R84 ;  /* 0x00000001514e7824 */ /* 0x000fcc00078e0254 */
[----:B------:R-:W3:Y:S08]  /*c7c0*/  MUFU.TANH R12, R12 ;  /* 0x0000000c000c7308 */ /* 0x000ef00000002400 */
        /* <DEDUP_REMOVED lines=54> */
[----:B------:R-:W1:Y:S08]  /*cb30*/  MUFU.TANH R74, R74 ;  /* 0x0000004a004a7308 */ /* 0x000e700000002400 */
[----:B------:R-:W1:Y:S08]  /*cb40*/  MUFU.TANH R75, R75 ;  /* 0x0000004b004b7308 */ /* 0x000e700000002400 */
[----:B0-----:R0:W0:Y:S08]  /*cb50*/  MUFU.TANH R0, R86 ;  /* 0x0000005600007308 */ /* 0x0010300000002400 */
[----:B------:R-:W0:Y:S01]  /*cb60*/  MUFU.TANH R77, R77 ;  /* 0x0000004d004d7308 */ /* 0x000e220000002400 */
[----:B-1234-:R-:W-:Y:S05]  /*cb70*/  @P3 BRA `(.L_x_1492) ;  /* 0x0000000000583947 */ /* 0x01efea0003800000 */
[----:B------:R-:W-:Y:S01]  /*cb80*/  IADD3 R85, -R136, R137, R84 ;  /* 0x0000008988557210 */ /* 0x000fe20007ffe154 */
[----:B------:R-:W-:Y:S03]  /*cb90*/  BSSY B0, `(.L_x_1493) ;  /* 0x0000010000007945 */ /* 0x000fe60003800000 */
        /* <DEDUP_REMOVED lines=10> */
.L_x_1494:
[----:B------:R-:W-:-:S06]  /*cc40*/  UISETP.NE.AND UP1, UPT, UR7, 0x1, UPT ;  /* 0x000000010700788c */ /* 0x000fcc000bf25270 */
[----:B------:R-:W-:-:S05]  /*cc50*/  PLOP3.LUT P3, PT, PT, PT, UP1, 0x80, 0x0 ;  /* 0x000000000000781c */ /* 0x000fca0003f6f018 */
[----:B------:R-:W-:-:S08]  /*cc60*/  @UP1 ULDC.64 UR4, c[0x0][0x9e8] ;  /* 0x00027a0000041ab9 */ /* 0x000fd00000000a00 */
[----:B------:R-:W-:-:S05]  /*cc70*/  @P3 IMAD.HI.U32 R84, R85, UR4, RZ ;  /* 0x0000000455543c27 */ /* 0x000fca000f8e00ff */
[----:B------:R-:W-:-:S07]  /*cc80*/  @P3 SHF.R.U32.HI R85, RZ, UR5, R84 ;  /* 0x00000005ff553c19 */ /* 0x000fce0008011654 */
.L_x_1495:
[----:B------:R-:W-:Y:S05]  /*cc90*/  BSYNC B0 ;  /* 0x0000000000007941 */ /* 0x000fea0003800000 */
.L_x_1493:
[----:B------:R-:W-:-:S04]  /*cca0*/  IMAD R85, R85, UR7, -R80 ;  /* 0x0000000755557c24 */ /* 0x000fc8000f8e0a50 */
[----:B------:R-:W-:-:S05]  /*ccb0*/  IMAD R85, R138, -0x2, R85 ;  /* 0xfffffffe8a557824 */ /* 0x000fca00078e0255 */
[----:B------:R-:W-:Y:S02]  /*ccc0*/  VIMNMX R78, R78, R85, !PT ;  /* 0x000000554e4e7248 */ /* 0x000fe40007fe0100 */
[----:B------:R-:W-:-:S07]  /*ccd0*/  VIADDMNMX R79, R85, UR7, R79, PT ;  /* 0x00000007554f7c46 */ /* 0x000fce000b80014f */
.L_x_1492:
[----:B------:R-:W2:Y:S01]  /*cce0*/  LDL.LU R85, [R1] ;  /* 0x0000000001557983 */ /* 0x000ea20000300800 */
[C---:B------:R-:W-:Y:S02]  /*ccf0*/  ISETP.GE.AND P3, PT, R76.reuse, 0x2, PT ;  /* 0x000000024c00780c */ /* 0x040fe40003f66270 */
[----:B------:R-:W-:Y:S01]  /*cd00*/  ISETP.GE.AND P5, PT, R76, 0x9, PT ;  /* 0x000000094c00780c */ /* 0x000fe20003fa6270 */
[----:B------:R-:W1:Y:S01]  /*cd10*/  SHFL.IDX PT, R72, R72, 0x1, 0x1c1f ;  /* 0x003c1f0048487f89 */ /* 0x000e6200000e0000 */
[----:B------:R-:W-:-:S04]  /*cd20*/  ISETP.GT.AND P4, PT, R78, 0x1, !P3 ;  /* 0x000000014e00780c */ /* 0x000fc80005f84270 */
[----:B------:R-:W-:-:S04]  /*cd30*/  ISETP.LT.OR P4, PT, R79, 0x2, P4 ;  /* 0x000000024f00780c */ /* 0x000fc80002781670 */
[----:B------:R-:W-:Y:S02]  /*cd40*/  FSEL R5, R5, -INF , !P4 ;  /* 0xff80000005057808 */ /* 0x000fe40006000000 */
[----:B------:R-:W-:-:S04]  /*cd50*/  ISETP.GT.AND P4, PT, R78, 0x8, !P5 ;  /* 0x000000084e00780c */ /* 0x000fc80006f84270 */
[----:B------:R-:W-:-:S04]  /*cd60*/  ISETP.LT.OR P4, PT, R79, 0x9, P4 ;  /* 0x000000094f00780c */ /* 0x000fc80002781670 */
[----:B------:R-:W-:Y:S02]  /*cd70*/  FSEL R11, R11, -INF , !P4 ;  /* 0xff8000000b0b7808 */ /* 0x000fe40006000000 */
[----:B-1----:R-:W-:Y:S01]  /*cd80*/  VIADDMNMX R82, R72, R82, R83, PT ;  /* 0x0000005248527246 */ /* 0x002fe20003800153 */
[----:B------:R-:W-:Y:S01]  /*cd90*/  IMAD.IADD R81, R81, 0x1, R72 ;  /* 0x0000000151517824 */ /* 0x000fe200078e0248 */
[----:B--2---:R-:W-:-:S04]  /*cda0*/  LOP3.LUT R85, R85, 0xfffffffd, RZ, 0xc0, !PT ;  /* 0xfffffffd55557812 */ /* 0x004fc800078ec0ff */
[----:B------:R-:W-:Y:S02]  /*cdb0*/  @P5 LOP3.LUT R85, R85, 0x2, RZ, 0xfc, !PT ;  /* 0x0000000255555812 */ /* 0x000fe400078efcff */
[----:B------:R-:W-:Y:S02]  /*cdc0*/  ISETP.GE.AND P5, PT, R76, 0xa, PT ;  /* 0x0000000a4c00780c */ /* 0x000fe40003fa6270 */
[----:B------:R-:W-:Y:S02]  /*cdd0*/  LOP3.LUT R85, R85, 0xfffffffb, RZ, 0xc0, !PT ;  /* 0xfffffffb55557812 */ /* 0x000fe400078ec0ff */
[----:B------:R-:W-:-:S04]  /*cde0*/  ISETP.GT.AND P4, PT, R78, 0x9, !P5 ;  /* 0x000000094e00780c */ /* 0x000fc80006f84270 */
[----:B------:R-:W-:-:S04]  /*cdf0*/  ISETP.LT.OR P4, PT, R79, 0xa, P4 ;  /* 0x0000000a4f00780c */ /* 0x000fc80002781670 */
[----:B------:R-:W-:Y:S02]  /*ce00*/  FSEL R84, R12, -INF , !P4 ;  /* 0xff8000000c547808 */ /* 0x000fe40006000000 */
        /* <DEDUP_REMOVED lines=165> */
[----:B0-----:R-:W-:Y:S02]  /*d860*/  FSEL R86, R3, -INF , !P6 ;  /* 0xff80000003567808 */ /* 0x001fe40007000000 */
        /* <DEDUP_REMOVED lines=21> */
.L_x_1498:
[----:B------:R-:W-:-:S06]  /*d9c0*/  UISETP.NE.AND UP1, UPT, UR7, 0x1, UPT ;  /* 0x000000010700788c */ /* 0x000fcc000bf25270 */
[----:B------:R-:W-:-:S05]  /*d9d0*/  PLOP3.LUT P6, PT, PT, PT, UP1, 0x80, 0x0 ;  /* 0x000000000000781c */ /* 0x000fca0003fcf018 */
[----:B------:R-:W-:-:S08]  /*d9e0*/  @UP1 ULDC.64 UR4, c[0x0][0x9e8] ;  /* 0x00027a0000041ab9 */ /* 0x000fd00000000a00 */
[----:B------:R-:W-:Y:S01]  /*d9f0*/  @P6 IMAD.HI.U32 R12, R3, UR4, RZ ;  /* 0x00000004030c6c27 */ /* 0x000fe2000f8e00ff */
[----:B------:R-:W-:-:S13]  /*da00*/  PLOP3.LUT P6, PT, PT, PT, UP1, 0x80, 0x0 ;  /* 0x000000000000781c */ /* 0x000fda0003fcf018 */
[----:B------:R-:W-:-:S07]  /*da10*/  @P6 SHF.R.U32.HI R3, RZ, UR5, R12 ;  /* 0x00000005ff036c19 */ /* 0x000fce000801160c */
.L_x_1499:
[----:B------:R-:W-:Y:S05]  /*da20*/  BSYNC B0 ;  /* 0x0000000000007941 */ /* 0x000fea0003800000 */
.L_x_1497:
[----:B------:R-:W-:-:S04]  /*da30*/  IMAD R3, R3, UR7, -R80 ;  /* 0x0000000703037c24 */ /* 0x000fc8000f8e0a50 */
[----:B------:R-:W-:-:S05]  /*da40*/  IMAD R3, R138, -0x2, R3 ;  /* 0xfffffffe8a037824 */ /* 0x000fca00078e0203 */
[----:B------:R-:W-:Y:S02]  /*da50*/  VIMNMX R81, R81, R3, !PT ;  /* 0x0000000351517248 */ /* 0x000fe40007fe0100 */
[----:B------:R-:W-:-:S07]  /*da60*/  VIADDMNMX R82, R3, UR7, R82, PT ;  /* 0x0000000703527c46 */ /* 0x000fce000b800152 */
.L_x_1496:
[----:B------:R-:W-:Y:S01]  /*da70*/  ISETP.GT.AND P3, PT, R81, 0x1, !P3 ;  /* 0x000000015100780c */ /* 0x000fe20005f64270 */
[----:B------:R-:W-:Y:S01]  /*da80*/  ULDC UR41, c[0x0][0x988] ;  /* 0x0002620000297ab9 */ /* 0x000fe20000000800 */
[C---:B------:R-:W-:Y:S01]  /*da90*/  LOP3.LUT P6, RZ, R85.reuse, 0x2000000, RZ, 0xc0, !PT ;  /* 0x0200000055ff7812 */ /* 0x040fe200078cc0ff */
[----:B------:R-:W2:Y:S01]  /*daa0*/  LDL R87, [R1+0x20] ;  /* 0x0000200001577983 */ /* 0x000ea20000100800 */
[----:B------:R-:W-:Y:S02]  /*dab0*/  ISETP.LT.OR P3, PT, R82, 0x2, P3 ;  /* 0x000000025200780c */ /* 0x000fe40001f61670 */
[----:B------:R-:W-:Y:S02]  /*dac0*/  FMNMX.FTZ R12, R86, R5, !PT ;  /* 0x00000005560c7209 */ /* 0x000fe40007810000 */
[----:B------:R-:W-:Y:S02]  /*dad0*/  FSEL R10, R10, -INF , !P3 ;  /* 0xff8000000a0a7808 */ /* 0x000fe40005800000 */
[----:B------:R-:W-:-:S04]  /*dae0*/  LOP3.LUT P3, RZ, R85, 0x2, RZ, 0xc0, !PT ;  /* 0x0000000255ff7812 */ /* 0x000fc8000786c0ff */
[----:B------:R-:W-:-:S04]  /*daf0*/  ISETP.GT.AND P3, PT, R81, 0x8, !P3 ;  /* 0x000000085100780c */ /* 0x000fc80005f64270 */
[----:B------:R-:W-:-:S04]  /*db00*/  ISETP.LT.OR P3, PT, R82, 0x9, P3 ;  /* 0x000000095200780c */ /* 0x000fc80001f61670 */
        /* <DEDUP_REMOVED lines=22> */
[----:B------:R-:W-:Y:S02]  /*dc70*/  ISETP.GT.AND P3, PT, R81, 0x18, !P6 ;  /* 0x000000185100780c */ /* 0x000fe40007764270 */
[----:B------:R-:W-:-:S02]  /*dc80*/  LOP3.LUT P6, RZ, R85, 0x4000, RZ, 0xc0, !PT ;  /* 0x0000400055ff7812 */ /* 0x000fc400078cc0ff */
        /* <DEDUP_REMOVED lines=49> */
[----:B------:R-:W-:-:S03]  /*dfa0*/  ISETP.LT.OR P3, PT, R82, 0x32, P3 ;  /* 0x000000325200780c */ /* 0x000fc60001f61670 */
[----:B------:R-:W0:Y:S01]  /*dfb0*/  SHFL.BFLY PT, R12, R13, 0x2, 0x1f ;  /* 0x0c401f000d0c7f89 */ /* 0x000e2200000e0000 */
[----:B------:R-:W-:Y:S02]  /*dfc0*/  FSEL R40, R40, -INF , !P3 ;  /* 0xff80000028287808 */ /* 0x000fe40005800000 */
[----:B------:R-:W-:-:S04]  /*dfd0*/  LOP3.LUT P3, RZ, R85, 0x20000, RZ, 0xc0, !PT ;  /* 0x0002000055ff7812 */ /* 0x000fc8000786c0ff */
[----:B------:R-:W-:-:S04]  /*dfe0*/  ISETP.GT.AND P3, PT, R81, 0x38, !P3 ;  /* 0x000000385100780c */ /* 0x000fc80005f64270 */
[----:B------:R-:W-:-:S04]  /*dff0*/  ISETP.LT.OR P3, PT, R82, 0x39, P3 ;  /* 0x000000395200780c */ /* 0x000fc80001f61670 */
[----:B------:R-:W-:Y:S02]  /*e000*/  FSEL R43, R43, -INF , !P3 ;  /* 0xff8000002b2b7808 */ /* 0x000fe40005800000 */
[----:B------:R-:W-:-:S04]  /*e010*/  LOP3.LUT P3, RZ, R85, 0x10000, RZ, 0xc0, !PT ;  /* 0x0001000055ff7812 */ /* 0x000fc8000786c0ff */
[----:B------:R-:W-:Y:S02]  /*e020*/  ISETP.GT.AND P3, PT, R81, 0x39, !P3 ;  /* 0x000000395100780c */ /* 0x000fe40005f64270 */
[----:B0-----:R-:W-:Y:S02]  /*e030*/  FMNMX.FTZ R76, R13, R12, !PT ;  /* 0x0000000c0d4c7209 */ /* 0x001fe40007810000 */
[----:B------:R-:W-:-:S03]  /*e040*/  ISETP.LT.OR P3, PT, R82, 0x3a, P3 ;  /* 0x0000003a5200780c */ /* 0x000fc60001f61670 */
[----:B------:R-:W0:Y:S01]  /*e050*/  SHFL.BFLY PT, R79, R76, 0x1, 0x1f ;  /* 0x0c201f004c4f7f89 */ /* 0x000e2200000e0000 */
[----:B------:R-:W-:Y:S02]  /*e060*/  FSEL R44, R44, -INF , !P3 ;  /* 0xff8000002c2c7808 */ /* 0x000fe40005800000 */
[----:B------:R-:W-:-:S04]  /*e070*/  LOP3.LUT P3, RZ, R85, 0x8000, RZ, 0xc0, !PT ;  /* 0x0000800055ff7812 */ /* 0x000fc8000786c0ff */
[----:B------:R-:W-:-:S04]  /*e080*/  ISETP.GT.AND P3, PT, R81, 0x40, !P3 ;  /* 0x000000405100780c */ /* 0x000fc80005f64270 */
[----:B------:R-:W-:-:S04]  /*e090*/  ISETP.LT.OR P3, PT, R82, 0x41, P3 ;  /* 0x000000415200780c */ /* 0x000fc80001f61670 */
[----:B------:R-:W-:Y:S02]  /*e0a0*/  FSEL R47, R47, -INF , !P3 ;  /* 0xff8000002f2f7808 */ /* 0x000fe40005800000 */
[----:B------:R-:W-:Y:S02]  /*e0b0*/  ISETP.GT.AND P3, PT, R81, 0x41, !P6 ;  /* 0x000000415100780c */ /* 0x000fe40007764270 */
[----:B------:R-:W-:Y:S02]  /*e0c0*/  LOP3.LUT P6, RZ, R85, 0x8, RZ, 0xc0, !PT ;  /* 0x0000000855ff7812 */ /* 0x000fe400078cc0ff */
[----:B------:R-:W-:Y:S02]  /*e0d0*/  ISETP.LT.OR P3, PT, R82, 0x42, P3 ;  /* 0x000000425200780c */ /* 0x000fe40001f61670 */
[----:B0-----:R-:W-:Y:S02]  /*e0e0*/  FMNMX.FTZ R12, R76, R79, !PT ;  /* 0x0000004f4c0c7209 */ /* 0x001fe40007810000 */
[----:B------:R-:W-:-:S02]  /*e0f0*/  FSEL R48, R48, -INF , !P3 ;  /* 0xff80000030307808 */ /* 0x000fc40005800000 */
[----:B------:R-:W-:Y:S01]  /*e100*/  LOP3.LUT P3, RZ, R85, 0x2000, RZ, 0xc0, !PT ;  /* 0x0000200055ff7812 */ /* 0x000fe2000786c0ff */
[----:B------:R-:W-:-:S03]  /*e110*/  FMUL.FTZ R72, R12, UR41 ;  /* 0x000000290c487c20 */ /* 0x000fc60008410000 */
        /* <DEDUP_REMOVED lines=45> */
[----:B------:R-:W-:Y:S02]  /*e3f0*/  ISETP.GT.AND P3, PT, R81, RZ, !P6 ;  /* 0x000000ff5100720c */ /* 0x000fe40007764270 */
[----:B------:R-:W-:Y:S02]  /*e400*/  LOP3.LUT P6, RZ, R85, 0x10000000, RZ, 0xc0, !PT ;  /* 0x1000000055ff7812 */ /* 0x000fe400078cc0ff */
[----:B------:R-:W-:-:S04]  /*e410*/  ISETP.LT.OR P3, PT, R82, 0x1, P3 ;  /* 0x000000015200780c */ /* 0x000fc80001f61670 */
[----:B------:R-:W-:Y:S01]  /*e420*/  FSEL R79, R4, -INF , !P3 ;  /* 0xff800000044f7808 */ /* 0x000fe20005800000 */
[----:B------:R-:W-:-:S03]  /*e430*/  FFMA.FTZ R83, R5, UR41, -R72 ;  /* 0x0000002905537c23 */ /* 0x000fc60008010848 */
[----:B------:R-:W-:-:S04]  /*e440*/  FMNMX.FTZ R78, R79, R10, !PT ;  /* 0x0000000a4f4e7209 */ /* 0x000fc80007810000 */
[----:B------:R-:W-:-:S04]  /*e450*/  FMNMX.FTZ R5, R3, R78, !PT ;  /* 0x0000004e03057209 */ /* 0x000fc80007810000 */
[----:B------:R-:W-:Y:S01]  /*e460*/  FMNMX.FTZ R80, R14, R5, !PT ;  /* 0x000000050e507209 */ /* 0x000fe20007810000 */
[----:B------:R-:W-:-:S03]  /*e470*/  FFMA.FTZ R85, R20, UR41, -R72 ;  /* 0x0000002914557c23 */ /* 0x000fc60008010848 */
        /* <DEDUP_REMOVED lines=21> */
[----:B------:R-:W-:Y:S01]  /*e5d0*/  FMNMX.FTZ R13, R63, R26, !PT ;  /* 0x0000001a3f0d7209 */ /* 0x000fe20007810000 */
[--C-:B------:R-:W-:Y:S01]  /*e5e0*/  FFMA.FTZ R76, R84, UR41, -R72.reuse ;  /* 0x00000029544c7c23 */ /* 0x100fe20008010848 */
[--C-:B------:R-:W-:Y:S02]  /*e5f0*/  FFMA.FTZ R84, R30, UR41, -R72.reuse ;  /* 0x000000291e547c23 */ /* 0x100fe40008010848 */
[----:B------:R-:W-:Y:S01]  /*e600*/  FMNMX.FTZ R26, R64, R13, !PT ;  /* 0x0000000d401a7209 */ /* 0x000fe20007810000 */
[----:B------:R-:W-:Y:S01]  /*e610*/  FFMA.FTZ R30, R38, UR41, -R72 ;  /* 0x00000029261e7c23 */ /* 0x000fe20008010848 */
[----:B------:R-:W-:Y:S02]  /*e620*/  ISETP.GT.AND P4, PT, R81, 0x71, !P4 ;  /* 0x000000715100780c */ /* 0x000fe40006784270 */
[----:B------:R-:W-:Y:S01]  /*e630*/  FMNMX.FTZ R13, R67, R26, !PT ;  /* 0x0000001a430d7209 */ /* 0x000fe20007810000 */
[----:B------:R0:W-:Y:S01]  /*e640*/  MUFU.EX2 R20, R30 ;  /* 0x0000001e00147308 */ /* 0x0001e20000000800 */
[----:B------:R-:W-:-:S02]  /*e650*/  ISETP.GT.AND P5, PT, R81, 0x78, !P5 ;  /* 0x000000785100780c */ /* 0x000fc40006fa4270 */
[----:B------:R-:W-:Y:S02]  /*e660*/  ISETP.LT.OR P4, PT, R82, 0x72, P4 ;  /* 0x000000725200780c */ /* 0x000fe40002781670 */
[----:B------:R-:W-:Y:S02]  /*e670*/  ISETP.GT.AND P3, PT, R81, 0x79, !P6 ;  /* 0x000000795100780c */ /* 0x000fe40007764270 */
[----:B0-----:R-:W-:Y:S02]  /*e680*/  FMNMX.FTZ R30, R68, R13, !PT ;  /* 0x0000000d441e7209 */ /* 0x001fe40007810000 */
[----:B------:R-:W-:Y:S02]  /*e690*/  ISETP.LT.OR P5, PT, R82, 0x79, P5 ;  /* 0x000000795200780c */ /* 0x000fe40002fa1670 */
[----:B------:R-:W-:Y:S02]  /*e6a0*/  FSEL R26, R71, -INF , !P4 ;  /* 0xff800000471a7808 */ /* 0x000fe40006000000 */
[----:B------:R-:W-:-:S02]  /*e6b0*/  FMNMX.FTZ R13, R73, R30, !PT ;  /* 0x0000001e490d7209 */ /* 0x000fc40007810000 */
[----:B------:R-:W-:Y:S02]  /*e6c0*/  ISETP.LT.OR P3, PT, R82, 0x7a, P3 ;  /* 0x0000007a5200780c */ /* 0x000fe40001f61670 */
[----:B------:R-:W-:Y:S02]  /*e6d0*/  FSEL R30, R0, -INF , !P5 ;  /* 0xff800000001e7808 */ /* 0x000fe40006800000 */
[----:B------:R-:W-:Y:S02]  /*e6e0*/  FMNMX.FTZ R13, R26, R13, !PT ;  /* 0x0000000d1a0d7209 */ /* 0x000fe40007810000 */
[----:B------:R-:W-:Y:S02]  /*e6f0*/  FSEL R77, R77, -INF , !P3 ;  /* 0xff8000004d4d7808 */ /* 0x000fe40005800000 */
[----:B------:R-:W-:-:S04]  /*e700*/  FMNMX.FTZ R0, R30, R13, !PT ;  /* 0x0000000d1e007209 */ /* 0x000fc80007810000 */
[----:B------:R-:W-:-:S05]  /*e710*/  FMNMX.FTZ R0, R77, R0, !PT ;  /* 0x000000004d007209 */ /* 0x000fca0007810000 */
[----:B------:R-:W0:Y:S01]  /*e720*/  SHFL.BFLY PT, R13, R0, 0x2, 0x1f ;  /* 0x0c401f00000d7f89 */ /* 0x000e2200000e0000 */
[----:B------:R-:W-:-:S04]  /*e730*/  FFMA.FTZ R15, R15, UR41, -R72 ;  /* 0x000000290f0f7c23 */ /* 0x000fc80008010848 */
[----:B------:R1:W-:Y:S02]  /*e740*/  MUFU.EX2 R78, R15 ;  /* 0x0000000f004e7308 */ /* 0x0003e40000000800 */
[----:B-1----:R-:W-:Y:S01]  /*e750*/  FFMA.FTZ R15, R42, UR41, -R72 ;  /* 0x000000292a0f7c23 */ /* 0x002fe20008010848 */
[----:B0-----:R-:W-:-:S05]  /*e760*/  FMNMX.FTZ R42, R0, R13, !PT ;  /* 0x0000000d002a7209 */ /* 0x001fca0007810000 */
[----:B------:R-:W0:Y:S01]  /*e770*/  SHFL.BFLY PT, R13, R42, 0x1, 0x1f ;  /* 0x0c201f002a0d7f89 */ /* 0x000e2200000e0000 */
[--C-:B------:R-:W-:Y:S01]  /*e780*/  FFMA.FTZ R4, R86, UR41, -R72.reuse ;  /* 0x0000002956047c23 */ /* 0x100fe20008010848 */
[--C-:B------:R-:W-:Y:S01]  /*e790*/  FFMA.FTZ R11, R11, UR41, -R72.reuse ;  /* 0x000000290b0b7c23 */ /* 0x100fe20008010848 */
[----:B------:R-:W-:Y:S08]  /*e7a0*/  MUFU.EX2 R83, R83 ;  /* 0x0000005300537308 */ /* 0x000ff00000000800 */
[----:B------:R-:W1:Y:S01]  /*e7b0*/  MUFU.EX2 R4, R4 ;  /* 0x0000000400047308 */ /* 0x000e620000000800 */
[----:B------:R-:W-:-:S07]  /*e7c0*/  FFMA.FTZ R46, R46, UR41, -R72 ;  /* 0x000000292e2e7c23 */ /* 0x000fce0008010848 */
[----:B------:R-:W3:Y:S01]  /*e7d0*/  MUFU.EX2 R11, R11 ;  /* 0x0000000b000b7308 */ /* 0x000ee20000000800 */
[----:B0-----:R-:W-:Y:S01]  /*e7e0*/  FMNMX.FTZ R13, R42, R13, !PT ;  /* 0x0000000d2a0d7209 */ /* 0x001fe20007810000 */
[----:B------:R-:W-:-:S06]  /*e7f0*/  FFMA.FTZ R42, R74, UR41, -R72 ;  /* 0x000000294a2a7c23 */ /* 0x000fcc0008010848 */
[----:B------:R-:W0:Y:S01]  /*e800*/  MUFU.EX2 R76, R76 ;  /* 0x0000004c004c7308 */ /* 0x000e220000000800 */
[C---:B------:R-:W-:Y:S01]  /*e810*/  FSETP.NEU.FTZ.AND P3, PT, R13.reuse, -INF , PT ;  /* 0xff8000000d00780b */ /* 0x040fe20003f7d000 */
[----:B------:R-:W-:Y:S01]  /*e820*/  FMUL.FTZ R74, R13, UR41 ;  /* 0x000000290d4a7c20 */ /* 0x000fe20008410000 */
[----:B------:R-:W-:-:S04]  /*e830*/  FFMA.FTZ R25, R25, UR41, -R72 ;  /* 0x0000002919197c23 */ /* 0x000fc80008010848 */
[----:B------:R-:W-:Y:S01]  /*e840*/  FSEL R74, R74, RZ, P3 ;  /* 0x000000ff4a4a7208 */ /* 0x000fe20001800000 */
[----:B------:R4:W-:Y:S01]  /*e850*/  MUFU.EX2 R82, R46 ;  /* 0x0000002e00527308 */ /* 0x0009e20000000800 */
[--C-:B------:R-:W-:Y:S01]  /*e860*/  FFMA.FTZ R5, R37, UR41, -R72.reuse ;  /* 0x0000002925057c23 */ /* 0x100fe20008010848 */
[--C-:B------:R-:W-:Y:S01]  /*e870*/  FFMA.FTZ R37, R45, UR41, -R72.reuse ;  /* 0x000000292d257c23 */ /* 0x100fe20008010848 */
[--C-:B------:R-:W-:Y:S01]  /*e880*/  FFMA.FTZ R86, R50, UR41, -R72.reuse ;  /* 0x0000002932567c23 */ /* 0x100fe20008010848 */
[--C-:B------:R-:W-:Y:S01]  /*e890*/  FFMA.FTZ R45, R53, UR41, -R72.reuse ;  /* 0x00000029352d7c23 */ /* 0x100fe20008010848 */
[--C-:B----4-:R-:W-:Y:S01]  /*e8a0*/  FFMA.FTZ R46, R54, UR41, -R72.reuse ;  /* 0x00000029362e7c23 */ /* 0x110fe20008010848 */
[--C-:B------:R-:W-:Y:S01]  /*e8b0*/  FFMA.FTZ R54, R61, UR41, -R72.reuse ;  /* 0x000000293d367c23 */ /* 0x100fe20008010848 */
[----:B------:R-:W-:Y:S01]  /*e8c0*/  FFMA.FTZ R61, R66, UR41, -R72 ;  /* 0x00000029423d7c23 */ /* 0x000fe20008010848 */
[----:B------:R-:W4:Y:S01]  /*e8d0*/  MUFU.EX2 R85, R85 ;  /* 0x0000005500557308 */ /* 0x000f220000000800 */
[----:B------:R-:W-:Y:S01]  /*e8e0*/  FFMA.FTZ R66, R24, UR41, -R74 ;  /* 0x0000002918427c23 */ /* 0x000fe2000801084a */
[----:B-1----:R-:W-:Y:S01]  /*e8f0*/  FADD.FTZ R24, R4, R83 ;  /* 0x0000005304187221 */ /* 0x002fe20000010000 */
[--C-:B------:R-:W-:Y:S01]  /*e900*/  FFMA.FTZ R38, R41, UR41, -R72.reuse ;  /* 0x0000002929267c23 */ /* 0x100fe20008010848 */
        /* <DEDUP_REMOVED lines=10> */
[----:B------:R-:W-:Y:S01]  /*e9b0*/  FFMA.FTZ R49, R75, UR41, -R72 ;  /* 0x000000294b317c23 */ /* 0x000fe20008010848 */
[----:B------:R-:W1:Y:S01]  /*e9c0*/  MUFU.EX2 R25, R25 ;  /* 0x0000001900197308 */ /* 0x000e620000000800 */
[----:B------:R-:W-:Y:S01]  /*e9d0*/  FFMA.FTZ R72, R31, UR41, -R74 ;  /* 0x000000291f487c23 */ /* 0x000fe2000801084a */
[----:B---3--:R-:W-:Y:S01]  /*e9e0*/  FADD.FTZ R31, R11, R24 ;  /* 0x000000180b1f7221 */ /* 0x008fe20000010000 */
[----:B------:R-:W-:-:S03]  /*e9f0*/  FFMA.FTZ R70, R28, UR41, -R74 ;  /* 0x000000291c467c23 */ /* 0x000fc6000801084a */
[----:B0-----:R-:W-:Y:S02]  /*ea00*/  FADD.FTZ R31, R76, R31 ;  /* 0x0000001f4c1f7221 */ /* 0x001fe40000010000 */
[----:B------:R-:W0:Y:S02]  /*ea10*/  MUFU.EX2 R80, R80 ;  /* 0x0000005000507308 */ /* 0x000e240000000800 */
[----:B------:R-:W-:Y:S01]  /*ea20*/  FADD.FTZ R28, R78, R31 ;  /* 0x0000001f4e1c7221 */ /* 0x000fe20000010000 */
[--C-:B------:R-:W-:Y:S01]  /*ea30*/  FFMA.FTZ R65, R10, UR41, -R74.reuse ;  /* 0x000000290a417c23 */ /* 0x100fe2000801084a */
[----:B------:R-:W-:-:S04]  /*ea40*/  FFMA.FTZ R62, R79, UR41, -R74 ;  /* 0x000000294f3e7c23 */ /* 0x000fc8000801084a */
[----:B------:R-:W3:Y:S01]  /*ea50*/  MUFU.EX2 R29, R29 ;  /* 0x0000001d001d7308 */ /* 0x000ee20000000800 */
[--C-:B------:R-:W-:Y:S01]  /*ea60*/  FFMA.FTZ R10, R39, UR41, -R74.reuse ;  /* 0x00000029270a7c23 */ /* 0x100fe2000801084a */
[----:B------:R-:W-:Y:S01]  /*ea70*/  FFMA.FTZ R39, R40, UR41, -R74 ;  /* 0x0000002928277c23 */ /* 0x000fe2000801084a */
[----:B----4-:R-:W-:Y:S01]  /*ea80*/  FADD.FTZ R28, R85, R28 ;  /* 0x0000001c551c7221 */ /* 0x010fe20000010000 */
[--C-:B------:R-:W-:Y:S01]  /*ea90*/  FFMA.FTZ R40, R43, UR41, -R74.reuse ;  /* 0x000000292b287c23 */ /* 0x100fe2000801084a */
[----:B------:R-:W-:-:S03]  /*eaa0*/  FFMA.FTZ R43, R44, UR41, -R74 ;  /* 0x000000292c2b7c23 */ /* 0x000fc6000801084a */
[----:B------:R-:W4:Y:S01]  /*eab0*/  MUFU.EX2 R84, R84 ;  /* 0x0000005400547308 */ /* 0x000f220000000800 */
[--C-:B------:R-:W-:Y:S01]  /*eac0*/  FFMA.FTZ R44, R47, UR41, -R74.reuse ;  /* 0x000000292f2c7c23 */ /* 0x100fe2000801084a */
[----:B------:R-:W-:Y:S01]  /*ead0*/  FFMA.FTZ R47, R48, UR41, -R74 ;  /* 0x00000029302f7c23 */ /* 0x000fe2000801084a */
[----:B-1----:R-:W-:Y:S01]  /*eae0*/  FADD.FTZ R79, R25, R28 ;  /* 0x0000001c194f7221 */ /* 0x002fe20000010000 */
[--C-:B------:R-:W-:Y:S01]  /*eaf0*/  FFMA.FTZ R69, R27, UR41, -R74.reuse ;  /* 0x000000291b457c23 */ /* 0x100fe2000801084a */
[----:B------:R-:W-:-:S03]  /*eb00*/  FFMA.FTZ R48, R51, UR41, -R74 ;  /* 0x0000002933307c23 */ /* 0x000fc6000801084a */
[----:B------:R-:W-:Y:S01]  /*eb10*/  MUFU.EX2 R33, R33 ;  /* 0x0000002100217308 */ /* 0x000fe20000000800 */
[--C-:B------:R-:W-:Y:S01]  /*eb20*/  FFMA.FTZ R51, R52, UR41, -R74.reuse ;  /* 0x0000002934337c23 */ /* 0x100fe2000801084a */
[--C-:B------:R-:W-:Y:S01]  /*eb30*/  FFMA.FTZ R27, R60, UR41, -R74.reuse ;  /* 0x000000293c1b7c23 */ /* 0x100fe2000801084a */
[--C-:B------:R-:W-:Y:S01]  /*eb40*/  FFMA.FTZ R52, R55, UR41, -R74.reuse ;  /* 0x0000002937347c23 */ /* 0x100fe2000801084a */
[--C-:B------:R-:W-:Y:S01]  /*eb50*/  FFMA.FTZ R60, R26, UR41, -R74.reuse ;  /* 0x000000291a3c7c23 */ /* 0x100fe2000801084a */
[----:B------:R-:W-:-:S03]  /*eb60*/  FFMA.FTZ R55, R56, UR41, -R74 ;  /* 0x0000002938377c23 */ /* 0x000fc6000801084a */
[----:B------:R-:W-:Y:S01]  /*eb70*/  MUFU.EX2 R62, R62 ;  /* 0x0000003e003e7308 */ /* 0x000fe20000000800 */
[----:B0-----:R-:W-:Y:S01]  /*eb80*/  FADD.FTZ R26, R80, R79 ;  /* 0x0000004f501a7221 */ /* 0x001fe20000010000 */
[--C-:B------:R-:W-:Y:S01]  /*eb90*/  FFMA.FTZ R56, R59, UR41, -R74.reuse ;  /* 0x000000293b387c23 */ /* 0x100fe2000801084a */
[----:B------:R-:W-:-:S05]  /*eba0*/  FFMA.FTZ R3, R3, UR41, -R74 ;  /* 0x0000002903037c23 */ /* 0x000fca000801084a */
        /* <DEDUP_REMOVED lines=13> */
[----:B---3--:R-:W-:-:S04]  /*ec80*/  FADD.FTZ R77, R29, R26 ;  /* 0x0000001a1d4d7221 */ /* 0x008fc80000010000 */
[----:B----4-:R-:W-:Y:S01]  /*ec90*/  FADD.FTZ R30, R84, R77 ;  /* 0x0000004d541e7221 */ /* 0x010fe20000010000 */
[----:B0-----:R-:W-:-:S03]  /*eca0*/  FADD.FTZ R24, R62, R65 ;  /* 0x000000413e187221 */ /* 0x001fc60000010000 */
[----:B------:R-:W-:Y:S01]  /*ecb0*/  FADD.FTZ R77, R33, R30 ;  /* 0x0000001e214d7221 */ /* 0x000fe20000010000 */
[----:B------:R-:W-:Y:S02]  /*ecc0*/  F2FP.BF16.F32.PACK_AB R30, R80, R25 ;  /* 0x00000019501e723e */ /* 0x000fe400000010ff */
[----:B------:R-:W-:Y:S02]  /*ecd0*/  F2FP.BF16.F32.PACK_AB R25, R65, R62 ;  /* 0x0000003e4119723e */ /* 0x000fe400000010ff */
[----:B------:R-:W3:Y:S01]  /*ece0*/  LDL R62, [R1+0x24] ;  /* 0x00002400013e7983 */ /* 0x000ee20000100800 */
[----:B------:R-:W0:Y:S08]  /*ecf0*/  MUFU.EX2 R3, R3 ;  /* 0x0000000300037308 */ /* 0x000e300000000800 */
[----:B------:R-:W1:Y:S08]  /*ed00*/  MUFU.EX2 R14, R14 ;  /* 0x0000000e000e7308 */ /* 0x000e700000000800 */
[----:B------:R-:W4:Y:S01]  /*ed10*/  MUFU.EX2 R21, R21 ;  /* 0x0000001500157308 */ /* 0x000f220000000800 */
[----:B0-----:R-:W-:-:S07]  /*ed20*/  FADD.FTZ R31, R3, R24 ;  /* 0x00000018031f7221 */ /* 0x001fce0000010000 */
[----:B------:R-:W0:Y:S01]  /*ed30*/  MUFU.EX2 R66, R66 ;  /* 0x0000004200427308 */ /* 0x000e220000000800 */
[----:B-1----:R-:W-:-:S07]  /*ed40*/  FADD.FTZ R24, R14, R31 ;  /* 0x0000001f0e187221 */ /* 0x002fce0000010000 */
[----:B------:R-:W1:Y:S01]  /*ed50*/  MUFU.EX2 R69, R69 ;  /* 0x0000004500457308 */ /* 0x000e620000000800 */
[----:B----4-:R-:W-:-:S07]  /*ed60*/  FADD.FTZ R31, R21, R24 ;  /* 0x00000018151f7221 */ /* 0x010fce0000010000 */
[----:B------:R-:W4:Y:S01]  /*ed70*/  MUFU.EX2 R70, R70 ;  /* 0x0000004600467308 */ /* 0x000f220000000800 */
[----:B------:R-:W-:Y:S01]  /*ed80*/  F2FP.BF16.F32.PACK_AB R24, R83, R4 ;  /* 0x000000045318723e */ /* 0x000fe200000010ff */
[----:B0-----:R-:W-:-:S06]  /*ed90*/  FADD.FTZ R4, R66, R31 ;  /* 0x0000001f42047221 */ /* 0x001fcc0000010000 */
[----:B------:R-:W0:Y:S08]  /*eda0*/  MUFU.EX2 R34, R34 ;  /* 0x0000002200227308 */ /* 0x000e300000000800 */
[----:B------:R-:W5:Y:S01]  /*edb0*/  MUFU.EX2 R72, R72 ;  /* 0x0000004800487308 */ /* 0x000f620000000800 */
[----:B-1----:R-:W-:-:S07]  /*edc0*/  FADD.FTZ R31, R69, R4 ;  /* 0x00000004451f7221 */ /* 0x002fce0000010000 */
[----:B------:R-:W1:Y:S08]  /*edd0*/  MUFU.EX2 R5, R5 ;  /* 0x0000000500057308 */ /* 0x000e700000000800 */
[----:B------:R-:W2:Y:S01]  /*ede0*/  MUFU.EX2 R75, R75 ;  /* 0x0000004b004b7308 */ /* 0x000ea20000000800 */
[----:B----4-:R-:W-:-:S07]  /*edf0*/  FADD.FTZ R31, R70, R31 ;  /* 0x0000001f461f7221 */ /* 0x010fce0000010000 */
[----:B------:R-:W4:Y:S01]  /*ee00*/  MUFU.EX2 R35, R35 ;  /* 0x0000002300237308 */ /* 0x000f220000000800 */
[----:B------:R-:W-:Y:S01]  /*ee10*/  F2FP.BF16.F32.PACK_AB R26, R76, R11 ;  /* 0x0000000b4c1a723e */ /* 0x000fe200000010ff */
[----:B0-----:R-:W-:-:S06]  /*ee20*/  FADD.FTZ R76, R34, R77 ;  /* 0x0000004d224c7221 */ /* 0x001fcc0000010000 */
[----:B------:R-:W0:Y:S01]  /*ee30*/  MUFU.EX2 R38, R38 ;  /* 0x0000002600267308 */ /* 0x000e220000000800 */
[----:B-----5:R-:W-:-:S07]  /*ee40*/  FADD.FTZ R4, R72, R31 ;  /* 0x0000001f48047221 */ /* 0x020fce0000010000 */
[----:B------:R-:W5:Y:S01]  /*ee50*/  MUFU.EX2 R36, R36 ;  /* 0x0000002400247308 */ /* 0x000f620000000800 */
[----:B------:R-:W-:Y:S01]  /*ee60*/  F2FP.BF16.F32.PACK_AB R32, R84, R29 ;  /* 0x0000001d5420723e */ /* 0x000fe200000010ff */
[----:B-1----:R-:W-:-:S06]  /*ee70*/  FADD.FTZ R29, R5, R76 ;  /* 0x0000004c051d7221 */ /* 0x002fcc0000010000 */
[----:B------:R-:W1:Y:S01]  /*ee80*/  MUFU.EX2 R15, R15 ;  /* 0x0000000f000f7308 */ /* 0x000e620000000800 */
[----:B--2---:R-:W-:-:S07]  /*ee90*/  FADD.FTZ R4, R75, R4 ;  /* 0x000000044b047221 */ /* 0x004fce0000010000 */
[----:B------:R-:W2:Y:S01]  /*eea0*/  MUFU.EX2 R10, R10 ;  /* 0x0000000a000a7308 */ /* 0x000ea20000000800 */
[----:B------:R-:W-:-:S07]  /*eeb0*/  FADD.FTZ R31, R20, R29 ;  /* 0x0000001d141f7221 */ /* 0x000fce0000010000 */
[----:B------:R-:W2:Y:S08]  /*eec0*/  MUFU.EX2 R39, R39 ;  /* 0x0000002700277308 */ /* 0x000eb00000000800 */
[----:B------:R4:W-:Y:S08]  /*eed0*/  MUFU.EX2 R11, R27 ;  /* 0x0000001b000b7308 */ /* 0x0009f00000000800 */
[----:B------:R-:W2:Y:S01]  /*eee0*/  MUFU.EX2 R40, R40 ;  /* 0x0000002800287308 */ /* 0x000ea20000000800 */
[----:B----4-:R-:W-:Y:S01]  /*eef0*/  F2FP.BF16.F32.PACK_AB R27, R14, R3 ;  /* 0x000000030e1b723e */ /* 0x010fe200000010ff */
[----:B------:R-:W-:Y:S01]  /*ef00*/  FADD.FTZ R3, R35, R4 ;  /* 0x0000000423037221 */ /* 0x000fe20000010000 */
[----:B0-----:R-:W-:-:S03]  /*ef10*/  FADD.FTZ R4, R38, R31 ;  /* 0x0000001f26047221 */ /* 0x001fc60000010000 */
[----:B-----5:R-:W-:Y:S02]  /*ef20*/  FADD.FTZ R3, R36, R3 ;  /* 0x0000000324037221 */ /* 0x020fe40000010000 */
[----:B------:R-:W0:Y:S01]  /*ef30*/  MUFU.EX2 R43, R43 ;  /* 0x0000002b002b7308 */ /* 0x000e220000000800 */
[----:B-1----:R-:W-:Y:S01]  /*ef40*/  FADD.FTZ R14, R15, R4 ;  /* 0x000000040f0e7221 */ /* 0x002fe20000010000 */
[----:B--2---:R-:W-:-:S06]  /*ef50*/  FADD.FTZ R4, R10, R3 ;  /* 0x000000030a047221 */ /* 0x004fcc0000010000 */
[----:B------:R-:W1:Y:S01]  /*ef60*/  MUFU.EX2 R37, R37 ;  /* 0x0000002500257308 */ /* 0x000e620000000800 */
[----:B------:R-:W-:-:S07]  /*ef70*/  FADD.FTZ R3, R39, R4 ;  /* 0x0000000427037221 */ /* 0x000fce0000010000 */
[----:B------:R-:W2:Y:S01]  /*ef80*/  MUFU.EX2 R44, R44 ;  /* 0x0000002c002c7308 */ /* 0x000ea20000000800 */
[----:B------:R-:W-:-:S07]  /*ef90*/  FADD.FTZ R4, R40, R3 ;  /* 0x0000000328047221 */ /* 0x000fce0000010000 */
[----:B------:R-:W4:Y:S01]  /*efa0*/  MUFU.EX2 R47, R47 ;  /* 0x0000002f002f7308 */ /* 0x000f220000000800 */
[----:B0-----:R-:W-:-:S07]  /*efb0*/  FADD.FTZ R3, R43, R4 ;  /* 0x000000042b037221 */ /* 0x001fce0000010000 */
[----:B------:R-:W0:Y:S08]  /*efc0*/  MUFU.EX2 R71, R71 ;  /* 0x0000004700477308 */ /* 0x000e300000000800 */
[----:B------:R-:W5:Y:S01]  /*efd0*/  MUFU.EX2 R48, R48 ;  /* 0x0000003000307308 */ /* 0x000f620000000800 */
[----:B------:R-:W-:Y:S01]  /*efe0*/  F2FP.BF16.F32.PACK_AB R29, R66, R21 ;  /* 0x00000015421d723e */ /* 0x000fe200000010ff */
[----:B-1----:R-:W-:Y:S01]  /*eff0*/  FADD.FTZ R21, R37, R14 ;  /* 0x0000000e25157221 */ /* 0x002fe20000010000 */
[----:B--2---:R-:W-:-:S05]  /*f000*/  FADD.FTZ R4, R44, R3 ;  /* 0x000000032c047221 */ /* 0x004fca0000010000 */
[----:B------:R-:W1:Y:S08]  /*f010*/  MUFU.EX2 R86, R86 ;  /* 0x0000005600567308 */ /* 0x000e700000000800 */
[----:B------:R-:W2:Y:S01]  /*f020*/  MUFU.EX2 R51, R51 ;  /* 0x0000003300337308 */ /* 0x000ea20000000800 */
[----:B------:R-:W-:Y:S01]  /*f030*/  FADD.FTZ R14, R82, R21 ;  /* 0x00000015520e7221 */ /* 0x000fe20000010000 */
[----:B----4-:R-:W-:-:S06]  /*f040*/  FADD.FTZ R3, R47, R4 ;  /* 0x000000042f037221 */ /* 0x010fcc0000010000 */
[----:B------:R-:W4:Y:S08]  /*f050*/  MUFU.EX2 R45, R45 ;  /* 0x0000002d002d7308 */ /* 0x000f300000000800 */
[----:B------:R-:W4:Y:S01]  /*f060*/  MUFU.EX2 R52, R52 ;  /* 0x0000003400347308 */ /* 0x000f220000000800 */
[----:B0-----:R-:W-:Y:S01]  /*f070*/  FADD.FTZ R21, R71, R14 ;  /* 0x0000000e47157221 */ /* 0x001fe20000010000 */
[----:B-----5:R-:W-:-:S06]  /*f080*/  FADD.FTZ R4, R48, R3 ;  /* 0x0000000330047221 */ /* 0x020fcc0000010000 */
[----:B------:R-:W0:Y:S08]  /*f090*/  MUFU.EX2 R46, R46 ;  /* 0x0000002e002e7308 */ /* 0x000e300000000800 */
[----:B------:R-:W5:Y:S01]  /*f0a0*/  MUFU.EX2 R55, R55 ;  /* 0x0000003700377308 */ /* 0x000f620000000800 */
[----:B-1----:R-:W-:Y:S01]  /*f0b0*/  FADD.FTZ R14, R86, R21 ;  /* 0x00000015560e7221 */ /* 0x002fe20000010000 */
[----:B--2---:R-:W-:-:S06]  /*f0c0*/  FADD.FTZ R3, R51, R4 ;  /* 0x0000000433037221 */ /* 0x004fcc0000010000 */
[----:B------:R-:W1:Y:S01]  /*f0d0*/  MUFU.EX2 R50, R50 ;  /* 0x0000003200327308 */ /* 0x000e620000000800 */
[----:B------:R-:W-:-:S07]  /*f0e0*/  F2FP.BF16.F32.PACK_AB R35, R36, R35 ;  /* 0x000000232423723e */ /* 0x000fce00000010ff */
[----:B------:R-:W2:Y:S01]  /*f0f0*/  MUFU.EX2 R56, R56 ;  /* 0x0000003800387308 */ /* 0x000ea20000000800 */
[----:B------:R4:W-:Y:S07]  /*f100*/  STSM.16.M88.4 [R139+0x21800], R24 ;  /* 0x021800188b007844 */ /* 0x0009ee0000000200 */
[----:B------:R-:W2:Y:S01]  /*f110*/  MUFU.EX2 R53, R53 ;  /* 0x0000003500357308 */ /* 0x000ea20000000800 */
[----:B------:R-:W-:-:S07]  /*f120*/  F2FP.BF16.F32.PACK_AB R36, R20, R5 ;  /* 0x000000051424723e */ /* 0x000fce00000010ff */
[----:B------:R-:W-:Y:S01]  /*f130*/  MUFU.EX2 R54, R54 ;  /* 0x0000003600367308 */ /* 0x000fe20000000800 */
[----:B------:R-:W-:-:S07]  /*f140*/  F2FP.BF16.F32.PACK_AB R28, R85, R78 ;  /* 0x0000004e551c723e */ /* 0x000fce00000010ff */
[----:B------:R-:W3:Y:S01]  /*f150*/  MUFU.EX2 R57, R57 ;  /* 0x0000003900397308 */ /* 0x000ee20000000800 */
[----:B------:R-:W-:-:S07]  /*f160*/  F2FP.BF16.F32.PACK_AB R34, R34, R33 ;  /* 0x000000212222723e */ /* 0x000fce00000010ff */
[----:B------:R-:W-:Y:S01]  /*f170*/  MUFU.EX2 R58, R58 ;  /* 0x0000003a003a7308 */ /* 0x000fe20000000800 */
[----:B------:R-:W-:-:S07]  /*f180*/  F2FP.BF16.F32.PACK_AB R31, R70, R69 ;  /* 0x00000045461f723e */ /* 0x000fce00000010ff */
[----:B------:R-:W3:Y:S01]  /*f190*/  MUFU.EX2 R61, R61 ;  /* 0x0000003d003d7308 */ /* 0x000ee20000000800 */
[----:B----4-:R-:W-:-:S07]  /*f1a0*/  F2FP.BF16.F32.PACK_AB R24, R82, R37 ;  /* 0x000000255218723e */ /* 0x010fce00000010ff */
[----:B------:R-:W-:Y:S01]  /*f1b0*/  MUFU.EX2 R63, R63 ;  /* 0x0000003f003f7308 */ /* 0x000fe20000000800 */
[----:B------:R-:W-:-:S07]  /*f1c0*/  FADD.FTZ R5, R45, R14 ;  /* 0x0000000e2d057221 */ /* 0x000fce0000010000 */
[----:B------:R-:W4:Y:S01]  /*f1d0*/  MUFU.EX2 R64, R64 ;  /* 0x0000004000407308 */ /* 0x000f220000000800 */
[----:B------:R-:W-:-:S07]  /*f1e0*/  FADD.FTZ R4, R52, R3 ;  /* 0x0000000334047221 */ /* 0x000fce0000010000 */
[----:B------:R-:W-:Y:S08]  /*f1f0*/  MUFU.EX2 R67, R67 ;  /* 0x0000004300437308 */ /* 0x000ff00000000800 */
[----:B------:R-:W4:Y:S01]  /*f200*/  MUFU.EX2 R68, R68 ;  /* 0x0000004400447308 */ /* 0x000f220000000800 */
[----:B------:R-:W-:-:S07]  /*f210*/  F2FP.BF16.F32.PACK_AB R33, R75, R72 ;  /* 0x000000484b21723e */ /* 0x000fce00000010ff */
[----:B------:R-:W-:Y:S01]  /*f220*/  MUFU.EX2 R0, R0 ;  /* 0x0000000000007308 */ /* 0x000fe20000000800 */
[----:B------:R-:W-:-:S07]  /*f230*/  F2FP.BF16.F32.PACK_AB R37, R39, R10 ;  /* 0x0000000a2725723e */ /* 0x000fce00000010ff */
[----:B------:R-:W4:Y:S08]  /*f240*/  MUFU.EX2 R41, R41 ;  /* 0x0000002900297308 */ /* 0x000f300000000800 */
[----:B------:R-:W-:Y:S08]  /*f250*/  MUFU.EX2 R42, R42 ;  /* 0x0000002a002a7308 */ /* 0x000ff00000000800 */
[----:B------:R-:W4:Y:S08]  /*f260*/  MUFU.EX2 R49, R49 ;  /* 0x0000003100317308 */ /* 0x000f300000000800 */
[----:B------:R-:W-:Y:S08]  /*f270*/  MUFU.EX2 R73, R73 ;  /* 0x0000004900497308 */ /* 0x000ff00000000800 */
[----:B------:R-:W4:Y:S08]  /*f280*/  MUFU.EX2 R60, R60 ;  /* 0x0000003c003c7308 */ /* 0x000f300000000800 */
[----:B------:R-:W-:Y:S08]  /*f290*/  MUFU.EX2 R59, R59 ;  /* 0x0000003b003b7308 */ /* 0x000ff00000000800 */
[----:B------:R-:W4:Y:S01]  /*f2a0*/  MUFU.EX2 R74, R74 ;  /* 0x0000004a004a7308 */ /* 0x000f220000000800 */
[----:B------:R-:W-:-:S02]  /*f2b0*/  F2FP.BF16.F32.PACK_AB R38, R15, R38 ;  /* 0x000000260f26723e */ /* 0x000fc400000010ff */
[----:B------:R-:W-:Y:S01]  /*f2c0*/  F2FP.BF16.F32.PACK_AB R26, R86, R71 ;  /* 0x00000047561a723e */ /* 0x000fe200000010ff */
[----:B0-----:R-:W-:Y:S01]  /*f2d0*/  FADD.FTZ R5, R46, R5 ;  /* 0x000000052e057221 */ /* 0x001fe20000010000 */
[----:B------:R-:W-:Y:S01]  /*f2e0*/  F2FP.BF16.F32.PACK_AB R39, R43, R40 ;  /* 0x000000282b27723e */ /* 0x000fe200000010ff */
[----:B-----5:R-:W-:Y:S01]  /*f2f0*/  FADD.FTZ R3, R55, R4 ;  /* 0x0000000437037221 */ /* 0x020fe20000010000 */
[----:B------:R-:W-:Y:S02]  /*f300*/  F2FP.BF16.F32.PACK_AB R25, R47, R44 ;  /* 0x0000002c2f19723e */ /* 0x000fe400000010ff */
[----:B------:R-:W-:Y:S01]  /*f310*/  F2FP.BF16.F32.PACK_AB R27, R51, R48 ;  /* 0x00000030331b723e */ /* 0x000fe200000010ff */
[----:B------:R3:W-:Y:S01]  /*f320*/  STSM.16.M88.4 [R87], R28 ;  /* 0x0000001c57007844 */ /* 0x0007e20000000200 */
[----:B------:R-:W0:Y:S01]  /*f330*/  @P2 LDC R14, c[0x0][0x44c] ;  /* 0x00011300ff0e2b82 */ /* 0x000e220000000800 */
[----:B-1----:R-:W-:Y:S02]  /*f340*/  FADD.FTZ R10, R50, R5 ;  /* 0x00000005320a7221 */ /* 0x002fe40000010000 */
[----:B------:R1:W-:Y:S01]  /*f350*/  STSM.16.M88.4 [R141], R32 ;  /* 0x000000208d007844 */ /* 0x0003e20000000200 */
[----:B--2---:R-:W-:-:S03]  /*f360*/  FADD.FTZ R4, R56, R3 ;  /* 0x0000000338047221 */ /* 0x004fc60000010000 */
[----:B------:R-:W-:Y:S01]  /*f370*/  STSM.16.M88.4 [R140], R36 ;  /* 0x000000248c007844 */ /* 0x000fe20000000200 */
[----:B------:R-:W2:Y:S03]  /*f380*/  @P2 LDC R15, c[0x0][0x450] ;  /* 0x00011400ff0f2b82 */ /* 0x000ea60000000800 */
[----:B------:R5:W-:Y:S01]  /*f390*/  STSM.16.M88.4 [R139+0x27800], R24 ;  /* 0x027800188b007844 */ /* 0x000be20000000200 */
[----:B------:R-:W-:Y:S01]  /*f3a0*/  FADD.FTZ R5, R53, R10 ;  /* 0x0000000a35057221 */ /* 0x000fe20000010000 */
[----:B------:R-:W-:Y:S01]  /*f3b0*/  FADD.FTZ R4, R11, R4 ;  /* 0x000000040b047221 */ /* 0x000fe20000010000 */
[----:B---3--:R-:W-:Y:S02]  /*f3c0*/  F2FP.BF16.F32.PACK_AB R28, R57, R54 ;  /* 0x00000036391c723e */ /* 0x008fe400000010ff */
[----:B------:R-:W-:Y:S02]  /*f3d0*/  F2FP.BF16.F32.PACK_AB R30, R61, R58 ;  /* 0x0000003a3d1e723e */ /* 0x000fe400000010ff */
[----:B----4-:R-:W-:-:S02]  /*f3e0*/  F2FP.BF16.F32.PACK_AB R29, R64, R63 ;  /* 0x0000003f401d723e */ /* 0x010fc400000010ff */
[----:B------:R-:W-:Y:S02]  /*f3f0*/  F2FP.BF16.F32.PACK_AB R31, R68, R67 ;  /* 0x00000043441f723e */ /* 0x000fe400000010ff */
[----:B-1----:R-:W-:Y:S02]  /*f400*/  F2FP.BF16.F32.PACK_AB R32, R41, R0 ;  /* 0x000000002920723e */ /* 0x002fe400000010ff */
[----:B------:R-:W-:Y:S02]  /*f410*/  F2FP.BF16.F32.PACK_AB R34, R49, R42 ;  /* 0x0000002a3122723e */ /* 0x000fe400000010ff */
[----:B-----5:R-:W-:Y:S02]  /*f420*/  F2FP.BF16.F32.PACK_AB R24, R46, R45 ;  /* 0x0000002d2e18723e */ /* 0x020fe400000010ff */
[----:B------:R-:W-:Y:S02]  /*f430*/  F2FP.BF16.F32.PACK_AB R26, R53, R50 ;  /* 0x00000032351a723e */ /* 0x000fe400000010ff */
[----:B------:R-:W-:-:S02]  /*f440*/  F2FP.BF16.F32.PACK_AB R25, R55, R52 ;  /* 0x000000343719723e */ /* 0x000fc400000010ff */
[----:B------:R-:W-:Y:S02]  /*f450*/  F2FP.BF16.F32.PACK_AB R27, R11, R56 ;  /* 0x000000380b1b723e */ /* 0x000fe400000010ff */
[----:B------:R-:W-:Y:S02]  /*f460*/  F2FP.BF16.F32.PACK_AB R33, R60, R73 ;  /* 0x000000493c21723e */ /* 0x000fe400000010ff */
[----:B------:R-:W-:Y:S01]  /*f470*/  F2FP.BF16.F32.PACK_AB R35, R74, R59 ;  /* 0x0000003b4a23723e */ /* 0x000fe200000010ff */
[----:B------:R1:W-:Y:S01]  /*f480*/  STSM.16.M88.4 [R62], R24 ;  /* 0x000000183e007844 */ /* 0x0003e20000000200 */
[----:B------:R-:W-:Y:S01]  /*f490*/  FADD.FTZ R10, R54, R5 ;  /* 0x00000005360a7221 */ /* 0x000fe20000010000 */
[----:B------:R-:W-:Y:S02]  /*f4a0*/  FADD.FTZ R3, R63, R4 ;  /* 0x000000043f037221 */ /* 0x000fe40000010000 */
[----:B------:R1:W-:Y:S04]  /*f4b0*/  STSM.16.M88.4 [R141+0x6000], R28 ;  /* 0x0060001c8d007844 */ /* 0x0003e80000000200 */
[----:B------:R1:W-:Y:S01]  /*f4c0*/  STSM.16.M88.4 [R140+0x6000], R32 ;  /* 0x006000208c007844 */ /* 0x0003e20000000200 */
[----:B------:R-:W-:Y:S01]  /*f4d0*/  FADD.FTZ R5, R57, R10 ;  /* 0x0000000a39057221 */ /* 0x000fe20000010000 */
[----:B------:R3:W-:Y:S06]  /*f4e0*/  MEMBAR.ALL.CTA ;  /* 0x0000000000007992 */ /* 0x0007ec0000008000 */
[----:B---3--:R-:W3:Y:S01]  /*f4f0*/  FENCE.VIEW.ASYNC.S ;  /* 0x00000000000073c6 */ /* 0x008ee20000000000 */
[----:B------:R-:W-:Y:S01]  /*f500*/  FADD.FTZ R4, R64, R3 ;  /* 0x0000000340047221 */ /* 0x000fe20000010000 */
[----:B------:R-:W-:-:S03]  /*f510*/  FADD.FTZ R10, R58, R5 ;  /* 0x000000053a0a7221 */ /* 0x000fc60000010000 */
[----:B------:R-:W-:Y:S01]  /*f520*/  FADD.FTZ R3, R67, R4 ;  /* 0x0000000443037221 */ /* 0x000fe20000010000 */
[----:B------:R-:W-:Y:S01]  /*f530*/  FADD.FTZ R5, R61, R10 ;  /* 0x0000000a3d057221 */ /* 0x000fe20000010000 */
[----:B------:R-:W-:Y:S02]  /*f540*/  PLOP3.LUT P3, PT, PT, PT, UP0, 0x40, 0x0 ;  /* 0x000000000000781c */ /* 0x000fe40003f6e808 */
[----:B------:R-:W-:Y:S01]  /*f550*/  FADD.FTZ R68, R68, R3 ;  /* 0x0000000344447221 */ /* 0x000fe20000010000 */
[----:B0-----:R-:W-:-:S04]  /*f560*/  @P2 IMAD.HI.U32 R14, R89, R14, RZ ;  /* 0x0000000e590e2227 */ /* 0x001fc800078e00ff */
[----:B------:R-:W-:Y:S01]  /*f570*/  FADD.FTZ R0, R0, R5 ;  /* 0x0000000500007221 */ /* 0x000fe20000010000 */
[----:B------:R-:W-:Y:S01]  /*f580*/  FADD.FTZ R73, R73, R68 ;  /* 0x0000004449497221 */ /* 0x000fe20000010000 */
[----:B------:R-:W-:Y:S01]  /*f590*/  IMAD.MOV.U32 R5, RZ, RZ, R89 ;  /* 0x000000ffff057224 */ /* 0x000fe200078e0059 */
[----:B--2---:R-:W-:Y:S01]  /*f5a0*/  @P2 SHF.R.U32.HI R5, RZ, R15, R14 ;  /* 0x0000000fff052219 */ /* 0x004fe2000001160e */
[----:B------:R-:W-:Y:S01]  /*f5b0*/  FADD.FTZ R41, R41, R0 ;  /* 0x0000000029297221 */ /* 0x000fe20000010000 */
[----:B------:R-:W-:-:S03]  /*f5c0*/  FADD.FTZ R60, R60, R73 ;  /* 0x000000493c3c7221 */ /* 0x000fc60000010000 */
[----:B------:R-:W-:Y:S01]  /*f5d0*/  FADD.FTZ R4, R42, R41 ;  /* 0x000000292a047221 */ /* 0x000fe20000010000 */
[----:B------:R-:W-:Y:S01]  /*f5e0*/  FADD.FTZ R3, R59, R60 ;  /* 0x0000003c3b037221 */ /* 0x000fe20000010000 */
[----:B------:R-:W-:Y:S02]  /*f5f0*/  IMAD.IADD R114, R114, 0x1, R5 ;  /* 0x0000000172727824 */ /* 0x000fe400078e0205 */
[----:B------:R-:W-:Y:S01]  /*f600*/  FADD.FTZ R4, R49, R4 ;  /* 0x0000000431047221 */ /* 0x000fe20000010000 */
[----:B------:R-:W-:Y:S01]  /*f610*/  FADD.FTZ R3, R74, R3 ;  /* 0x000000034a037221 */ /* 0x000fe20000010000 */
[----:B------:R-:W-:Y:S02]  /*f620*/  VIADD R0, R88, 0xfffffffe ;  /* 0xfffffffe58007836 */ /* 0x000fe40000000000 */
[----:B------:R-:W-:Y:S01]  /*f630*/  VIADD R5, R114, UR6 ;  /* 0x0000000672057c36 */ /* 0x000fe20008000000 */
[----:B---3--:R-:W-:Y:S01]  /*f640*/  NOP ;  /* 0x0000000000007918 */ /* 0x008fe20000000000 */
[----:B-1----:R-:W-:Y:S05]  /*f650*/  @P3 BRA `(.L_x_1500) ;  /* 0x0000000000543947 */ /* 0x002fea0003800000 */
[C---:B------:R-:W-:Y:S01]  /*f660*/  ISETP.GT.AND P3, PT, R114.reuse, RZ, PT ;  /* 0x000000ff7200720c */ /* 0x040fe20003f64270 */
[----:B------:R-:W-:Y:S01]  /*f670*/  BSSY B0, `(.L_x_1501) ;  /* 0x0000010000007945 */ /* 0x000fe20003800000 */
[----:B------:R-:W-:-:S11]  /*f680*/  VIADD R10, R114, 0xffffffff ;  /* 0xffffffff720a7836 */ /* 0x000fd60000000000 */
[----:B------:R-:W-:Y:S05]  /*f690*/  @P3 BRA `(.L_x_1502) ;  /* 0x0000000000203947 */ /* 0x000fea0003800000 */
[----:B------:R-:W-:Y:S01]  /*f6a0*/  UISETP.NE.AND UP1, UPT, UR7, 0x1, UPT ;  /* 0x000000010700788c */ /* 0x000fe2000bf25270 */
[----:B------:R-:W-:-:S05]  /*f6b0*/  IMAD.MOV R10, RZ, RZ, -R114 ;  /* 0x000000ffff0a7224 */ /* 0x000fca00078e0a72 */
[----:B------:R-:W-:-:S05]  /*f6c0*/  PLOP3.LUT P3, PT, PT, PT, UP1, 0x80, 0x0 ;  /* 0x000000000000781c */ /* 0x000fca0003f6f018 */
[----:B------:R-:W-:-:S08]  /*f6d0*/  @UP1 ULDC.64 UR4, c[0x0][0x9e8] ;  /* 0x00027a0000041ab9 */ /* 0x000fd00000000a00 */
[----:B------:R-:W-:-:S05]  /*f6e0*/  @P3 IMAD.HI.U32 R11, R10, UR4, RZ ;  /* 0x000000040a0b3c27 */ /* 0x000fca000f8e00ff */
[----:B------:R-:W-:-:S04]  /*f6f0*/  @P3 SHF.R.U32.HI R10, RZ, UR5, R11 ;  /* 0x00000005ff0a3c19 */ /* 0x000fc8000801160b */
[----:B------:R-:W-:Y:S01]  /*f700*/  LOP3.LUT R10, RZ, R10, RZ, 0x33, !PT ;  /* 0x0000000aff0a7212 */ /* 0x000fe200078e33ff */
[----:B------:R-:W-:Y:S06]  /*f710*/  BRA `(.L_x_1503) ;  /* 0x0000000000147947 */ /* 0x000fec0003800000 */
.L_x_1502:
[----:B------:R-:W-:-:S06]  /*f720*/  UISETP.NE.AND UP1, UPT, UR7, 0x1, UPT ;  /* 0x000000010700788c */ /* 0x000fcc000bf25270 */
[----:B------:R-:W-:-:S05]  /*f730*/  PLOP3.LUT P3, PT, PT, PT, UP1, 0x80, 0x0 ;  /* 0x000000000000781c */ /* 0x000fca0003f6f018 */
[----:B------:R-:W-:-:S08]  /*f740*/  @UP1 ULDC.64 UR4, c[0x0][0x9e8] ;  /* 0x00027a0000041ab9 */ /* 0x000fd00000000a00 */
[----:B------:R-:W-:-:S05]  /*f750*/  @P3 IMAD.HI.U32 R11, R10, UR4, RZ ;  /* 0x000000040a0b3c27 */ /* 0x000fca000f8e00ff */
[----:B------:R-:W-:-:S07]  /*f760*/  @P3 SHF.R.U32.HI R10, RZ, UR5, R11 ;  /* 0x00000005ff0a3c19 */ /* 0x000fce000801160b */
.L_x_1503:
[----:B------:R-:W-:Y:S05]  /*f770*/  BSYNC B0 ;  /* 0x0000000000007941 */ /* 0x000fea0003800000 */
.L_x_1501:
[----:B------:R-:W-:-:S04]  /*f780*/  IMAD.U32 R11, RZ, RZ, UR7 ;  /* 0x00000007ff0b7e24 */ /* 0x000fc8000f8e00ff */
[----:B------:R-:W-:-:S05]  /*f790*/  IMAD R10, R10, R11, UR7 ;  /* 0x000000070a0a7e24 */ /* 0x000fca000f8e020b */
[----:B------:R-:W-:-:S07]  /*f7a0*/  VIMNMX R5, R5, R10, PT ;  /* 0x0000000a05057248 */ /* 0x000fce0003fe0100 */
.L_x_1500:
[----:B------:R-:W2:Y:S01]  /*f7b0*/  LDL R11, [R1+0x44] ;  /* 0x00004400010b7983 */ /* 0x000ea20000100800 */
[----:B------:R-:W-:Y:S01]  /*f7c0*/  SHF.R.S32.HI R10, RZ, 0x1f, R5 ;  /* 0x0000001fff0a7819 */ /* 0x000fe20000011405 */
[----:B------:R-:W-:Y:S01]  /*f7d0*/  ULDC UR42, c[0x0][0x9e4] ;  /* 0x00027900002a7ab9 */ /* 0x000fe20000000800 */
[----:B------:R-:W-:Y:S01]  /*f7e0*/  ULDC UR5, c[0x0][0x9e4] ;  /* 0x0002790000057ab9 */ /* 0x000fe20000000800 */
[----:B------:R-:W-:Y:S01]  /*f7f0*/  ULDC UR48, c[0x0][0x9d8] ;  /* 0x0002760000307ab9 */ /* 0x000fe20000000800 */
[----:B------:R-:W-:Y:S01]  /*f800*/  LEA.HI R10, R10, R5, RZ, 0x7 ;  /* 0x000000050a0a7211 */ /* 0x000fe200078f38ff */
[----:B------:R-:W-:Y:S01]  /*f810*/  ULDC UR51, c[0x0][0x9d8] ;  /* 0x0002760000337ab9 */ /* 0x000fe20000000800 */
[----:B------:R-:W-:Y:S01]  /*f820*/  ULDC UR49, c[0x0][0x9d8] ;  /* 0x0002760000317ab9 */ /* 0x000fe20000000800 */
[----:B------:R-:W-:Y:S01]  /*f830*/  ULDC UR4, c[0x0][0x988] ;  /* 0x0002620000047ab9 */ /* 0x000fe20000000800 */
[----:B------:R-:W-:Y:S01]  /*f840*/  SHF.R.S32.HI R10, RZ, 0x7, R10 ;  /* 0x00000007ff0a7819 */ /* 0x000fe2000001140a */
[----:B------:R-:W-:Y:S01]  /*f850*/  ULDC UR7, c[0x0][0x988] ;  /* 0x0002620000077ab9 */ /* 0x000fe20000000800 */
[----:B------:R-:W-:Y:S01]  /*f860*/  ULDC UR6, c[0x0][0x988] ;  /* 0x0002620000067ab9 */ /* 0x000fe20000000800 */
[----:B------:R-:W-:Y:S01]  /*f870*/  ULDC UR50, c[0x0][0x9e0] ;  /* 0x0002780000327ab9 */ /* 0x000fe20000000800 */
[----:B------:R-:W-:Y:S01]  /*f880*/  ULDC UR43, c[0x0][0x9e0] ;  /* 0x00027800002b7ab9 */ /* 0x000fe20000000800 */
        /* <DEDUP_REMOVED lines=24> */
[----:B--2---:R-:W-:-:S04]  /*fa10*/  VIMNMX R11, R11, R10, !PT ;  /* 0x0000000a0b0b7248 */ /* 0x004fc80007fe0100 */
[----:B------:R-:W-:Y:S01]  /*fa20*/  ISETP.GE.AND P3, PT, R0, R11, PT ;  /* 0x0000000b0000720c */ /* 0x000fe20003f66270 */
[----:B------:R0:W-:-:S12]  /*fa30*/  STL [R1+0x4], R11 ;  /* 0x0000040b01007387 */ /* 0x0001d80000100800 */
[----:B0-----:R-:W-:Y:S05]  /*fa40*/  @!P3 BRA `(.L_x_1504) ;  /* 0x0000003800e4b947 */ /* 0x001fea0003800000 */
[----:B------:R-:W-:-:S07]  /*fa50*/  IMAD.MOV.U32 R135, RZ, RZ, RZ ;  /* 0x000000ffff877224 */ /* 0x000fce00078e00ff */
.L_x_1522:
[----:B------:R-:W-:Y:S01]  /*fa60*/  ISETP.NE.AND P3, PT, R155, RZ, PT ;  /* 0x000000ff9b00720c */ /* 0x000fe20003f65270 */
[----:B------:R-:W-:Y:S01]  /*fa70*/  VIADD R20, R16, 0x1 ;  /* 0x0000000110147836 */ /* 0x000fe20000000000 */
[----:B------:R-:W-:Y:S05]  /*fa80*/  YIELD ;  /* 0x0000000000007946 */ /* 0x000fea0003800000 */
[----:B------:R-:W-:-:S04]  /*fa90*/  ISETP.NE.AND P4, PT, R20, 0x2, PT ;  /* 0x000000021400780c */ /* 0x000fc80003f85270 */
[----:B------:R-:W-:Y:S02]  /*faa0*/  SEL R5, RZ, 0x1, P4 ;  /* 0x00000001ff057807 */ /* 0x000fe40002000000 */
[----:B------:R-:W-:Y:S02]  /*fab0*/  SEL R20, R20, RZ, P4 ;  /* 0x000000ff14147207 */ /* 0x000fe40002000000 */
[----:B------:R-:W-:Y:S01]  /*fac0*/  LOP3.LUT R5, R18, R5, RZ, 0x3c, !PT ;  /* 0x0000000512057212 */ /* 0x000fe200078e3cff */
[----:B------:R-:W-:Y:S06]  /*fad0*/  @P3 BRA `(.L_x_1505) ;  /* 0x0000000000303947 */ /* 0x000fec0003800000 */
[----:B------:R-:W-:Y:S05]  /*fae0*/  @!P0 BRA `(.L_x_1506) ;  /* 0x0000000000048947 */ /* 0x000fea0003800000 */
[----:B------:R-:W-:Y:S01]  /*faf0*/  BPT.TRAP 0x1 ;  /* 0x000000040000795c */ /* 0x000fe20000300000 */
.L_x_1506:
[----:B------:R-:W-:Y:S01]  /*fb00*/  IMAD R11, R20, 0x8, R2 ;  /* 0x00000008140b7824 */ /* 0x000fe200078e0202 */
[----:B------:R-:W-:-:S04]  /*fb10*/  SHF.L.U32 R10, R5, 0x1f, RZ ;  /* 0x0000001f050a7819 */ /* 0x000fc800000006ff */
[----:B------:R0:W1:Y:S01]  /*fb20*/  SYNCS.PHASECHK.TRANS64.TRYWAIT P4, [R11+URZ+0x2d830], R10 ;  /* 0x02d8300a0b0075a7 */ /* 0x000062000808017f */
[----:B------:R-:W-:Y:S05]  /*fb30*/  @!P0 BRA `(.L_x_1507) ;  /* 0x0000000000048947 */ /* 0x000fea0003800000 */
[----:B------:R-:W-:Y:S01]  /*fb40*/  BPT.TRAP 0x1 ;  /* 0x000000040000795c */ /* 0x000fe20000300000 */
.L_x_1507:
[----:B------:R-:W-:Y:S04]  /*fb50*/  BSSY B0, `(.L_x_1505) ;  /* 0x0000004000007945 */ /* 0x000fe80003800000 */
[----:B-1----:R-:W-:Y:S05]  /*fb60*/  @P4 BRA `(.L_x_1508) ;  /* 0x0000000000084947 */ /* 0x002fea0003800000 */
[----:B------:R-:W1:Y:S02]  /*fb70*/  SYNCS.PHASECHK.TRANS64.TRYWAIT P4, [R11+URZ+0x2d830], R10 ;  /* 0x02d8300a0b0075a7 */ /* 0x000e64000808017f */
[----:B-1----:R-:W-:Y:S05]  /*fb80*/  @!P4 BRA `(.L_x_1509) ;  /* 0x00000154009cc947 */ /* 0x002fea0003800000 */
.L_x_1508:
[----:B------:R-:W-:Y:S05]  /*fb90*/  BSYNC B0 ;  /* 0x0000000000007941 */ /* 0x000fea0003800000 */
.L_x_1505:
[----:B01----:R-:W0:Y:S01]  /*fba0*/  S2R R10, SR_TID.X ;  /* 0x00000000000a7919 */ /* 0x003e220000002100 */
[----:B------:R-:W-:Y:S05]  /*fbb0*/  WARPSYNC.ALL ;  /* 0x0000000000007948 */ /* 0x000fea0003800000 */
[----:B------:R-:W-:Y:S01]  /*fbc0*/  IMAD.MOV.U32 R11, RZ, RZ, -0x7fffffe0 ;  /* 0x80000020ff0b7424 */ /* 0x000fe200078e00ff */
[----:B------:R-:W-:Y:S01]  /*fbd0*/  R2UR UR8, R6 ;  /* 0x00000000060872ca */ /* 0x000fe200000e0000 */
[----:B------:R-:W-:Y:S01]  /*fbe0*/  IMAD.MOV.U32 R25, RZ, RZ, -0x7fffffe0 ;  /* 0x80000020ff197424 */ /* 0x000fe200078e00ff */
[----:B------:R-:W-:Y:S01]  /*fbf0*/  R2UR UR9, R7 ;  /* 0x00000000070972ca */ /* 0x000fe200000e0000 */
[----:B------:R-:W-:Y:S01]  /*fc00*/  IMAD.MOV.U32 R27, RZ, RZ, -0x7fffffe0 ;  /* 0x80000020ff1b7424 */ /* 0x000fe200078e00ff */
[----:B------:R-:W-:Y:S01]  /*fc10*/  R2UR UR11, R11 ;  /* 0x000000000b0b72ca */ /* 0x000fe200000e0000 */
[----:B------:R-:W-:Y:S01]  /*fc20*/  IMAD.MOV.U32 R15, RZ, RZ, -0x7fffffe0 ;  /* 0x80000020ff0f7424 */ /* 0x000fe200078e00ff */
[----:B------:R-:W-:-:S02]  /*fc30*/  R2UR UR15, R25 ;  /* 0x00000000190f72ca */ /* 0x000fc400000e0000 */
[----:B------:R-:W-:Y:S02]  /*fc40*/  R2UR UR23, R25 ;  /* 0x00000000191772ca */ /* 0x000fe400000e0000 */
[----:B------:R-:W-:Y:S02]  /*fc50*/  R2UR UR27, R27 ;  /* 0x000000001b1b72ca */ /* 0x000fe400000e0000 */
[----:B------:R-:W-:Y:S02]  /*fc60*/  R2UR UR12, R152 ;  /* 0x00000000980c72ca */ /* 0x000fe400000e0000 */
[----:B------:R-:W-:Y:S02]  /*fc70*/  R2UR UR13, R153 ;  /* 0x00000000990d72ca */ /* 0x000fe400000e0000 */
[----:B------:R-:W-:Y:S02]  /*fc80*/  R2UR UR19, R15 ;  /* 0x000000000f1372ca */ /* 0x000fe400000e0000 */
[----:B------:R-:W-:-:S02]  /*fc90*/  R2UR UR16, R150 ;  /* 0x00000000961072ca */ /* 0x000fc400000e0000 */
[----:B------:R-:W-:Y:S02]  /*fca0*/  R2UR UR17, R151 ;  /* 0x00000000971172ca */ /* 0x000fe400000e0000 */
[----:B------:R-:W-:Y:S02]  /*fcb0*/  R2UR UR20, R148 ;  /* 0x00000000941472ca */ /* 0x000fe400000e0000 */
[----:B------:R-:W-:Y:S02]  /*fcc0*/  R2UR UR21, R149 ;  /* 0x00000000951572ca */ /* 0x000fe400000e0000 */
[----:B0-----:R-:W-:Y:S01]  /*fcd0*/  SHF.R.U32.HI R14, RZ, 0x7, R10 ;  /* 0x00000007ff0e7819 */ /* 0x001fe2000001160a */
[----:B------:R-:W-:Y:S01]  /*fce0*/  IMAD R10, R20, 0x600, R156 ;  /* 0x00000600140a7824 */ /* 0x000fe200078e029c */
[----:B------:R-:W-:Y:S02]  /*fcf0*/  R2UR UR24, R146 ;  /* 0x00000000921872ca */ /* 0x000fe400000e0000 */
[----:B------:R-:W-:Y:S01]  /*fd00*/  R2UR UR25, R147 ;  /* 0x00000000931972ca */ /* 0x000fe200000e0000 */
[----:B------:R-:W-:Y:S01]  /*fd10*/  VIADD R21, R14, 0x8 ;  /* 0x000000080e157836 */ /* 0x000fe20000000000 */
[C---:B------:R-:W-:Y:S01]  /*fd20*/  R2UR UR10, R10.reuse ;  /* 0x000000000a0a72ca */ /* 0x040fe200000e0000 */
[C---:B------:R-:W-:Y:S01]  /*fd30*/  VIADD R24, R10.reuse, 0x2 ;  /* 0x000000020a187836 */ /* 0x040fe20000000000 */
[----:B------:R-:W-:Y:S01]  /*fd40*/  R2UR UR31, R11 ;  /* 0x000000000b1f72ca */ /* 0x000fe200000e0000 */
[C---:B------:R-:W-:Y:S01]  /*fd50*/  VIADD R26, R10.reuse, 0x400 ;  /* 0x000004000a1a7836 */ /* 0x040fe20000000000 */
[----:B------:R0:W-:Y:S01]  /*fd60*/  BAR.SYNC.DEFER_BLOCKING R21, 0x100 ;  /* 0x000400150000751d */ /* 0x0001e20000010000 */
[----:B------:R-:W-:Y:S01]  /*fd70*/  VIADD R14, R10, 0x200 ;  /* 0x000002000a0e7836 */ /* 0x000fe20000000000 */
[----:B------:R-:W-:Y:S01]  /*fd80*/  R2UR UR14, R24 ;  /* 0x00000000180e72ca */ /* 0x000fe200000e0000 */
[----:B------:R-:W-:Y:S01]  /*fd90*/  VIADD R24, R10, 0x202 ;  /* 0x000002020a187836 */ /* 0x000fe20000000000 */
[----:B------:R-:W-:Y:S01]  /*fda0*/  R2UR UR26, R26 ;  /* 0x000000001a1a72ca */ /* 0x000fe200000e0000 */
[----:B------:R-:W-:Y:S01]  /*fdb0*/  VIADD R10, R10, 0x402 ;  /* 0x000004020a0a7836 */ /* 0x000fe20000000000 */
[----:B------:R-:W-:-:S02]  /*fdc0*/  R2UR UR18, R14 ;  /* 0x000000000e1272ca */ /* 0x000fc400000e0000 */
[----:B------:R-:W-:Y:S02]  /*fdd0*/  R2UR UR22, R24 ;  /* 0x00000000181672ca */ /* 0x000fe400000e0000 */
[----:B------:R-:W-:Y:S02]  /*fde0*/  R2UR UR30, R10 ;  /* 0x000000000a1e72ca */ /* 0x000fe400000e0000 */
[----:B------:R-:W-:Y:S02]  /*fdf0*/  R2UR UR28, R8 ;  /* 0x00000000081c72ca */ /* 0x000fe400000e0000 */
[----:B------:R-:W-:Y:S01]  /*fe00*/  R2UR UR29, R9 ;  /* 0x00000000091d72ca */ /* 0x000fe200000e0000 */
        /* <DEDUP_REMOVED lines=21> */
.L_x_1511:
[----:B------:R-:W-:Y:S01]  /*ff60*/  SHF.L.U32 R10, R18, 0x1f, RZ ;  /* 0x0000001f120a7819 */ /* 0x000fe200000006ff */
[----:B------:R-:W-:-:S04]  /*ff70*/  IMAD R11, R16, 0x8, R2 ;  /* 0x00000008100b7824 */ /* 0x000fc800078e0202 */
[----:B------:R0:W1:Y:S01]  /*ff80*/  SYNCS.PHASECHK.TRANS64.TRYWAIT P3, [R11+URZ+0x2d850], R10 ;  /* 0x02d8500a0b0075a7 */ /* 0x000062000806017f */
[----:B------:R-:W-:Y:S05]  /*ff90*/  @!P0 BRA `(.L_x_1512) ;  /* 0x0000000000048947 */ /* 0x000fea0003800000 */
[----:B------:R-:W-:Y:S01]  /*ffa0*/  BPT.TRAP 0x1 ;  /* 0x000000040000795c */ /* 0x000fe20000300000 */
.L_x_1512:
[----:B-1----:R-:W-:Y:S05]  /*ffb0*/  @P3 BRA `(.L_x_1510) ;  /* 0x0000000000083947 */ /* 0x002fea0003800000 */
[----:B------:R-:W1:Y:S02]  /*ffc0*/  SYNCS.PHASECHK.TRANS64.TRYWAIT P3, [R11+URZ+0x2d850], R10 ;  /* 0x02d8500a0b0075a7 */ /* 0x000e64000806017f */
[----:B-1----:R-:W-:Y:S05]  /*ffd0*/  @!P3 BRA `(.L_x_1513) ;  /* 0x00000150009cb947 */ /* 0x002fea0003800000 */
.L_x_1510:
[----:B------:R-:W2:Y:S01]  /*ffe0*/  LDL R18, [R1+0x18] ;  /* 0x0000180001127983 */ /* 0x000ea20000100800 */
[----:B01----:R-:W0:Y:S03]  /*fff0*/  @P2 LDC R11, c[0x0][0x44c] ;  /* 0x00011300ff0b2b82 */ /* 0x003e260000000800 */
[----:B------:R-:W2:Y:S04]  /*10000*/  LDL R14, [R1+0x40] ;  /* 0x00004000010e7983 */ /* 0x000ea80000100800 */
[----:B------:R-:W3:Y:S01]  /*10010*/  LDL R21, [R1+0x1c] ;  /* 0x00001c0001157983 */ /* 0x000ee20000100800 */
[----:B------:R-:W1:Y:S01]  /*10020*/  @P2 LDC R10, c[0x0][0x450] ;  /* 0x00011400ff0a2b82 */ /* 0x000e620000000800 */
[----:B------:R-:W-:Y:S05]  /*10030*/  WARPSYNC.ALL ;  /* 0x0000000000007948 */ /* 0x000fea0003800000 */
[----:B------:R-:W-:Y:S01]  /*10040*/  WARPGROUP.ARRIVE ;  /* 0x00000000000079c5 */ /* 0x000fe20000000000 */
[----:B------:R-:W-:Y:S01]  /*10050*/  UMOV UR9, 0x40000040 ;  /* 0x4000004000097882 */ /* 0x000fe20000000000 */
[----:B------:R-:W-:Y:S01]  /*10060*/  IMAD.MOV.U32 R15, RZ, RZ, -0x7fffffe0 ;  /* 0x80000020ff0f7424 */ /* 0x000fe200078e00ff */
[----:B------:R-:W-:Y:S01]  /*10070*/  UMOV UR13, 0x40000040 ;  /* 0x40000040000d7882 */ /* 0x000fe20000000000 */
[----:B------:R-:W-:Y:S01]  /*10080*/  UMOV UR17, 0x40000040 ;  /* 0x4000004000117882 */ /* 0x000fe20000000000 */
[----:B------:R-:W-:Y:S01]  /*10090*/  UMOV UR21, 0x40000040 ;  /* 0x4000004000157882 */ /* 0x000fe20000000000 */
[----:B------:R-:W-:Y:S01]  /*100a0*/  UMOV UR25, 0x40000040 ;  /* 0x4000004000197882 */ /* 0x000fe20000000000 */
[C---:B------:R-:W-:Y:S01]  /*100b0*/  R2UR UR15, R15.reuse ;  /* 0x000000000f0f72ca */ /* 0x040fe200000e0000 */
[----:B------:R-:W-:Y:S01]  /*100c0*/  UMOV UR29, 0x40000040 ;  /* 0x40000040001d7882 */ /* 0x000fe20000000000 */
[C---:B------:R-:W-:Y:S01]  /*100d0*/  R2UR UR19, R15.reuse ;  /* 0x000000000f1372ca */ /* 0x040fe200000e0000 */
[----:B------:R-:W-:Y:S01]  /*100e0*/  UMOV UR33, 0x40000040 ;  /* 0x4000004000217882 */ /* 0x000fe20000000000 */
[C---:B------:R-:W-:Y:S01]  /*100f0*/  R2UR UR23, R15.reuse ;  /* 0x000000000f1772ca */ /* 0x040fe200000e0000 */
[----:B------:R-:W4:Y:S01]  /*10100*/  S2R R143, SR_TID.X ;  /* 0x00000000008f7919 */ /* 0x000f220000002100 */
[C---:B------:R-:W-:Y:S01]  /*10110*/  R2UR UR27, R15.reuse ;  /* 0x000000000f1b72ca */ /* 0x040fe200000e0000 */
[----:B------:R-:W-:Y:S01]  /*10120*/  FMUL.FTZ R84, R84, UR51 ;  /* 0x0000003354547c20 */ /* 0x000fe20008410000 */
[----:B------:R-:W-:Y:S01]  /*10130*/  R2UR UR31, R15 ;  /* 0x000000000f1f72ca */ /* 0x000fe200000e0000 */
[----:B------:R-:W-:Y:S01]  /*10140*/  FMUL.FTZ R85, R85, UR51 ;  /* 0x0000003355557c20 */ /* 0x000fe20008410000 */
        /* <DEDUP_REMOVED lines=18> */
[----:B------:R-:W0:Y:S08]  /*10270*/  MUFU.TANH R15, R15 ;  /* 0x0000000f000f7308 */ /* 0x000e300000002400 */
[----:B------:R-:W0:Y:S01]  /*10280*/  MUFU.TANH R27, R27 ;  /* 0x0000001b001b7308 */ /* 0x000e220000002400 */
[----:B----4-:R-:W-:-:S02]  /*10290*/  SHF.R.U32.HI R142, RZ, 0x7, R143 ;  /* 0x00000007ff8e7819 */ /* 0x010fc4000001168f */
[----:B------:R-:W-:-:S05]  /*102a0*/  ISETP.GE.U32.AND P3, PT, R143, 0x180, PT ;  /* 0x000001808f00780c */ /* 0x000fca0003f66070 */
        /* <DEDUP_REMOVED lines=17> */
[----:B--2---:R-:W-:-:S04]  /*103c0*/  IMAD.IADD R18, R14, 0x1, R18 ;  /* 0x000000010e127824 */ /* 0x004fc800078e0212 */
[----:B0-----:R-:W-:-:S05]  /*103d0*/  @P2 IMAD.HI.U32 R11, R18, R11, RZ ;  /* 0x0000000b120b2227 */ /* 0x001fca00078e00ff */
[----:B-1----:R-:W-:Y:S01]  /*103e0*/  @P2 SHF.R.U32.HI R18, RZ, R10, R11 ;  /* 0x0000000aff122219 */ /* 0x002fe2000001160b */
[----:B------:R-:W-:Y:S02]  /*103f0*/  IMAD.MOV.U32 R11, RZ, RZ, -0x7fffffe0 ;  /* 0x80000020ff0b7424 */ /* 0x000fe400078e00ff */
[----:B------:R-:W-:Y:S02]  /*10400*/  VIADD R10, R2, 0x400 ;  /* 0x00000400020a7836 */ /* 0x000fe40000000000 */
[----:B------:R-:W0:Y:S01]  /*10410*/  SHFL.IDX PT, R144, R18, RZ, 0x1c1f ;  /* 0x001c1fff12907589 */ /* 0x000e2200000e0000 */
[----:B------:R-:W-:Y:S01]  /*10420*/  R2UR UR11, R11 ;  /* 0x000000000b0b72ca */ /* 0x000fe200000e0000 */
[----:B---3--:R-:W-:Y:S01]  /*10430*/  IMAD R11, R21, 0x2000, R2 ;  /* 0x00002000150b7824 */ /* 0x008fe200078e0202 */
[----:B------:R-:W-:Y:S01]  /*10440*/  SHF.R.U32.HI R10, RZ, 0x4, R10 ;  /* 0x00000004ff0a7819 */ /* 0x000fe2000001160a */
[----:B------:R-:W-:Y:S01]  /*10450*/  FMUL.FTZ R21, R28, UR51 ;  /* 0x000000331c157c20 */ /* 0x000fe20008410000 */
[----:B------:R-:W-:Y:S01]  /*10460*/  FMUL.FTZ R28, R33, UR51 ;  /* 0x00000033211c7c20 */ /* 0x000fe20008410000 */
[----:B------:R-:W-:Y:S01]  /*10470*/  FMUL.FTZ R33, R38, UR51 ;  /* 0x0000003326217c20 */ /* 0x000fe20008410000 */
[----:B------:R-:W-:Y:S01]  /*10480*/  R2UR UR8, R11 ;  /* 0x000000000b0872ca */ /* 0x000fe200000e0000 */
[----:B------:R-:W-:Y:S01]  /*10490*/  IMAD.MOV.U32 R11, RZ, RZ, -0x7fffffe0 ;  /* 0x80000020ff0b7424 */ /* 0x000fe200078e00ff */
[----:B------:R-:W-:Y:S01]  /*104a0*/  LOP3.LUT R10, R10, 0x3fff, RZ, 0xc0, !PT ;  /* 0x00003fff0a0a7812 */ /* 0x000fe200078ec0ff */
[----:B------:R-:W-:Y:S01]  /*104b0*/  FMUL.FTZ R38, R43, UR51 ;  /* 0x000000332b267c20 */ /* 0x000fe20008410000 */
[----:B------:R-:W-:Y:S01]  /*104c0*/  FMUL.FTZ R43, R48, UR51 ;  /* 0x00000033302b7c20 */ /* 0x000fe20008410000 */
[----:B------:R-:W-:Y:S01]  /*104d0*/  FMUL.FTZ R48, R53, UR51 ;  /* 0x0000003335307c20 */ /* 0x000fe20008410000 */
[----:B------:R-:W-:Y:S01]  /*104e0*/  LOP3.LUT R10, R10, 0x2000000, RZ, 0xfc, !PT ;  /* 0x020000000a0a7812 */ /* 0x000fe200078efcff */
[----:B------:R-:W-:Y:S01]  /*104f0*/  FMUL.FTZ R53, R56, UR51 ;  /* 0x0000003338357c20 */ /* 0x000fe20008410000 */
[----:B------:R-:W-:Y:S01]  /*10500*/  FMUL.FTZ R56, R59, UR51 ;  /* 0x000000333b387c20 */ /* 0x000fe20008410000 */
[----:B------:R-:W-:Y:S01]  /*10510*/  FMUL.FTZ R59, R62, UR51 ;  /* 0x000000333e3b7c20 */ /* 0x000fe20008410000 */
[----:B------:R-:W-:Y:S01]  /*10520*/  FMUL.FTZ R62, R65, UR51 ;  /* 0x00000033413e7c20 */ /* 0x000fe20008410000 */
[----:B------:R-:W-:-:S02]  /*10530*/  IMAD R10, R16, 0x600, R10 ;  /* 0x00000600100a7824 */ /* 0x000fc400078e020a */
[----:B------:R-:W-:Y:S01]  /*10540*/  FMUL.FTZ R65, R68, UR51 ;  /* 0x0000003344417c20 */ /* 0x000fe20008410000 */
[----:B------:R-:W-:Y:S01]  /*10550*/  UIADD3 UR8, UR8, 0x21800, URZ ;  /* 0x0002180008087890 */ /* 0x000fe2000fffe03f */
[----:B------:R-:W-:Y:S01]  /*10560*/  FMUL.FTZ R68, R71, UR51 ;  /* 0x0000003347447c20 */ /* 0x000fe20008410000 */
[C---:B------:R-:W-:Y:S01]  /*10570*/  VIADD R14, R10.reuse, 0x40 ;  /* 0x000000400a0e7836 */ /* 0x040fe20000000000 */
[----:B------:R-:W-:Y:S01]  /*10580*/  R2UR UR10, R10 ;  /* 0x000000000a0a72ca */ /* 0x000fe200000e0000 */
[----:B------:R-:W-:Y:S01]  /*10590*/  USHF.R.U32.HI UR8, URZ, 0x4, UR8 ;  /* 0x000000043f087899 */ /* 0x000fe20008011608 */
[----:B------:R-:W-:Y:S01]  /*105a0*/  FMUL.FTZ R71, R74, UR51 ;  /* 0x000000334a477c20 */ /* 0x000fe20008410000 */
[----:B------:R-:W-:Y:S01]  /*105b0*/  FMUL.FTZ R74, R77, UR51 ;  /* 0x000000334d4a7c20 */ /* 0x000fe20008410000 */
[----:B------:R-:W-:Y:S01]  /*105c0*/  R2UR UR14, R14 ;  /* 0x000000000e0e72ca */ /* 0x000fe200000e0000 */
[----:B------:R-:W-:Y:S01]  /*105d0*/  ULOP3.LUT UR8, UR8, 0x3fff, URZ, 0xc0, !UPT ;  /* 0x00003fff08087892 */ /* 0x000fe2000f8ec03f */
[----:B------:R-:W-:-:S02]  /*105e0*/  VIADD R14, R10, 0x80 ;  /* 0x000000800a0e7836 */ /* 0x000fc40000000000 */
[----:B------:R-:W-:Y:S01]  /*105f0*/  FMUL.FTZ R77, R80, UR51 ;  /* 0x00000033504d7c20 */ /* 0x000fe20008410000 */
[----:B------:R-:W-:Y:S01]  /*10600*/  FMUL.FTZ R80, R82, UR51 ;  /* 0x0000003352507c20 */ /* 0x000fe20008410000 */
[----:B------:R-:W-:Y:S01]  /*10610*/  ULOP3.LUT UR8, UR8, 0x10000, URZ, 0xfc, !UPT ;  /* 0x0001000008087892 */ /* 0x000fe2000f8efc3f */
[----:B------:R-:W-:Y:S01]  /*10620*/  IMAD.SHL.U32 R82, R0, 0x80, RZ ;  /* 0x0000008000527824 */ /* 0x000fe200078e00ff */
[----:B------:R-:W-:Y:S01]  /*10630*/  R2UR UR18, R14 ;  /* 0x000000000e1272ca */ /* 0x000fe200000e0000 */
[----:B------:R-:W-:Y:S01]  /*10640*/  VIADD R14, R10, 0xc0 ;  /* 0x000000c00a0e7836 */ /* 0x000fe20000000000 */
[----:B------:R-:W-:Y:S01]  /*10650*/  UIADD3 UR12, UR8, 0x2, URZ ;  /* 0x00000002080c7890 */ /* 0x000fe2000fffe03f */
[----:B------:R-:W1:Y:S01]  /*10660*/  MUFU.TANH R21, R21 ;  /* 0x0000001500157308 */ /* 0x000e620000002400 */
[----:B------:R-:W-:Y:S02]  /*10670*/  UIADD3 UR16, UR8, 0x4, URZ ;  /* 0x0000000408107890 */ /* 0x000fe4000fffe03f */
[----:B------:R-:W-:Y:S01]  /*10680*/  R2UR UR22, R14 ;  /* 0x000000000e1672ca */ /* 0x000fe200000e0000 */
[----:B------:R-:W-:Y:S01]  /*10690*/  HGMMA.64x96x16.F32.BF16 R88, gdesc[UR8].tnspB, R88, gsb0 ;  /* 0x41600000085879f0 */ /* 0x000fe20008001858 */
[----:B------:R-:W-:Y:S01]  /*106a0*/  UIADD3 UR20, UR8, 0x6, URZ ;  /* 0x0000000608147890 */ /* 0x000fe2000fffe03f */
[----:B------:R-:W-:Y:S01]  /*106b0*/  VIADD R14, R10, 0x100 ;  /* 0x000001000a0e7836 */ /* 0x000fe20000000000 */
[----:B------:R-:W-:Y:S01]  /*106c0*/  UIADD3 UR24, UR8, 0x600, URZ ;  /* 0x0000060008187890 */ /* 0x000fe2000fffe03f */
[----:B------:R-:W-:Y:S01]  /*106d0*/  R2UR UR11, R11 ;  /* 0x000000000b0b72ca */ /* 0x000fe200000e0000 */
[----:B------:R-:W-:Y:S01]  /*106e0*/  UIADD3 UR28, UR8, 0x602, URZ ;  /* 0x00000602081c7890 */ /* 0x000fe2000fffe03f */
[----:B------:R-:W-:Y:S01]  /*106f0*/  FMUL.FTZ R11, R25, UR51 ;  /* 0x00000033190b7c20 */ /* 0x000fe20008410000 */
[----:B------:R-:W-:Y:S01]  /*10700*/  R2UR UR26, R14 ;  /* 0x000000000e1a72ca */ /* 0x000fe200000e0000 */
[----:B------:R-:W-:Y:S01]  /*10710*/  VIADD R14, R10, 0x140 ;  /* 0x000001400a0e7836 */ /* 0x000fe20000000000 */
[----:B------:R-:W-:Y:S01]  /*10720*/  UIADD3 UR32, UR8, 0x604, URZ ;  /* 0x0000060408207890 */ /* 0x000fe2000fffe03f */
[----:B------:R-:W-:Y:S01]  /*10730*/  FMUL.FTZ R25, R30, UR51 ;  /* 0x000000331e197c20 */ /* 0x000fe20008410000 */
[----:B------:R-:W-:Y:S01]  /*10740*/  UIADD3 UR8, UR8, 0x606, URZ ;  /* 0x0000060608087890 */ /* 0x000fe2000fffe03f */
[----:B------:R-:W-:Y:S01]  /*10750*/  FMUL.FTZ R30, R35, UR51 ;  /* 0x00000033231e7c20 */ /* 0x000fe20008410000 */
[----:B------:R-:W-:Y:S01]  /*10760*/  R2UR UR30, R14 ;  /* 0x000000000e1e72ca */ /* 0x000fe200000e0000 */
[C---:B------:R-:W-:Y:S01]  /*10770*/  VIADD R14, R10.reuse, 0x180 ;  /* 0x000001800a0e7836 */ /* 0x040fe20000000000 */
[----:B------:R-:W-:Y:S01]  /*10780*/  UMOV UR9, 0x40000040 ;  /* 0x4000004000097882 */ /* 0x000fe20000000000 */
[----:B------:R-:W-:-:S02]  /*10790*/  VIADD R10, R10, 0x1c0 ;  /* 0x000001c00a0a7836 */ /* 0x000fc40000000000 */
[----:B------:R-:W-:Y:S01]  /*107a0*/  FMUL.FTZ R35, R40, UR51 ;  /* 0x0000003328237c20 */ /* 0x000fe20008410000 */
[----:B------:R-:W-:Y:S01]  /*107b0*/  FMUL.FTZ R40, R45, UR51 ;  /* 0x000000332d287c20 */ /* 0x000fe20008410000 */
[----:B------:R-:W-:Y:S01]  /*107c0*/  R2UR UR34, R14 ;  /* 0x000000000e2272ca */ /* 0x000fe200000e0000 */
[----:B------:R-:W-:Y:S01]  /*107d0*/  FMUL.FTZ R45, R50, UR51 ;  /* 0x00000033322d7c20 */ /* 0x000fe20008410000 */
[----:B------:R-:W-:Y:S01]  /*107e0*/  R2UR UR10, R10 ;  /* 0x000000000a0a72ca */ /* 0x000fe200000e0000 */
[----:B------:R-:W-:Y:S02]  /*107f0*/  VIADD R50, R142, 0x9 ;  /* 0x000000098e327836 */ /* 0x000fe40000000000 */
[----:B------:R-:W-:Y:S01]  /*10800*/  FMUL.FTZ R10, R24, UR51 ;  /* 0x00000033180a7c20 */ /* 0x000fe20008410000 */
[----:B------:R-:W-:Y:S01]  /*10810*/  FMUL.FTZ R24, R29, UR51 ;  /* 0x000000331d187c20 */ /* 0x000fe20008410000 */
[----:B------:R-:W-:Y:S01]  /*10820*/  FMUL.FTZ R29, R34, UR51 ;  /* 0x00000033221d7c20 */ /* 0x000fe20008410000 */
[----:B------:R-:W-:Y:S01]  /*10830*/  FMUL.FTZ R34, R39, UR51 ;  /* 0x0000003327227c20 */ /* 0x000fe20008410000 */
[----:B------:R-:W-:Y:S01]  /*10840*/  SEL R50, R50, 0x9, !P3 ;  /* 0x0000000932327807 */ /* 0x000fe20005800000 */
        /* <DEDUP_REMOVED lines=19> */
[----:B------:R-:W-:Y:S01]  /*10980*/  PLOP3.LUT P3, PT, PT, PT, UP0, 0x40, 0x0 ;  /* 0x000000000000781c */ /* 0x000fe20003f6e808 */
[----:B------:R-:W2:Y:S08]  /*10990*/  MUFU.TANH R10, R10 ;  /* 0x0000000a000a7308 */ /* 0x000eb00000002400 */
[----:B------:R-:W3:Y:S08]  /*109a0*/  MUFU.TANH R11, R11 ;  /* 0x0000000b000b7308 */ /* 0x000ef00000002400 */
        /* <DEDUP_REMOVED lines=8> */
[----:B------:R-:W-:Y:S07]  /*10a30*/  HGMMA.64x96x16.F32.BF16 R88, gdesc[UR12].tnspB, R88, gsb0 ;  /* 0x416000000c5879f0 */ /* 0x000fee0008001858 */
        /* <DEDUP_REMOVED lines=43> */
[----:B------:R-:W-:-:S06]  /*10cf0*/  WARPGROUP.ARRIVE ;  /* 0x00000000000079c5 */ /* 0x000fcc0000000000 */
[----:B------:R-:W-:Y:S03]  /*10d00*/  HGMMA.64x96x16.F32.BF16 R88, gdesc[UR24].tnspB, R88, gsb0 ;  /* 0x41600000185879f0 */ /* 0x000fe60008001858 */
[----:B------:R-:W-:Y:S02]  /*10d10*/  WARPGROUP.DEPBAR.LE gsb0, 0x0 ;  /* 0x00008000000079c5 */ /* 0x000fe40000010000 */
        /* <DEDUP_REMOVED lines=9> */
[----:B------:R5:W-:Y:S06]  /*10db0*/  BAR.ARV R50, 0x100 ;  /* 0x000400320000751d */ /* 0x000bec0000002000 */
[----:B-----5:R-:W-:-:S04]  /*10dc0*/  @!P1 IMAD R50, R20, 0x8, R2 ;  /* 0x0000000814329824 */ /* 0x020fc800078e0202 */
[----:B------:R-:W-:-:S05]  /*10dd0*/  @!P1 VIADD R50, R50, 0x2d840 ;  /* 0x0002d84032329836 */ /* 0x000fca0000000000 */
[----:B------:R-:W-:-:S04]  /*10de0*/  @!P1 PRMT R50, RZ, 0x654, R50 ;  /* 0x00000654ff329816 */ /* 0x000fc80000000032 */
[----:B------:R5:W-:Y:S02]  /*10df0*/  @!P1 SYNCS.ARRIVE.TRANS64.RED.A1T0 RZ, [R50+URZ], RZ ;  /* 0x000000ff32ff99a7 */ /* 0x000be4000810043f */
[----:B-----5:R-:W-:-:S05]  /*10e00*/  IADD3 R50, -R82, 0x1, RZ ;  /* 0x0000000152327810 */ /* 0x020fca0007ffe1ff */
[----:B------:R-:W-:-:S05]  /*10e10*/  IMAD R50, R138, -0x2, R50 ;  /* 0xfffffffe8a327824 */ /* 0x000fca00078e0232 */
[----:B------:R-:W-:-:S05]  /*10e20*/  IADD3 R50, -R136, R50, R137 ;  /* 0x0000003288327210 */ /* 0x000fca0007ffe189 */
[C---:B------:R-:W-:Y:S02]  /*10e30*/  VIADD R143, R50.reuse, UR50 ;  /* 0x00000032328f7c36 */ /* 0x040fe40008000000 */
[----:B------:R-:W-:Y:S02]  /*10e40*/  VIADD R142, R50, UR52 ;  /* 0x00000034328e7c36 */ /* 0x000fe40008000000 */
[C---:B0-----:R-:W-:Y:S02]  /*10e50*/  IMAD.IADD R87, R144.reuse, 0x1, R143 ;  /* 0x0000000190577824 */ /* 0x041fe400078e028f */
[----:B------:R-:W-:Y:S01]  /*10e60*/  IMAD.IADD R86, R144, 0x1, R142 ;  /* 0x0000000190567824 */ /* 0x000fe200078e028e */
[----:B-1234-:R-:W-:Y:S06]  /*10e70*/  @P3 BRA `(.L_x_1514) ;  /* 0x0000000000583947 */ /* 0x01efec0003800000 */
[----:B------:R-:W-:Y:S01]  /*10e80*/  IADD3 R144, -R136, R137, R144 ;  /* 0x0000008988907210 */ /* 0x000fe20007ffe190 */
[----:B------:R-:W-:Y:S03]  /*10e90*/  BSSY B0, `(.L_x_1515) ;  /* 0x0000010000007945 */ /* 0x000fe60003800000 */
        /* <DEDUP_REMOVED lines=10> */
.L_x_1516:
[----:B------:R-:W-:-:S05]  /*10f40*/  IMAD.U32 R154, RZ, RZ, UR42 ;  /* 0x0000002aff9a7e24 */ /* 0x000fca000f8e00ff */
[----:B------:R-:W-:-:S13]  /*10f50*/  ISETP.NE.AND P3, PT, R154, 0x1, PT ;  /* 0x000000019a00780c */ /* 0x000fda0003f65270 */
[----:B------:R-:W0:Y:S02]  /*10f60*/  @P3 LDC.64 R50, c[0x0][0x9e8] ;  /* 0x00027a00ff323b82 */ /* 0x000e240000000a00 */
[----:B0-----:R-:W-:-:S05]  /*10f70*/  @P3 IMAD.HI.U32 R50, R144, R50, RZ ;  /* 0x0000003290323227 */ /* 0x001fca00078e00ff */
[----:B------:R-:W-:-:S07]  /*10f80*/  @P3 SHF.R.U32.HI R144, RZ, R51, R50 ;  /* 0x00000033ff903219 */ /* 0x000fce0000011632 */
.L_x_1517:
[----:B------:R-:W-:Y:S05]  /*10f90*/  BSYNC B0 ;  /* 0x0000000000007941 */ /* 0x000fea0003800000 */
.L_x_1515:
[----:B------:R-:W-:-:S04]  /*10fa0*/  IMAD R144, R144, R154, -R82 ;  /* 0x0000009a90907224 */ /* 0x000fc800078e0a52 */
[----:B------:R-:W-:-:S05]  /*10fb0*/  IMAD R144, R138, -0x2, R144 ;  /* 0xfffffffe8a907824 */ /* 0x000fca00078e0290 */
[----:B------:R-:W-:Y:S02]  /*10fc0*/  VIMNMX R86, R86, R144, !PT ;  /* 0x0000009056567248 */ /* 0x000fe40007fe0100 */
[----:B------:R-:W-:-:S07]  /*10fd0*/  VIADDMNMX R87, R144, R154, R87, PT ;  /* 0x0000009a90577246 */ /* 0x000fce0003800157 */
.L_x_1514:
[----:B------:R-:W-:Y:S01]  /*10fe0*/  ISETP.GT.AND P3, PT, R0, -0x1, PT ;  /* 0xffffffff0000780c */ /* 0x000fe20003f64270 */
[----:B------:R-:W0:Y:S03]  /*10ff0*/  SHFL.IDX PT, R18, R18, 0x1, 0x1c1f ;  /* 0x003c1f0012127f89 */ /* 0x000e2600000e0000 */
[C---:B------:R-:W-:Y:S02]  /*11000*/  ISETP.GT.AND P4, PT, R86.reuse, RZ, P3 ;  /* 0x000000ff5600720c */ /* 0x040fe40001f84270 */
[----:B------:R-:W-:Y:S02]  /*11010*/  ISETP.GT.AND P5, PT, R86, 0x1, P3 ;  /* 0x000000015600780c */ /* 0x000fe40001fa4270 */
[C---:B------:R-:W-:Y:S02]  /*11020*/  ISETP.LT.OR P4, PT, R87.reuse, 0x1, P4 ;  /* 0x000000015700780c */ /* 0x040fe40002781670 */
[----:B------:R-:W-:-:S02]  /*11030*/  ISETP.LT.OR P5, PT, R87, 0x2, P5 ;  /* 0x000000025700780c */ /* 0x000fc40002fa1670 */
[----:B------:R-:W-:Y:S02]  /*11040*/  FSEL R50, R10, -INF , !P4 ;  /* 0xff8000000a327808 */ /* 0x000fe40006000000 */
[C---:B------:R-:W-:Y:S02]  /*11050*/  ISETP.GT.AND P4, PT, R86.reuse, 0x8, P3 ;  /* 0x000000085600780c */ /* 0x040fe40001f84270 */
[----:B------:R-:W-:Y:S02]  /*11060*/  FSEL R51, R11, -INF , !P5 ;  /* 0xff8000000b337808 */ /* 0x000fe40006800000 */
[----:B------:R-:W-:Y:S02]  /*11070*/  ISETP.LT.OR P4, PT, R87, 0x9, P4 ;  /* 0x000000095700780c */ /* 0x000fe40002781670 */
[----:B------:R-:W-:Y:S02]  /*11080*/  ISETP.GT.AND P5, PT, R86, 0x9, P3 ;  /* 0x000000095600780c */ /* 0x000fe40001fa4270 */
[----:B------:R-:W-:-:S02]  /*11090*/  FSEL R21, R21, -INF , !P4 ;  /* 0xff80000015157808 */ /* 0x000fc40006000000 */
[----:B------:R-:W-:Y:S01]  /*110a0*/  ISETP.GT.AND P4, PT, R86, 0x10, P3 ;  /* 0x000000105600780c */ /* 0x000fe20001f84270 */
[--C-:B0-----:R-:W-:Y:S01]  /*110b0*/  IMAD.IADD R143, R143, 0x1, R18.reuse ;  /* 0x000000018f8f7824 */ /* 0x101fe200078e0212 */
[C---:B------:R-:W-:Y:S01]  /*110c0*/  ISETP.LT.OR P5, PT, R87.reuse, 0xa, P5 ;  /* 0x0000000a5700780c */ /* 0x040fe20002fa1670 */
[----:B------:R-:W-:Y:S01]  /*110d0*/  IMAD.IADD R142, R142, 0x1, R18 ;  /* 0x000000018e8e7824 */ /* 0x000fe200078e0212 */
[----:B------:R-:W-:Y:S02]  /*110e0*/  ISETP.LT.OR P4, PT, R87, 0x11, P4 ;  /* 0x000000115700780c */ /* 0x000fe40002781670 */
[----:B------:R-:W-:Y:S02]  /*110f0*/  FSEL R24, R24, -INF , !P5 ;  /* 0xff80000018187808 */ /* 0x000fe40006800000 */
[----:B------:R-:W-:Y:S02]  /*11100*/  FSEL R27, R27, -INF , !P4 ;  /* 0xff8000001b1b7808 */ /* 0x000fe40006000000 */
[----:B------:R-:W-:-:S02]  /*11110*/  ISETP.GT.AND P4, PT, R86, 0x18, P3 ;  /* 0x000000185600780c */ /* 0x000fc40001f84270 */
[C---:B------:R-:W-:Y:S02]  /*11120*/  ISETP.GT.AND P5, PT, R86.reuse, 0x11, P3 ;  /* 0x000000115600780c */ /* 0x040fe40001fa4270 */
[C---:B------:R-:W-:Y:S02]  /*11130*/  ISETP.LT.OR P4, PT, R87.reuse, 0x19, P4 ;  /* 0x000000195700780c */ /* 0x040fe40002781670 */
[----:B------:R-:W-:Y:S02]  /*11140*/  ISETP.LT.OR P5, PT, R87, 0x12, P5 ;  /* 0x000000125700780c */ /* 0x000fe40002fa1670 */
[----:B------:R-:W-:Y:S02]  /*11150*/  FSEL R31, R31, -INF , !P4 ;  /* 0xff8000001f1f7808 */ /* 0x000fe40006000000 */
[----:B------:R-:W-:Y:S02]  /*11160*/  ISETP.GT.AND P4, PT, R86, 0x20, P3 ;  /* 0x000000205600780c */ /* 0x000fe40001f84270 */
[----:B------:R-:W-:-:S02]  /*11170*/  FSEL R28, R28, -INF , !P5 ;  /* 0xff8000001c1c7808 */ /* 0x000fc40006800000 */
[----:B------:R-:W-:Y:S02]  /*11180*/  ISETP.LT.OR P4, PT, R87, 0x21, P4 ;  /* 0x000000215700780c */ /* 0x000fe40002781670 */
[C---:B------:R-:W-:Y:S02]  /*11190*/  ISETP.GT.AND P5, PT, R86.reuse, 0x19, P3 ;  /* 0x000000195600780c */ /* 0x040fe40001fa4270 */
[----:B------:R-:W-:Y:S02]  /*111a0*/  FSEL R35, R35, -INF , !P4 ;  /* 0xff80000023237808 */ /* 0x000fe40006000000 */
[----:B------:R-:W-:Y:S02]  /*111b0*/  ISETP.GT.AND P4, PT, R86, 0x28, P3 ;  /* 0x000000285600780c */ /* 0x000fe40001f84270 */
[C---:B------:R-:W-:Y:S02]  /*111c0*/  ISETP.LT.OR P5, PT, R87.reuse, 0x1a, P5 ;  /* 0x0000001a5700780c */ /* 0x040fe40002fa1670 */
[----:B------:R-:W-:-:S02]  /*111d0*/  ISETP.LT.OR P4, PT, R87, 0x29, P4 ;  /* 0x000000295700780c */ /* 0x000fc40002781670 */
[----:B------:R-:W-:Y:S02]  /*111e0*/  FSEL R32, R32, -INF , !P5 ;  /* 0xff80000020207808 */ /* 0x000fe40006800000 */
        /* <DEDUP_REMOVED lines=60> */
[----:B------:R-:W-:Y:S02]  /*115b0*/  ISETP.GT.AND P5, PT, R86, 0x71, P3 ;  /* 0x000000715600780c */ /* 0x000fe40001fa4270 */
[----:B------:R-:W-:Y:S02]  /*115c0*/  FSEL R84, R84, -INF , !P4 ;  /* 0xff80000054547808 */ /* 0x000fe40006000000 */
[----:B------:R-:W-:Y:S02]  /*115d0*/  PLOP3.LUT P4, PT, PT, PT, UP0, 0x40, 0x0 ;  /* 0x000000000000781c */ /* 0x000fe40003f8e808 */
[----:B------:R-:W-:-:S04]  /*115e0*/  ISETP.LT.OR P5, PT, R87, 0x72, P5 ;  /* 0x000000725700780c */ /* 0x000fc80002fa1670 */
[----:B------:R-:W-:Y:S02]  /*115f0*/  FSEL R78, R78, -INF , !P5 ;  /* 0xff8000004e4e7808 */ /* 0x000fe40006800000 */
[----:B------:R-:W-:-:S04]  /*11600*/  ISETP.GT.AND P5, PT, R86, 0x79, P3 ;  /* 0x000000795600780c */ /* 0x000fc80001fa4270 */
[----:B------:R-:W-:-:S04]  /*11610*/  ISETP.LT.OR P5, PT, R87, 0x7a, P5 ;  /* 0x0000007a5700780c */ /* 0x000fc80002fa1670 */
[----:B------:R-:W-:Y:S01]  /*11620*/  FSEL R85, R85, -INF , !P5 ;  /* 0xff80000055557808 */ /* 0x000fe20006800000 */
[----:B------:R-:W-:Y:S08]  /*11630*/  @P4 BRA `(.L_x_1518) ;  /* 0x0000000000584947 */ /* 0x000ff00003800000 */
        /* <DEDUP_REMOVED lines=12> */
.L_x_1520:
[----:B------:R-:W-:-:S05]  /*11700*/  IMAD.U32 R86, RZ, RZ, UR42 ;  /* 0x0000002aff567e24 */ /* 0x000fca000f8e00ff */
[----:B------:R-:W-:-:S13]  /*11710*/  ISETP.NE.AND P4, PT, R86, 0x1, PT ;  /* 0x000000015600780c */ /* 0x000fda0003f85270 */
[----:B------:R-:W0:Y:S02]  /*11720*/  @P4 LDC.64 R10, c[0x0][0x9e8] ;  /* 0x00027a00ff0a4b82 */ /* 0x000e240000000a00 */
[----:B0-----:R-:W-:-:S05]  /*11730*/  @P4 IMAD.HI.U32 R10, R18, R10, RZ ;  /* 0x0000000a120a4227 */ /* 0x001fca00078e00ff */
[----:B------:R-:W-:-:S07]  /*11740*/  @P4 SHF.R.U32.HI R18, RZ, R11, R10 ;  /* 0x0000000bff124219 */ /* 0x000fce000001160a */
.L_x_1521:
[----:B------:R-:W-:Y:S05]  /*11750*/  BSYNC B0 ;  /* 0x0000000000007941 */ /* 0x000fea0003800000 */
.L_x_1519:
[----:B------:R-:W-:-:S04]  /*11760*/  IMAD R18, R18, R86, -R82 ;  /* 0x0000005612127224 */ /* 0x000fc800078e0a52 */
[----:B------:R-:W-:-:S05]  /*11770*/  IMAD R18, R138, -0x2, R18 ;  /* 0xfffffffe8a127824 */ /* 0x000fca00078e0212 */
[----:B------:R-:W-:Y:S02]  /*11780*/  VIMNMX R142, R142, R18, !PT ;  /* 0x000000128e8e7248 */ /* 0x000fe40007fe0100 */
[----:B------:R-:W-:-:S07]  /*11790*/  VIADDMNMX R143, R18, R86, R143, PT ;  /* 0x00000056128f7246 */ /* 0x000fce000380018f */
.L_x_1518:
[----:B------:R-:W-:Y:S01]  /*117a0*/  @!P1 IMAD R10, R16, 0x8, R2 ;  /* 0x00000008100a9824 */ /* 0x000fe200078e0202 */
[----:B------:R-:W2:Y:S01]  /*117b0*/  LDL R86, [R1+0x20] ;  /* 0x0000200001567983 */ /* 0x000ea20000100800 */
[----:B------:R-:W-:Y:S02]  /*117c0*/  UMOV UR41, UR7 ;  /* 0x0000000700297c82 */ /* 0x000fe40008000000 */
[----:B------:R-:W-:-:S05]  /*117d0*/  @!P1 VIADD R10, R10, 0x2d860 ;  /* 0x0002d8600a0a9836 */ /* 0x000fca0000000000 */
[----:B------:R-:W-:-:S04]  /*117e0*/  @!P1 PRMT R10, RZ, 0x654, R10 ;  /* 0x00000654ff0a9816 */ /* 0x000fc8000000000a */
[----:B------:R0:W-:Y:S02]  /*117f0*/  @!P1 SYNCS.ARRIVE.TRANS64.RED.A1T0 RZ, [R10+URZ], RZ ;  /* 0x000000ff0aff99a7 */ /* 0x0001e4000810043f */
[----:B0-----:R-:W-:-:S04]  /*11800*/  FMNMX.FTZ R10, R50, R12, !PT ;  /* 0x0000000c320a7209 */ /* 0x001fc80007810000 */
        /* <DEDUP_REMOVED lines=35> */
[----:B------:R-:W-:-:S04]  /*11a40*/  FSETP.NEU.FTZ.AND P4, PT, R10, -INF , PT ;  /* 0xff8000000a00780b */ /* 0x000fc80003f9d000 */
[----:B------:R-:W-:-:S05]  /*11a50*/  FSEL R11, R10, RZ, P4 ;  /* 0x000000ff0a0b7208 */ /* 0x000fca0002000000 */
[----:B------:R-:W-:Y:S01]  /*11a60*/  FADD.FTZ R12, -R11, R12 ;  /* 0x0000000c0b0c7221 */ /* 0x000fe20000010100 */
[----:B------:R-:W-:-:S03]  /*11a70*/  FMUL.FTZ R11, R10, UR41 ;  /* 0x000000290a0b7c20 */ /* 0x000fc60008410000 */
[----:B------:R-:W-:Y:S02]  /*11a80*/  FMUL.FTZ R12, R12, UR41 ;  /* 0x000000290c0c7c20 */ /* 0x000fe40008410000 */
[----:B------:R-:W-:Y:S02]  /*11a90*/  FSEL R11, R11, RZ, P4 ;  /* 0x000000ff0b0b7208 */ /* 0x000fe40002000000 */
[----:B------:R-:W-:Y:S02]  /*11aa0*/  ISETP.GT.AND P4, PT, R142, 0x1, P3 ;  /* 0x000000018e00780c */ /* 0x000fe40001f84270 */
[----:B------:R-:W-:Y:S01]  /*11ab0*/  MUFU.EX2 R12, R12 ;  /* 0x0000000c000c7308 */ /* 0x000fe20000000800 */
[--C-:B------:R-:W-:Y:S01]  /*11ac0*/  FFMA.FTZ R50, R50, UR41, -R11.reuse ;  /* 0x0000002932327c23 */ /* 0x100fe2000801080b */
[----:B------:R-:W-:Y:S01]  /*11ad0*/  ISETP.LT.OR P5, PT, R143, 0x2, P4 ;  /* 0x000000028f00780c */ /* 0x000fe200027a1670 */
[--C-:B------:R-:W-:Y:S01]  /*11ae0*/  FFMA.FTZ R51, R51, UR41, -R11.reuse ;  /* 0x0000002933337c23 */ /* 0x100fe2000801080b */
[--C-:B------:R-:W-:Y:S01]  /*11af0*/  FFMA.FTZ R21, R21, UR41, -R11.reuse ;  /* 0x0000002915157c23 */ /* 0x100fe2000801080b */
[--C-:B------:R-:W-:Y:S01]  /*11b00*/  FFMA.FTZ R24, R24, UR41, -R11.reuse ;  /* 0x0000002918187c23 */ /* 0x100fe2000801080b */
[----:B------:R-:W-:Y:S01]  /*11b10*/  FSEL R15, R15, -INF , !P5 ;  /* 0xff8000000f0f7808 */ /* 0x000fe20006800000 */
[--C-:B------:R-:W-:Y:S01]  /*11b20*/  FFMA.FTZ R27, R27, UR41, -R11.reuse ;  /* 0x000000291b1b7c23 */ /* 0x100fe2000801080b */
[----:B------:R-:W-:Y:S01]  /*11b30*/  ISETP.GT.AND P5, PT, R142, 0x9, P3 ;  /* 0x000000098e00780c */ /* 0x000fe20001fa4270 */
[--C-:B------:R-:W-:Y:S01]  /*11b40*/  FFMA.FTZ R28, R28, UR41, -R11.reuse ;  /* 0x000000291c1c7c23 */ /* 0x100fe2000801080b */
[--C-:B------:R-:W-:Y:S01]  /*11b50*/  FFMA.FTZ R31, R31, UR41, -R11.reuse ;  /* 0x000000291f1f7c23 */ /* 0x100fe2000801080b */
        /* <DEDUP_REMOVED lines=32> */
[----:B------:R-:W-:Y:S01]  /*11d60*/  FSEL R85, R34, -INF , !P5 ;  /* 0xff80000022557808 */ /* 0x000fe20006800000 */
[----:B------:R-:W0:Y:S01]  /*11d70*/  MUFU.EX2 R32, R50 ;  /* 0x0000003200207308 */ /* 0x000e220000000800 */
[----:B------:R-:W-:-:S02]  /*11d80*/  ISETP.GT.AND P5, PT, R142, 0x21, P3 ;  /* 0x000000218e00780c */ /* 0x000fc40001fa4270 */
[----:B------:R-:W-:Y:S02]  /*11d90*/  ISETP.GT.AND P4, PT, R142, 0x8, P3 ;  /* 0x000000088e00780c */ /* 0x000fe40001f84270 */
[C---:B------:R-:W-:Y:S02]  /*11da0*/  ISETP.LT.OR P5, PT, R143.reuse, 0x22, P5 ;  /* 0x000000228f00780c */ /* 0x040fe40002fa1670 */
[----:B------:R-:W-:Y:S01]  /*11db0*/  ISETP.LT.OR P4, PT, R143, 0x9, P4 ;  /* 0x000000098f00780c */ /* 0x000fe20002781670 */
[----:B------:R-:W1:Y:S01]  /*11dc0*/  MUFU.EX2 R51, R51 ;  /* 0x0000003300337308 */ /* 0x000e620000000800 */
[----:B------:R-:W-:Y:S02]  /*11dd0*/  FSEL R38, R38, -INF , !P5 ;  /* 0xff80000026267808 */ /* 0x000fe40006800000 */
[----:B------:R-:W-:Y:S02]  /*11de0*/  ISETP.GT.AND P5, PT, R142, 0x29, P3 ;  /* 0x000000298e00780c */ /* 0x000fe40001fa4270 */
[----:B------:R-:W-:-:S02]  /*11df0*/  FSEL R25, R25, -INF , !P4 ;  /* 0xff80000019197808 */ /* 0x000fc40006000000 */
[C---:B------:R-:W-:Y:S01]  /*11e00*/  ISETP.LT.OR P5, PT, R143.reuse, 0x2a, P5 ;  /* 0x0000002a8f00780c */ /* 0x040fe20002fa1670 */
[----:B------:R-:W-:Y:S01]  /*11e10*/  MUFU.EX2 R24, R24 ;  /* 0x0000001800187308 */ /* 0x000fe20000000800 */
[----:B------:R-:W-:Y:S01]  /*11e20*/  ISETP.GT.AND P4, PT, R142, 0x10, P3 ;  /* 0x000000108e00780c */ /* 0x000fe20001f84270 */
[----:B0-----:R-:W-:Y:S01]  /*11e30*/  FFMA.FTZ R4, R12, R4, R32 ;  /* 0x000000040c047223 */ /* 0x001fe20000010020 */
[----:B------:R-:W-:Y:S02]  /*11e40*/  FSEL R42, R42, -INF , !P5 ;  /* 0xff8000002a2a7808 */ /* 0x000fe40006800000 */
[----:B------:R-:W-:Y:S02]  /*11e50*/  ISETP.GT.AND P5, PT, R142, 0x31, P3 ;  /* 0x000000318e00780c */ /* 0x000fe40001fa4270 */
[C---:B------:R-:W-:Y:S01]  /*11e60*/  ISETP.LT.OR P4, PT, R143.reuse, 0x11, P4 ;  /* 0x000000118f00780c */ /* 0x040fe20002781670 */
[----:B------:R-:W-:Y:S01]  /*11e70*/  MUFU.EX2 R27, R27 ;  /* 0x0000001b001b7308 */ /* 0x000fe20000000800 */
[----:B------:R-:W-:Y:S01]  /*11e80*/  ISETP.LT.OR P5, PT, R143, 0x32, P5 ;  /* 0x000000328f00780c */ /* 0x000fe20002fa1670 */
[----:B-1----:R-:W-:Y:S01]  /*11e90*/  FADD.FTZ R4, R51, R4 ;  /* 0x0000000433047221 */ /* 0x002fe20000010000 */
[----:B------:R-:W-:-:S02]  /*11ea0*/  FSEL R29, R29, -INF , !P4 ;  /* 0xff8000001d1d7808 */ /* 0x000fc40006000000 */
[----:B------:R-:W-:Y:S02]  /*11eb0*/  FSEL R46, R46, -INF , !P5 ;  /* 0xff8000002e2e7808 */ /* 0x000fe40006800000 */
[C---:B------:R-:W-:Y:S01]  /*11ec0*/  ISETP.GT.AND P5, PT, R142.reuse, 0x39, P3 ;  /* 0x000000398e00780c */ /* 0x040fe20001fa4270 */
[----:B------:R-:W-:Y:S01]  /*11ed0*/  MUFU.EX2 R28, R28 ;  /* 0x0000001c001c7308 */ /* 0x000fe20000000800 */
[----:B------:R-:W-:Y:S02]  /*11ee0*/  ISETP.GT.AND P4, PT, R142, 0x18, P3 ;  /* 0x000000188e00780c */ /* 0x000fe40001f84270 */
[C---:B------:R-:W-:Y:S02]  /*11ef0*/  ISETP.LT.OR P5, PT, R143.reuse, 0x3a, P5 ;  /* 0x0000003a8f00780c */ /* 0x040fe40002fa1670 */
[----:B------:R-:W-:Y:S02]  /*11f00*/  ISETP.LT.OR P4, PT, R143, 0x19, P4 ;  /* 0x000000198f00780c */ /* 0x000fe40002781670 */
[----:B------:R-:W-:Y:S01]  /*11f10*/  FSEL R52, R52, -INF , !P5 ;  /* 0xff80000034347808 */ /* 0x000fe20006800000 */
[----:B------:R-:W-:Y:S01]  /*11f20*/  MUFU.EX2 R31, R31 ;  /* 0x0000001f001f7308 */ /* 0x000fe20000000800 */
[----:B------:R-:W-:-:S02]  /*11f30*/  ISETP.GT.AND P5, PT, R142, 0x41, P3 ;  /* 0x000000418e00780c */ /* 0x000fc40001fa4270 */
[----:B------:R-:W-:Y:S02]  /*11f40*/  FSEL R82, R33, -INF , !P4 ;  /* 0xff80000021527808 */ /* 0x000fe40006000000 */
[C---:B------:R-:W-:Y:S02]  /*11f50*/  ISETP.LT.OR P5, PT, R143.reuse, 0x42, P5 ;  /* 0x000000428f00780c */ /* 0x040fe40002fa1670 */
[----:B------:R-:W-:Y:S01]  /*11f60*/  ISETP.GT.AND P4, PT, R142, 0x20, P3 ;  /* 0x000000208e00780c */ /* 0x000fe20001f84270 */
[----:B------:R-:W-:Y:S01]  /*11f70*/  MUFU.EX2 R16, R16 ;  /* 0x0000001000107308 */ /* 0x000fe20000000800 */
[----:B------:R-:W-:Y:S02]  /*11f80*/  FSEL R56, R56, -INF , !P5 ;  /* 0xff80000038387808 */ /* 0x000fe40006800000 */
[----:B------:R-:W-:Y:S02]  /*11f90*/  ISETP.GT.AND P5, PT, R142, 0x49, P3 ;  /* 0x000000498e00780c */ /* 0x000fe40001fa4270 */
[----:B------:R-:W-:-:S02]  /*11fa0*/  ISETP.LT.OR P4, PT, R143, 0x21, P4 ;  /* 0x000000218f00780c */ /* 0x000fc40002781670 */
[----:B------:R-:W-:Y:S01]  /*11fb0*/  ISETP.LT.OR P5, PT, R143, 0x4a, P5 ;  /* 0x0000004a8f00780c */ /* 0x000fe20002fa1670 */
[----:B------:R-:W-:Y:S01]  /*11fc0*/  MUFU.EX2 R18, R18 ;  /* 0x0000001200127308 */ /* 0x000fe20000000800 */
[----:B------:R-:W-:Y:S02]  /*11fd0*/  FSEL R37, R37, -INF , !P4 ;  /* 0xff80000025257808 */ /* 0x000fe40006000000 */
[----:B------:R-:W-:Y:S02]  /*11fe0*/  FSEL R60, R60, -INF , !P5 ;  /* 0xff8000003c3c7808 */ /* 0x000fe40006800000 */
[C---:B------:R-:W-:Y:S02]  /*11ff0*/  ISETP.GT.AND P5, PT, R142.reuse, 0x51, P3 ;  /* 0x000000518e00780c */ /* 0x040fe40001fa4270 */
[----:B------:R-:W-:Y:S01]  /*12000*/  ISETP.GT.AND P4, PT, R142, 0x28, P3 ;  /* 0x000000288e00780c */ /* 0x000fe20001f84270 */
[----:B------:R-:W-:Y:S01]  /*12010*/  MUFU.EX2 R36, R36 ;  /* 0x0000002400247308 */ /* 0x000fe20000000800 */
[----:B------:R-:W-:-:S02]  /*12020*/  ISETP.LT.OR P5, PT, R143, 0x52, P5 ;  /* 0x000000528f00780c */ /* 0x000fc40002fa1670 */
[----:B------:R-:W-:Y:S02]  /*12030*/  ISETP.LT.OR P4, PT, R143, 0x29, P4 ;  /* 0x000000298f00780c */ /* 0x000fe40002781670 */
[----:B------:R-:W-:Y:S02]  /*12040*/  FSEL R64, R64, -INF , !P5 ;  /* 0xff80000040407808 */ /* 0x000fe40006800000 */
[C---:B------:R-:W-:Y:S01]  /*12050*/  ISETP.GT.AND P5, PT, R142.reuse, 0x59, P3 ;  /* 0x000000598e00780c */ /* 0x040fe20001fa4270 */
[----:B------:R-:W-:Y:S01]  /*12060*/  MUFU.EX2 R39, R39 ;  /* 0x0000002700277308 */ /* 0x000fe20000000800 */
[----:B------:R-:W-:Y:S02]  /*12070*/  FSEL R41, R41, -INF , !P4 ;  /* 0xff80000029297808 */ /* 0x000fe40006000000 */
[----:B------:R-:W-:Y:S02]  /*12080*/  ISETP.LT.OR P5, PT, R143, 0x5a, P5 ;  /* 0x0000005a8f00780c */ /* 0x000fe40002fa1670 */
[----:B------:R-:W-:-:S02]  /*12090*/  ISETP.GT.AND P4, PT, R142, 0x30, P3 ;  /* 0x000000308e00780c */ /* 0x000fc40001f84270 */
[----:B------:R-:W-:Y:S01]  /*120a0*/  FSEL R68, R68, -INF , !P5 ;  /* 0xff80000044447808 */ /* 0x000fe20006800000 */
[----:B------:R-:W-:Y:S01]  /*120b0*/  MUFU.EX2 R40, R40 ;  /* 0x0000002800287308 */ /* 0x000fe20000000800 */
[----:B------:R-:W-:Y:S02]  /*120c0*/  ISETP.GT.AND P5, PT, R142, 0x61, P3 ;  /* 0x000000618e00780c */ /* 0x000fe40001fa4270 */
[C---:B------:R-:W-:Y:S02]  /*120d0*/  ISETP.LT.OR P4, PT, R143.reuse, 0x31, P4 ;  /* 0x000000318f00780c */ /* 0x040fe40002781670 */
[----:B------:R-:W-:Y:S02]  /*120e0*/  ISETP.LT.OR P5, PT, R143, 0x62, P5 ;  /* 0x000000628f00780c */ /* 0x000fe40002fa1670 */
[----:B------:R-:W-:Y:S01]  /*120f0*/  FSEL R45, R45, -INF , !P4 ;  /* 0xff8000002d2d7808 */ /* 0x000fe20006000000 */
[----:B------:R-:W-:Y:S01]  /*12100*/  MUFU.EX2 R43, R43 ;  /* 0x0000002b002b7308 */ /* 0x000fe20000000800 */
[----:B------:R-:W-:-:S02]  /*12110*/  FSEL R72, R72, -INF , !P5 ;  /* 0xff80000048487808 */ /* 0x000fc40006800000 */
[C---:B------:R-:W-:Y:S02]  /*12120*/  ISETP.GT.AND P5, PT, R142.reuse, 0x69, P3 ;  /* 0x000000698e00780c */ /* 0x040fe40001fa4270 */
[----:B------:R-:W-:Y:S02]  /*12130*/  ISETP.GT.AND P4, PT, R142, 0x38, P3 ;  /* 0x000000388e00780c */ /* 0x000fe40001f84270 */
[C---:B------:R-:W-:Y:S01]  /*12140*/  ISETP.LT.OR P5, PT, R143.reuse, 0x6a, P5 ;  /* 0x0000006a8f00780c */ /* 0x040fe20002fa1670 */
[----:B------:R-:W-:Y:S01]  /*12150*/  MUFU.EX2 R44, R44 ;  /* 0x0000002c002c7308 */ /* 0x000fe20000000800 */
[----:B------:R-:W-:Y:S02]  /*12160*/  ISETP.LT.OR P4, PT, R143, 0x39, P4 ;  /* 0x000000398f00780c */ /* 0x000fe40002781670 */
[----:B------:R-:W-:Y:S02]  /*12170*/  FSEL R76, R76, -INF , !P5 ;  /* 0xff8000004c4c7808 */ /* 0x000fe40006800000 */
[----:B------:R-:W-:-:S02]  /*12180*/  ISETP.GT.AND P5, PT, R142, RZ, P3 ;  /* 0x000000ff8e00720c */ /* 0x000fc40001fa4270 */
[----:B------:R-:W-:Y:S01]  /*12190*/  FSEL R49, R49, -INF , !P4 ;  /* 0xff80000031317808 */ /* 0x000fe20006000000 */
[----:B------:R-:W-:Y:S01]  /*121a0*/  MUFU.EX2 R47, R47 ;  /* 0x0000002f002f7308 */ /* 0x000fe20000000800 */
[C---:B------:R-:W-:Y:S02]  /*121b0*/  ISETP.LT.OR P5, PT, R143.reuse, 0x1, P5 ;  /* 0x000000018f00780c */ /* 0x040fe40002fa1670 */
[----:B------:R-:W-:Y:S02]  /*121c0*/  ISETP.GT.AND P4, PT, R142, 0x40, P3 ;  /* 0x000000408e00780c */ /* 0x000fe40001f84270 */
[----:B------:R-:W-:Y:S02]  /*121d0*/  FSEL R33, R14, -INF , !P5 ;  /* 0xff8000000e217808 */ /* 0x000fe40006800000 */
        /* <DEDUP_REMOVED lines=50> */
[C---:B------:R-:W-:Y:S01]  /*12500*/  ISETP.GT.AND P4, PT, R142.reuse, 0x71, P3 ;  /* 0x000000718e00780c */ /* 0x040fe20001f84270 */
[----:B------:R-:W-:Y:S01]  /*12510*/  MUFU.EX2 R70, R70 ;  /* 0x0000004600467308 */ /* 0x000fe20000000800 */
[----:B------:R-:W-:Y:S02]  /*12520*/  FMNMX.FTZ R14, R63, R14, !PT ;  /* 0x0000000e3f0e7209 */ /* 0x000fe40007810000 */
[----:B------:R-:W-:Y:S02]  /*12530*/  ISETP.GT.AND P5, PT, R142, 0x78, P3 ;  /* 0x000000788e00780c */ /* 0x000fe40001fa4270 */
[----:B------:R-:W-:-:S02]  /*12540*/  FMNMX.FTZ R14, R64, R14, !PT ;  /* 0x0000000e400e7209 */ /* 0x000fc40007810000 */
[----:B------:R-:W-:Y:S01]  /*12550*/  ISETP.LT.OR P4, PT, R143, 0x72, P4 ;  /* 0x000000728f00780c */ /* 0x000fe20002781670 */
        /* <DEDUP_REMOVED lines=9> */
[----:B------:R-:W-:Y:S01]  /*125f0*/  ISETP.LT.OR P3, PT, R143, 0x7a, P3 ;  /* 0x0000007a8f00780c */ /* 0x000fe20001f61670 */
[----:B------:R-:W-:Y:S01]  /*12600*/  MUFU.EX2 R77, R77 ;  /* 0x0000004d004d7308 */ /* 0x000fe20000000800 */
[----:B------:R-:W-:Y:S02]  /*12610*/  FMNMX.FTZ R14, R75, R14, !PT ;  /* 0x0000000e4b0e7209 */ /* 0x000fe40007810000 */
[----:B------:R-:W-:Y:S02]  /*12620*/  FSEL R81, R81, -INF , !P5 ;  /* 0xff80000051517808 */ /* 0x000fe40006800000 */
[----:B------:R-:W-:-:S02]  /*12630*/  FMNMX.FTZ R14, R76, R14, !PT ;  /* 0x0000000e4c0e7209 */ /* 0x000fc40007810000 */
[----:B------:R-:W-:Y:S01]  /*12640*/  FSEL R83, R83, -INF , !P3 ;  /* 0xff80000053537808 */ /* 0x000fe20005800000 */
[----:B------:R-:W-:Y:S01]  /*12650*/  MUFU.EX2 R78, R78 ;  /* 0x0000004e004e7308 */ /* 0x000fe20000000800 */
[----:B------:R-:W-:Y:S02]  /*12660*/  FMNMX.FTZ R14, R80, R14, !PT ;  /* 0x0000000e500e7209 */ /* 0x000fe40007810000 */
[----:B------:R-:W-:Y:S02]  /*12670*/  F2FP.BF16.F32.PACK_AB R32, R51, R32 ;  /* 0x000000203320723e */ /* 0x000fe400000010ff */
[----:B------:R-:W-:-:S03]  /*12680*/  FMNMX.FTZ R14, R79, R14, !PT ;  /* 0x0000000e4f0e7209 */ /* 0x000fc60007810000 */
[----:B------:R-:W-:Y:S01]  /*12690*/  MUFU.EX2 R84, R84 ;  /* 0x0000005400547308 */ /* 0x000fe20000000800 */
[----:B------:R-:W-:-:S04]  /*126a0*/  FMNMX.FTZ R14, R81, R14, !PT ;  /* 0x0000000e510e7209 */ /* 0x000fc80007810000 */
[----:B------:R-:W-:-:S03]  /*126b0*/  FMNMX.FTZ R14, R83, R14, !PT ;  /* 0x0000000e530e7209 */ /* 0x000fc60007810000 */
[----:B------:R-:W-:Y:S02]  /*126c0*/  MUFU.EX2 R11, R11 ;  /* 0x0000000b000b7308 */ /* 0x000fe40000000800 */
[----:B------:R-:W0:Y:S02]  /*126d0*/  SHFL.BFLY PT, R34, R14, 0x2, 0x1f ;  /* 0x0c401f000e227f89 */ /* 0x000e2400000e0000 */
[----:B0-----:R-:W-:-:S04]  /*126e0*/  FMNMX.FTZ R14, R14, R34, !PT ;  /* 0x000000220e0e7209 */ /* 0x001fc80007810000 */
[----:B------:R0:W1:Y:S02]  /*126f0*/  MUFU.EX2 R34, R21 ;  /* 0x0000001500227308 */ /* 0x0000640000000800 */
[----:B0-----:R-:W0:Y:S01]  /*12700*/  SHFL.BFLY PT, R21, R14, 0x1, 0x1f ;  /* 0x0c201f000e157f89 */ /* 0x001e2200000e0000 */
[----:B-1----:R-:W-:Y:S01]  /*12710*/  FADD.FTZ R4, R34, R4 ;  /* 0x0000000422047221 */ /* 0x002fe20000010000 */
[----:B------:R-:W-:Y:S02]  /*12720*/  F2FP.BF16.F32.PACK_AB R34, R24, R34 ;  /* 0x000000221822723e */ /* 0x000fe400000010ff */
[----:B0-----:R-:W-:Y:S01]  /*12730*/  FMNMX.FTZ R14, R14, R21, !PT ;  /* 0x000000150e0e7209 */ /* 0x001fe20007810000 */
[----:B------:R-:W-:-:S03]  /*12740*/  FADD.FTZ R21, R24, R4 ;  /* 0x0000000418157221 */ /* 0x000fc60000010000 */
[C---:B------:R-:W-:Y:S01]  /*12750*/  FSETP.NEU.FTZ.AND P3, PT, R14.reuse, -INF , PT ;  /* 0xff8000000e00780b */ /* 0x040fe20003f7d000 */
[----:B------:R-:W-:Y:S01]  /*12760*/  FMUL.FTZ R4, R14, UR41 ;  /* 0x000000290e047c20 */ /* 0x000fe20008410000 */
[----:B------:R-:W-:-:S04]  /*12770*/  FADD.FTZ R21, R27, R21 ;  /* 0x000000151b157221 */ /* 0x000fc80000010000 */
[----:B------:R-:W-:Y:S01]  /*12780*/  FSEL R4, R4, RZ, P3 ;  /* 0x000000ff04047208 */ /* 0x000fe20001800000 */
[C---:B------:R-:W-:Y:S01]  /*12790*/  FADD.FTZ R21, R28.reuse, R21 ;  /* 0x000000151c157221 */ /* 0x040fe20000010000 */
[----:B------:R-:W-:-:S03]  /*127a0*/  F2FP.BF16.F32.PACK_AB R28, R28, R27 ;  /* 0x0000001b1c1c723e */ /* 0x000fc600000010ff */
[--C-:B------:R-:W-:Y:S01]  /*127b0*/  FFMA.FTZ R24, R33, UR41, -R4.reuse ;  /* 0x0000002921187c23 */ /* 0x100fe20008010804 */
[--C-:B------:R-:W-:Y:S01]  /*127c0*/  FFMA.FTZ R15, R15, UR41, -R4.reuse ;  /* 0x000000290f0f7c23 */ /* 0x100fe20008010804 */
[--C-:B------:R-:W-:Y:S01]  /*127d0*/  FFMA.FTZ R25, R25, UR41, -R4.reuse ;  /* 0x0000002919197c23 */ /* 0x100fe20008010804 */
        /* <DEDUP_REMOVED lines=23> */
[----:B------:R-:W-:Y:S01]  /*12950*/  FFMA.FTZ R81, R81, UR41, -R4 ;  /* 0x0000002951517c23 */ /* 0x000fe20008010804 */
[----:B------:R-:W-:-:S03]  /*12960*/  F2FP.BF16.F32.PACK_AB R38, R40, R39 ;  /* 0x000000272826723e */ /* 0x000fc600000010ff */
[----:B------:R-:W1:Y:S01]  /*12970*/  MUFU.EX2 R26, R26 ;  /* 0x0000001a001a7308 */ /* 0x000e620000000800 */
[----:B0-----:R-:W-:-:S07]  /*12980*/  F2FP.BF16.F32.PACK_AB R33, R15, R24 ;  /* 0x000000180f21723e */ /* 0x001fce00000010ff */
[----:B------:R-:W-:Y:S08]  /*12990*/  MUFU.EX2 R29, R29 ;  /* 0x0000001d001d7308 */ /* 0x000ff00000000800 */
[----:B------:R-:W-:Y:S01]  /*129a0*/  MUFU.EX2 R37, R37 ;  /* 0x0000002500257308 */ /* 0x000fe20000000800 */
[----:B-1----:R-:W-:-:S05]  /*129b0*/  F2FP.BF16.F32.PACK_AB R35, R26, R25 ;  /* 0x000000191a23723e */ /* 0x002fca00000010ff */
[----:B------:R0:W-:Y:S02]  /*129c0*/  STSM.16.M88.4 [R139+0x21800], R32 ;  /* 0x021800208b007844 */ /* 0x0001e40000000200 */
[----:B------:R-:W-:Y:S08]  /*129d0*/  MUFU.EX2 R50, R50 ;  /* 0x0000003200327308 */ /* 0x000ff00000000800 */
[----:B------:R-:W-:Y:S01]  /*129e0*/  MUFU.EX2 R51, R51 ;  /* 0x0000003300337308 */ /* 0x000fe20000000800 */
[--C-:B0-----:R-:W-:Y:S01]  /*129f0*/  FFMA.FTZ R32, R30, UR41, -R4.reuse ;  /* 0x000000291e207c23 */ /* 0x101fe20008010804 */
[----:B------:R-:W-:Y:S01]  /*12a00*/  FSEL R30, R14, RZ, P3 ;  /* 0x000000ff0e1e7208 */ /* 0x000fe20001800000 */
[--C-:B------:R-:W-:Y:S01]  /*12a10*/  FFMA.FTZ R33, R82, UR41, -R4.reuse ;  /* 0x0000002952217c23 */ /* 0x100fe20008010804 */
[----:B------:R-:W-:-:S04]  /*12a20*/  FFMA.FTZ R34, R85, UR41, -R4 ;  /* 0x0000002955227c23 */ /* 0x000fc80008010804 */
[----:B------:R-:W-:Y:S01]  /*12a30*/  MUFU.EX2 R42, R42 ;  /* 0x0000002a002a7308 */ /* 0x000fe20000000800 */
[----:B------:R-:W-:Y:S01]  /*12a40*/  FFMA.FTZ R35, R46, UR41, -R4 ;  /* 0x000000292e237c23 */ /* 0x000fe20008010804 */
[----:B------:R-:W-:-:S04]  /*12a50*/  FADD.FTZ R30, -R30, R13 ;  /* 0x0000000d1e1e7221 */ /* 0x000fc80000010100 */
[----:B------:R-:W-:Y:S01]  /*12a60*/  FMUL.FTZ R13, R30, UR41 ;  /* 0x000000291e0d7c20 */ /* 0x000fe20008410000 */
[----:B------:R-:W-:Y:S01]  /*12a70*/  F2FP.BF16.F32.PACK_AB R30, R16, R31 ;  /* 0x0000001f101e723e */ /* 0x000fe200000010ff */
[----:B------:R-:W-:Y:S08]  /*12a80*/  MUFU.EX2 R32, R32 ;  /* 0x0000002000207308 */ /* 0x000ff00000000800 */
[----:B------:R-:W0:Y:S08]  /*12a90*/  MUFU.EX2 R13, R13 ;  /* 0x0000000d000d7308 */ /* 0x000e300000000800 */
[----:B------:R-:W-:Y:S08]  /*12aa0*/  MUFU.EX2 R33, R33 ;  /* 0x0000002100217308 */ /* 0x000ff00000000800 */
[----:B------:R-:W1:Y:S01]  /*12ab0*/  MUFU.EX2 R34, R34 ;  /* 0x0000002200227308 */ /* 0x000e620000000800 */
[----:B0-----:R-:W-:Y:S01]  /*12ac0*/  FFMA.FTZ R24, R13, R3, R24 ;  /* 0x000000030d187223 */ /* 0x001fe20000010018 */
[--C-:B------:R-:W-:Y:S01]  /*12ad0*/  FFMA.FTZ R3, R52, UR41, -R4.reuse ;  /* 0x0000002934037c23 */ /* 0x100fe20008010804 */
[----:B------:R-:W-:-:S02]  /*12ae0*/  FFMA.FTZ R52, R60, UR41, -R4 ;  /* 0x000000293c347c23 */ /* 0x000fc40008010804 */
[----:B------:R-:W-:Y:S01]  /*12af0*/  FADD.FTZ R24, R15, R24 ;  /* 0x000000180f187221 */ /* 0x000fe20000010000 */
[----:B------:R-:W-:Y:S02]  /*12b00*/  FFMA.FTZ R15, R56, UR41, -R4 ;  /* 0x00000029380f7c23 */ /* 0x000fe40008010804 */
[----:B------:R-:W0:Y:S01]  /*12b10*/  MUFU.EX2 R45, R45 ;  /* 0x0000002d002d7308 */ /* 0x000e220000000800 */
[----:B------:R-:W-:-:S07]  /*12b20*/  FADD.FTZ R24, R25, R24 ;  /* 0x0000001819187221 */ /* 0x000fce0000010000 */
[----:B------:R-:W-:Y:S01]  /*12b30*/  MUFU.EX2 R41, R41 ;  /* 0x0000002900297308 */ /* 0x000fe20000000800 */
[----:B------:R-:W-:Y:S01]  /*12b40*/  FADD.FTZ R24, R26, R24 ;  /* 0x000000181a187221 */ /* 0x000fe20000010000 */
[----:B------:R-:W-:Y:S01]  /*12b50*/  FADD.FTZ R26, R31, R21 ;  /* 0x000000151f1a7221 */ /* 0x000fe20000010000 */
[----:B-1----:R-:W-:Y:S01]  /*12b60*/  F2FP.BF16.F32.PACK_AB R31, R34, R33 ;  /* 0x00000021221f723e */ /* 0x002fe200000010ff */
[----:B------:R-:W-:Y:S01]  /*12b70*/  FFMA.FTZ R4, R83, UR41, -R4 ;  /* 0x0000002953047c23 */ /* 0x000fe20008010804 */
[----:B------:R-:W-:Y:S01]  /*12b80*/  FADD.FTZ R24, R29, R24 ;  /* 0x000000181d187221 */ /* 0x000fe20000010000 */
[----:B------:R-:W-:Y:S01]  /*12b90*/  FADD.FTZ R26, R16, R26 ;  /* 0x0000001a101a7221 */ /* 0x000fe20000010000 */
[C---:B------:R-:W-:Y:S01]  /*12ba0*/  F2FP.BF16.F32.PACK_AB R29, R32.reuse, R29 ;  /* 0x0000001d201d723e */ /* 0x040fe200000010ff */
[----:B------:R-:W1:Y:S01]  /*12bb0*/  MUFU.EX2 R35, R35 ;  /* 0x0000002300237308 */ /* 0x000e620000000800 */
[----:B------:R-:W-:Y:S01]  /*12bc0*/  FADD.FTZ R24, R32, R24 ;  /* 0x0000001820187221 */ /* 0x000fe20000010000 */
[----:B------:R-:W-:-:S02]  /*12bd0*/  FADD.FTZ R26, R18, R26 ;  /* 0x0000001a121a7221 */ /* 0x000fc40000010000 */
[----:B--2---:R2:W-:Y:S01]  /*12be0*/  STSM.16.M88.4 [R86], R28 ;  /* 0x0000001c56007844 */ /* 0x0045e20000000200 */
[----:B------:R-:W-:Y:S01]  /*12bf0*/  FADD.FTZ R24, R33, R24 ;  /* 0x0000001821187221 */ /* 0x000fe20000010000 */
[C---:B------:R-:W-:Y:S01]  /*12c00*/  FADD.FTZ R26, R36.reuse, R26 ;  /* 0x0000001a241a7221 */ /* 0x040fe20000010000 */
[----:B------:R-:W-:Y:S01]  /*12c10*/  F2FP.BF16.F32.PACK_AB R36, R36, R18 ;  /* 0x000000122424723e */ /* 0x000fe200000010ff */
[----:B------:R-:W3:Y:S01]  /*12c20*/  MUFU.EX2 R3, R3 ;  /* 0x0000000300037308 */ /* 0x000ee20000000800 */
[----:B------:R-:W-:Y:S01]  /*12c30*/  FADD.FTZ R24, R34, R24 ;  /* 0x0000001822187221 */ /* 0x000fe20000010000 */
[----:B------:R-:W-:Y:S01]  /*12c40*/  FADD.FTZ R26, R39, R26 ;  /* 0x0000001a271a7221 */ /* 0x000fe20000010000 */
[----:B------:R-:W4:Y:S05]  /*12c50*/  LDL R34, [R1+0x24] ;  /* 0x0000240001227983 */ /* 0x000f2a0000100800 */
[----:B------:R-:W-:Y:S01]  /*12c60*/  MUFU.EX2 R49, R49 ;  /* 0x0000003100317308 */ /* 0x000fe20000000800 */
[----:B------:R-:W-:Y:S01]  /*12c70*/  FADD.FTZ R24, R37, R24 ;  /* 0x0000001825187221 */ /* 0x000fe20000010000 */
[----:B------:R-:W-:-:S06]  /*12c80*/  FADD.FTZ R26, R40, R26 ;  /* 0x0000001a281a7221 */ /* 0x000fcc0000010000 */
        /* <DEDUP_REMOVED lines=8> */
[----:B------:R-:W-:Y:S01]  /*12d10*/  FADD.FTZ R18, R47, R18 ;  /* 0x000000122f127221 */ /* 0x000fe20000010000 */
[C---:B------:R-:W-:Y:S02]  /*12d20*/  F2FP.BF16.F32.PACK_AB R46, R48.reuse, R47 ;  /* 0x0000002f302e723e */ /* 0x040fe400000010ff */
[----:B0-----:R-:W-:Y:S01]  /*12d30*/  FADD.FTZ R24, R45, R24 ;  /* 0x000000182d187221 */ /* 0x001fe20000010000 */
[----:B------:R-:W-:Y:S01]  /*12d40*/  FADD.FTZ R26, R48, R18 ;  /* 0x00000012301a7221 */ /* 0x000fe20000010000 */
[----:B------:R-:W-:Y:S01]  /*12d50*/  F2FP.BF16.F32.PACK_AB R37, R50, R37 ;  /* 0x000000253225723e */ /* 0x000fe200000010ff */
[----:B------:R-:W0:Y:S01]  /*12d60*/  MUFU.EX2 R25, R55 ;  /* 0x0000003700197308 */ /* 0x000e220000000800 */
[----:B-1----:R-:W-:Y:S01]  /*12d70*/  FADD.FTZ R24, R35, R24 ;  /* 0x0000001823187221 */ /* 0x002fe20000010000 */
[----:B------:R-:W-:Y:S01]  /*12d80*/  FADD.FTZ R26, R53, R26 ;  /* 0x0000001a351a7221 */ /* 0x000fe20000010000 */
[----:B------:R-:W-:-:S02]  /*12d90*/  F2FP.BF16.F32.PACK_AB R39, R42, R51 ;  /* 0x000000332a27723e */ /* 0x000fc400000010ff */
[----:B------:R-:W-:Y:S01]  /*12da0*/  FADD.FTZ R24, R41, R24 ;  /* 0x0000001829187221 */ /* 0x000fe20000010000 */
[----:B------:R-:W-:Y:S02]  /*12db0*/  FADD.FTZ R26, R54, R26 ;  /* 0x0000001a361a7221 */ /* 0x000fe40000010000 */
[----:B------:R-:W1:Y:S01]  /*12dc0*/  MUFU.EX2 R15, R15 ;  /* 0x0000000f000f7308 */ /* 0x000e620000000800 */
[----:B---3--:R-:W-:Y:S01]  /*12dd0*/  FADD.FTZ R24, R3, R24 ;  /* 0x0000001803187221 */ /* 0x008fe20000010000 */
[----:B------:R-:W-:-:S06]  /*12de0*/  FADD.FTZ R26, R57, R26 ;  /* 0x0000001a391a7221 */ /* 0x000fcc0000010000 */
[----:B------:R-:W3:Y:S01]  /*12df0*/  MUFU.EX2 R52, R52 ;  /* 0x0000003400347308 */ /* 0x000ee20000000800 */
[----:B0-----:R-:W-:Y:S01]  /*12e00*/  FADD.FTZ R24, R25, R24 ;  /* 0x0000001819187221 */ /* 0x001fe20000010000 */
[----:B------:R-:W-:-:S06]  /*12e10*/  FADD.FTZ R26, R58, R26 ;  /* 0x0000001a3a1a7221 */ /* 0x000fcc0000010000 */
[----:B------:R-:W0:Y:S01]  /*12e20*/  MUFU.EX2 R21, R63 ;  /* 0x0000003f00157308 */ /* 0x000e220000000800 */
[----:B-1----:R-:W-:Y:S01]  /*12e30*/  FADD.FTZ R24, R15, R24 ;  /* 0x000000180f187221 */ /* 0x002fe20000010000 */
[----:B------:R-:W-:-:S06]  /*12e40*/  FADD.FTZ R33, R61, R26 ;  /* 0x0000001a3d217221 */ /* 0x000fcc0000010000 */
[----:B------:R-:W1:Y:S01]  /*12e50*/  MUFU.EX2 R16, R64 ;  /* 0x0000004000107308 */ /* 0x000e620000000800 */
[----:B------:R-:W-:Y:S01]  /*12e60*/  FADD.FTZ R27, R49, R24 ;  /* 0x00000018311b7221 */ /* 0x000fe20000010000 */
[----:B------:R-:W-:-:S03]  /*12e70*/  FADD.FTZ R32, R62, R33 ;  /* 0x000000213e207221 */ /* 0x000fc60000010000 */
[----:B---3--:R-:W-:Y:S01]  /*12e80*/  FADD.FTZ R26, R52, R27 ;  /* 0x0000001b341a7221 */ /* 0x008fe20000010000 */
[----:B--2---:R-:W-:Y:S02]  /*12e90*/  FADD.FTZ R29, R65, R32 ;  /* 0x00000020411d7221 */ /* 0x004fe40000010000 */
[----:B------:R-:W2:Y:S01]  /*12ea0*/  MUFU.EX2 R18, R72 ;  /* 0x0000004800127308 */ /* 0x000ea20000000800 */
[----:B0-----:R-:W-:Y:S01]  /*12eb0*/  FADD.FTZ R27, R21, R26 ;  /* 0x0000001a151b7221 */ /* 0x001fe20000010000 */
[----:B------:R-:W-:Y:S01]  /*12ec0*/  FADD.FTZ R30, R66, R29 ;  /* 0x0000001d421e7221 */ /* 0x000fe20000010000 */
[----:B------:R-:W-:-:S03]  /*12ed0*/  F2FP.BF16.F32.PACK_AB R47, R3, R41 ;  /* 0x00000029032f723e */ /* 0x000fc600000010ff */
[----:B------:R-:W-:Y:S02]  /*12ee0*/  FADD.FTZ R29, R69, R30 ;  /* 0x0000001e451d7221 */ /* 0x000fe40000010000 */
[----:B------:R-:W0:Y:S01]  /*12ef0*/  MUFU.EX2 R75, R75 ;  /* 0x0000004b004b7308 */ /* 0x000e220000000800 */
[----:B-1----:R-:W-:Y:S01]  /*12f00*/  FADD.FTZ R28, R16, R27 ;  /* 0x0000001b101c7221 */ /* 0x002fe20000010000 */
[----:B------:R-:W-:-:S03]  /*12f10*/  FADD.FTZ R30, R70, R29 ;  /* 0x0000001d461e7221 */ /* 0x000fc60000010000 */
[----:B------:R-:W-:Y:S01]  /*12f20*/  FADD.FTZ R3, R67, R28 ;  /* 0x0000001c43037221 */ /* 0x000fe20000010000 */
[----:B------:R-:W-:Y:S01]  /*12f30*/  F2FP.BF16.F32.PACK_AB R25, R15, R25 ;  /* 0x000000190f19723e */ /* 0x000fe200000010ff */
[----:B------:R-:W-:Y:S02]  /*12f40*/  FADD.FTZ R15, R73, R30 ;  /* 0x0000001e490f7221 */ /* 0x000fe40000010000 */
[----:B------:R-:W-:Y:S02]  /*12f50*/  FADD.FTZ R28, R68, R3 ;  /* 0x00000003441c7221 */ /* 0x000fe40000010000 */
[C---:B------:R-:W-:Y:S02]  /*12f60*/  FADD.FTZ R30, R74.reuse, R15 ;  /* 0x0000000f4a1e7221 */ /* 0x040fe40000010000 */
[----:B------:R-:W-:Y:S01]  /*12f70*/  FADD.FTZ R3, R71, R28 ;  /* 0x0000001c47037221 */ /* 0x000fe20000010000 */
[----:B------:R-:W-:Y:S02]  /*12f80*/  F2FP.BF16.F32.PACK_AB R74, R74, R73 ;  /* 0x000000494a4a723e */ /* 0x000fe400000010ff */
[C---:B--2---:R-:W-:Y:S01]  /*12f90*/  F2FP.BF16.F32.PACK_AB R73, R18.reuse, R71 ;  /* 0x000000471249723e */ /* 0x044fe200000010ff */
[----:B------:R-:W-:-:S02]  /*12fa0*/  FADD.FTZ R28, R18, R3 ;  /* 0x00000003121c7221 */ /* 0x000fc40000010000 */
[----:B------:R-:W2:Y:S01]  /*12fb0*/  LDL R18, [R1+0x4] ;  /* 0x0000040001127983 */ /* 0x000ea20000100800 */
[----:B------:R-:W1:Y:S08]  /*12fc0*/  MUFU.EX2 R76, R76 ;  /* 0x0000004c004c7308 */ /* 0x000e700000000800 */
[----:B------:R-:W-:Y:S08]  /*12fd0*/  MUFU.EX2 R80, R80 ;  /* 0x0000005000507308 */ /* 0x000ff00000000800 */
[----:B------:R-:W3:Y:S08]  /*12fe0*/  MUFU.EX2 R79, R79 ;  /* 0x0000004f004f7308 */ /* 0x000ef00000000800 */
[----:B------:R-:W-:Y:S08]  /*12ff0*/  MUFU.EX2 R81, R81 ;  /* 0x0000005100517308 */ /* 0x000ff00000000800 */
[----:B------:R-:W5:Y:S01]  /*13000*/  MUFU.EX2 R29, R4 ;  /* 0x00000004001d7308 */ /* 0x000f620000000800 */
[----:B------:R-:W-:-:S02]  /*13010*/  F2FP.BF16.F32.PACK_AB R44, R44, R43 ;  /* 0x0000002b2c2c723e */ /* 0x000fc400000010ff */
[----:B------:R-:W-:Y:S02]  /*13020*/  F2FP.BF16.F32.PACK_AB R45, R35, R45 ;  /* 0x0000002d232d723e */ /* 0x000fe400000010ff */
[----:B------:R-:W-:Y:S02]  /*13030*/  F2FP.BF16.F32.PACK_AB R24, R54, R53 ;  /* 0x000000353618723e */ /* 0x000fe400000010ff */
[----:B------:R-:W-:Y:S02]  /*13040*/  F2FP.BF16.F32.PACK_AB R26, R58, R57 ;  /* 0x000000393a1a723e */ /* 0x000fe400000010ff */
[----:B------:R-:W-:Y:S01]  /*13050*/  F2FP.BF16.F32.PACK_AB R27, R52, R49 ;  /* 0x00000031341b723e */ /* 0x000fe200000010ff */
[----:B------:R-:W-:Y:S01]  /*13060*/  STSM.16.M88.4 [R141], R36 ;  /* 0x000000248d007844 */ /* 0x000fe20000000200 */
[----:B------:R-:W-:Y:S01]  /*13070*/  F2FP.BF16.F32.PACK_AB R66, R66, R65 ;  /* 0x000000414242723e */ /* 0x000fe200000010ff */
[----:B0-----:R-:W-:Y:S01]  /*13080*/  FADD.FTZ R3, R75, R28 ;  /* 0x0000001c4b037221 */ /* 0x001fe20000010000 */
[----:B------:R-:W-:Y:S01]  /*13090*/  F2FP.BF16.F32.PACK_AB R64, R62, R61 ;  /* 0x0000003d3e40723e */ /* 0x000fe200000010ff */
[----:B------:R-:W-:Y:S01]  /*130a0*/  STSM.16.M88.4 [R140], R44 ;  /* 0x0000002c8c007844 */ /* 0x000fe20000000200 */
[----:B------:R-:W-:-:S02]  /*130b0*/  F2FP.BF16.F32.PACK_AB R65, R16, R21 ;  /* 0x000000151041723e */ /* 0x000fc400000010ff */
[----:B------:R-:W-:Y:S01]  /*130c0*/  F2FP.BF16.F32.PACK_AB R67, R68, R67 ;  /* 0x000000434443723e */ /* 0x000fe200000010ff */
[----:B------:R0:W-:Y:S01]  /*130d0*/  STSM.16.M88.4 [R139+0x27800], R24 ;  /* 0x027800188b007844 */ /* 0x0001e20000000200 */
[----:B------:R-:W-:Y:S02]  /*130e0*/  F2FP.BF16.F32.PACK_AB R72, R70, R69 ;  /* 0x000000454648723e */ /* 0x000fe400000010ff */
[----:B-1----:R-:W-:Y:S02]  /*130f0*/  F2FP.BF16.F32.PACK_AB R75, R76, R75 ;  /* 0x0000004b4c4b723e */ /* 0x002fe400000010ff */
[----:B0-----:R-:W-:Y:S02]  /*13100*/  F2FP.BF16.F32.PACK_AB R24, R78, R77 ;  /* 0x0000004d4e18723e */ /* 0x001fe400000010ff */
[----:B---3--:R-:W-:Y:S02]  /*13110*/  F2FP.BF16.F32.PACK_AB R25, R79, R80 ;  /* 0x000000504f19723e */ /* 0x008fe400000010ff */
[----:B------:R-:W-:-:S02]  /*13120*/  F2FP.BF16.F32.PACK_AB R26, R11, R84 ;  /* 0x000000540b1a723e */ /* 0x000fc400000010ff */
[----:B-----5:R-:W-:Y:S01]  /*13130*/  F2FP.BF16.F32.PACK_AB R27, R29, R81 ;  /* 0x000000511d1b723e */ /* 0x020fe200000010ff */
[----:B------:R-:W-:Y:S01]  /*13140*/  FADD.FTZ R3, R76, R3 ;  /* 0x000000034c037221 */ /* 0x000fe20000010000 */
[----:B------:R-:W-:-:S03]  /*13150*/  FADD.FTZ R15, R77, R30 ;  /* 0x0000001e4d0f7221 */ /* 0x000fc60000010000 */
[----:B------:R-:W-:Y:S01]  /*13160*/  FADD.FTZ R16, R80, R3 ;  /* 0x0000000350107221 */ /* 0x000fe20000010000 */
[----:B------:R-:W-:-:S03]  /*13170*/  FADD.FTZ R15, R78, R15 ;  /* 0x0000000f4e0f7221 */ /* 0x000fc60000010000 */
[----:B------:R-:W-:Y:S01]  /*13180*/  FADD.FTZ R16, R79, R16 ;  /* 0x000000104f107221 */ /* 0x000fe20000010000 */
[----:B------:R-:W-:-:S03]  /*13190*/  FADD.FTZ R4, R84, R15 ;  /* 0x0000000f54047221 */ /* 0x000fc60000010000 */
[----:B------:R-:W-:Y:S01]  /*131a0*/  FADD.FTZ R16, R81, R16 ;  /* 0x0000001051107221 */ /* 0x000fe20000010000 */
[-C--:B------:R-:W-:Y:S01]  /*131b0*/  FMUL.FTZ R88, R88, R12.reuse ;  /* 0x0000000c58587220 */ /* 0x080fe20000410000 */
[-C--:B------:R-:W-:Y:S01]  /*131c0*/  FMUL.FTZ R89, R89, R12.reuse ;  /* 0x0000000c59597220 */ /* 0x080fe20000410000 */
[-C--:B------:R-:W-:Y:S01]  /*131d0*/  FMUL.FTZ R92, R92, R12.reuse ;  /* 0x0000000c5c5c7220 */ /* 0x080fe20000410000 */
[----:B------:R-:W-:Y:S01]  /*131e0*/  FADD.FTZ R3, R29, R16 ;  /* 0x000000101d037221 */ /* 0x000fe20000010000 */
        /* <DEDUP_REMOVED lines=45> */
[----:B------:R-:W-:Y:S01]  /*134c0*/  FADD.FTZ R4, R11, R4 ;  /* 0x000000040b047221 */ /* 0x000fe20000010000 */
[----:B------:R-:W-:-:S02]  /*134d0*/  IMAD.MOV.U32 R16, RZ, RZ, R20 ;  /* 0x000000ffff107224 */ /* 0x000fc400078e0014 */
[----:B------:R-:W-:Y:S02]  /*134e0*/  IMAD.MOV.U32 R12, RZ, RZ, R10 ;  /* 0x000000ffff0c7224 */ /* 0x000fe400078e000a */
[----:B------:R-:W-:Y:S01]  /*134f0*/  IMAD.MOV.U32 R13, RZ, RZ, R14 ;  /* 0x000000ffff0d7224 */ /* 0x000fe200078e000e */
[----:B----4-:R0:W-:Y:S04]  /*13500*/  STSM.16.M88.4 [R34], R64 ;  /* 0x0000004022007844 */ /* 0x0101e80000000200 */
[----:B------:R0:W-:Y:S04]  /*13510*/  STSM.16.M88.4 [R141+0x6000], R72 ;  /* 0x006000488d007844 */ /* 0x0001e80000000200 */
[----:B------:R0:W-:Y:S01]  /*13520*/  STSM.16.M88.4 [R140+0x6000], R24 ;  /* 0x006000188c007844 */ /* 0x0001e20000000200 */
[----:B------:R1:W-:Y:S06]  /*13530*/  MEMBAR.ALL.CTA ;  /* 0x0000000000007992 */ /* 0x0003ec0000008000 */
[----:B-1----:R-:W1:Y:S01]  /*13540*/  FENCE.VIEW.ASYNC.S ;  /* 0x00000000000073c6 */ /* 0x002e620000000000 */
[C---:B--2---:R-:W-:Y:S01]  /*13550*/  ISETP.GT.AND P3, PT, R0.reuse, R18, PT ;  /* 0x000000120000720c */ /* 0x044fe20003f64270 */
[----:B------:R-:W-:-:S02]  /*13560*/  VIADD R0, R0, 0xffffffff ;  /* 0xffffffff00007836 */ /* 0x000fc40000000000 */
[----:B------:R-:W-:Y:S01]  /*13570*/  IMAD.MOV.U32 R18, RZ, RZ, R5 ;  /* 0x000000ffff127224 */ /* 0x000fe200078e0005 */
[----:B-1----:R-:W-:-:S09]  /*13580*/  NOP ;  /* 0x0000000000007918 */ /* 0x002fd20000000000 */
[----:B0-----:R-:W-:Y:S05]  /*13590*/  @P3 BRA `(.L_x_1522) ;  /* 0xffffffc400303947 */ /* 0x001fea000383ffff */
[----:B------:R-:W-:Y:S02]  /*135a0*/  IMAD.MOV.U32 R13, RZ, RZ, R14 ;  /* 0x000000ffff0d7224 */ /* 0x000fe400078e000e */
[----:B------:R-:W-:Y:S02]  /*135b0*/  IMAD.MOV.U32 R12, RZ, RZ, R10 ;  /* 0x000000ffff0c7224 */ /* 0x000fe400078e000a */
[----:B------:R-:W-:Y:S02]  /*135c0*/  IMAD.MOV.U32 R16, RZ, RZ, R20 ;  /* 0x000000ffff107224 */ /* 0x000fe400078e0014 */
[----:B------:R-:W-:-:S07]  /*135d0*/  IMAD.MOV.U32 R18, RZ, RZ, R5 ;  /* 0x000000ffff127224 */ /* 0x000fce00078e0005 */
.L_x_1504:
[----:B------:R-:W2:Y:S01]  /*135e0*/  LDL R14, [R1+0x18] ;  /* 0x00001800010e7983 */ /* 0x000ea20000100800 */
[----:B------:R-:W0:Y:S01]  /*135f0*/  LDC R5, c[0x0][0x448] ;  /* 0x00011200ff057b82 */ /* 0x000e220000000800 */
[----:B------:R-:W-:-:S07]  /*13600*/  ULDC UR8, c[0x0][0x9dc] ;  /* 0x0002770000087ab9 */ /* 0x000fce0000000800 */
[----:B------:R-:W1:Y:S01]  /*13610*/  LDC R20, c[0x0][0x9e4] ;  /* 0x00027900ff147b82 */ /* 0x000e620000000800 */
[----:B0-----:R-:W-:Y:S02]  /*13620*/  ISETP.NE.AND P5, PT, R5, 0x1, PT ;  /* 0x000000010500780c */ /* 0x001fe40003fa5270 */
[----:B-1----:R-:W-:-:S11]  /*13630*/  ISETP.GE.AND P4, PT, R20, 0x1, PT ;  /* 0x000000011400780c */ /* 0x002fd60003f86270 */
[----:B------:R-:W0:Y:S08]  /*13640*/  @P5 LDC R10, c[0x0][0x44c] ;  /* 0x00011300ff0a5b82 */ /* 0x000e300000000800 */
[----:B------:R-:W1:Y:S01]  /*13650*/  @P5 LDC R11, c[0x0][0x450] ;  /* 0x00011400ff0b5b82 */ /* 0x000e620000000800 */
[----:B--2---:R-:W-:Y:S01]  /*13660*/  VIADD R5, R14, 0xbf ;  /* 0x000000bf0e057836 */ /* 0x004fe20000000000 */
[----:B------:R-:W-:-:S03]  /*13670*/  IADD3 R14, R137, 0x1, -R136 ;  /* 0x00000001890e7810 */ /* 0x000fc60007ffe888 */
        /* <DEDUP_REMOVED lines=15> */
.L_x_1525:
[----:B------:R-:W-:-:S13]  /*13770*/  ISETP.NE.AND P2, PT, R20, 0x1, PT ;  /* 0x000000011400780c */ /* 0x000fda0003f45270 */
[----:B------:R-:W0:Y:S02]  /*13780*/  @P2 LDC.64 R10, c[0x0][0x9e8] ;  /* 0x00027a00ff0a2b82 */ /* 0x000e240000000a00 */
[----:B0-----:R-:W-:-:S05]  /*13790*/  @P2 IMAD.HI.U32 R10, R5, R10, RZ ;  /* 0x0000000a050a2227 */ /* 0x001fca00078e00ff */
[----:B------:R-:W-:-:S07]  /*137a0*/  @P2 SHF.R.U32.HI R5, RZ, R11, R10 ;  /* 0x0000000bff052219 */ /* 0x000fce000001160a */
.L_x_1526:
[----:B------:R-:W-:Y:S05]  /*137b0*/  BSYNC B0 ;  /* 0x0000000000007941 */ /* 0x000fea0003800000 */
.L_x_1524:
[----:B------:R-:W-:-:S05]  /*137c0*/  IMAD R5, R5, R20, RZ ;  /* 0x0000001405057224 */ /* 0x000fca00078e02ff */
[----:B------:R-:W-:-:S07]  /*137d0*/  VIMNMX R14, R14, R5, !PT ;  /* 0x000000050e0e7248 */ /* 0x000fce0007fe0100 */
.L_x_1523:
[----:B------:R-:W2:Y:S01]  /*137e0*/  LDL R10, [R1+0x44] ;  /* 0x00004400010a7983 */ /* 0x000ea20000100800 */
[----:B------:R-:W-:-:S05]  /*137f0*/  VIADD R14, R14, 0x7f ;  /* 0x0000007f0e0e7836 */ /* 0x000fca0000000000 */
[----:B------:R-:W-:-:S04]  /*13800*/  SHF.R.S32.HI R5, RZ, 0x1f, R14 ;  /* 0x0000001fff057819 */ /* 0x000fc8000001140e */
[----:B------:R-:W-:-:S04]  /*13810*/  LEA.HI R5, R5, R14, RZ, 0x7 ;  /* 0x0000000e05057211 */ /* 0x000fc800078f38ff */
[----:B------:R-:W-:-:S04]  /*13820*/  SHF.R.S32.HI R5, RZ, 0x7, R5 ;  /* 0x00000007ff057819 */ /* 0x000fc80000011405 */
[----:B--2---:R-:W-:-:S04]  /*13830*/  VIMNMX R154, R10, R5, !PT ;  /* 0x000000050a9a7248 */ /* 0x004fc80007fe0100 */
[----:B------:R-:W-:-:S13]  /*13840*/  ISETP.GE.AND P2, PT, R0, R154, PT ;  /* 0x0000009a0000720c */ /* 0x000fda0003f46270 */
[----:B------:R-:W-:Y:S05]  /*13850*/  @!P2 BRA `(.L_x_1527) ;  /* 0x0000002800eca947 */ /* 0x000fea0003800000 */
[----:B------:R-:W-:Y:S02]  /*13860*/  IMAD.MOV.U32 R5, RZ, RZ, R13 ;  /* 0x000000ffff057224 */ /* 0x000fe400078e000d */
[----:B------:R-:W-:Y:S02]  /*13870*/  IMAD.MOV.U32 R11, RZ, RZ, R12 ;  /* 0x000000ffff0b7224 */ /* 0x000fe400078e000c */
[----:B------:R-:W-:Y:S02]  /*13880*/  IMAD.MOV.U32 R14, RZ, RZ, R18 ;  /* 0x000000ffff0e7224 */ /* 0x000fe400078e0012 */
[----:B------:R-:W-:-:S07]  /*13890*/  IMAD.MOV.U32 R10, RZ, RZ, R16 ;  /* 0x000000ffff0a7224 */ /* 0x000fce00078e0010 */
.L_x_1537:
[----:B------:R-:W-:Y:S01]  /*138a0*/  VIADD R16, R10, 0x1 ;  /* 0x000000010a107836 */ /* 0x000fe20000000000 */
[----:B------:R-:W-:Y:S05]  /*138b0*/  YIELD ;  /* 0x0000000000007946 */ /* 0x000fea0003800000 */
[----:B------:R-:W-:-:S04]  /*138c0*/  ISETP.NE.AND P2, PT, R16, 0x2, PT ;  /* 0x000000021000780c */ /* 0x000fc80003f45270 */
[----:B------:R-:W-:Y:S02]  /*138d0*/  SEL R13, RZ, 0x1, P2 ;  /* 0x00000001ff0d7807 */ /* 0x000fe40001000000 */
[----:B------:R-:W-:Y:S02]  /*138e0*/  SEL R16, R16, RZ, P2 ;  /* 0x000000ff10107207 */ /* 0x000fe40001000000 */
[----:B------:R-:W-:Y:S02]  /*138f0*/  ISETP.NE.AND P2, PT, R155, RZ, PT ;  /* 0x000000ff9b00720c */ /* 0x000fe40003f45270 */
[----:B------:R-:W-:-:S11]  /*13900*/  LOP3.LUT R18, R14, R13, RZ, 0x3c, !PT ;  /* 0x0000000d0e127212 */ /* 0x000fd600078e3cff */
[----:B------:R-:W-:Y:S05]  /*13910*/  @P2 BRA `(.L_x_1528) ;  /* 0x0000000000302947 */ /* 0x000fea0003800000 */
[----:B------:R-:W-:Y:S05]  /*13920*/  @!P0 BRA `(.L_x_1529) ;  /* 0x0000000000048947 */ /* 0x000fea0003800000 */
[----:B------:R-:W-:Y:S01]  /*13930*/  BPT.TRAP 0x1 ;  /* 0x000000040000795c */ /* 0x000fe20000300000 */
.L_x_1529:
[----:B------:R-:W-:Y:S01]  /*13940*/  IMAD R12, R16, 0x8, R2 ;  /* 0x00000008100c7824 */ /* 0x000fe200078e0202 */
[----:B------:R-:W-:-:S04]  /*13950*/  SHF.L.U32 R13, R18, 0x1f, RZ ;  /* 0x0000001f120d7819 */ /* 0x000fc800000006ff */
[----:B------:R0:W1:Y:S01]  /*13960*/  SYNCS.PHASECHK.TRANS64.TRYWAIT P3, [R12+URZ+0x2d830], R13 ;  /* 0x02d8300d0c0075a7 */ /* 0x000062000806017f */
[----:B------:R-:W-:Y:S05]  /*13970*/  @!P0 BRA `(.L_x_1530) ;  /* 0x0000000000048947 */ /* 0x000fea0003800000 */
[----:B------:R-:W-:Y:S01]  /*13980*/  BPT.TRAP 0x1 ;  /* 0x000000040000795c */ /* 0x000fe20000300000 */
.L_x_1530:
[----:B------:R-:W-:Y:S04]  /*13990*/  BSSY B0, `(.L_x_1528) ;  /* 0x0000004000007945 */ /* 0x000fe80003800000 */
[----:B-1----:R-:W-:Y:S05]  /*139a0*/  @P3 BRA `(.L_x_1531) ;  /* 0x0000000000083947 */ /* 0x002fea0003800000 */
[----:B------:R-:W1:Y:S02]  /*139b0*/  SYNCS.PHASECHK.TRANS64.TRYWAIT P3, [R12+URZ+0x2d830], R13 ;  /* 0x02d8300d0c0075a7 */ /* 0x000e64000806017f */
[----:B-1----:R-:W-:Y:S05]  /*139c0*/  @!P3 BRA `(.L_x_1532) ;  /* 0x000001180034b947 */ /* 0x002fea0003800000 */
.L_x_1531:
[----:B------:R-:W-:Y:S05]  /*139d0*/  BSYNC B0 ;  /* 0x0000000000007941 */ /* 0x000fea0003800000 */
.L_x_1528:
        /* <DEDUP_REMOVED lines=60> */
.L_x_1534:
[----:B------:R-:W-:Y:S01]  /*13da0*/  SHF.L.U32 R12, R14, 0x1f, RZ ;  /* 0x0000001f0e0c7819 */ /* 0x000fe200000006ff */
[----:B------:R-:W-:-:S04]  /*13db0*/  IMAD R13, R10, 0x8, R2 ;  /* 0x000000080a0d7824 */ /* 0x000fc800078e0202 */
[----:B------:R0:W1:Y:S01]  /*13dc0*/  SYNCS.PHASECHK.TRANS64.TRYWAIT P2, [R13+URZ+0x2d850], R12 ;  /* 0x02d8500c0d0075a7 */ /* 0x000062000804017f */
[----:B------:R-:W-:Y:S05]  /*13dd0*/  @!P0 BRA `(.L_x_1535) ;  /* 0x0000000000048947 */ /* 0x000fea0003800000 */
[----:B------:R-:W-:Y:S01]  /*13de0*/  BPT.TRAP 0x1 ;  /* 0x000000040000795c */ /* 0x000fe20000300000 */
.L_x_1535:
[----:B-1----:R-:W-:Y:S05]  /*13df0*/  @P2 BRA `(.L_x_1533) ;  /* 0x0000000000082947 */ /* 0x002fea0003800000 */
[----:B------:R-:W1:Y:S02]  /*13e00*/  SYNCS.PHASECHK.TRANS64.TRYWAIT P2, [R13+URZ+0x2d850], R12 ;  /* 0x02d8500c0d0075a7 */ /* 0x000e64000804017f */
[----:B-1----:R-:W-:Y:S05]  /*13e10*/  @!P2 BRA `(.L_x_1536) ;  /* 0x000001140034a947 */ /* 0x002fea0003800000 */
.L_x_1533:
[----:B01----:R-:W-:Y:S01]  /*13e20*/  VIADD R12, R2, 0x400 ;  /* 0x00000400020c7836 */ /* 0x003fe20000000000 */
[----:B------:R-:W-:Y:S05]  /*13e30*/  WARPSYNC.ALL ;  /* 0x0000000000007948 */ /* 0x000fea0003800000 */
[----:B------:R-:W-:-:S04]  /*13e40*/  SHF.R.U32.HI R12, RZ, 0x4, R12 ;  /* 0x00000004ff0c7819 */ /* 0x000fc8000001160c */
[----:B------:R-:W-:-:S04]  /*13e50*/  LOP3.LUT R12, R12, 0x3fff, RZ, 0xc0, !PT ;  /* 0x00003fff0c0c7812 */ /* 0x000fc800078ec0ff */
[----:B------:R-:W-:-:S05]  /*13e60*/  LOP3.LUT R12, R12, 0x2000000, RZ, 0xfc, !PT ;  /* 0x020000000c0c7812 */ /* 0x000fca00078efcff */
[----:B------:R-:W-:Y:S02]  /*13e70*/  IMAD R12, R10, 0x600, R12 ;  /* 0x000006000a0c7824 */ /* 0x000fe400078e020c */
[----:B------:R-:W-:Y:S01]  /*13e80*/  FMUL.FTZ R20, R29, UR49 ;  /* 0x000000311d147c20 */ /* 0x000fe20008410000 */
[----:B------:R-:W-:Y:S02]  /*13e90*/  IMAD.MOV.U32 R13, RZ, RZ, -0x7fffffe0 ;  /* 0x80000020ff0d7424 */ /* 0x000fe400078e00ff */
[----:B------:R-:W-:Y:S01]  /*13ea0*/  FMUL.FTZ R21, R32, UR49 ;  /* 0x0000003120157c20 */ /* 0x000fe20008410000 */
[C---:B------:R-:W-:Y:S01]  /*13eb0*/  VIADD R14, R12.reuse, 0x40 ;  /* 0x000000400c0e7836 */ /* 0x040fe20000000000 */
[----:B------:R-:W-:Y:S01]  /*13ec0*/  R2UR UR10, R12 ;  /* 0x000000000c0a72ca */ /* 0x000fe200000e0000 */
[----:B------:R-:W-:Y:S01]  /*13ed0*/  IMAD.MOV.U32 R15, RZ, RZ, -0x7fffffe0 ;  /* 0x80000020ff0f7424 */ /* 0x000fe200078e00ff */
[C---:B------:R-:W-:Y:S01]  /*13ee0*/  R2UR UR11, R13.reuse ;  /* 0x000000000d0b72ca */ /* 0x040fe200000e0000 */
[----:B------:R-:W-:Y:S01]  /*13ef0*/  MUFU.TANH R20, R20 ;  /* 0x0000001400147308 */ /* 0x000fe20000002400 */
[----:B------:R-:W-:Y:S01]  /*13f00*/  R2UR UR14, R14 ;  /* 0x000000000e0e72ca */ /* 0x000fe200000e0000 */
[----:B------:R-:W-:Y:S01]  /*13f10*/  VIADD R14, R12, 0x80 ;  /* 0x000000800c0e7836 */ /* 0x000fe20000000000 */
[----:B------:R-:W-:Y:S01]  /*13f20*/  R2UR UR47, R13 ;  /* 0x000000000d2f72ca */ /* 0x000fe200000e0000 */
[----:B------:R-:W-:Y:S01]  /*13f30*/  FMUL.FTZ R13, R24, UR49 ;  /* 0x00000031180d7c20 */ /* 0x000fe20008410000 */
[----:B------:R-:W-:Y:S01]  /*13f40*/  R2UR UR15, R15 ;  /* 0x000000000f0f72ca */ /* 0x000fe200000e0000 */
[----:B------:R-:W-:Y:S01]  /*13f50*/  FMUL.FTZ R24, R33, UR49 ;  /* 0x0000003121187c20 */ /* 0x000fe20008410000 */
[----:B------:R-:W-:Y:S01]  /*13f60*/  R2UR UR18, R14 ;  /* 0x000000000e1272ca */ /* 0x000fe200000e0000 */
[----:B------:R-:W-:Y:S01]  /*13f70*/  VIADD R14, R12, 0xc0 ;  /* 0x000000c00c0e7836 */ /* 0x000fe20000000000 */
[C---:B------:R-:W-:Y:S01]  /*13f80*/  R2UR UR19, R15.reuse ;  /* 0x000000000f1372ca */ /* 0x040fe200000e0000 */
[----:B------:R-:W0:Y:S01]  /*13f90*/  MUFU.TANH R13, R13 ;  /* 0x0000000d000d7308 */ /* 0x000e220000002400 */
[C---:B------:R-:W-:Y:S01]  /*13fa0*/  R2UR UR23, R15.reuse ;  /* 0x000000000f1772ca */ /* 0x040fe200000e0000 */
[----:B------:R-:W-:Y:S01]  /*13fb0*/  FMUL.FTZ R29, R40, UR49 ;  /* 0x00000031281d7c20 */ /* 0x000fe20008410000 */
[----:B------:R-:W-:Y:S01]  /*13fc0*/  R2UR UR22, R14 ;  /* 0x000000000e1672ca */ /* 0x000fe200000e0000 */
[----:B------:R-:W-:Y:S01]  /*13fd0*/  VIADD R14, R12, 0x100 ;  /* 0x000001000c0e7836 */ /* 0x000fe20000000000 */
[----:B------:R-:W-:Y:S01]  /*13fe0*/  R2UR UR27, R15 ;  /* 0x000000000f1b72ca */ /* 0x000fe200000e0000 */
[----:B------:R-:W-:Y:S01]  /*13ff0*/  FMUL.FTZ R32, R41, UR49 ;  /* 0x0000003129207c20 */ /* 0x000fe20008410000 */
[C---:B------:R-:W-:Y:S01]  /*14000*/  R2UR UR31, R15.reuse ;  /* 0x000000000f1f72ca */ /* 0x040fe200000e0000 */
[----:B------:R-:W-:Y:S01]  /*14010*/  MUFU.TANH R21, R21 ;  /* 0x0000001500157308 */ /* 0x000fe20000002400 */
[----:B------:R-:W-:Y:S01]  /*14020*/  R2UR UR26, R14 ;  /* 0x000000000e1a72ca */ /* 0x000fe200000e0000 */
[----:B------:R-:W-:Y:S01]  /*14030*/  VIADD R14, R12, 0x140 ;  /* 0x000001400c0e7836 */ /* 0x000fe20000000000 */
[----:B------:R-:W-:Y:S01]  /*14040*/  R2UR UR35, R15 ;  /* 0x000000000f2372ca */ /* 0x000fe200000e0000 */
[----:B------:R-:W-:Y:S01]  /*14050*/  FMUL.FTZ R15, R28, UR49 ;  /* 0x000000311c0f7c20 */ /* 0x000fe20008410000 */
[----:B------:R-:W-:Y:S01]  /*14060*/  FMUL.FTZ R28, R37, UR49 ;  /* 0x00000031251c7c20 */ /* 0x000fe20008410000 */
[----:B------:R-:W-:Y:S01]  /*14070*/  FMUL.FTZ R33, R44, UR49 ;  /* 0x000000312c217c20 */ /* 0x000fe20008410000 */
[----:B------:R-:W-:Y:S01]  /*14080*/  R2UR UR30, R14 ;  /* 0x000000000e1e72ca */ /* 0x000fe200000e0000 */
[C---:B------:R-:W-:Y:S01]  /*14090*/  VIADD R14, R12.reuse, 0x180 ;  /* 0x000001800c0e7836 */ /* 0x040fe20000000000 */
[----:B------:R-:W-:Y:S01]  /*140a0*/  MUFU.TANH R24, R24 ;  /* 0x0000001800187308 */ /* 0x000fe20000002400 */
[----:B------:R-:W-:-:S02]  /*140b0*/  VIADD R12, R12, 0x1c0 ;  /* 0x000001c00c0c7836 */ /* 0x000fc40000000000 */
[----:B------:R-:W-:Y:S01]  /*140c0*/  FMUL.FTZ R37, R48, UR49 ;  /* 0x0000003130257c20 */ /* 0x000fe20008410000 */
[----:B------:R-:W-:Y:S01]  /*140d0*/  FMUL.FTZ R40, R49, UR49 ;  /* 0x0000003131287c20 */ /* 0x000fe20008410000 */
[----:B------:R-:W-:Y:S01]  /*140e0*/  R2UR UR34, R14 ;  /* 0x000000000e2272ca */ /* 0x000fe200000e0000 */
[----:B------:R-:W-:Y:S01]  /*140f0*/  FMUL.FTZ R14, R25, UR49 ;  /* 0x00000031190e7c20 */ /* 0x000fe20008410000 */
[----:B------:R-:W-:Y:S01]  /*14100*/  R2UR UR46, R12 ;  /* 0x000000000c2e72ca */ /* 0x000fe200000e0000 */
[----:B------:R-:W-:Y:S01]  /*14110*/  FMUL.FTZ R25, R36, UR49 ;  /* 0x0000003124197c20 */ /* 0x000fe20008410000 */
[----:B------:R-:W-:Y:S01]  /*14120*/  MUFU.TANH R15, R15 ;  /* 0x0000000f000f7308 */ /* 0x000fe20000002400 */
        /* <DEDUP_REMOVED lines=8> */
[----:B------:R-:W-:Y:S01]  /*141b0*/  FMUL.FTZ R52, R61, UR49 ;  /* 0x000000313d347c20 */ /* 0x000fe20008410000 */
[----:B------:R-:W-:Y:S01]  /*141c0*/  FMUL.FTZ R53, R64, UR49 ;  /* 0x0000003140357c20 */ /* 0x000fe20008410000 */
[----:B------:R-:W-:Y:S01]  /*141d0*/  FMUL.FTZ R56, R65, UR49 ;  /* 0x0000003141387c20 */ /* 0x000fe20008410000 */
[----:B------:R-:W-:Y:S01]  /*141e0*/  FMUL.FTZ R57, R68, UR49 ;  /* 0x0000003144397c20 */ /* 0x000fe20008410000 */
[----:B------:R-:W-:Y:S01]  /*141f0*/  FMUL.FTZ R60, R69, UR49 ;  /* 0x00000031453c7c20 */ /* 0x000fe20008410000 */
[----:B------:R-:W-:Y:S01]  /*14200*/  FMUL.FTZ R61, R72, UR49 ;  /* 0x00000031483d7c20 */ /* 0x000fe20008410000 */
[----:B------:R-:W-:Y:S01]  /*14210*/  FMUL.FTZ R64, R73, UR49 ;  /* 0x0000003149407c20 */ /* 0x000fe20008410000 */
[----:B------:R-:W1:Y:S01]  /*14220*/  MUFU.TANH R25, R25 ;  /* 0x0000001900197308 */ /* 0x000e620000002400 */
[----:B------:R-:W-:Y:S01]  /*14230*/  FMUL.FTZ R65, R76, UR49 ;  /* 0x000000314c417c20 */ /* 0x000fe20008410000 */
        /* <DEDUP_REMOVED lines=10> */
[----:B------:R-:W-:Y:S01]  /*142e0*/  UMOV UR41, UR6 ;  /* 0x0000000600297c82 */ /* 0x000fe20008000000 */
[----:B------:R-:W-:Y:S01]  /*142f0*/  FMNMX.FTZ R12, R15, R12, !PT ;  /* 0x0000000c0f0c7209 */ /* 0x000fe20007810000 */
[----:B------:R-:W-:Y:S01]  /*14300*/  FMUL.FTZ R143, R31, UR49 ;  /* 0x000000311f8f7c20 */ /* 0x000fe20008410000 */
[----:B------:R-:W-:Y:S01]  /*14310*/  FMUL.FTZ R84, R27, UR49 ;  /* 0x000000311b547c20 */ /* 0x000fe20008410000 */
[----:B------:R-:W0:Y:S01]  /*14320*/  MUFU.TANH R29, R29 ;  /* 0x0000001d001d7308 */ /* 0x000e220000002400 */
[----:B------:R-:W-:Y:S01]  /*14330*/  FMNMX.FTZ R12, R20, R12, !PT ;  /* 0x0000000c140c7209 */ /* 0x000fe20007810000 */
[----:B------:R-:W-:Y:S01]  /*14340*/  FMUL.FTZ R85, R30, UR49 ;  /* 0x000000311e557c20 */ /* 0x000fe20008410000 */
[----:B------:R-:W-:Y:S01]  /*14350*/  FMUL.FTZ R81, R35, UR49 ;  /* 0x0000003123517c20 */ /* 0x000fe20008410000 */
[----:B------:R-:W-:Y:S01]  /*14360*/  FMUL.FTZ R142, R38, UR49 ;  /* 0x00000031268e7c20 */ /* 0x000fe20008410000 */
[----:B------:R-:W-:Y:S01]  /*14370*/  FMNMX.FTZ R12, R21, R12, !PT ;  /* 0x0000000c150c7209 */ /* 0x000fe20007810000 */
[----:B------:R-:W-:Y:S01]  /*14380*/  FMUL.FTZ R39, R39, UR49 ;  /* 0x0000003127277c20 */ /* 0x000fe20008410000 */
[----:B------:R-:W-:Y:S01]  /*14390*/  FMUL.FTZ R38, R42, UR49 ;  /* 0x000000312a267c20 */ /* 0x000fe20008410000 */
[----:B------:R-:W3:Y:S01]  /*143a0*/  MUFU.TANH R32, R32 ;  /* 0x0000002000207308 */ /* 0x000ee20000002400 */
[----:B------:R-:W-:Y:S01]  /*143b0*/  FMNMX.FTZ R12, R24, R12, !PT ;  /* 0x0000000c180c7209 */ /* 0x000fe20007810000 */
[----:B------:R-:W-:Y:S01]  /*143c0*/  FMUL.FTZ R35, R43, UR49 ;  /* 0x000000312b237c20 */ /* 0x000fe20008410000 */
[----:B------:R-:W-:Y:S01]  /*143d0*/  FMUL.FTZ R42, R46, UR49 ;  /* 0x000000312e2a7c20 */ /* 0x000fe20008410000 */
[----:B------:R-:W-:Y:S01]  /*143e0*/  FMUL.FTZ R27, R47, UR49 ;  /* 0x000000312f1b7c20 */ /* 0x000fe20008410000 */
[----:B-1----:R-:W-:Y:S01]  /*143f0*/  FMNMX.FTZ R12, R25, R12, !PT ;  /* 0x0000000c190c7209 */ /* 0x002fe20007810000 */
[----:B------:R-:W-:Y:S01]  /*14400*/  FMUL.FTZ R46, R51, UR49 ;  /* 0x00000031332e7c20 */ /* 0x000fe20008410000 */
[----:B------:R-:W-:Y:S01]  /*14410*/  FMUL.FTZ R47, R54, UR49 ;  /* 0x00000031362f7c20 */ /* 0x000fe20008410000 */
[----:B------:R-:W1:Y:S01]  /*14420*/  MUFU.TANH R33, R33 ;  /* 0x0000002100217308 */ /* 0x000e620000002400 */
[----:B--2---:R-:W-:Y:S01]  /*14430*/  FMNMX.FTZ R12, R28, R12, !PT ;  /* 0x0000000c1c0c7209 */ /* 0x004fe20007810000 */
[----:B------:R-:W-:Y:S01]  /*14440*/  FMUL.FTZ R51, R58, UR49 ;  /* 0x000000313a337c20 */ /* 0x000fe20008410000 */
[----:B------:R-:W-:Y:S01]  /*14450*/  FMUL.FTZ R54, R59, UR49 ;  /* 0x000000313b367c20 */ /* 0x000fe20008410000 */
[----:B------:R-:W-:Y:S01]  /*14460*/  FMUL.FTZ R58, R63, UR49 ;  /* 0x000000313f3a7c20 */ /* 0x000fe20008410000 */
[----:B0-----:R-:W-:Y:S01]  /*14470*/  FMNMX.FTZ R12, R29, R12, !PT ;  /* 0x0000000c1d0c7209 */ /* 0x001fe20007810000 */
        /* <DEDUP_REMOVED lines=50> */
[----:B------:R-:W-:Y:S01]  /*147a0*/  MUFU.TANH R144, R144 ;  /* 0x0000009000907308 */ /* 0x000fe20000002400 */
[----:B--2---:R-:W-:-:S07]  /*147b0*/  FMNMX.FTZ R12, R73, R12, !PT ;  /* 0x0000000c490c7209 */ /* 0x004fce0007810000 */
[----:B------:R-:W-:Y:S01]  /*147c0*/  MUFU.TANH R84, R84 ;  /* 0x0000005400547308 */ /* 0x000fe20000002400 */
[----:B-1----:R-:W-:-:S05]  /*147d0*/  FMNMX.FTZ R12, R76, R12, !PT ;  /* 0x0000000c4c0c7209 */ /* 0x002fca0007810000 */
[----:B------:R-:W0:Y:S02]  /*147e0*/  SHFL.BFLY PT, R26, R12, 0x2, 0x1f ;  /* 0x0c401f000c1a7f89 */ /* 0x000e2400000e0000 */
[----:B------:R-:W-:Y:S08]  /*147f0*/  MUFU.TANH R85, R85 ;  /* 0x0000005500557308 */ /* 0x000ff00000002400 */
[----:B------:R-:W-:Y:S08]  /*14800*/  MUFU.TANH R143, R143 ;  /* 0x0000008f008f7308 */ /* 0x000ff00000002400 */
[----:B------:R-:W-:Y:S01]  /*14810*/  MUFU.TANH R80, R80 ;  /* 0x0000005000507308 */ /* 0x000fe20000002400 */
[----:B0-----:R-:W-:-:S07]  /*14820*/  FMNMX.FTZ R12, R12, R26, !PT ;  /* 0x0000001a0c0c7209 */ /* 0x001fce0007810000 */
[----:B------:R-:W-:Y:S01]  /*14830*/  MUFU.TANH R81, R81 ;  /* 0x0000005100517308 */ /* 0x000fe20000002400 */
[----:B------:R-:W0:Y:S07]  /*14840*/  SHFL.BFLY PT, R26, R12, 0x1, 0x1f ;  /* 0x0c201f000c1a7f89 */ /* 0x000e2e00000e0000 */
[----:B------:R-:W-:Y:S08]  /*14850*/  MUFU.TANH R142, R142 ;  /* 0x0000008e008e7308 */ /* 0x000ff00000002400 */
[----:B------:R-:W-:Y:S08]  /*14860*/  MUFU.TANH R39, R39 ;  /* 0x0000002700277308 */ /* 0x000ff00000002400 */
[----:B------:R-:W-:Y:S01]  /*14870*/  MUFU.TANH R38, R38 ;  /* 0x0000002600267308 */ /* 0x000fe20000002400 */
[----:B0-----:R-:W-:-:S05]  /*14880*/  FMNMX.FTZ R12, R12, R26, !PT ;  /* 0x0000001a0c0c7209 */ /* 0x001fca0007810000 */
[C---:B------:R-:W-:Y:S01]  /*14890*/  FADD.FTZ R34, -R12.reuse, R11 ;  /* 0x0000000b0c227221 */ /* 0x040fe20000010100 */
[----:B------:R-:W-:Y:S01]  /*148a0*/  FMUL.FTZ R26, R12, UR41 ;  /* 0x000000290c1a7c20 */ /* 0x000fe20008410000 */
[----:B------:R0:W-:Y:S02]  /*148b0*/  MUFU.TANH R11, R50 ;  /* 0x00000032000b7308 */ /* 0x0001e40000002400 */
[----:B------:R-:W-:Y:S01]  /*148c0*/  FMUL.FTZ R34, R34, UR41 ;  /* 0x0000002922227c20 */ /* 0x000fe20008410000 */
[--C-:B------:R-:W-:Y:S01]  /*148d0*/  FFMA.FTZ R13, R13, UR41, -R26.reuse ;  /* 0x000000290d0d7c23 */ /* 0x100fe2000801081a */
[--C-:B------:R-:W-:Y:S01]  /*148e0*/  FFMA.FTZ R31, R14, UR41, -R26.reuse ;  /* 0x000000290e1f7c23 */ /* 0x100fe2000801081a */
[--C-:B------:R-:W-:Y:S01]  /*148f0*/  FFMA.FTZ R14, R24, UR41, -R26.reuse ;  /* 0x00000029180e7c23 */ /* 0x100fe2000801081a */
[--C-:B------:R-:W-:Y:S01]  /*14900*/  FFMA.FTZ R30, R15, UR41, -R26.reuse ;  /* 0x000000290f1e7c23 */ /* 0x100fe2000801081a */
[--C-:B------:R-:W-:Y:S01]  /*14910*/  FFMA.FTZ R20, R20, UR41, -R26.reuse ;  /* 0x0000002914147c23 */ /* 0x100fe2000801081a */
[----:B------:R-:W-:Y:S01]  /*14920*/  MUFU.EX2 R34, R34 ;  /* 0x0000002200227308 */ /* 0x000fe20000000800 */
[----:B0-----:R-:W-:Y:S01]  /*14930*/  FMUL.FTZ R50, R55, UR49 ;  /* 0x0000003137327c20 */ /* 0x001fe20008410000 */
[----:B------:R-:W-:Y:S01]  /*14940*/  FMUL.FTZ R55, R62, UR49 ;  /* 0x000000313e377c20 */ /* 0x000fe20008410000 */
[----:B------:R-:W-:Y:S01]  /*14950*/  FMUL.FTZ R62, R67, UR49 ;  /* 0x00000031433e7c20 */ /* 0x000fe20008410000 */
[----:B------:R-:W-:Y:S01]  /*14960*/  FMUL.FTZ R67, R74, UR49 ;  /* 0x000000314a437c20 */ /* 0x000fe20008410000 */
[----:B------:R-:W-:Y:S01]  /*14970*/  FMUL.FTZ R74, R79, UR49 ;  /* 0x000000314f4a7c20 */ /* 0x000fe20008410000 */
[----:B------:R-:W-:Y:S01]  /*14980*/  FMUL.FTZ R79, R87, UR49 ;  /* 0x00000031574f7c20 */ /* 0x000fe20008410000 */
[--C-:B------:R-:W-:Y:S01]  /*14990*/  FFMA.FTZ R21, R21, UR41, -R26.reuse ;  /* 0x0000002915157c23 */ /* 0x100fe2000801081a */
[----:B------:R-:W2:Y:S01]  /*149a0*/  LDL R87, [R1+0x3c] ;  /* 0x00003c0001577983 */ /* 0x000ea20000100800 */
        /* <DEDUP_REMOVED lines=8> */
[----:B------:R-:W1:Y:S01]  /*14a30*/  MUFU.EX2 R24, R31 ;  /* 0x0000001f00187308 */ /* 0x000e620000000800 */
[--C-:B------:R-:W-:Y:S01]  /*14a40*/  FFMA.FTZ R40, R40, UR41, -R26.reuse ;  /* 0x0000002928287c23 */ /* 0x100fe2000801081a */
[--C-:B------:R-:W-:Y:S01]  /*14a50*/  FFMA.FTZ R41, R41, UR41, -R26.reuse ;  /* 0x0000002929297c23 */ /* 0x100fe2000801081a */
[--C-:B------:R-:W-:Y:S01]  /*14a60*/  FFMA.FTZ R44, R44, UR41, -R26.reuse ;  /* 0x000000292c2c7c23 */ /* 0x100fe2000801081a */
[--C-:B------:R-:W-:Y:S01]  /*14a70*/  FFMA.FTZ R45, R45, UR41, -R26.reuse ;  /* 0x000000292d2d7c23 */ /* 0x100fe2000801081a */
[--C-:B------:R-:W-:Y:S01]  /*14a80*/  FFMA.FTZ R48, R48, UR41, -R26.reuse ;  /* 0x0000002930307c23 */ /* 0x100fe2000801081a */
[--C-:B------:R-:W-:Y:S01]  /*14a90*/  FFMA.FTZ R49, R49, UR41, -R26.reuse ;  /* 0x0000002931317c23 */ /* 0x100fe2000801081a */
[--C-:B------:R-:W-:Y:S01]  /*14aa0*/  FFMA.FTZ R52, R52, UR41, -R26.reuse ;  /* 0x0000002934347c23 */ /* 0x100fe2000801081a */
[----:B------:R-:W3:Y:S01]  /*14ab0*/  MUFU.TANH R35, R35 ;  /* 0x0000002300237308 */ /* 0x000ee20000002400 */
[----:B0-----:R-:W-:Y:S01]  /*14ac0*/  FFMA.FTZ R4, R34, R4, R13 ;  /* 0x0000000422047223 */ /* 0x001fe2000001000d */
[--C-:B------:R-:W-:Y:S01]  /*14ad0*/  FFMA.FTZ R53, R53, UR41, -R26.reuse ;  /* 0x0000002935357c23 */ /* 0x100fe2000801081a */
[--C-:B------:R-:W-:Y:S01]  /*14ae0*/  FFMA.FTZ R56, R56, UR41, -R26.reuse ;  /* 0x0000002938387c23 */ /* 0x100fe2000801081a */
[--C-:B------:R-:W-:Y:S01]  /*14af0*/  FFMA.FTZ R57, R57, UR41, -R26.reuse ;  /* 0x0000002939397c23 */ /* 0x100fe2000801081a */
[--C-:B------:R-:W-:Y:S01]  /*14b00*/  FFMA.FTZ R60, R60, UR41, -R26.reuse ;  /* 0x000000293c3c7c23 */ /* 0x100fe2000801081a */
[--C-:B------:R-:W-:Y:S01]  /*14b10*/  FFMA.FTZ R61, R61, UR41, -R26.reuse ;  /* 0x000000293d3d7c23 */ /* 0x100fe2000801081a */
[----:B------:R-:W-:Y:S01]  /*14b20*/  FFMA.FTZ R64, R64, UR41, -R26 ;  /* 0x0000002940407c23 */ /* 0x000fe2000801081a */
[----:B------:R-:W0:Y:S01]  /*14b30*/  MUFU.TANH R42, R42 ;  /* 0x0000002a002a7308 */ /* 0x000e220000002400 */
[C---:B-1----:R-:W-:Y:S01]  /*14b40*/  FADD.FTZ R4, R24.reuse, R4 ;  /* 0x0000000418047221 */ /* 0x042fe20000010000 */
[----:B------:R-:W-:Y:S01]  /*14b50*/  F2FP.BF16.F32.PACK_AB R24, R24, R13 ;  /* 0x0000000d1818723e */ /* 0x000fe200000010ff */
[--C-:B------:R-:W-:Y:S01]  /*14b60*/  FFMA.FTZ R65, R65, UR41, -R26.reuse ;  /* 0x0000002941417c23 */ /* 0x100fe2000801081a */
[----:B------:R-:W-:Y:S01]  /*14b70*/  FMNMX.FTZ R13, R144, R5, !PT ;  /* 0x00000005900d7209 */ /* 0x000fe20007810000 */
[--C-:B------:R-:W-:Y:S01]  /*14b80*/  FFMA.FTZ R68, R68, UR41, -R26.reuse ;  /* 0x0000002944447c23 */ /* 0x100fe2000801081a */
[--C-:B------:R-:W-:Y:S01]  /*14b90*/  FFMA.FTZ R69, R69, UR41, -R26.reuse ;  /* 0x0000002945457c23 */ /* 0x100fe2000801081a */
[--C-:B------:R-:W-:Y:S01]  /*14ba0*/  FFMA.FTZ R72, R72, UR41, -R26.reuse ;  /* 0x0000002948487c23 */ /* 0x100fe2000801081a */
[----:B------:R-:W-:Y:S01]  /*14bb0*/  FMNMX.FTZ R13, R84, R13, !PT ;  /* 0x0000000d540d7209 */ /* 0x000fe20007810000 */
[----:B------:R-:W1:Y:S01]  /*14bc0*/  MUFU.TANH R27, R27 ;  /* 0x0000001b001b7308 */ /* 0x000e620000002400 */
[--C-:B------:R-:W-:Y:S01]  /*14bd0*/  FFMA.FTZ R73, R73, UR41, -R26.reuse ;  /* 0x0000002949497c23 */ /* 0x100fe2000801081a */
[----:B------:R-:W-:Y:S01]  /*14be0*/  FFMA.FTZ R76, R76, UR41, -R26 ;  /* 0x000000294c4c7c23 */ /* 0x000fe2000801081a */
[----:B------:R-:W-:-:S04]  /*14bf0*/  FMNMX.FTZ R13, R85, R13, !PT ;  /* 0x0000000d550d7209 */ /* 0x000fc80007810000 */
[----:B------:R-:W-:Y:S01]  /*14c00*/  FMNMX.FTZ R13, R143, R13, !PT ;  /* 0x0000000d8f0d7209 */ /* 0x000fe20007810000 */
[----:B------:R-:W4:Y:S03]  /*14c10*/  MUFU.TANH R46, R46 ;  /* 0x0000002e002e7308 */ /* 0x000f260000002400 */
[----:B------:R-:W-:-:S04]  /*14c20*/  FMNMX.FTZ R13, R80, R13, !PT ;  /* 0x0000000d500d7209 */ /* 0x000fc80007810000 */
[----:B------:R-:W-:Y:S01]  /*14c30*/  FMNMX.FTZ R13, R81, R13, !PT ;  /* 0x0000000d510d7209 */ /* 0x000fe20007810000 */
[----:B------:R-:W5:Y:S03]  /*14c40*/  MUFU.TANH R47, R47 ;  /* 0x0000002f002f7308 */ /* 0x000f660000002400 */
[----:B------:R-:W-:-:S04]  /*14c50*/  FMNMX.FTZ R13, R142, R13, !PT ;  /* 0x0000000d8e0d7209 */ /* 0x000fc80007810000 */
[----:B------:R-:W-:Y:S01]  /*14c60*/  FMNMX.FTZ R13, R39, R13, !PT ;  /* 0x0000000d270d7209 */ /* 0x000fe20007810000 */
[----:B------:R-:W5:Y:S03]  /*14c70*/  MUFU.TANH R50, R50 ;  /* 0x0000003200327308 */ /* 0x000f660000002400 */
[----:B------:R-:W-:-:S04]  /*14c80*/  FMNMX.FTZ R13, R38, R13, !PT ;  /* 0x0000000d260d7209 */ /* 0x000fc80007810000 */
[----:B---3--:R-:W-:Y:S01]  /*14c90*/  FMNMX.FTZ R13, R35, R13, !PT ;  /* 0x0000000d230d7209 */ /* 0x008fe20007810000 */
[----:B------:R-:W3:Y:S03]  /*14ca0*/  MUFU.TANH R51, R51 ;  /* 0x0000003300337308 */ /* 0x000ee60000002400 */
[----:B0-----:R-:W-:-:S04]  /*14cb0*/  FMNMX.FTZ R13, R42, R13, !PT ;  /* 0x0000000d2a0d7209 */ /* 0x001fc80007810000 */
[----:B-1----:R-:W-:Y:S01]  /*14cc0*/  FMNMX.FTZ R13, R27, R13, !PT ;  /* 0x0000000d1b0d7209 */ /* 0x002fe20007810000 */
[----:B------:R-:W0:Y:S03]  /*14cd0*/  MUFU.TANH R54, R54 ;  /* 0x0000003600367308 */ /* 0x000e260000002400 */
[----:B------:R-:W-:-:S04]  /*14ce0*/  FMNMX.FTZ R13, R11, R13, !PT ;  /* 0x0000000d0b0d7209 */ /* 0x000fc80007810000 */
[----:B----4-:R-:W-:Y:S01]  /*14cf0*/  FMNMX.FTZ R13, R46, R13, !PT ;  /* 0x0000000d2e0d7209 */ /* 0x010fe20007810000 */
[----:B------:R-:W1:Y:S03]  /*14d00*/  MUFU.TANH R55, R55 ;  /* 0x0000003700377308 */ /* 0x000e660000002400 */
[----:B-----5:R-:W-:-:S04]  /*14d10*/  FMNMX.FTZ R13, R47, R13, !PT ;  /* 0x0000000d2f0d7209 */ /* 0x020fc80007810000 */
[----:B------:R-:W-:Y:S01]  /*14d20*/  FMNMX.FTZ R13, R50, R13, !PT ;  /* 0x0000000d320d7209 */ /* 0x000fe20007810000 */
[----:B------:R-:W4:Y:S03]  /*14d30*/  MUFU.TANH R58, R58 ;  /* 0x0000003a003a7308 */ /* 0x000f260000002400 */
[----:B---3--:R-:W-:-:S04]  /*14d40*/  FMNMX.FTZ R13, R51, R13, !PT ;  /* 0x0000000d330d7209 */ /* 0x008fc80007810000 */
[----:B0-----:R-:W-:Y:S01]  /*14d50*/  FMNMX.FTZ R13, R54, R13, !PT ;  /* 0x0000000d360d7209 */ /* 0x001fe20007810000 */
[----:B------:R-:W0:Y:S03]  /*14d60*/  MUFU.TANH R59, R59 ;  /* 0x0000003b003b7308 */ /* 0x000e260000002400 */
[----:B-1----:R-:W-:-:S05]  /*14d70*/  FMNMX.FTZ R13, R55, R13, !PT ;  /* 0x0000000d370d7209 */ /* 0x002fca0007810000 */
[----:B------:R-:W1:Y:S01]  /*14d80*/  MUFU.TANH R62, R62 ;  /* 0x0000003e003e7308 */ /* 0x000e620000002400 */
[----:B----4-:R-:W-:-:S07]  /*14d90*/  FMNMX.FTZ R13, R58, R13, !PT ;  /* 0x0000000d3a0d7209 */ /* 0x010fce0007810000 */
[----:B------:R-:W3:Y:S01]  /*14da0*/  MUFU.TANH R63, R63 ;  /* 0x0000003f003f7308 */ /* 0x000ee20000002400 */
[----:B0-----:R-:W-:-:S07]  /*14db0*/  FMNMX.FTZ R13, R59, R13, !PT ;  /* 0x0000000d3b0d7209 */ /* 0x001fce0007810000 */
[----:B------:R-:W0:Y:S01]  /*14dc0*/  MUFU.TANH R66, R66 ;  /* 0x0000004200427308 */ /* 0x000e220000002400 */
[----:B-1----:R-:W-:-:S07]  /*14dd0*/  FMNMX.FTZ R13, R62, R13, !PT ;  /* 0x0000000d3e0d7209 */ /* 0x002fce0007810000 */
[----:B------:R-:W1:Y:S01]  /*14de0*/  MUFU.TANH R67, R67 ;  /* 0x0000004300437308 */ /* 0x000e620000002400 */
[----:B---3--:R-:W-:-:S07]  /*14df0*/  FMNMX.FTZ R13, R63, R13, !PT ;  /* 0x0000000d3f0d7209 */ /* 0x008fce0007810000 */
        /* <DEDUP_REMOVED lines=12> */
[----:B------:R-:W3:Y:S08]  /*14ec0*/  MUFU.EX2 R26, R30 ;  /* 0x0000001e001a7308 */ /* 0x000ef00000000800 */
[----:B------:R-:W4:Y:S01]  /*14ed0*/  MUFU.TANH R79, R79 ;  /* 0x0000004f004f7308 */ /* 0x000f220000002400 */
[----:B0-----:R-:W-:-:S07]  /*14ee0*/  FMNMX.FTZ R13, R77, R13, !PT ;  /* 0x0000000d4d0d7209 */ /* 0x001fce0007810000 */
[----:B------:R-:W0:Y:S01]  /*14ef0*/  MUFU.EX2 R20, R20 ;  /* 0x0000001400147308 */ /* 0x000e220000000800 */
[----:B-1----:R-:W-:Y:S01]  /*14f00*/  FMNMX.FTZ R13, R78, R13, !PT ;  /* 0x0000000d4e0d7209 */ /* 0x002fe20007810000 */
[----:B---3--:R-:W-:-:S03]  /*14f10*/  FADD.FTZ R4, R26, R4 ;  /* 0x000000041a047221 */ /* 0x008fc60000010000 */
[----:B----4-:R-:W-:Y:S01]  /*14f20*/  FMNMX.FTZ R13, R79, R13, !PT ;  /* 0x0000000d4f0d7209 */ /* 0x010fe20007810000 */
[C---:B0-----:R-:W-:Y:S01]  /*14f30*/  FADD.FTZ R4, R20.reuse, R4 ;  /* 0x0000000414047221 */ /* 0x041fe20000010000 */
[----:B------:R-:W-:-:S03]  /*14f40*/  F2FP.BF16.F32.PACK_AB R26, R20, R26 ;  /* 0x0000001a141a723e */ /* 0x000fc600000010ff */
[----:B------:R-:W0:Y:S02]  /*14f50*/  SHFL.BFLY PT, R20, R13, 0x2, 0x1f ;  /* 0x0c401f000d147f89 */ /* 0x000e2400000e0000 */
[----:B0-----:R-:W-:-:S05]  /*14f60*/  FMNMX.FTZ R13, R13, R20, !PT ;  /* 0x000000140d0d7209 */ /* 0x001fca0007810000 */
[----:B------:R-:W0:Y:S01]  /*14f70*/  SHFL.BFLY PT, R20, R13, 0x1, 0x1f ;  /* 0x0c201f000d147f89 */ /* 0x000e2200000e0000 */
[----:B------:R-:W-:-:S05]  /*14f80*/  IMAD.MOV.U32 R31, RZ, RZ, 0x40000040 ;  /* 0x40000040ff1f7424 */ /* 0x000fca00078e00ff */
[----:B------:R-:W-:Y:S02]  /*14f90*/  R2UR UR9, R31 ;  /* 0x000000001f0972ca */ /* 0x000fe400000e0000 */
[----:B0-----:R-:W-:-:S05]  /*14fa0*/  FMNMX.FTZ R13, R13, R20, !PT ;  /* 0x000000140d0d7209 */ /* 0x001fca0007810000 */
[----:B------:R-:W-:-:S04]  /*14fb0*/  FMUL.FTZ R30, R13, UR41 ;  /* 0x000000290d1e7c20 */ /* 0x000fc80008410000 */
        /* <DEDUP_REMOVED lines=32> */
[----:B--2---:R-:W-:-:S04]  /*151c0*/  LOP3.LUT R30, R87, 0x10000, RZ, 0xfc, !PT ;  /* 0x00010000571e7812 */ /* 0x004fc800078efcff */
[----:B------:R-:W-:Y:S01]  /*151d0*/  R2UR UR8, R30 ;  /* 0x000000001e0872ca */ /* 0x000fe200000e0000 */
[----:B------:R-:W-:-:S12]  /*151e0*/  WARPGROUP.ARRIVE ;  /* 0x00000000000079c5 */ /* 0x000fd80000000000 */
[----:B------:R-:W-:Y:S01]  /*151f0*/  HGMMA.64x96x16.F32.BF16 R88, gdesc[UR8].tnspB, R88, gsb0 ;  /* 0x41600000085879f0 */ /* 0x000fe20008001858 */
[----:B------:R-:W-:Y:S02]  /*15200*/  VIADD R38, R30, 0x2 ;  /* 0x000000021e267836 */ /* 0x000fe40000000000 */
[----:B------:R-:W-:-:S03]  /*15210*/  IMAD.MOV.U32 R39, RZ, RZ, 0x40000040 ;  /* 0x40000040ff277424 */ /* 0x000fc600078e00ff */
[----:B------:R-:W-:Y:S02]  /*15220*/  R2UR UR12, R38 ;  /* 0x00000000260c72ca */ /* 0x000fe400000e0000 */
[----:B------:R-:W-:Y:S01]  /*15230*/  R2UR UR13, R39 ;  /* 0x00000000270d72ca */ /* 0x000fe200000e0000 */
[----:B------:R-:W-:Y:S02]  /*15240*/  VIADD R38, R30, 0x4 ;  /* 0x000000041e267836 */ /* 0x000fe40000000000 */
[----:B------:R-:W-:Y:S01]  /*15250*/  IMAD.MOV.U32 R39, RZ, RZ, 0x40000040 ;  /* 0x40000040ff277424 */ /* 0x000fe200078e00ff */
[----:B------:R-:W-:Y:S02]  /*15260*/  WARPGROUP.DEPBAR.LE gsb0, 0x0 ;  /* 0x00008000000079c5 */ /* 0x000fe40000010000 */
[----:B------:R-:W-:-:S07]  /*15270*/  WARPGROUP.ARRIVE ;  /* 0x00000000000079c5 */ /* 0x000fce0000000000 */
[----:B------:R-:W-:Y:S01]  /*15280*/  HGMMA.64x96x16.F32.BF16 R88, gdesc[UR12].tnspB, R88, gsb0 ;  /* 0x416000000c5879f0 */ /* 0x000fe20008001858 */
[----:B------:R-:W-:Y:S02]  /*15290*/  R2UR UR16, R38 ;  /* 0x00000000261072ca */ /* 0x000fe400000e0000 */
[----:B------:R-:W-:Y:S01]  /*152a0*/  R2UR UR17, R39 ;  /* 0x00000000271172ca */ /* 0x000fe200000e0000 */
[----:B------:R-:W-:Y:S02]  /*152b0*/  VIADD R38, R30, 0x6 ;  /* 0x000000061e267836 */ /* 0x000fe40000000000 */
[----:B------:R-:W-:-:S03]  /*152c0*/  IMAD.MOV.U32 R39, RZ, RZ, 0x40000040 ;  /* 0x40000040ff277424 */ /* 0x000fc600078e00ff */
[----:B------:R-:W-:Y:S01]  /*152d0*/  R2UR UR20, R38 ;  /* 0x00000000261472ca */ /* 0x000fe200000e0000 */
[----:B------:R-:W-:Y:S02]  /*152e0*/  WARPGROUP.DEPBAR.LE gsb0, 0x0 ;  /* 0x00008000000079c5 */ /* 0x000fe40000010000 */
[----:B------:R-:W-:-:S06]  /*152f0*/  WARPGROUP.ARRIVE ;  /* 0x00000000000079c5 */ /* 0x000fcc0000000000 */
[----:B------:R-:W-:Y:S01]  /*15300*/  HGMMA.64x96x16.F32.BF16 R88, gdesc[UR16].tnspB, R88, gsb0 ;  /* 0x41600000105879f0 */ /* 0x000fe20008001858 */
[----:B------:R-:W-:Y:S01]  /*15310*/  R2UR UR21, R39 ;  /* 0x00000000271572ca */ /* 0x000fe200000e0000 */
[----:B------:R-:W-:Y:S02]  /*15320*/  VIADD R38, R30, 0x600 ;  /* 0x000006001e267836 */ /* 0x000fe40000000000 */
[----:B------:R-:W-:-:S03]  /*15330*/  IMAD.MOV.U32 R39, RZ, RZ, 0x40000040 ;  /* 0x40000040ff277424 */ /* 0x000fc600078e00ff */
[----:B------:R-:W-:Y:S02]  /*15340*/  R2UR UR24, R38 ;  /* 0x00000000261872ca */ /* 0x000fe400000e0000 */
[----:B------:R-:W-:Y:S01]  /*15350*/  R2UR UR25, R39 ;  /* 0x00000000271972ca */ /* 0x000fe200000e0000 */
[----:B------:R-:W-:Y:S02]  /*15360*/  WARPGROUP.DEPBAR.LE gsb0, 0x0 ;  /* 0x00008000000079c5 */ /* 0x000fe40000010000 */
[----:B------:R-:W-:-:S06]  /*15370*/  WARPGROUP.ARRIVE ;  /* 0x00000000000079c5 */ /* 0x000fcc0000000000 */
[----:B------:R-:W-:Y:S01]  /*15380*/  HGMMA.64x96x16.F32.BF16 R88, gdesc[UR20].tnspB, R88, gsb0 ;  /* 0x41600000145879f0 */ /* 0x000fe20008001858 */
        /* <DEDUP_REMOVED lines=18> */
[----:B------:R-:W2:Y:S01]  /*154b0*/  LDL R30, [R1+0x20] ;  /* 0x00002000011e7983 */ /* 0x000ea20000100800 */
[----:B------:R-:W-:Y:S02]  /*154c0*/  WARPGROUP.DEPBAR.LE gsb0, 0x0 ;  /* 0x00008000000079c5 */ /* 0x000fe40000010000 */
[----:B------:R-:W-:-:S06]  /*154d0*/  WARPGROUP.ARRIVE ;  /* 0x00000000000079c5 */ /* 0x000fcc0000000000 */
[----:B------:R-:W-:Y:S03]  /*154e0*/  HGMMA.64x96x16.F32.BF16 R88, gdesc[UR32].tnspB, R88, gsb0 ;  /* 0x41600000205879f0 */ /* 0x000fe60008001858 */
[----:B------:R-:W0:Y:S01]  /*154f0*/  S2R R87, SR_TID.X ;  /* 0x0000000000577919 */ /* 0x000e220000002100 */
[----:B------:R-:W-:-:S04]  /*15500*/  FADD.FTZ R5, -R13, R5 ;  /* 0x000000050d057221 */ /* 0x000fc80000010100 */
[----:B------:R-:W-:Y:S01]  /*15510*/  FMUL.FTZ R5, R5, UR41 ;  /* 0x0000002905057c20 */ /* 0x000fe20008410000 */
[----:B------:R-:W-:Y:S02]  /*15520*/  WARPGROUP.DEPBAR.LE gsb0, 0x0 ;  /* 0x00008000000079c5 */ /* 0x000fe40000010000 */
[----:B------:R-:W-:-:S06]  /*15530*/  WARPGROUP.ARRIVE ;  /* 0x00000000000079c5 */ /* 0x000fcc0000000000 */
[----:B------:R-:W-:Y:S01]  /*15540*/  HGMMA.64x96x16.F32.BF16 R88, gdesc[UR44].tnspB, R88, gsb0 ;  /* 0x416000002c5879f0 */ /* 0x000fe20008001858 */
[----:B0-----:R-:W-:Y:S02]  /*15550*/  SHF.R.U32.HI R27, RZ, 0x7, R87 ;  /* 0x00000007ff1b7819 */ /* 0x001fe40000011657 */
[----:B------:R-:W-:-:S03]  /*15560*/  ISETP.GE.U32.AND P2, PT, R87, 0x180, PT ;  /* 0x000001805700780c */ /* 0x000fc60003f46070 */
[----:B------:R-:W-:Y:S01]  /*15570*/  VIADD R27, R27, 0x9 ;  /* 0x000000091b1b7836 */ /* 0x000fe20000000000 */
[----:B------:R-:W-:Y:S04]  /*15580*/  MUFU.EX2 R5, R5 ;  /* 0x0000000500057308 */ /* 0x000fe80000000800 */
[----:B------:R-:W-:-:S04]  /*15590*/  SEL R27, R27, 0x9, !P2 ;  /* 0x000000091b1b7807 */ /* 0x000fc80005000000 */
[----:B------:R-:W0:Y:S08]  /*155a0*/  MUFU.EX2 R25, R25 ;  /* 0x0000001900197308 */ /* 0x000e300000000800 */
[----:B------:R-:W1:Y:S08]  /*155b0*/  MUFU.EX2 R84, R84 ;  /* 0x0000005400547308 */ /* 0x000e700000000800 */
[----:B------:R-:W-:Y:S08]  /*155c0*/  MUFU.EX2 R85, R85 ;  /* 0x0000005500557308 */ /* 0x000ff00000000800 */
[----:B------:R-:W-:Y:S01]  /*155d0*/  MUFU.EX2 R86, R86 ;  /* 0x0000005600567308 */ /* 0x000fe20000000800 */
[----:B------:R-:W-:-:S07]  /*155e0*/  @!P1 IMAD R10, R10, 0x8, R2 ;  /* 0x000000080a0a9824 */ /* 0x000fce00078e0202 */
[----:B------:R-:W3:Y:S01]  /*155f0*/  MUFU.EX2 R21, R21 ;  /* 0x0000001500157308 */ /* 0x000ee20000000800 */
[----:B------:R-:W-:-:S07]  /*15600*/  @!P1 VIADD R10, R10, 0x2d860 ;  /* 0x0002d8600a0a9836 */ /* 0x000fce0000000000 */
[----:B------:R-:W4:Y:S01]  /*15610*/  MUFU.EX2 R14, R14 ;  /* 0x0000000e000e7308 */ /* 0x000f220000000800 */
[----:B0-----:R-:W-:Y:S01]  /*15620*/  FFMA.FTZ R3, R5, R3, R25 ;  /* 0x0000000305037223 */ /* 0x001fe20000010019 */
[----:B------:R-:W-:Y:S02]  /*15630*/  @!P1 PRMT R10, RZ, 0x654, R10 ;  /* 0x00000654ff0a9816 */ /* 0x000fe4000000000a */
[----:B-1----:R-:W-:Y:S01]  /*15640*/  F2FP.BF16.F32.PACK_AB R25, R84, R25 ;  /* 0x000000195419723e */ /* 0x002fe200000010ff */
[----:B---3--:R-:W-:Y:S01]  /*15650*/  FADD.FTZ R4, R21, R4 ;  /* 0x0000000415047221 */ /* 0x008fe20000010000 */
[----:B------:R-:W-:Y:S02]  /*15660*/  WARPGROUP.DEPBAR.LE gsb0, 0x0 ;  /* 0x00008000000079c5 */ /* 0x000fe40000010000 */
[----:B------:R0:W-:Y:S06]  /*15670*/  BAR.ARV R27, 0x100 ;  /* 0x0004001b0000751d */ /* 0x0001ec0000002000 */
[----:B0-----:R-:W-:-:S04]  /*15680*/  @!P1 IMAD R27, R16, 0x8, R2 ;  /* 0x00000008101b9824 */ /* 0x001fc800078e0202 */
[----:B------:R-:W-:-:S05]  /*15690*/  @!P1 VIADD R27, R27, 0x2d840 ;  /* 0x0002d8401b1b9836 */ /* 0x000fca0000000000 */
[----:B------:R-:W-:-:S04]  /*156a0*/  @!P1 PRMT R27, RZ, 0x654, R27 ;  /* 0x00000654ff1b9816 */ /* 0x000fc8000000001b */
[----:B------:R0:W-:Y:S02]  /*156b0*/  @!P1 SYNCS.ARRIVE.TRANS64.RED.A1T0 RZ, [R27+URZ], RZ ;  /* 0x000000ff1bff99a7 */ /* 0x0001e4000810043f */
[----:B0-----:R-:W-:Y:S01]  /*156c0*/  F2FP.BF16.F32.PACK_AB R27, R86, R85 ;  /* 0x00000055561b723e */ /* 0x001fe200000010ff */
[----:B------:R0:W-:Y:S04]  /*156d0*/  @!P1 SYNCS.ARRIVE.TRANS64.RED.A1T0 RZ, [R10+URZ], RZ ;  /* 0x000000ff0aff99a7 */ /* 0x0001e8000810043f */
[----:B------:R4:W-:Y:S02]  /*156e0*/  STSM.16.M88.4 [R139+0x21800], R24 ;  /* 0x021800188b007844 */ /* 0x0009e40000000200 */
[C---:B----4-:R-:W-:Y:S02]  /*156f0*/  F2FP.BF16.F32.PACK_AB R24, R14.reuse, R21 ;  /* 0x000000150e18723e */ /* 0x050fe400000010ff */
[----:B------:R-:W3:Y:S01]  /*15700*/  LDL R21, [R1+0x24] ;  /* 0x0000240001157983 */ /* 0x000ee20000100800 */
[----:B------:R-:W1:Y:S08]  /*15710*/  MUFU.EX2 R15, R15 ;  /* 0x0000000f000f7308 */ /* 0x000e700000000800 */
[----:B------:R-:W-:Y:S08]  /*15720*/  MUFU.EX2 R26, R28 ;  /* 0x0000001c001a7308 */ /* 0x000ff00000000800 */
[----:B------:R-:W-:Y:S08]  /*15730*/  MUFU.EX2 R80, R80 ;  /* 0x0000005000507308 */ /* 0x000ff00000000800 */
[----:B------:R-:W4:Y:S08]  /*15740*/  MUFU.EX2 R81, R81 ;  /* 0x0000005100517308 */ /* 0x000f300000000800 */
[----:B------:R-:W-:Y:S08]  /*15750*/  MUFU.EX2 R82, R82 ;  /* 0x0000005200527308 */ /* 0x000ff00000000800 */
[----:B------:R-:W5:Y:S01]  /*15760*/  MUFU.EX2 R83, R83 ;  /* 0x0000005300537308 */ /* 0x000f620000000800 */
[----:B------:R-:W-:-:S04]  /*15770*/  FADD.FTZ R4, R14, R4 ;  /* 0x000000040e047221 */ /* 0x000fc80000010000 */
[----:B-1----:R-:W-:Y:S01]  /*15780*/  FADD.FTZ R4, R15, R4 ;  /* 0x000000040f047221 */ /* 0x002fe20000010000 */
[----:B------:R-:W-:Y:S01]  /*15790*/  FADD.FTZ R3, R84, R3 ;  /* 0x0000000354037221 */ /* 0x000fe20000010000 */
[----:B----4-:R-:W-:Y:S02]  /*157a0*/  F2FP.BF16.F32.PACK_AB R25, R81, R80 ;  /* 0x000000505119723e */ /* 0x010fe400000010ff */
[C---:B------:R-:W-:Y:S01]  /*157b0*/  FADD.FTZ R4, R26.reuse, R4 ;  /* 0x000000041a047221 */ /* 0x040fe20000010000 */
[----:B------:R-:W-:Y:S01]  /*157c0*/  F2FP.BF16.F32.PACK_AB R26, R26, R15 ;  /* 0x0000000f1a1a723e */ /* 0x000fe200000010ff */
[----:B------:R-:W-:Y:S01]  /*157d0*/  FADD.FTZ R3, R85, R3 ;  /* 0x0000000355037221 */ /* 0x000fe20000010000 */
[----:B-----5:R-:W-:-:S03]  /*157e0*/  F2FP.BF16.F32.PACK_AB R27, R83, R82 ;  /* 0x00000052531b723e */ /* 0x020fc600000010ff */
[----:B------:R-:W-:Y:S02]  /*157f0*/  FADD.FTZ R3, R86, R3 ;  /* 0x0000000356037221 */ /* 0x000fe40000010000 */
[----:B--2---:R1:W-:Y:S01]  /*15800*/  STSM.16.M88.4 [R30], R24 ;  /* 0x000000181e007844 */ /* 0x0043e20000000200 */
[----:B------:R-:W-:Y:S01]  /*15810*/  MUFU.EX2 R32, R32 ;  /* 0x0000002000207308 */ /* 0x000fe20000000800 */
[----:B------:R-:W-:-:S07]  /*15820*/  FADD.FTZ R3, R80, R3 ;  /* 0x0000000350037221 */ /* 0x000fce0000010000 */
[----:B------:R-:W-:Y:S08]  /*15830*/  MUFU.EX2 R20, R20 ;  /* 0x0000001400147308 */ /* 0x000ff00000000800 */
[----:B-1----:R-:W1:Y:S01]  /*15840*/  MUFU.EX2 R24, R29 ;  /* 0x0000001d00187308 */ /* 0x002e620000000800 */
[----:B------:R-:W-:-:S07]  /*15850*/  FADD.FTZ R3, R81, R3 ;  /* 0x0000000351037221 */ /* 0x000fce0000010000 */
[----:B------:R-:W2:Y:S01]  /*15860*/  MUFU.EX2 R26, R33 ;  /* 0x00000021001a7308 */ /* 0x000ea20000000800 */
[----:B------:R-:W-:-:S07]  /*15870*/  FADD.FTZ R3, R82, R3 ;  /* 0x0000000352037221 */ /* 0x000fce0000010000 */
[----:B------:R-:W4:Y:S01]  /*15880*/  MUFU.EX2 R25, R35 ;  /* 0x0000002300197308 */ /* 0x000f220000000800 */
[----:B-1----:R-:W-:Y:S01]  /*15890*/  FADD.FTZ R4, R24, R4 ;  /* 0x0000000418047221 */ /* 0x002fe20000010000 */
[----:B------:R-:W-:-:S06]  /*158a0*/  FADD.FTZ R3, R83, R3 ;  /* 0x0000000353037221 */ /* 0x000fcc0000010000 */
[----:B0-----:R-:W0:Y:S08]  /*158b0*/  MUFU.EX2 R10, R36 ;  /* 0x00000024000a7308 */ /* 0x001e300000000800 */
[----:B------:R-:W1:Y:S01]  /*158c0*/  MUFU.EX2 R27, R42 ;  /* 0x0000002a001b7308 */ /* 0x000e620000000800 */
[----:B------:R-:W-:Y:S01]  /*158d0*/  FADD.FTZ R4, R32, R4 ;  /* 0x0000000420047221 */ /* 0x000fe20000010000 */
[----:B------:R-:W-:-:S06]  /*158e0*/  FADD.FTZ R3, R20, R3 ;  /* 0x0000000314037221 */ /* 0x000fcc0000010000 */
[----:B------:R-:W5:Y:S08]  /*158f0*/  MUFU.EX2 R28, R37 ;  /* 0x00000025001c7308 */ /* 0x000f700000000800 */
[----:B------:R-:W5:Y:S01]  /*15900*/  MUFU.EX2 R43, R43 ;  /* 0x0000002b002b7308 */ /* 0x000f620000000800 */
[----:B--2---:R-:W-:Y:S01]  /*15910*/  FADD.FTZ R4, R26, R4 ;  /* 0x000000041a047221 */ /* 0x004fe20000010000 */
[----:B----4-:R-:W-:-:S06]  /*15920*/  FADD.FTZ R3, R25, R3 ;  /* 0x0000000319037221 */ /* 0x010fcc0000010000 */
[----:B------:R-:W2:Y:S08]  /*15930*/  MUFU.EX2 R14, R40 ;  /* 0x00000028000e7308 */ /* 0x000eb00000000800 */
[----:B------:R-:W4:Y:S01]  /*15940*/  MUFU.EX2 R11, R11 ;  /* 0x0000000b000b7308 */ /* 0x000f220000000800 */
[----:B0-----:R-:W-:Y:S01]  /*15950*/  FADD.FTZ R4, R10, R4 ;  /* 0x000000040a047221 */ /* 0x001fe20000010000 */
[----:B-1----:R-:W-:-:S06]  /*15960*/  FADD.FTZ R3, R27, R3 ;  /* 0x000000031b037221 */ /* 0x002fcc0000010000 */
[----:B------:R-:W0:Y:S08]  /*15970*/  MUFU.EX2 R30, R41 ;  /* 0x00000029001e7308 */ /* 0x000e300000000800 */
[----:B------:R-:W1:Y:S01]  /*15980*/  MUFU.EX2 R29, R46 ;  /* 0x0000002e001d7308 */ /* 0x000e620000000800 */
[----:B-----5:R-:W-:Y:S01]  /*15990*/  FADD.FTZ R4, R28, R4 ;  /* 0x000000041c047221 */ /* 0x020fe20000010000 */
        /* <DEDUP_REMOVED lines=14> */
[----:B------:R-:W3:Y:S01]  /*15a80*/  MUFU.EX2 R54, R54 ;  /* 0x0000003600367308 */ /* 0x000ee20000000800 */
        /* <DEDUP_REMOVED lines=9> */
[----:B---3--:R-:W-:-:S06]  /*15b20*/  FADD.FTZ R4, R54, R4 ;  /* 0x0000000436047221 */ /* 0x008fcc0000010000 */
[----:B------:R-:W3:Y:S08]  /*15b30*/  MUFU.EX2 R56, R56 ;  /* 0x0000003800387308 */ /* 0x000ef00000000800 */
[----:B------:R-:W5:Y:S01]  /*15b40*/  MUFU.EX2 R59, R59 ;  /* 0x0000003b003b7308 */ /* 0x000f620000000800 */
[----:B--2---:R-:W-:Y:S01]  /*15b50*/  FADD.FTZ R3, R52, R3 ;  /* 0x0000000334037221 */ /* 0x004fe20000010000 */
[----:B----4-:R-:W-:-:S06]  /*15b60*/  FADD.FTZ R4, R39, R4 ;  /* 0x0000000427047221 */ /* 0x010fcc0000010000 */
[----:B------:R-:W2:Y:S08]  /*15b70*/  MUFU.EX2 R57, R57 ;  /* 0x0000003900397308 */ /* 0x000eb00000000800 */
[----:B------:R-:W4:Y:S01]  /*15b80*/  MUFU.EX2 R62, R62 ;  /* 0x0000003e003e7308 */ /* 0x000f220000000800 */
[----:B0-----:R-:W-:Y:S01]  /*15b90*/  FADD.FTZ R3, R53, R3 ;  /* 0x0000000335037221 */ /* 0x001fe20000010000 */
[----:B-1----:R-:W-:-:S06]  /*15ba0*/  FADD.FTZ R4, R58, R4 ;  /* 0x000000043a047221 */ /* 0x002fcc0000010000 */
[----:B------:R-:W0:Y:S01]  /*15bb0*/  MUFU.EX2 R63, R63 ;  /* 0x0000003f003f7308 */ /* 0x000e220000000800 */
[----:B------:R-:W-:Y:S01]  /*15bc0*/  F2FP.BF16.F32.PACK_AB R26, R10, R26 ;  /* 0x0000001a0a1a723e */ /* 0x000fe200000010ff */
[----:B---3--:R-:W-:Y:S01]  /*15bd0*/  FADD.FTZ R10, R56, R3 ;  /* 0x00000003380a7221 */ /* 0x008fe20000010000 */
[----:B-----5:R-:W-:-:S05]  /*15be0*/  FADD.FTZ R3, R59, R4 ;  /* 0x000000043b037221 */ /* 0x020fca0000010000 */
[----:B------:R-:W1:Y:S01]  /*15bf0*/  MUFU.EX2 R60, R60 ;  /* 0x0000003c003c7308 */ /* 0x000e620000000800 */
[----:B------:R-:W-:-:S07]  /*15c00*/  F2FP.BF16.F32.PACK_AB R29, R29, R11 ;  /* 0x0000000b1d1d723e */ /* 0x000fce00000010ff */
[----:B------:R-:W3:Y:S01]  /*15c10*/  MUFU.EX2 R66, R66 ;  /* 0x0000004200427308 */ /* 0x000ee20000000800 */
[----:B--2---:R-:W-:Y:S01]  /*15c20*/  FADD.FTZ R11, R57, R10 ;  /* 0x0000000a390b7221 */ /* 0x004fe20000010000 */
[----:B----4-:R-:W-:-:S06]  /*15c30*/  FADD.FTZ R10, R62, R3 ;  /* 0x000000033e0a7221 */ /* 0x010fcc0000010000 */
[----:B------:R-:W2:Y:S08]  /*15c40*/  MUFU.EX2 R61, R61 ;  /* 0x0000003d003d7308 */ /* 0x000eb00000000800 */
[----:B------:R-:W4:Y:S01]  /*15c50*/  MUFU.EX2 R67, R67 ;  /* 0x0000004300437308 */ /* 0x000f220000000800 */
[----:B0-----:R-:W-:-:S07]  /*15c60*/  FADD.FTZ R3, R63, R10 ;  /* 0x0000000a3f037221 */ /* 0x001fce0000010000 */
[----:B------:R-:W0:Y:S08]  /*15c70*/  MUFU.EX2 R64, R64 ;  /* 0x0000004000407308 */ /* 0x000e300000000800 */
[----:B------:R-:W5:Y:S01]  /*15c80*/  MUFU.EX2 R70, R70 ;  /* 0x0000004600467308 */ /* 0x000f620000000800 */
[----:B------:R-:W-:Y:S01]  /*15c90*/  F2FP.BF16.F32.PACK_AB R28, R14, R28 ;  /* 0x0000001c0e1c723e */ /* 0x000fe200000010ff */
[----:B-1----:R-:W-:Y:S01]  /*15ca0*/  FADD.FTZ R14, R60, R11 ;  /* 0x0000000b3c0e7221 */ /* 0x002fe20000010000 */
[----:B---3--:R-:W-:-:S05]  /*15cb0*/  FADD.FTZ R10, R66, R3 ;  /* 0x00000003420a7221 */ /* 0x008fca0000010000 */
[----:B------:R-:W1:Y:S08]  /*15cc0*/  MUFU.EX2 R65, R65 ;  /* 0x0000004100417308 */ /* 0x000e700000000800 */
[----:B------:R-:W3:Y:S01]  /*15cd0*/  MUFU.EX2 R71, R71 ;  /* 0x0000004700477308 */ /* 0x000ee20000000800 */
[----:B--2---:R-:W-:Y:S01]  /*15ce0*/  FADD.FTZ R11, R61, R14 ;  /* 0x0000000e3d0b7221 */ /* 0x004fe20000010000 */
[----:B----4-:R-:W-:-:S06]  /*15cf0*/  FADD.FTZ R3, R67, R10 ;  /* 0x0000000a43037221 */ /* 0x010fcc0000010000 */
[----:B------:R-:W2:Y:S08]  /*15d00*/  MUFU.EX2 R68, R68 ;  /* 0x0000004400447308 */ /* 0x000eb00000000800 */
[----:B------:R-:W4:Y:S01]  /*15d10*/  MUFU.EX2 R74, R74 ;  /* 0x0000004a004a7308 */ /* 0x000f220000000800 */
[----:B0-----:R-:W-:Y:S01]  /*15d20*/  FADD.FTZ R14, R64, R11 ;  /* 0x0000000b400e7221 */ /* 0x001fe20000010000 */
[----:B-----5:R-:W-:-:S06]  /*15d30*/  FADD.FTZ R10, R70, R3 ;  /* 0x00000003460a7221 */ /* 0x020fcc0000010000 */
[----:B------:R-:W0:Y:S08]  /*15d40*/  MUFU.EX2 R40, R69 ;  /* 0x0000004500287308 */ /* 0x000e300000000800 */
[----:B------:R-:W5:Y:S08]  /*15d50*/  MUFU.EX2 R41, R75 ;  /* 0x0000004b00297308 */ /* 0x000f700000000800 */
[----:B------:R-:W5:Y:S08]  /*15d60*/  MUFU.EX2 R72, R72 ;  /* 0x0000004800487308 */ /* 0x000f700000000800 */
[----:B------:R-:W-:Y:S08]  /*15d70*/  MUFU.EX2 R73, R73 ;  /* 0x0000004900497308 */ /* 0x000ff00000000800 */
[----:B------:R-:W-:Y:S08]  /*15d80*/  MUFU.EX2 R76, R76 ;  /* 0x0000004c004c7308 */ /* 0x000ff00000000800 */
[----:B------:R-:W5:Y:S08]  /*15d90*/  MUFU.EX2 R4, R77 ;  /* 0x0000004d00047308 */ /* 0x000f700000000800 */
[----:B------:R-:W-:Y:S08]  /*15da0*/  MUFU.EX2 R78, R78 ;  /* 0x0000004e004e7308 */ /* 0x000ff00000000800 */
[----:B------:R-:W5:Y:S01]  /*15db0*/  MUFU.EX2 R79, R79 ;  /* 0x0000004f004f7308 */ /* 0x000f620000000800 */
[----:B-1----:R-:W-:Y:S01]  /*15dc0*/  FADD.FTZ R11, R65, R14 ;  /* 0x0000000e410b7221 */ /* 0x002fe20000010000 */
[----:B---3--:R-:W-:Y:S01]  /*15dd0*/  FADD.FTZ R3, R71, R10 ;  /* 0x0000000a47037221 */ /* 0x008fe20000010000 */
[----:B------:R-:W-:-:S02]  /*15de0*/  F2FP.BF16.F32.PACK_AB R24, R32, R24 ;  /* 0x000000182018723e */ /* 0x000fc400000010ff */
[----:B------:R-:W-:Y:S02]  /*15df0*/  F2FP.BF16.F32.PACK_AB R25, R25, R20 ;  /* 0x000000141919723e */ /* 0x000fe400000010ff */
[----:B------:R-:W-:Y:S02]  /*15e00*/  F2FP.BF16.F32.PACK_AB R27, R43, R27 ;  /* 0x0000001b2b1b723e */ /* 0x000fe400000010ff */
[----:B------:R-:W-:Y:S02]  /*15e10*/  F2FP.BF16.F32.PACK_AB R30, R44, R30 ;  /* 0x0000001e2c1e723e */ /* 0x000fe400000010ff */
[----:B------:R-:W-:Y:S01]  /*15e20*/  F2FP.BF16.F32.PACK_AB R31, R50, R31 ;  /* 0x0000001f321f723e */ /* 0x000fe200000010ff */
[----:B--2---:R-:W-:Y:S01]  /*15e30*/  FADD.FTZ R11, R68, R11 ;  /* 0x0000000b440b7221 */ /* 0x004fe20000010000 */
[----:B----4-:R-:W-:Y:S01]  /*15e40*/  FADD.FTZ R10, R74, R3 ;  /* 0x000000034a0a7221 */ /* 0x010fe20000010000 */
[----:B------:R1:W-:Y:S01]  /*15e50*/  STSM.16.M88.4 [R141], R24 ;  /* 0x000000188d007844 */ /* 0x0003e20000000200 */
[----:B------:R-:W-:-:S02]  /*15e60*/  F2FP.BF16.F32.PACK_AB R36, R48, R36 ;  /* 0x000000243024723e */ /* 0x000fc400000010ff */
[----:B------:R-:W-:Y:S01]  /*15e70*/  F2FP.BF16.F32.PACK_AB R37, R54, R37 ;  /* 0x000000253625723e */ /* 0x000fe200000010ff */
[----:B------:R2:W-:Y:S01]  /*15e80*/  STSM.16.M88.4 [R140], R28 ;  /* 0x0000001c8c007844 */ /* 0x0005e20000000200 */
[----:B------:R-:W-:Y:S02]  /*15e90*/  F2FP.BF16.F32.PACK_AB R38, R52, R38 ;  /* 0x000000263426723e */ /* 0x000fe400000010ff */
[----:B------:R-:W-:Y:S01]  /*15ea0*/  F2FP.BF16.F32.PACK_AB R39, R58, R39 ;  /* 0x000000273a27723e */ /* 0x000fe200000010ff */
[----:B0-----:R-:W-:Y:S01]  /*15eb0*/  FADD.FTZ R11, R40, R11 ;  /* 0x0000000b280b7221 */ /* 0x001fe20000010000 */
[----:B-----5:R-:W-:Y:S01]  /*15ec0*/  FADD.FTZ R3, R41, R10 ;  /* 0x0000000a29037221 */ /* 0x020fe20000010000 */
[----:B------:R-:W-:Y:S02]  /*15ed0*/  F2FP.BF16.F32.PACK_AB R40, R72, R40 ;  /* 0x000000284828723e */ /* 0x000fe400000010ff */
[----:B------:R-:W-:Y:S02]  /*15ee0*/  F2FP.BF16.F32.PACK_AB R41, R4, R41 ;  /* 0x000000290429723e */ /* 0x000fe400000010ff */
[----:B------:R-:W-:-:S02]  /*15ef0*/  F2FP.BF16.F32.PACK_AB R42, R76, R73 ;  /* 0x000000494c2a723e */ /* 0x000fc400000010ff */
[----:B-1----:R-:W-:Y:S02]  /*15f00*/  F2FP.BF16.F32.PACK_AB R24, R56, R53 ;  /* 0x000000353818723e */ /* 0x002fe400000010ff */
[----:B------:R-:W-:Y:S02]  /*15f10*/  F2FP.BF16.F32.PACK_AB R25, R62, R59 ;  /* 0x0000003b3e19723e */ /* 0x000fe400000010ff */
[----:B------:R-:W-:Y:S02]  /*15f20*/  F2FP.BF16.F32.PACK_AB R26, R60, R57 ;  /* 0x000000393c1a723e */ /* 0x000fe400000010ff */
[----:B------:R-:W-:Y:S02]  /*15f30*/  F2FP.BF16.F32.PACK_AB R27, R66, R63 ;  /* 0x0000003f421b723e */ /* 0x000fe400000010ff */
[----:B--2---:R-:W-:Y:S02]  /*15f40*/  F2FP.BF16.F32.PACK_AB R28, R64, R61 ;  /* 0x0000003d401c723e */ /* 0x004fe400000010ff */
[----:B------:R-:W-:-:S02]  /*15f50*/  F2FP.BF16.F32.PACK_AB R29, R70, R67 ;  /* 0x00000043461d723e */ /* 0x000fc400000010ff */
[----:B------:R-:W-:Y:S02]  /*15f60*/  F2FP.BF16.F32.PACK_AB R30, R68, R65 ;  /* 0x00000041441e723e */ /* 0x000fe400000010ff */
[----:B------:R-:W-:Y:S02]  /*15f70*/  F2FP.BF16.F32.PACK_AB R31, R74, R71 ;  /* 0x000000474a1f723e */ /* 0x000fe400000010ff */
[----:B------:R-:W-:Y:S01]  /*15f80*/  F2FP.BF16.F32.PACK_AB R43, R79, R78 ;  /* 0x0000004e4f2b723e */ /* 0x000fe200000010ff */
[----:B------:R0:W-:Y:S04]  /*15f90*/  STSM.16.M88.4 [R139+0x27800], R36 ;  /* 0x027800248b007844 */ /* 0x0001e80000000200 */
[----:B------:R0:W-:Y:S04]  /*15fa0*/  STSM.16.M88.4 [R21], R24 ;  /* 0x0000001815007844 */ /* 0x0001e80000000200 */
[----:B------:R0:W-:Y:S04]  /*15fb0*/  STSM.16.M88.4 [R141+0x6000], R28 ;  /* 0x0060001c8d007844 */ /* 0x0001e80000000200 */
[----:B------:R0:W-:Y:S01]  /*15fc0*/  STSM.16.M88.4 [R140+0x6000], R40 ;  /* 0x006000288c007844 */ /* 0x0001e20000000200 */
[----:B------:R-:W-:Y:S01]  /*15fd0*/  @!PT LDS RZ, [RZ] ;  /* 0x00000000fffff984 */ /* 0x000fe20000000800 */
[----:B------:R-:W-:Y:S01]  /*15fe0*/  @!PT LDS RZ, [RZ] ;  /* 0x00000000fffff984 */ /* 0x000fe20000000800 */
[----:B------:R-:W-:Y:S01]  /*15ff0*/  @!PT LDS RZ, [RZ] ;  /* 0x00000000fffff984 */ /* 0x000fe20000000800 */
[----:B------:R-:W-:Y:S01]  /*16000*/  @!PT LDS RZ, [RZ] ;  /* 0x00000000fffff984 */ /* 0x000fe20000000800 */
[----:B------:R1:W-:Y:S06]  /*16010*/  MEMBAR.ALL.CTA ;  /* 0x0000000000007992 */ /* 0x0003ec0000008000 */
[----:B-1----:R-:W1:Y:S01]  /*16020*/  FENCE.VIEW.ASYNC.S ;  /* 0x00000000000073c6 */ /* 0x002e620000000000 */
[----:B------:R-:W-:Y:S01]  /*16030*/  ISETP.GT.AND P2, PT, R0, R154, PT ;  /* 0x0000009a0000720c */ /* 0x000fe20003f44270 */
[----:B------:R-:W-:Y:S01]  /*16040*/  FADD.FTZ R14, R72, R11 ;  /* 0x0000000b480e7221 */ /* 0x000fe20000010000 */
[----:B------:R-:W-:-:S03]  /*16050*/  FADD.FTZ R3, R4, R3 ;  /* 0x0000000304037221 */ /* 0x000fc60000010000 */
[----:B------:R-:W-:Y:S01]  /*16060*/  FADD.FTZ R11, R73, R14 ;  /* 0x0000000e490b7221 */ /* 0x000fe20000010000 */
[----:B------:R-:W-:Y:S01]  /*16070*/  FADD.FTZ R3, R78, R3 ;  /* 0x000000034e037221 */ /* 0x000fe20000010000 */
        /* <DEDUP_REMOVED lines=50> */
[----:B------:R-:W-:-:S02]  /*163a0*/  VIADD R0, R0, 0xffffffff ;  /* 0xffffffff00007836 */ /* 0x000fc40000000000 */
[----:B------:R-:W-:Y:S02]  /*163b0*/  IMAD.MOV.U32 R14, RZ, RZ, R18 ;  /* 0x000000ffff0e7224 */ /* 0x000fe400078e0012 */
[----:B------:R-:W-:Y:S02]  /*163c0*/  IMAD.MOV.U32 R10, RZ, RZ, R16 ;  /* 0x000000ffff0a7224 */ /* 0x000fe400078e0010 */
[----:B------:R-:W-:Y:S02]  /*163d0*/  IMAD.MOV.U32 R5, RZ, RZ, R13 ;  /* 0x000000ffff057224 */ /* 0x000fe400078e000d */
[----:B------:R-:W-:Y:S01]  /*163e0*/  IMAD.MOV.U32 R11, RZ, RZ, R12 ;  /* 0x000000ffff0b7224 */ /* 0x000fe200078e000c */
[----:B-1----:R-:W-:Y:S01]  /*163f0*/  NOP ;  /* 0x0000000000007918 */ /* 0x002fe20000000000 */
[----:B0-----:R-:W-:Y:S05]  /*16400*/  @P2 BRA `(.L_x_1537) ;  /* 0xffffffd400242947 */ /* 0x001fea000383ffff */
.L_x_1527:
[----:B------:R-:W2:Y:S02]  /*16410*/  LDL R5, [R1+0x44] ;  /* 0x0000440001057983 */ /* 0x000ea40000100800 */
[----:B--2---:R-:W-:-:S13]  /*16420*/  ISETP.GE.AND P2, PT, R0, R5, PT ;  /* 0x000000050000720c */ /* 0x004fda0003f46270 */
[----:B------:R-:W-:Y:S05]  /*16430*/  @!P2 BRA `(.L_x_1538) ;  /* 0x0000003c0000a947 */ /* 0x000fea0003800000 */
[----:B------:R-:W-:Y:S02]  /*16440*/  IMAD.MOV.U32 R5, RZ, RZ, R13 ;  /* 0x000000ffff057224 */ /* 0x000fe400078e000d */
[----:B------:R-:W-:Y:S02]  /*16450*/  IMAD.MOV.U32 R10, RZ, RZ, R12 ;  /* 0x000000ffff0a7224 */ /* 0x000fe400078e000c */
[----:B------:R-:W-:Y:S02]  /*16460*/  IMAD.MOV.U32 R14, RZ, RZ, R18 ;  /* 0x000000ffff0e7224 */ /* 0x000fe400078e0012 */
[----:B------:R-:W-:-:S07]  /*16470*/  IMAD.MOV.U32 R11, RZ, RZ, R16 ;  /* 0x000000ffff0b7224 */ /* 0x000fce00078e0010 */
.L_x_1556:
        /* <DEDUP_REMOVED lines=10> */
.L_x_1540:
[----:B------:R-:W-:Y:S01]  /*16520*/  IMAD R12, R16, 0x8, R2 ;  /* 0x00000008100c7824 */ /* 0x000fe200078e0202 */
[----:B------:R-:W-:-:S04]  /*16530*/  SHF.L.U32 R13, R18, 0x1f, RZ ;  /* 0x0000001f120d7819 */ /* 0x000fc800000006ff */
[----:B------:R0:W1:Y:S01]  /*16540*/  SYNCS.PHASECHK.TRANS64.TRYWAIT P3, [R12+URZ+0x2d830], R13 ;  /* 0x02d8300d0c0075a7 */ /* 0x000062000806017f */
[----:B------:R-:W-:Y:S05]  /*16550*/  @!P0 BRA `(.L_x_1541) ;  /* 0x0000000000048947 */ /* 0x000fea0003800000 */
[----:B------:R-:W-:Y:S01]  /*16560*/  BPT.TRAP 0x1 ;  /* 0x000000040000795c */ /* 0x000fe20000300000 */
.L_x_1541:
[----:B------:R-:W-:Y:S04]  /*16570*/  BSSY B0, `(.L_x_1539) ;  /* 0x0000004000007945 */ /* 0x000fe80003800000 */
[----:B-1----:R-:W-:Y:S05]  /*16580*/  @P3 BRA `(.L_x_1542) ;  /* 0x0000000000083947 */ /* 0x002fea0003800000 */
[----:B------:R-:W1:Y:S02]  /*16590*/  SYNCS.PHASECHK.TRANS64.TRYWAIT P3, [R12+URZ+0x2d830], R13 ;  /* 0x02d8300d0c0075a7 */ /* 0x000e64000806017f */
[----:B-1----:R-:W-:Y:S05]  /*165a0*/  @!P3 BRA `(.L_x_1543) ;  /* 0x000000ec0064b947 */ /* 0x002fea0003800000 */
.L_x_1542:
[----:B------:R-:W-:Y:S05]  /*165b0*/  BSYNC B0 ;  /* 0x0000000000007941 */ /* 0x000fea0003800000 */
.L_x_1539:
        /* <DEDUP_REMOVED lines=60> */
.L_x_1545:
[----:B------:R-:W-:Y:S01]  /*16980*/  SHF.L.U32 R12, R14, 0x1f, RZ ;  /* 0x0000001f0e0c7819 */ /* 0x000fe200000006ff */
[----:B------:R-:W-:-:S04]  /*16990*/  IMAD R13, R11, 0x8, R2 ;  /* 0x000000080b0d7824 */ /* 0x000fc800078e0202 */
[----:B------:R0:W1:Y:S01]  /*169a0*/  SYNCS.PHASECHK.TRANS64.TRYWAIT P2, [R13+URZ+0x2d850], R12 ;  /* 0x02d8500c0d0075a7 */ /* 0x000062000804017f */
[----:B------:R-:W-:Y:S05]  /*169b0*/  @!P0 BRA `(.L_x_1546) ;  /* 0x0000000000048947 */ /* 0x000fea0003800000 */
[----:B------:R-:W-:Y:S01]  /*169c0*/  BPT.TRAP 0x1 ;  /* 0x000000040000795c */ /* 0x000fe20000300000 */
.L_x_1546:
[----:B-1----:R-:W-:Y:S05]  /*169d0*/  @P2 BRA `(.L_x_1544) ;  /* 0x0000000000082947 */ /* 0x002fea0003800000 */
[----:B------:R-:W1:Y:S02]  /*169e0*/  SYNCS.PHASECHK.TRANS64.TRYWAIT P2, [R13+URZ+0x2d850], R12 ;  /* 0x02d8500c0d0075a7 */ /* 0x000e64000804017f */
[----:B-1----:R-:W-:Y:S05]  /*169f0*/  @!P2 BRA `(.L_x_1547) ;  /* 0x000000e80064a947 */ /* 0x002fea0003800000 */
.L_x_1544:
[----:B------:R-:W2:Y:S01]  /*16a00*/  LDL R142, [R1+0x18] ;  /* 0x00001800018e7983 */ /* 0x000ea20000100800 */
[----:B------:R-:W3:Y:S03]  /*16a10*/  @P5 LDC R14, c[0x0][0x44c] ;  /* 0x00011300ff0e5b82 */ /* 0x000ee60000000800 */
[----:B------:R-:W2:Y:S05]  /*16a20*/  LDL R20, [R1+0x40] ;  /* 0x0000400001147983 */ /* 0x000eaa0000100800 */
[----:B01----:R-:W0:Y:S01]  /*16a30*/  @P5 LDC R13, c[0x0][0x450] ;  /* 0x00011400ff0d5b82 */ /* 0x003e220000000800 */
[----:B------:R-:W-:Y:S05]  /*16a40*/  WARPSYNC.ALL ;  /* 0x0000000000007948 */ /* 0x000fea0003800000 */
[----:B--2---:R-:W-:-:S02]  /*16a50*/  IMAD.IADD R12, R20, 0x1, R142 ;  /* 0x00000001140c7824 */ /* 0x004fc400078e028e */
[----:B------:R-:W2:Y:S01]  /*16a60*/  LDL R142, [R1+0x3c] ;  /* 0x00003c00018e7983 */ /* 0x000ea20000100800 */
[----:B------:R-:W-:Y:S01]  /*16a70*/  IMAD.MOV.U32 R15, RZ, RZ, -0x7fffffe0 ;  /* 0x80000020ff0f7424 */ /* 0x000fe200078e00ff */
[----:B------:R-:W-:Y:S01]  /*16a80*/  WARPGROUP.ARRIVE ;  /* 0x00000000000079c5 */ /* 0x000fe20000000000 */
[----:B---3--:R-:W-:-:S05]  /*16a90*/  @P5 IMAD.HI.U32 R14, R12, R14, RZ ;  /* 0x0000000e0c0e5227 */ /* 0x008fca00078e00ff */
[----:B------:R-:W1:Y:S01]  /*16aa0*/  S2R R144, SR_TID.X ;  /* 0x0000000000907919 */ /* 0x000e620000002100 */
[C---:B------:R-:W-:Y:S01]  /*16ab0*/  R2UR UR11, R15.reuse ;  /* 0x000000000f0b72ca */ /* 0x040fe200000e0000 */
[----:B------:R-:W-:Y:S01]  /*16ac0*/  IMAD.MOV.U32 R21, RZ, RZ, -0x7fffffe0 ;  /* 0x80000020ff157424 */ /* 0x000fe200078e00ff */
[----:B0-----:R-:W-:Y:S01]  /*16ad0*/  @P5 SHF.R.U32.HI R12, RZ, R13, R14 ;  /* 0x0000000dff0c5219 */ /* 0x001fe2000001160e */
[----:B------:R-:W-:Y:S01]  /*16ae0*/  VIADD R13, R2, 0x400 ;  /* 0x00000400020d7836 */ /* 0x000fe20000000000 */
[----:B------:R-:W-:Y:S01]  /*16af0*/  R2UR UR47, R15 ;  /* 0x000000000f2f72ca */ /* 0x000fe200000e0000 */
[----:B------:R-:W-:Y:S01]  /*16b00*/  IMAD.MOV.U32 R15, RZ, RZ, 0x40000040 ;  /* 0x40000040ff0f7424 */ /* 0x000fe200078e00ff */
[----:B------:R-:W-:Y:S02]  /*16b10*/  R2UR UR15, R21 ;  /* 0x00000000150f72ca */ /* 0x000fe400000e0000 */
[----:B------:R-:W-:Y:S02]  /*16b20*/  SHF.R.U32.HI R13, RZ, 0x4, R13 ;  /* 0x00000004ff0d7819 */ /* 0x000fe4000001160d */
[----:B------:R-:W-:Y:S01]  /*16b30*/  R2UR UR9, R15 ;  /* 0x000000000f0972ca */ /* 0x000fe200000e0000 */
[----:B------:R-:W-:Y:S01]  /*16b40*/  IMAD.MOV.U32 R15, RZ, RZ, 0x40000040 ;  /* 0x40000040ff0f7424 */ /* 0x000fe200078e00ff */
[----:B------:R-:W-:-:S02]  /*16b50*/  LOP3.LUT R13, R13, 0x3fff, RZ, 0xc0, !PT ;  /* 0x00003fff0d0d7812 */ /* 0x000fc400078ec0ff */
[----:B------:R-:W-:Y:S02]  /*16b60*/  R2UR UR19, R21 ;  /* 0x00000000151372ca */ /* 0x000fe400000e0000 */
[----:B------:R-:W-:Y:S02]  /*16b70*/  LOP3.LUT R13, R13, 0x2000000, RZ, 0xfc, !PT ;  /* 0x020000000d0d7812 */ /* 0x000fe400078efcff */
[C---:B------:R-:W-:Y:S02]  /*16b80*/  R2UR UR23, R21.reuse ;  /* 0x00000000151772ca */ /* 0x040fe400000e0000 */
[----:B------:R-:W-:Y:S01]  /*16b90*/  R2UR UR27, R21 ;  /* 0x00000000151b72ca */ /* 0x000fe200000e0000 */
[----:B------:R-:W-:Y:S01]  /*16ba0*/  IMAD R14, R11, 0x600, R13 ;  /* 0x000006000b0e7824 */ /* 0x000fe200078e020d */
[C---:B------:R-:W-:Y:S01]  /*16bb0*/  R2UR UR31, R21.reuse ;  /* 0x00000000151f72ca */ /* 0x040fe200000e0000 */
[----:B------:R-:W-:Y:S01]  /*16bc0*/  FMUL.FTZ R13, R24, UR48 ;  /* 0x00000030180d7c20 */ /* 0x000fe20008410000 */
[----:B------:R-:W-:Y:S01]  /*16bd0*/  R2UR UR35, R21 ;  /* 0x00000000152372ca */ /* 0x000fe200000e0000 */
[C---:B------:R-:W-:Y:S01]  /*16be0*/  VIADD R20, R14.reuse, 0x40 ;  /* 0x000000400e147836 */ /* 0x040fe20000000000 */
[----:B------:R-:W-:Y:S01]  /*16bf0*/  R2UR UR10, R14 ;  /* 0x000000000e0a72ca */ /* 0x000fe200000e0000 */
[----:B------:R-:W-:Y:S01]  /*16c00*/  IMAD.MOV.U32 R21, RZ, RZ, 0x40000040 ;  /* 0x40000040ff157424 */ /* 0x000fe200078e00ff */
[----:B------:R-:W-:Y:S01]  /*16c10*/  R2UR UR45, R15 ;  /* 0x000000000f2d72ca */ /* 0x000fe200000e0000 */
[----:B------:R-:W-:Y:S01]  /*16c20*/  FMUL.FTZ R15, R25, UR48 ;  /* 0x00000030190f7c20 */ /* 0x000fe20008410000 */
[----:B------:R-:W-:Y:S01]  /*16c30*/  R2UR UR14, R20 ;  /* 0x00000000140e72ca */ /* 0x000fe200000e0000 */
[----:B------:R-:W-:Y:S01]  /*16c40*/  VIADD R20, R14, 0x80 ;  /* 0x000000800e147836 */ /* 0x000fe20000000000 */
[----:B------:R-:W-:Y:S01]  /*16c50*/  R2UR UR13, R21 ;  /* 0x00000000150d72ca */ /* 0x000fe200000e0000 */
[----:B------:R-:W-:Y:S01]  /*16c60*/  IMAD.MOV.U32 R21, RZ, RZ, 0x40000040 ;  /* 0x40000040ff157424 */ /* 0x000fe200078e00ff */
[----:B-1----:R-:W-:Y:S01]  /*16c70*/  SHF.R.U32.HI R143, RZ, 0x7, R144 ;  /* 0x00000007ff8f7819 */ /* 0x002fe20000011690 */
[----:B------:R-:W-:Y:S01]  /*16c80*/  FMUL.FTZ R25, R29, UR48 ;  /* 0x000000301d197c20 */ /* 0x000fe20008410000 */
[----:B------:R-:W-:Y:S01]  /*16c90*/  R2UR UR18, R20 ;  /* 0x00000000141272ca */ /* 0x000fe200000e0000 */
[----:B------:R-:W-:Y:S01]  /*16ca0*/  VIADD R20, R14, 0xc0 ;  /* 0x000000c00e147836 */ /* 0x000fe20000000000 */
[----:B------:R-:W-:Y:S01]  /*16cb0*/  R2UR UR17, R21 ;  /* 0x00000000151172ca */ /* 0x000fe200000e0000 */
[----:B------:R-:W-:Y:S01]  /*16cc0*/  IMAD.MOV.U32 R21, RZ, RZ, 0x40000040 ;  /* 0x40000040ff157424 */ /* 0x000fe200078e00ff */
[----:B------:R-:W-:Y:S01]  /*16cd0*/  ISETP.GE.U32.AND P2, PT, R144, 0x180, PT ;  /* 0x000001809000780c */ /* 0x000fe20003f46070 */
[----:B------:R-:W-:Y:S01]  /*16ce0*/  FMUL.FTZ R29, R33, UR48 ;  /* 0x00000030211d7c20 */ /* 0x000fe20008410000 */
[----:B------:R-:W-:Y:S01]  /*16cf0*/  R2UR UR22, R20 ;  /* 0x00000000141672ca */ /* 0x000fe200000e0000 */
[----:B------:R-:W-:Y:S01]  /*16d00*/  VIADD R20, R14, 0x100 ;  /* 0x000001000e147836 */ /* 0x000fe20000000000 */
[----:B------:R-:W-:Y:S01]  /*16d10*/  R2UR UR21, R21 ;  /* 0x00000000151572ca */ /* 0x000fe200000e0000 */
[----:B------:R-:W-:-:S02]  /*16d20*/  IMAD.MOV.U32 R21, RZ, RZ, 0x40000040 ;  /* 0x40000040ff157424 */ /* 0x000fc400078e00ff */
[----:B------:R-:W-:Y:S01]  /*16d30*/  FMUL.FTZ R33, R38, UR48 ;  /* 0x0000003026217c20 */ /* 0x000fe20008410000 */
[----:B------:R-:W-:Y:S01]  /*16d40*/  FMUL.FTZ R38, R43, UR48 ;  /* 0x000000302b267c20 */ /* 0x000fe20008410000 */
[----:B------:R-:W-:Y:S01]  /*16d50*/  R2UR UR26, R20 ;  /* 0x00000000141a72ca */ /* 0x000fe200000e0000 */
[----:B------:R-:W-:Y:S01]  /*16d60*/  VIADD R20, R14, 0x140 ;  /* 0x000001400e147836 */ /* 0x000fe20000000000 */
[----:B------:R-:W-:Y:S01]  /*16d70*/  R2UR UR25, R21 ;  /* 0x00000000151972ca */ /* 0x000fe200000e0000 */
[----:B------:R-:W-:Y:S02]  /*16d80*/  IMAD.MOV.U32 R21, RZ, RZ, 0x40000040 ;  /* 0x40000040ff157424 */ /* 0x000fe400078e00ff */
[----:B------:R-:W-:Y:S01]  /*16d90*/  FMUL.FTZ R43, R48, UR48 ;  /* 0x00000030302b7c20 */ /* 0x000fe20008410000 */
[----:B------:R-:W-:Y:S01]  /*16da0*/  FMUL.FTZ R48, R54, UR48 ;  /* 0x0000003036307c20 */ /* 0x000fe20008410000 */
[----:B------:R-:W-:Y:S01]  /*16db0*/  R2UR UR30, R20 ;  /* 0x00000000141e72ca */ /* 0x000fe200000e0000 */
[C---:B------:R-:W-:Y:S01]  /*16dc0*/  VIADD R20, R14.reuse, 0x180 ;  /* 0x000001800e147836 */ /* 0x040fe20000000000 */
[----:B------:R-:W-:Y:S01]  /*16dd0*/  R2UR UR29, R21 ;  /* 0x00000000151d72ca */ /* 0x000fe200000e0000 */
[----:B------:R-:W-:-:S02]  /*16de0*/  VIADD R14, R14, 0x1c0 ;  /* 0x000001c00e0e7836 */ /* 0x000fc40000000000 */
[----:B------:R-:W-:Y:S01]  /*16df0*/  FMUL.FTZ R54, R58, UR48 ;  /* 0x000000303a367c20 */ /* 0x000fe20008410000 */
[----:B------:R-:W-:Y:S01]  /*16e00*/  IMAD.MOV.U32 R21, RZ, RZ, 0x40000040 ;  /* 0x40000040ff157424 */ /* 0x000fe200078e00ff */
[----:B------:R-:W-:Y:S01]  /*16e10*/  R2UR UR34, R20 ;  /* 0x00000000142272ca */ /* 0x000fe200000e0000 */
[----:B------:R-:W-:Y:S01]  /*16e20*/  FMUL.FTZ R58, R62, UR48 ;  /* 0x000000303e3a7c20 */ /* 0x000fe20008410000 */
[----:B------:R-:W-:Y:S01]  /*16e30*/  R2UR UR46, R14 ;  /* 0x000000000e2e72ca */ /* 0x000fe200000e0000 */
[----:B------:R-:W0:Y:S01]  /*16e40*/  SHFL.IDX PT, R144, R12, RZ, 0x1c1f ;  /* 0x001c1fff0c907589 */ /* 0x000e2200000e0000 */
[----:B------:R-:W-:Y:S01]  /*16e50*/  R2UR UR33, R21 ;  /* 0x00000000152172ca */ /* 0x000fe200000e0000 */
        /* <DEDUP_REMOVED lines=18> */
[----:B------:R-:W1:Y:S08]  /*16f80*/  MUFU.TANH R13, R13 ;  /* 0x0000000d000d7308 */ /* 0x000e700000002400 */
[----:B------:R-:W3:Y:S08]  /*16f90*/  MUFU.TANH R15, R15 ;  /* 0x0000000f000f7308 */ /* 0x000ef00000002400 */
        /* <DEDUP_REMOVED lines=24> */
[----:B--2---:R-:W-:Y:S01]  /*17120*/  LOP3.LUT R14, R142, 0x10000, RZ, 0xfc, !PT ;  /* 0x000100008e0e7812 */ /* 0x004fe200078efcff */
[----:B------:R-:W-:Y:S01]  /*17130*/  FMUL.FTZ R142, R81, UR48 ;  /* 0x00000030518e7c20 */ /* 0x000fe20008410000 */
[----:B------:R-:W-:-:S02]  /*17140*/  IMAD.SHL.U32 R81, R0, 0x80, RZ ;  /* 0x0000008000517824 */ /* 0x000fc400078e00ff */
[C---:B------:R-:W-:Y:S01]  /*17150*/  R2UR UR8, R14.reuse ;  /* 0x000000000e0872ca */ /* 0x040fe200000e0000 */
[----:B------:R-:W-:Y:S02]  /*17160*/  VIADD R20, R14, 0x2 ;  /* 0x000000020e147836 */ /* 0x000fe40000000000 */
[----:B------:R-:W2:Y:S03]  /*17170*/  MUFU.TANH R142, R142 ;  /* 0x0000008e008e7308 */ /* 0x000ea60000002400 */
[----:B------:R-:W-:Y:S01]  /*17180*/  R2UR UR12, R20 ;  /* 0x00000000140c72ca */ /* 0x000fe200000e0000 */
[----:B------:R-:W-:-:S05]  /*17190*/  VIADD R20, R14, 0x4 ;  /* 0x000000040e147836 */ /* 0x000fca0000000000 */
[----:B------:R-:W-:Y:S01]  /*171a0*/  R2UR UR16, R20 ;  /* 0x00000000141072ca */ /* 0x000fe200000e0000 */
[----:B------:R-:W-:Y:S01]  /*171b0*/  HGMMA.64x96x16.F32.BF16 R88, gdesc[UR8].tnspB, R88, gsb0 ;  /* 0x41600000085879f0 */ /* 0x000fe20008001858 */
[----:B------:R-:W-:-:S05]  /*171c0*/  VIADD R20, R14, 0x6 ;  /* 0x000000060e147836 */ /* 0x000fca0000000000 */
[----:B------:R-:W-:Y:S01]  /*171d0*/  R2UR UR20, R20 ;  /* 0x00000000141472ca */ /* 0x000fe200000e0000 */
[----:B------:R-:W-:-:S05]  /*171e0*/  VIADD R20, R14, 0x600 ;  /* 0x000006000e147836 */ /* 0x000fca0000000000 */
[----:B------:R-:W-:Y:S01]  /*171f0*/  R2UR UR24, R20 ;  /* 0x00000000141872ca */ /* 0x000fe200000e0000 */
[----:B------:R-:W-:-:S05]  /*17200*/  VIADD R20, R14, 0x602 ;  /* 0x000006020e147836 */ /* 0x000fca0000000000 */
[----:B------:R-:W-:Y:S01]  /*17210*/  R2UR UR28, R20 ;  /* 0x00000000141c72ca */ /* 0x000fe200000e0000 */
[C---:B------:R-:W-:Y:S02]  /*17220*/  VIADD R20, R14.reuse, 0x604 ;  /* 0x000006040e147836 */ /* 0x040fe40000000000 */
[----:B------:R-:W-:-:S03]  /*17230*/  VIADD R14, R14, 0x606 ;  /* 0x000006060e0e7836 */ /* 0x000fc60000000000 */
        /* <DEDUP_REMOVED lines=110> */
[----:B-1234-:R-:W-:Y:S06]  /*17920*/  @!P4 BRA `(.L_x_1548) ;  /* 0x000000000058c947 */ /* 0x01efec0003800000 */
        /* <DEDUP_REMOVED lines=12> */
.L_x_1550:
[----:B------:R-:W-:-:S05]  /*179f0*/  IMAD.U32 R154, RZ, RZ, UR5 ;  /* 0x00000005ff9a7e24 */ /* 0x000fca000f8e00ff */
[----:B------:R-:W-:-:S13]  /*17a00*/  ISETP.NE.AND P2, PT, R154, 0x1, PT ;  /* 0x000000019a00780c */ /* 0x000fda0003f45270 */
[----:B------:R-:W0:Y:S02]  /*17a10*/  @P2 LDC.64 R50, c[0x0][0x9e8] ;  /* 0x00027a00ff322b82 */ /* 0x000e240000000a00 */
[----:B0-----:R-:W-:-:S05]  /*17a20*/  @P2 IMAD.HI.U32 R50, R144, R50, RZ ;  /* 0x0000003290322227 */ /* 0x001fca00078e00ff */
[----:B------:R-:W-:-:S07]  /*17a30*/  @P2 SHF.R.U32.HI R144, RZ, R51, R50 ;  /* 0x00000033ff902219 */ /* 0x000fce0000011632 */
.L_x_1551:
[----:B------:R-:W-:Y:S05]  /*17a40*/  BSYNC B0 ;  /* 0x0000000000007941 */ /* 0x000fea0003800000 */
.L_x_1549:
[----:B------:R-:W-:-:S04]  /*17a50*/  IMAD R144, R144, R154, -R81 ;  /* 0x0000009a90907224 */ /* 0x000fc800078e0a51 */
[----:B------:R-:W-:-:S05]  /*17a60*/  IMAD R144, R138, -0x2, R144 ;  /* 0xfffffffe8a907824 */ /* 0x000fca00078e0290 */
[----:B------:R-:W-:Y:S02]  /*17a70*/  VIMNMX R85, R85, R144, !PT ;  /* 0x0000009055557248 */ /* 0x000fe40007fe0100 */
[----:B------:R-:W-:-:S07]  /*17a80*/  VIADDMNMX R86, R144, R154, R86, PT ;  /* 0x0000009a90567246 */ /* 0x000fce0003800156 */
.L_x_1548:
[----:B------:R-:W-:Y:S01]  /*17a90*/  ISETP.GT.AND P3, PT, R0, -0x1, PT ;  /* 0xffffffff0000780c */ /* 0x000fe20003f64270 */
[----:B------:R-:W0:Y:S03]  /*17aa0*/  SHFL.IDX PT, R12, R12, 0x1, 0x1c1f ;  /* 0x003c1f000c0c7f89 */ /* 0x000e2600000e0000 */
[----:B------:R-:W-:-:S04]  /*17ab0*/  ISETP.GT.AND P2, PT, R85, RZ, P3 ;  /* 0x000000ff5500720c */ /* 0x000fc80001f44270 */
[----:B------:R-:W-:-:S04]  /*17ac0*/  ISETP.LT.OR P2, PT, R86, 0x1, P2 ;  /* 0x000000015600780c */ /* 0x000fc80001741670 */
[----:B------:R-:W-:Y:S02]  /*17ad0*/  FSEL R50, R13, -INF , !P2 ;  /* 0xff8000000d327808 */ /* 0x000fe40005000000 */
[----:B------:R-:W-:-:S04]  /*17ae0*/  ISETP.GT.AND P2, PT, R85, 0x1, P3 ;  /* 0x000000015500780c */ /* 0x000fc80001f44270 */
[----:B------:R-:W-:-:S04]  /*17af0*/  ISETP.LT.OR P2, PT, R86, 0x2, P2 ;  /* 0x000000025600780c */ /* 0x000fc80001741670 */
[----:B------:R-:W-:Y:S02]  /*17b00*/  FSEL R15, R15, -INF , !P2 ;  /* 0xff8000000f0f7808 */ /* 0x000fe40005000000 */
[----:B------:R-:W-:Y:S01]  /*17b10*/  ISETP.GT.AND P2, PT, R85, 0x8, P3 ;  /* 0x000000085500780c */ /* 0x000fe20001f44270 */
[--C-:B0-----:R-:W-:Y:S02]  /*17b20*/  IMAD.IADD R143, R143, 0x1, R12.reuse ;  /* 0x000000018f8f7824 */ /* 0x101fe400078e020c */
[----:B------:R-:W-:Y:S01]  /*17b30*/  IMAD.IADD R87, R87, 0x1, R12 ;  /* 0x0000000157577824 */ /* 0x000fe200078e020c */
[----:B------:R-:W-:-:S04]  /*17b40*/  ISETP.LT.OR P2, PT, R86, 0x9, P2 ;  /* 0x000000095600780c */ /* 0x000fc80001741670 */
[----:B------:R-:W-:Y:S02]  /*17b50*/  FSEL R21, R21, -INF , !P2 ;  /* 0xff80000015157808 */ /* 0x000fe40005000000 */
[----:B------:R-:W-:-:S04]  /*17b60*/  ISETP.GT.AND P2, PT, R85, 0x9, P3 ;  /* 0x000000095500780c */ /* 0x000fc80001f44270 */
        /* <DEDUP_REMOVED lines=85> */
[----:B------:R-:W-:Y:S01]  /*180c0*/  FSEL R84, R84, -INF , !P2 ;  /* 0xff80000054547808 */ /* 0x000fe20005000000 */
[----:B------:R-:W-:Y:S08]  /*180d0*/  @!P4 BRA `(.L_x_1552) ;  /* 0x000000000058c947 */ /* 0x000ff00003800000 */
        /* <DEDUP_REMOVED lines=12> */
.L_x_1554:
[----:B------:R-:W-:-:S05]  /*181a0*/  IMAD.U32 R85, RZ, RZ, UR5 ;  /* 0x00000005ff557e24 */ /* 0x000fca000f8e00ff */
[----:B------:R-:W-:-:S13]  /*181b0*/  ISETP.NE.AND P2, PT, R85, 0x1, PT ;  /* 0x000000015500780c */ /* 0x000fda0003f45270 */
[----:B------:R-:W0:Y:S02]  /*181c0*/  @P2 LDC.64 R12, c[0x0][0x9e8] ;  /* 0x00027a00ff0c2b82 */ /* 0x000e240000000a00 */
[----:B0-----:R-:W-:-:S05]  /*181d0*/  @P2 IMAD.HI.U32 R12, R51, R12, RZ ;  /* 0x0000000c330c2227 */ /* 0x001fca00078e00ff */
[----:B------:R-:W-:-:S07]  /*181e0*/  @P2 SHF.R.U32.HI R51, RZ, R13, R12 ;  /* 0x0000000dff332219 */ /* 0x000fce000001160c */
.L_x_1555:
[----:B------:R-:W-:Y:S05]  /*181f0*/  BSYNC B0 ;  /* 0x0000000000007941 */ /* 0x000fea0003800000 */
.L_x_1553:
[----:B------:R-:W-:-:S04]  /*18200*/  IMAD R51, R51, R85, -R81 ;  /* 0x0000005533337224 */ /* 0x000fc800078e0a51 */
[----:B------:R-:W-:-:S05]  /*18210*/  IMAD R51, R138, -0x2, R51 ;  /* 0xfffffffe8a337824 */ /* 0x000fca00078e0233 */
[----:B------:R-:W-:Y:S02]  /*18220*/  VIMNMX R87, R87, R51, !PT ;  /* 0x0000003357577248 */ /* 0x000fe40007fe0100 */
[----:B------:R-:W-:-:S07]  /*18230*/  VIADDMNMX R143, R51, R85, R143, PT ;  /* 0x00000055338f7246 */ /* 0x000fce000380018f */
.L_x_1552:
        /* <DEDUP_REMOVED lines=94> */
[----:B------:R-:W-:Y:S01]  /*18820*/  FFMA.FTZ R10, R84, UR41, -R10 ;  /* 0x00000029540a7c23 */ /* 0x000fe2000801080a */
[----:B------:R-:W-:Y:S01]  /*18830*/  FSEL R30, R30, -INF , !P2 ;  /* 0xff8000001e1e7808 */ /* 0x000fe20005000000 */
[----:B------:R-:W0:Y:S01]  /*18840*/  MUFU.EX2 R32, R50 ;  /* 0x0000003200207308 */ /* 0x000e220000000800 */
[----:B------:R-:W-:-:S04]  /*18850*/  ISETP.GT.AND P2, PT, R87, 0x18, P3 ;  /* 0x000000185700780c */ /* 0x000fc80001f44270 */
[----:B------:R-:W-:-:S03]  /*18860*/  ISETP.LT.OR P2, PT, R143, 0x19, P2 ;  /* 0x000000198f00780c */ /* 0x000fc60001741670 */
[----:B------:R-:W1:Y:S01]  /*18870*/  MUFU.EX2 R15, R15 ;  /* 0x0000000f000f7308 */ /* 0x000e620000000800 */
[----:B------:R-:W-:Y:S02]  /*18880*/  FSEL R84, R33, -INF , !P2 ;  /* 0xff80000021547808 */ /* 0x000fe40005000000 */
[----:B------:R-:W-:-:S04]  /*18890*/  ISETP.GT.AND P2, PT, R87, 0x19, P3 ;  /* 0x000000195700780c */ /* 0x000fc80001f44270 */
[----:B------:R-:W-:Y:S01]  /*188a0*/  ISETP.LT.OR P2, PT, R143, 0x1a, P2 ;  /* 0x0000001a8f00780c */ /* 0x000fe20001741670 */
[----:B------:R-:W3:Y:S01]  /*188b0*/  MUFU.EX2 R21, R21 ;  /* 0x0000001500157308 */ /* 0x000ee20000000800 */
[----:B0-----:R-:W-:Y:S02]  /*188c0*/  FFMA.FTZ R4, R11, R4, R32 ;  /* 0x000000040b047223 */ /* 0x001fe40000010020 */
[----:B------:R-:W-:Y:S02]  /*188d0*/  FSEL R85, R34, -INF , !P2 ;  /* 0xff80000022557808 */ /* 0x000fe40005000000 */
[----:B------:R-:W-:-:S03]  /*188e0*/  ISETP.GT.AND P2, PT, R87, 0x20, P3 ;  /* 0x000000205700780c */ /* 0x000fc60001f44270 */
[----:B------:R-:W0:Y:S01]  /*188f0*/  MUFU.EX2 R25, R25 ;  /* 0x0000001900197308 */ /* 0x000e220000000800 */
[----:B------:R-:W-:Y:S01]  /*18900*/  ISETP.LT.OR P2, PT, R143, 0x21, P2 ;  /* 0x000000218f00780c */ /* 0x000fe20001741670 */
[C---:B-1----:R-:W-:Y:S01]  /*18910*/  FADD.FTZ R4, R15.reuse, R4 ;  /* 0x000000040f047221 */ /* 0x042fe20000010000 */
[----:B------:R-:W-:Y:S02]  /*18920*/  F2FP.BF16.F32.PACK_AB R32, R15, R32 ;  /* 0x000000200f20723e */ /* 0x000fe400000010ff */
[----:B------:R-:W-:Y:S02]  /*18930*/  FSEL R36, R36, -INF , !P2 ;  /* 0xff80000024247808 */ /* 0x000fe40005000000 */
[----:B------:R-:W-:Y:S01]  /*18940*/  ISETP.GT.AND P2, PT, R87, 0x21, P3 ;  /* 0x000000215700780c */ /* 0x000fe20001f44270 */
[----:B------:R-:W1:Y:S01]  /*18950*/  MUFU.EX2 R27, R27 ;  /* 0x0000001b001b7308 */ /* 0x000e620000000800 */
[----:B---3--:R-:W-:Y:S02]  /*18960*/  FADD.FTZ R4, R21, R4 ;  /* 0x0000000415047221 */ /* 0x008fe40000010000 */
[----:B------:R-:W-:-:S04]  /*18970*/  ISETP.LT.OR P2, PT, R143, 0x22, P2 ;  /* 0x000000228f00780c */ /* 0x000fc80001741670 */
[----:B------:R-:W-:Y:S01]  /*18980*/  FSEL R38, R38, -INF , !P2 ;  /* 0xff80000026267808 */ /* 0x000fe20005000000 */
[----:B------:R-:W3:Y:S01]  /*18990*/  MUFU.EX2 R29, R29 ;  /* 0x0000001d001d7308 */ /* 0x000ee20000000800 */
[----:B------:R-:W-:Y:S01]  /*189a0*/  ISETP.GT.AND P2, PT, R87, 0x28, P3 ;  /* 0x000000285700780c */ /* 0x000fe20001f44270 */
[C---:B0-----:R-:W-:Y:S01]  /*189b0*/  FADD.FTZ R4, R25.reuse, R4 ;  /* 0x0000000419047221 */ /* 0x041fe20000010000 */
[----:B------:R-:W-:Y:S02]  /*189c0*/  F2FP.BF16.F32.PACK_AB R34, R25, R21 ;  /* 0x000000151922723e */ /* 0x000fe400000010ff */
[----:B------:R-:W-:-:S03]  /*189d0*/  ISETP.LT.OR P2, PT, R143, 0x29, P2 ;  /* 0x000000298f00780c */ /* 0x000fc60001741670 */
[----:B------:R-:W-:Y:S01]  /*189e0*/  MUFU.EX2 R31, R31 ;  /* 0x0000001f001f7308 */ /* 0x000fe20000000800 */
[----:B------:R-:W-:Y:S01]  /*189f0*/  FSEL R40, R40, -INF , !P2 ;  /* 0xff80000028287808 */ /* 0x000fe20005000000 */
[----:B-1----:R-:W-:Y:S01]  /*18a00*/  FADD.FTZ R4, R27, R4 ;  /* 0x000000041b047221 */ /* 0x002fe20000010000 */
[----:B------:R-:W-:-:S04]  /*18a10*/  ISETP.GT.AND P2, PT, R87, 0x29, P3 ;  /* 0x000000295700780c */ /* 0x000fc80001f44270 */
[----:B------:R-:W-:Y:S01]  /*18a20*/  ISETP.LT.OR P2, PT, R143, 0x2a, P2 ;  /* 0x0000002a8f00780c */ /* 0x000fe20001741670 */
[----:B------:R-:W-:Y:S01]  /*18a30*/  MUFU.EX2 R51, R51 ;  /* 0x0000003300337308 */ /* 0x000fe20000000800 */
[----:B---3--:R-:W-:Y:S02]  /*18a40*/  FADD.FTZ R4, R29, R4 ;  /* 0x000000041d047221 */ /* 0x008fe40000010000 */
[----:B------:R-:W-:Y:S02]  /*18a50*/  FSEL R42, R42, -INF , !P2 ;  /* 0xff8000002a2a7808 */ /* 0x000fe40005000000 */
[----:B------:R-:W-:-:S03]  /*18a60*/  ISETP.GT.AND P2, PT, R87, 0x30, P3 ;  /* 0x000000305700780c */ /* 0x000fc60001f44270 */
[----:B------:R-:W-:Y:S01]  /*18a70*/  MUFU.EX2 R81, R81 ;  /* 0x0000005100517308 */ /* 0x000fe20000000800 */
[----:B------:R-:W-:-:S04]  /*18a80*/  ISETP.LT.OR P2, PT, R143, 0x31, P2 ;  /* 0x000000318f00780c */ /* 0x000fc80001741670 */
[----:B------:R-:W-:Y:S02]  /*18a90*/  FSEL R44, R44, -INF , !P2 ;  /* 0xff8000002c2c7808 */ /* 0x000fe40005000000 */
[----:B------:R-:W-:Y:S01]  /*18aa0*/  ISETP.GT.AND P2, PT, R87, 0x31, P3 ;  /* 0x000000315700780c */ /* 0x000fe20001f44270 */
[----:B------:R-:W-:Y:S03]  /*18ab0*/  MUFU.EX2 R37, R37 ;  /* 0x0000002500257308 */ /* 0x000fe60000000800 */
[----:B------:R-:W-:-:S04]  /*18ac0*/  ISETP.LT.OR P2, PT, R143, 0x32, P2 ;  /* 0x000000328f00780c */ /* 0x000fc80001741670 */
[----:B------:R-:W-:Y:S01]  /*18ad0*/  FSEL R46, R46, -INF , !P2 ;  /* 0xff8000002e2e7808 */ /* 0x000fe20005000000 */
[----:B------:R-:W-:Y:S01]  /*18ae0*/  MUFU.EX2 R39, R39 ;  /* 0x0000002700277308 */ /* 0x000fe20000000800 */
[----:B------:R-:W-:-:S04]  /*18af0*/  ISETP.GT.AND P2, PT, R87, 0x38, P3 ;  /* 0x000000385700780c */ /* 0x000fc80001f44270 */
[----:B------:R-:W-:-:S03]  /*18b00*/  ISETP.LT.OR P2, PT, R143, 0x39, P2 ;  /* 0x000000398f00780c */ /* 0x000fc60001741670 */
[----:B------:R-:W-:Y:S01]  /*18b10*/  MUFU.EX2 R41, R41 ;  /* 0x0000002900297308 */ /* 0x000fe20000000800 */
[----:B------:R-:W-:Y:S02]  /*18b20*/  FSEL R48, R48, -INF , !P2 ;  /* 0xff80000030307808 */ /* 0x000fe40005000000 */
[----:B------:R-:W-:-:S04]  /*18b30*/  ISETP.GT.AND P2, PT, R87, 0x39, P3 ;  /* 0x000000395700780c */ /* 0x000fc80001f44270 */
[----:B------:R-:W-:Y:S01]  /*18b40*/  ISETP.LT.OR P2, PT, R143, 0x3a, P2 ;  /* 0x0000003a8f00780c */ /* 0x000fe20001741670 */
[----:B------:R-:W-:Y:S03]  /*18b50*/  MUFU.EX2 R43, R43 ;  /* 0x0000002b002b7308 */ /* 0x000fe60000000800 */
        /* <DEDUP_REMOVED lines=61> */
[----:B------:R-:W-:-:S04]  /*18f30*/  ISETP.GT.AND P2, PT, R87, RZ, P3 ;  /* 0x000000ff5700720c */ /* 0x000fc80001f44270 */
[----:B------:R-:W-:-:S03]  /*18f40*/  ISETP.LT.OR P2, PT, R143, 0x1, P2 ;  /* 0x000000018f00780c */ /* 0x000fc60001741670 */
[----:B------:R-:W-:Y:S01]  /*18f50*/  MUFU.EX2 R10, R10 ;  /* 0x0000000a000a7308 */ /* 0x000fe20000000800 */
[----:B------:R-:W-:Y:S02]  /*18f60*/  FSEL R14, R14, -INF , !P2 ;  /* 0xff8000000e0e7808 */ /* 0x000fe40005000000 */
        /* <DEDUP_REMOVED lines=10> */
[----:B------:R-:W-:-:S02]  /*19010*/  FSEL R82, R82, -INF , !P3 ;  /* 0xff80000052527808 */ /* 0x000fc40005800000 */
        /* <DEDUP_REMOVED lines=36> */
[--C-:B------:R-:W-:Y:S01]  /*19260*/  FFMA.FTZ R14, R14, UR41, -R15.reuse ;  /* 0x000000290e0e7c23 */ /* 0x100fe2000801080f */
[--C-:B------:R-:W-:Y:S01]  /*19270*/  FFMA.FTZ R20, R20, UR41, -R15.reuse ;  /* 0x0000002914147c23 */ /* 0x100fe2000801080f */
[----:B------:R-:W-:Y:S01]  /*19280*/  FSEL R26, R13, RZ, P2 ;  /* 0x000000ff0d1a7208 */ /* 0x000fe20001000000 */
[--C-:B------:R-:W-:Y:S01]  /*19290*/  FFMA.FTZ R25, R28, UR41, -R15.reuse ;  /* 0x000000291c197c23 */ /* 0x100fe2000801080f */
[----:B------:R-:W-:Y:S01]  /*192a0*/  MUFU.EX2 R21, R21 ;  /* 0x0000001500157308 */ /* 0x000fe20000000800 */
[--C-:B------:R-:W-:Y:S01]  /*192b0*/  FFMA.FTZ R36, R36, UR41, -R15.reuse ;  /* 0x0000002924247c23 */ /* 0x100fe2000801080f */
[----:B------:R-:W-:Y:S01]  /*192c0*/  FFMA.FTZ R50, R38, UR41, -R15 ;  /* 0x0000002926327c23 */ /* 0x000fe2000801080f */
[----:B------:R-:W-:Y:S01]  /*192d0*/  FADD.FTZ R26, -R26, R5 ;  /* 0x000000051a1a7221 */ /* 0x000fe20000010100 */
[--C-:B------:R-:W-:Y:S01]  /*192e0*/  FFMA.FTZ R42, R42, UR41, -R15.reuse ;  /* 0x000000292a2a7c23 */ /* 0x100fe2000801080f */
[--C-:B------:R-:W-:Y:S01]  /*192f0*/  FFMA.FTZ R38, R46, UR41, -R15.reuse ;  /* 0x000000292e267c23 */ /* 0x100fe2000801080f */
[--C-:B------:R-:W-:Y:S01]  /*19300*/  FFMA.FTZ R54, R54, UR41, -R15.reuse ;  /* 0x0000002936367c23 */ /* 0x100fe2000801080f */
[----:B------:R-:W-:Y:S01]  /*19310*/  FMUL.FTZ R5, R26, UR41 ;  /* 0x000000291a057c20 */ /* 0x000fe20008410000 */
        /* <DEDUP_REMOVED lines=10> */
[----:B------:R-:W-:-:S06]  /*193c0*/  FFMA.FTZ R80, R80, UR41, -R15 ;  /* 0x0000002950507c23 */ /* 0x000fcc000801080f */
[----:B------:R-:W1:Y:S08]  /*193d0*/  MUFU.EX2 R24, R24 ;  /* 0x0000001800187308 */ /* 0x000e700000000800 */
[----:B------:R-:W3:Y:S01]  /*193e0*/  MUFU.EX2 R5, R5 ;  /* 0x0000000500057308 */ /* 0x000ee20000000800 */
[----:B0-----:R-:W-:-:S07]  /*193f0*/  F2FP.BF16.F32.PACK_AB R33, R20, R14 ;  /* 0x0000000e1421723e */ /* 0x001fce00000010ff */
[----:B------:R-:W0:Y:S01]  /*19400*/  MUFU.EX2 R25, R25 ;  /* 0x0000001900197308 */ /* 0x000e220000000800 */
[----:B-1----:R-:W-:-:S05]  /*19410*/  F2FP.BF16.F32.PACK_AB R35, R24, R21 ;  /* 0x000000151823723e */ /* 0x002fca00000010ff */
[----:B------:R1:W-:Y:S02]  /*19420*/  STSM.16.M88.4 [R139+0x21800], R32 ;  /* 0x021800208b007844 */ /* 0x0003e40000000200 */
[----:B------:R-:W-:Y:S01]  /*19430*/  MUFU.EX2 R36, R36 ;  /* 0x0000002400247308 */ /* 0x000fe20000000800 */
[----:B---3--:R-:W-:Y:S01]  /*19440*/  FFMA.FTZ R14, R5, R3, R14 ;  /* 0x00000003050e7223 */ /* 0x008fe2000001000e */
[--C-:B------:R-:W-:Y:S01]  /*19450*/  FFMA.FTZ R3, R52, UR41, -R15.reuse ;  /* 0x0000002934037c23 */ /* 0x100fe2000801080f */
[--C-:B------:R-:W-:Y:S02]  /*19460*/  FFMA.FTZ R52, R60, UR41, -R15.reuse ;  /* 0x000000293c347c23 */ /* 0x100fe4000801080f */
[----:B------:R-:W-:Y:S01]  /*19470*/  FADD.FTZ R14, R20, R14 ;  /* 0x0000000e140e7221 */ /* 0x000fe20000010000 */
[--C-:B------:R-:W-:Y:S02]  /*19480*/  FFMA.FTZ R20, R56, UR41, -R15.reuse ;  /* 0x0000002938147c23 */ /* 0x100fe4000801080f */
[----:B------:R-:W-:Y:S01]  /*19490*/  MUFU.EX2 R50, R50 ;  /* 0x0000003200327308 */ /* 0x000fe20000000800 */
[----:B------:R-:W-:Y:S01]  /*194a0*/  FADD.FTZ R26, R21, R14 ;  /* 0x0000000e151a7221 */ /* 0x000fe20000010000 */
[----:B------:R-:W-:-:S03]  /*194b0*/  FFMA.FTZ R21, R58, UR41, -R15 ;  /* 0x000000293a157c23 */ /* 0x000fc6000801080f */
[----:B------:R-:W-:Y:S01]  /*194c0*/  FADD.FTZ R26, R24, R26 ;  /* 0x0000001a181a7221 */ /* 0x000fe20000010000 */
[--C-:B-1----:R-:W-:Y:S01]  /*194d0*/  FFMA.FTZ R32, R30, UR41, -R15.reuse ;  /* 0x000000291e207c23 */ /* 0x102fe2000801080f */
[--C-:B------:R-:W-:Y:S01]  /*194e0*/  FFMA.FTZ R33, R84, UR41, -R15.reuse ;  /* 0x0000002954217c23 */ /* 0x100fe2000801080f */
[--C-:B------:R-:W-:Y:S01]  /*194f0*/  FFMA.FTZ R35, R85, UR41, -R15.reuse ;  /* 0x0000002955237c23 */ /* 0x100fe2000801080f */
[----:B0-----:R-:W-:Y:S01]  /*19500*/  FADD.FTZ R28, R25, R26 ;  /* 0x0000001a191c7221 */ /* 0x001fe20000010000 */
[--C-:B------:R-:W-:Y:S01]  /*19510*/  FFMA.FTZ R84, R40, UR41, -R15.reuse ;  /* 0x0000002928547c23 */ /* 0x100fe2000801080f */
[----:B------:R-:W-:Y:S01]  /*19520*/  F2FP.BF16.F32.PACK_AB R24, R29, R27 ;  /* 0x0000001b1d18723e */ /* 0x000fe200000010ff */
[----:B------:R-:W0:Y:S01]  /*19530*/  MUFU.EX2 R32, R32 ;  /* 0x0000002000207308 */ /* 0x000e220000000800 */
[----:B------:R-:W-:Y:S01]  /*19540*/  FADD.FTZ R27, R31, R4 ;  /* 0x000000041f1b7221 */ /* 0x000fe20000010000 */
[--C-:B------:R-:W-:Y:S01]  /*19550*/  FFMA.FTZ R34, R44, UR41, -R15.reuse ;  /* 0x000000292c227c23 */ /* 0x100fe2000801080f */
[----:B------:R-:W-:Y:S01]  /*19560*/  FFMA.FTZ R40, R48, UR41, -R15 ;  /* 0x0000002930287c23 */ /* 0x000fe2000801080f */
[C---:B------:R-:W-:Y:S01]  /*19570*/  F2FP.BF16.F32.PACK_AB R26, R51.reuse, R31 ;  /* 0x0000001f331a723e */ /* 0x040fe200000010ff */
[----:B------:R-:W-:Y:S01]  /*19580*/  FADD.FTZ R27, R51, R27 ;  /* 0x0000001b331b7221 */ /* 0x000fe20000010000 */
[--C-:B------:R-:W-:Y:S01]  /*19590*/  FFMA.FTZ R44, R64, UR41, -R15.reuse ;  /* 0x00000029402c7c23 */ /* 0x100fe2000801080f */
[----:B------:R-:W-:Y:S01]  /*195a0*/  FFMA.FTZ R48, R68, UR41, -R15 ;  /* 0x0000002944307c23 */ /* 0x000fe2000801080f */
[----:B------:R-:W1:Y:S01]  /*195b0*/  MUFU.EX2 R33, R33 ;  /* 0x0000002100217308 */ /* 0x000e620000000800 */
[----:B------:R-:W-:Y:S01]  /*195c0*/  FADD.FTZ R27, R81, R27 ;  /* 0x0000001b511b7221 */ /* 0x000fe20000010000 */
[----:B------:R-:W-:-:S03]  /*195d0*/  FFMA.FTZ R15, R82, UR41, -R15 ;  /* 0x00000029520f7c23 */ /* 0x000fc6000801080f */
[----:B------:R-:W-:-:S03]  /*195e0*/  FADD.FTZ R27, R37, R27 ;  /* 0x0000001b251b7221 */ /* 0x000fc60000010000 */
[----:B------:R-:W3:Y:S01]  /*195f0*/  MUFU.EX2 R35, R35 ;  /* 0x0000002300237308 */ /* 0x000ee20000000800 */
[C---:B0-----:R-:W-:Y:S01]  /*19600*/  FADD.FTZ R28, R32.reuse, R28 ;  /* 0x0000001c201c7221 */ /* 0x041fe20000010000 */
[----:B------:R-:W-:Y:S01]  /*19610*/  FADD.FTZ R30, R39, R27 ;  /* 0x0000001b271e7221 */ /* 0x000fe20000010000 */
[----:B------:R-:W-:-:S05]  /*19620*/  F2FP.BF16.F32.PACK_AB R25, R32, R25 ;  /* 0x000000192019723e */ /* 0x000fca00000010ff */
[----:B------:R-:W0:Y:S01]  /*19630*/  MUFU.EX2 R84, R84 ;  /* 0x0000005400547308 */ /* 0x000e220000000800 */
[----:B-1----:R-:W-:Y:S01]  /*19640*/  FADD.FTZ R29, R33, R28 ;  /* 0x0000001c211d7221 */ /* 0x002fe20000010000 */
[----:B------:R-:W-:-:S06]  /*19650*/  F2FP.BF16.F32.PACK_AB R28, R37, R81 ;  /* 0x00000051251c723e */ /* 0x000fcc00000010ff */
[----:B------:R-:W1:Y:S01]  /*19660*/  MUFU.EX2 R42, R42 ;  /* 0x0000002a002a7308 */ /* 0x000e620000000800 */
[----:B---3--:R-:W-:-:S04]  /*19670*/  FADD.FTZ R29, R35, R29 ;  /* 0x0000001d231d7221 */ /* 0x008fc80000010000 */
[----:B------:R-:W-:-:S03]  /*19680*/  FADD.FTZ R29, R36, R29 ;  /* 0x0000001d241d7221 */ /* 0x000fc60000010000 */
[----:B------:R-:W3:Y:S01]  /*19690*/  MUFU.EX2 R34, R34 ;  /* 0x0000002200227308 */ /* 0x000ee20000000800 */
[----:B------:R-:W-:Y:S01]  /*196a0*/  FADD.FTZ R27, R50, R29 ;  /* 0x0000001d321b7221 */ /* 0x000fe20000010000 */
[----:B------:R-:W-:-:S03]  /*196b0*/  FADD.FTZ R29, R41, R30 ;  /* 0x0000001e291d7221 */ /* 0x000fc60000010000 */
[----:B0-----:R-:W-:Y:S01]  /*196c0*/  FADD.FTZ R27, R84, R27 ;  /* 0x0000001b541b7221 */ /* 0x001fe20000010000 */
[----:B------:R-:W-:Y:S02]  /*196d0*/  FADD.FTZ R30, R43, R29 ;  /* 0x0000001d2b1e7221 */ /* 0x000fe40000010000 */
[----:B------:R-:W0:Y:S01]  /*196e0*/  MUFU.EX2 R38, R38 ;  /* 0x0000002600267308 */ /* 0x000e220000000800 */
[----:B-1----:R-:W-:Y:S01]  /*196f0*/  FADD.FTZ R29, R42, R27 ;  /* 0x0000001b2a1d7221 */ /* 0x002fe20000010000 */
[----:B------:R-:W-:Y:S01]  /*19700*/  FADD.FTZ R27, R45, R30 ;  /* 0x0000001e2d1b7221 */ /* 0x000fe20000010000 */
[----:B------:R-:W-:Y:S02]  /*19710*/  F2FP.BF16.F32.PACK_AB R30, R41, R39 ;  /* 0x00000027291e723e */ /* 0x000fe400000010ff */
[----:B------:R-:W4:Y:S01]  /*19720*/  LDL R39, [R1+0x24] ;  /* 0x0000240001277983 */ /* 0x000f220000100800 */
[----:B------:R-:W-:Y:S02]  /*19730*/  FADD.FTZ R27, R47, R27 ;  /* 0x0000001b2f1b7221 */ /* 0x000fe40000010000 */
[----:B------:R-:W1:Y:S01]  /*19740*/  MUFU.EX2 R40, R40 ;  /* 0x0000002800287308 */ /* 0x000e620000000800 */
[----:B---3--:R-:W-:Y:S01]  /*19750*/  FADD.FTZ R29, R34, R29 ;  /* 0x0000001d221d7221 */ /* 0x008fe20000010000 */
[----:B------:R-:W-:-:S04]  /*19760*/  FADD.FTZ R27, R49, R27 ;  /* 0x0000001b311b7221 */ /* 0x000fc80000010000 */
[----:B------:R-:W-:Y:S01]  /*19770*/  FADD.FTZ R31, R53, R27 ;  /* 0x0000001b351f7221 */ /* 0x000fe20000010000 */
[----:B------:R-:W-:Y:S01]  /*19780*/  F2FP.BF16.F32.PACK_AB R27, R35, R33 ;  /* 0x00000021231b723e */ /* 0x000fe200000010ff */
[----:B------:R-:W3:Y:S01]  /*19790*/  MUFU.EX2 R3, R3 ;  /* 0x0000000300037308 */ /* 0x000ee20000000800 */
[----:B0-----:R-:W-:Y:S01]  /*197a0*/  FADD.FTZ R29, R38, R29 ;  /* 0x0000001d261d7221 */ /* 0x001fe20000010000 */
[----:B------:R-:W-:Y:S02]  /*197b0*/  FADD.FTZ R31, R55, R31 ;  /* 0x0000001f371f7221 */ /* 0x000fe40000010000 */
[----:B--2---:R0:W-:Y:S02]  /*197c0*/  STSM.16.M88.4 [R86], R24 ;  /* 0x0000001856007844 */ /* 0x0041e40000000200 */
[----:B------:R-:W-:Y:S01]  /*197d0*/  FADD.FTZ R33, R57, R31 ;  /* 0x0000001f39217221 */ /* 0x000fe20000010000 */
[----:B------:R-:W-:Y:S01]  /*197e0*/  F2FP.BF16.F32.PACK_AB R31, R42, R84 ;  /* 0x000000542a1f723e */ /* 0x000fe200000010ff */
[----:B------:R-:W2:Y:S01]  /*197f0*/  MUFU.EX2 R14, R54 ;  /* 0x00000036000e7308 */ /* 0x000ea20000000800 */
[----:B-1----:R-:W-:-:S07]  /*19800*/  FADD.FTZ R29, R40, R29 ;  /* 0x0000001d281d7221 */ /* 0x002fce0000010000 */
[----:B------:R-:W1:Y:S01]  /*19810*/  MUFU.EX2 R20, R20 ;  /* 0x0000001400147308 */ /* 0x000e620000000800 */
[----:B---3--:R-:W-:Y:S01]  /*19820*/  FADD.FTZ R32, R3, R29 ;  /* 0x0000001d03207221 */ /* 0x008fe20000010000 */
[----:B------:R-:W-:-:S06]  /*19830*/  F2FP.BF16.F32.PACK_AB R29, R50, R36 ;  /* 0x00000024321d723e */ /* 0x000fcc00000010ff */
[----:B------:R-:W3:Y:S01]  /*19840*/  MUFU.EX2 R21, R21 ;  /* 0x0000001500157308 */ /* 0x000ee20000000800 */
[----:B--2---:R-:W-:-:S07]  /*19850*/  FADD.FTZ R32, R14, R32 ;  /* 0x000000200e207221 */ /* 0x004fce0000010000 */
[----:B------:R-:W2:Y:S01]  /*19860*/  MUFU.EX2 R52, R52 ;  /* 0x0000003400347308 */ /* 0x000ea20000000800 */
[----:B-1----:R-:W-:-:S07]  /*19870*/  FADD.FTZ R32, R20, R32 ;  /* 0x0000002014207221 */ /* 0x002fce0000010000 */
[----:B------:R-:W1:Y:S01]  /*19880*/  MUFU.EX2 R4, R62 ;  /* 0x0000003e00047308 */ /* 0x000e620000000800 */
[----:B------:R-:W-:Y:S01]  /*19890*/  FADD.FTZ R36, R59, R33 ;  /* 0x000000213b247221 */ /* 0x000fe20000010000 */
[----:B---3--:R-:W-:-:S06]  /*198a0*/  FADD.FTZ R33, R21, R32 ;  /* 0x0000002015217221 */ /* 0x008fcc0000010000 */
[----:B------:R-:W3:Y:S01]  /*198b0*/  MUFU.EX2 R44, R44 ;  /* 0x0000002c002c7308 */ /* 0x000ee20000000800 */
[----:B--2---:R-:W-:-:S07]  /*198c0*/  FADD.FTZ R35, R52, R33 ;  /* 0x0000002134237221 */ /* 0x004fce0000010000 */
[----:B------:R-:W2:Y:S01]  /*198d0*/  MUFU.EX2 R46, R46 ;  /* 0x0000002e002e7308 */ /* 0x000ea20000000800 */
[----:B-1----:R-:W-:-:S07]  /*198e0*/  FADD.FTZ R35, R4, R35 ;  /* 0x0000002304237221 */ /* 0x002fce0000010000 */
[----:B------:R-:W1:Y:S01]  /*198f0*/  MUFU.EX2 R48, R48 ;  /* 0x0000003000307308 */ /* 0x000e620000000800 */
[----:B---3--:R-:W-:-:S07]  /*19900*/  FADD.FTZ R35, R44, R35 ;  /* 0x000000232c237221 */ /* 0x008fce0000010000 */
[----:B------:R-:W3:Y:S01]  /*19910*/  MUFU.EX2 R37, R70 ;  /* 0x0000004600257308 */ /* 0x000ee20000000800 */
[----:B--2---:R-:W-:-:S07]  /*19920*/  FADD.FTZ R35, R46, R35 ;  /* 0x000000232e237221 */ /* 0x004fce0000010000 */
[----:B------:R-:W2:Y:S01]  /*19930*/  MUFU.EX2 R72, R72 ;  /* 0x0000004800487308 */ /* 0x000ea20000000800 */
[----:B------:R5:W-:Y:S07]  /*19940*/  STSM.16.M88.4 [R141], R28 ;  /* 0x0000001c8d007844 */ /* 0x000bee0000000200 */
[----:B------:R-:W2:Y:S01]  /*19950*/  MUFU.EX2 R74, R74 ;  /* 0x0000004a004a7308 */ /* 0x000ea20000000800 */
[----:B0-----:R-:W-:-:S07]  /*19960*/  F2FP.BF16.F32.PACK_AB R27, R3, R40 ;  /* 0x00000028031b723e */ /* 0x001fce00000010ff */
[----:B------:R-:W0:Y:S01]  /*19970*/  MUFU.EX2 R76, R76 ;  /* 0x0000004c004c7308 */ /* 0x000e220000000800 */
[----:B-----5:R-:W-:Y:S01]  /*19980*/  F2FP.BF16.F32.PACK_AB R29, R20, R14 ;  /* 0x0000000e141d723e */ /* 0x020fe200000010ff */
[----:B-1----:R-:W-:-:S04]  /*19990*/  FADD.FTZ R14, R48, R35 ;  /* 0x00000023300e7221 */ /* 0x002fc80000010000 */
[----:B---3--:R-:W-:Y:S02]  /*199a0*/  FADD.FTZ R3, R37, R14 ;  /* 0x0000000e25037221 */ /* 0x008fe40000010000 */
[----:B------:R-:W1:Y:S02]  /*199b0*/  MUFU.EX2 R33, R78 ;  /* 0x0000004e00217308 */ /* 0x000e640000000800 */
[----:B--2---:R-:W-:-:S04]  /*199c0*/  FADD.FTZ R3, R72, R3 ;  /* 0x0000000348037221 */ /* 0x004fc80000010000 */
[----:B------:R-:W-:-:S04]  /*199d0*/  FADD.FTZ R3, R74, R3 ;  /* 0x000000034a037221 */ /* 0x000fc80000010000 */
[----:B0-----:R-:W-:-:S04]  /*199e0*/  FADD.FTZ R14, R76, R3 ;  /* 0x000000034c0e7221 */ /* 0x001fc80000010000 */
[----:B-1----:R-:W-:Y:S02]  /*199f0*/  FADD.FTZ R3, R33, R14 ;  /* 0x0000000e21037221 */ /* 0x002fe40000010000 */
[----:B------:R-:W2:Y:S01]  /*19a00*/  LDL R14, [R1+0x44] ;  /* 0x00004400010e7983 */ /* 0x000ea20000100800 */
[----:B------:R-:W-:Y:S01]  /*19a10*/  F2FP.BF16.F32.PACK_AB R25, R38, R34 ;  /* 0x000000222619723e */ /* 0x000fe200000010ff */
[----:B------:R-:W-:Y:S01]  /*19a20*/  MUFU.EX2 R80, R80 ;  /* 0x0000005000507308 */ /* 0x000fe20000000800 */
[----:B------:R-:W-:-:S07]  /*19a30*/  FADD.FTZ R36, R61, R36 ;  /* 0x000000243d247221 */ /* 0x000fce0000010000 */
[----:B------:R-:W0:Y:S08]  /*19a40*/  MUFU.EX2 R34, R79 ;  /* 0x0000004f00227308 */ /* 0x000e300000000800 */
[----:B------:R-:W1:Y:S01]  /*19a50*/  MUFU.EX2 R15, R15 ;  /* 0x0000000f000f7308 */ /* 0x000e620000000800 */
[----:B------:R-:W-:Y:S01]  /*19a60*/  F2FP.BF16.F32.PACK_AB R24, R45, R43 ;  /* 0x0000002b2d18723e */ /* 0x000fe200000010ff */
[----:B------:R-:W-:Y:S01]  /*19a70*/  FADD.FTZ R36, R63, R36 ;  /* 0x000000243f247221 */ /* 0x000fe20000010000 */
[----:B------:R-:W-:-:S02]  /*19a80*/  F2FP.BF16.F32.PACK_AB R26, R49, R47 ;  /* 0x0000002f311a723e */ /* 0x000fc400000010ff */
[----:B------:R-:W-:Y:S02]  /*19a90*/  F2FP.BF16.F32.PACK_AB R28, R55, R53 ;  /* 0x00000035371c723e */ /* 0x000fe400000010ff */
[----:B------:R-:W-:Y:S02]  /*19aa0*/  F2FP.BF16.F32.PACK_AB R30, R59, R57 ;  /* 0x000000393b1e723e */ /* 0x000fe400000010ff */
[----:B------:R-:W-:Y:S01]  /*19ab0*/  F2FP.BF16.F32.PACK_AB R31, R52, R21 ;  /* 0x00000015341f723e */ /* 0x000fe200000010ff */
[----:B------:R-:W-:Y:S01]  /*19ac0*/  FADD.FTZ R36, R65, R36 ;  /* 0x0000002441247221 */ /* 0x000fe20000010000 */
[----:B------:R3:W-:Y:S01]  /*19ad0*/  STSM.16.M88.4 [R140], R24 ;  /* 0x000000188c007844 */ /* 0x0007e20000000200 */
[C---:B0-----:R-:W-:Y:S01]  /*19ae0*/  FADD.FTZ R3, R34.reuse, R3 ;  /* 0x0000000322037221 */ /* 0x041fe20000010000 */
[----:B------:R-:W-:Y:S02]  /*19af0*/  F2FP.BF16.F32.PACK_AB R33, R34, R33 ;  /* 0x000000212221723e */ /* 0x000fe400000010ff */
[----:B------:R0:W-:Y:S01]  /*19b00*/  STSM.16.M88.4 [R139+0x27800], R28 ;  /* 0x0278001c8b007844 */ /* 0x0001e20000000200 */
[----:B------:R-:W-:Y:S01]  /*19b10*/  FADD.FTZ R36, R67, R36 ;  /* 0x0000002443247221 */ /* 0x000fe20000010000 */
[----:B------:R-:W-:-:S02]  /*19b20*/  F2FP.BF16.F32.PACK_AB R32, R142, R77 ;  /* 0x0000004d8e20723e */ /* 0x000fc400000010ff */
[----:B------:R-:W-:Y:S02]  /*19b30*/  F2FP.BF16.F32.PACK_AB R34, R10, R83 ;  /* 0x000000530a22723e */ /* 0x000fe400000010ff */
[----:B-1----:R-:W-:Y:S02]  /*19b40*/  F2FP.BF16.F32.PACK_AB R35, R15, R80 ;  /* 0x000000500f23723e */ /* 0x002fe400000010ff */
[----:B---3--:R-:W-:Y:S02]  /*19b50*/  F2FP.BF16.F32.PACK_AB R24, R63, R61 ;  /* 0x0000003d3f18723e */ /* 0x008fe400000010ff */
[----:B------:R-:W-:Y:S02]  /*19b60*/  F2FP.BF16.F32.PACK_AB R26, R67, R65 ;  /* 0x00000041431a723e */ /* 0x000fe400000010ff */
[----:B------:R-:W-:Y:S02]  /*19b70*/  F2FP.BF16.F32.PACK_AB R25, R44, R4 ;  /* 0x000000042c19723e */ /* 0x000fe400000010ff */
[----:B------:R-:W-:-:S02]  /*19b80*/  F2FP.BF16.F32.PACK_AB R27, R48, R46 ;  /* 0x0000002e301b723e */ /* 0x000fc400000010ff */
[----:B0-----:R-:W-:Y:S02]  /*19b90*/  F2FP.BF16.F32.PACK_AB R28, R71, R69 ;  /* 0x00000045471c723e */ /* 0x001fe400000010ff */
[----:B------:R-:W-:Y:S02]  /*19ba0*/  F2FP.BF16.F32.PACK_AB R30, R75, R73 ;  /* 0x000000494b1e723e */ /* 0x000fe400000010ff */
[----:B------:R-:W-:Y:S02]  /*19bb0*/  F2FP.BF16.F32.PACK_AB R29, R72, R37 ;  /* 0x00000025481d723e */ /* 0x000fe400000010ff */
[----:B------:R-:W-:Y:S01]  /*19bc0*/  F2FP.BF16.F32.PACK_AB R31, R76, R74 ;  /* 0x0000004a4c1f723e */ /* 0x000fe200000010ff */
[----:B------:R-:W-:-:S04]  /*19bd0*/  FADD.FTZ R36, R69, R36 ;  /* 0x0000002445247221 */ /* 0x000fc80000010000 */
[----:B------:R-:W-:-:S04]  /*19be0*/  FADD.FTZ R36, R71, R36 ;  /* 0x0000002447247221 */ /* 0x000fc80000010000 */
[----:B------:R-:W-:-:S04]  /*19bf0*/  FADD.FTZ R36, R73, R36 ;  /* 0x0000002449247221 */ /* 0x000fc80000010000 */
[----:B------:R-:W-:-:S04]  /*19c00*/  FADD.FTZ R36, R75, R36 ;  /* 0x000000244b247221 */ /* 0x000fc80000010000 */
[----:B------:R-:W-:-:S04]  /*19c10*/  FADD.FTZ R21, R77, R36 ;  /* 0x000000244d157221 */ /* 0x000fc80000010000 */
        /* <DEDUP_REMOVED lines=53> */
[----:B------:R-:W-:Y:S01]  /*19f70*/  IMAD.MOV.U32 R11, RZ, RZ, R16 ;  /* 0x000000ffff0b7224 */ /* 0x000fe200078e0010 */
[----:B----4-:R0:W-:Y:S04]  /*19f80*/  STSM.16.M88.4 [R39], R24 ;  /* 0x0000001827007844 */ /* 0x0101e80000000200 */
[----:B------:R0:W-:Y:S04]  /*19f90*/  STSM.16.M88.4 [R141+0x6000], R28 ;  /* 0x0060001c8d007844 */ /* 0x0001e80000000200 */
[----:B------:R0:W-:Y:S01]  /*19fa0*/  STSM.16.M88.4 [R140+0x6000], R32 ;  /* 0x006000208c007844 */ /* 0x0001e20000000200 */
[----:B------:R1:W-:Y:S06]  /*19fb0*/  MEMBAR.ALL.CTA ;  /* 0x0000000000007992 */ /* 0x0003ec0000008000 */
[----:B-1----:R-:W1:Y:S01]  /*19fc0*/  FENCE.VIEW.ASYNC.S ;  /* 0x00000000000073c6 */ /* 0x002e620000000000 */
[----:B------:R-:W-:-:S02]  /*19fd0*/  IMAD.MOV.U32 R10, RZ, RZ, R12 ;  /* 0x000000ffff0a7224 */ /* 0x000fc400078e000c */
[----:B------:R-:W-:Y:S01]  /*19fe0*/  IMAD.MOV.U32 R5, RZ, RZ, R13 ;  /* 0x000000ffff057224 */ /* 0x000fe200078e000d */
[C---:B--2---:R-:W-:Y:S01]  /*19ff0*/  ISETP.GT.AND P2, PT, R0.reuse, R14, PT ;  /* 0x0000000e0000720c */ /* 0x044fe20003f44270 */
[----:B------:R-:W-:Y:S02]  /*1a000*/  VIADD R0, R0, 0xffffffff ;  /* 0xffffffff00007836 */ /* 0x000fe40000000000 */
[----:B------:R-:W-:Y:S01]  /*1a010*/  IMAD.MOV.U32 R14, RZ, RZ, R18 ;  /* 0x000000ffff0e7224 */ /* 0x000fe200078e0012 */
[----:B-1----:R-:W-:-:S09]  /*1a020*/  NOP ;  /* 0x0000000000007918 */ /* 0x002fd20000000000 */
[----:B0-----:R-:W-:Y:S05]  /*1a030*/  @P2 BRA `(.L_x_1556) ;  /* 0xffffffc400102947 */ /* 0x001fea000383ffff */
.L_x_1538:
[----:B------:R-:W-:Y:S05]  /*1a040*/  WARPSYNC.ALL ;  /* 0x0000000000007948 */ /* 0x000fea0003800000 */
[----:B------:R-:W-:Y:S06]  /*1a050*/  BAR.ARV 0x8, 0x200 ;  /* 0x0208000000007b1d */ /* 0x000fec0000002000 */
[----:B------:R-:W-:Y:S05]  /*1a060*/  @!P0 BRA `(.L_x_1557) ;  /* 0x0000000000048947 */ /* 0x000fea0003800000 */
[----:B------:R-:W-:Y:S01]  /*1a070*/  BPT.TRAP 0x1 ;  /* 0x000000040000795c */ /* 0x000fe20000300000 */
.L_x_1557:
[----:B------:R-:W-:Y:S01]  /*1a080*/  IMAD R11, R16, 0x8, R2 ;  /* 0x00000008100b7824 */ /* 0x000fe200078e0202 */
[----:B------:R-:W-:-:S04]  /*1a090*/  SHF.L.U32 R0, R18, 0x1f, RZ ;  /* 0x0000001f12007819 */ /* 0x000fc800000006ff */
[----:B------:R0:W1:Y:S01]  /*1a0a0*/  SYNCS.PHASECHK.TRANS64.TRYWAIT P2, [R11+URZ+0x2d850], R0 ;  /* 0x02d850000b0075a7 */ /* 0x000062000804017f */
[----:B------:R-:W-:Y:S05]  /*1a0b0*/  @!P0 BRA `(.L_x_1558) ;  /* 0x0000000000048947 */ /* 0x000fea0003800000 */
[----:B------:R-:W-:Y:S01]  /*1a0c0*/  BPT.TRAP 0x1 ;  /* 0x000000040000795c */ /* 0x000fe20000300000 */
.L_x_1558:
[----:B------:R-:W2:Y:S01]  /*1a0d0*/  LDL.LU R5, [R1+0x3c] ;  /* 0x00003c0001057983 */ /* 0x000ea20000300800 */
[----:B------:R-:W-:Y:S02]  /*1a0e0*/  VIADD R2, R2, 0x400 ;  /* 0x0000040002027836 */ /* 0x000fe40000000000 */
[----:B------:R-:W-:-:S03]  /*1a0f0*/  IMAD.MOV.U32 R7, RZ, RZ, 0x40000040 ;  /* 0x40000040ff077424 */ /* 0x000fc600078e00ff */
[----:B------:R-:W-:-:S04]  /*1a100*/  SHF.R.U32.HI R2, RZ, 0x4, R2 ;  /* 0x00000004ff027819 */ /* 0x000fc80000011602 */
[----:B------:R-:W-:-:S04]  /*1a110*/  LOP3.LUT R2, R2, 0x3fff, RZ, 0xc0, !PT ;  /* 0x00003fff02027812 */ /* 0x000fc800078ec0ff */
[----:B------:R-:W-:Y:S02]  /*1a120*/  LOP3.LUT R9, R2, 0x2000000, RZ, 0xfc, !PT ;  /* 0x0200000002097812 */ /* 0x000fe400078efcff */
[----:B--2---:R-:W-:Y:S01]  /*1a130*/  LOP3.LUT R6, R5, 0x10000, RZ, 0xfc, !PT ;  /* 0x0001000005067812 */ /* 0x004fe200078efcff */
[----:B-1----:R-:W-:Y:S06]  /*1a140*/  @P2 BRA `(.L_x_1559) ;  /* 0x0000000000082947 */ /* 0x002fec0003800000 */
[----:B------:R-:W1:Y:S02]  /*1a150*/  SYNCS.PHASECHK.TRANS64.TRYWAIT P0, [R11+URZ+0x2d850], R0 ;  /* 0x02d850000b0075a7 */ /* 0x000e64000800017f */
[----:B-1----:R-:W-:Y:S05]  /*1a160*/  @!P0 BRA `(.L_x_1560) ;  /* 0x000000b0009c8947 */ /* 0x002fea0003800000 */
.L_x_1559:
[----:B------:R-:W-:Y:S01]  /*1a170*/  IMAD R8, R16, 0x600, R9 ;  /* 0x0000060010087824 */ /* 0x000fe200078e0209 */
[----:B------:R-:W2:Y:S01]  /*1a180*/  LDL.LU R24, [R1+0x54] ;  /* 0x0000540001187983 */ /* 0x000ea20000300800 */
[----:B------:R-:W-:Y:S01]  /*1a190*/  IMAD.MOV.U32 R9, RZ, RZ, -0x7fffffe0 ;  /* 0x80000020ff097424 */ /* 0x000fe200078e00ff */
[----:B------:R-:W-:Y:S05]  /*1a1a0*/  WARPSYNC.ALL ;  /* 0x0000000000007948 */ /* 0x000fea0003800000 */
[C---:B------:R-:W-:Y:S01]  /*1a1b0*/  R2UR UR4, R6.reuse ;  /* 0x00000000060472ca */ /* 0x040fe200000e0000 */
[----:B------:R-:W-:Y:S01]  /*1a1c0*/  WARPGROUP.ARRIVE ;  /* 0x00000000000079c5 */ /* 0x000fe20000000000 */
[----:B------:R-:W-:Y:S01]  /*1a1d0*/  R2UR UR5, R7 ;  /* 0x00000000070572ca */ /* 0x000fe200000e0000 */
[----:B------:R-:W-:Y:S01]  /*1a1e0*/  VIADD R20, R6, 0x2 ;  /* 0x0000000206147836 */ /* 0x000fe20000000000 */
[C---:B------:R-:W-:Y:S01]  /*1a1f0*/  R2UR UR6, R8.reuse ;  /* 0x00000000080672ca */ /* 0x040fe200000e0000 */
[----:B------:R-:W-:Y:S01]  /*1a200*/  VIADD R14, R8, 0x40 ;  /* 0x00000040080e7836 */ /* 0x000fe20000000000 */
[----:B------:R-:W-:Y:S01]  /*1a210*/  R2UR UR7, R9 ;  /* 0x00000000090772ca */ /* 0x000fe200000e0000 */
[----:B------:R-:W-:Y:S01]  /*1a220*/  IMAD.MOV.U32 R21, RZ, RZ, 0x40000040 ;  /* 0x40000040ff157424 */ /* 0x000fe200078e00ff */
[----:B------:R-:W3:Y:S01]  /*1a230*/  SHFL.BFLY PT, R5, R4, 0x2, 0x1f ;  /* 0x0c401f0004057f89 */ /* 0x000ee200000e0000 */
[----:B------:R-:W-:-:S02]  /*1a240*/  IMAD.MOV.U32 R15, RZ, RZ, -0x7fffffe0 ;  /* 0x80000020ff0f7424 */ /* 0x000fc400078e00ff */
[----:B------:R-:W-:Y:S01]  /*1a250*/  IMAD.MOV.U32 R7, RZ, RZ, 0x40000040 ;  /* 0x40000040ff077424 */ /* 0x000fe200078e00ff */
[----:B01----:R-:W0:Y:S01]  /*1a260*/  SHFL.BFLY PT, R0, R3, 0x2, 0x1f ;  /* 0x0c401f0003007f89 */ /* 0x003e2200000e0000 */
[----:B------:R-:W-:Y:S02]  /*1a270*/  IMAD.MOV.U32 R9, RZ, RZ, -0x7fffffe0 ;  /* 0x80000020ff097424 */ /* 0x000fe400078e00ff */
[----:B------:R-:W-:-:S04]  /*1a280*/  VIADD R16, R16, 0x1 ;  /* 0x0000000110107836 */ /* 0x000fc80000000000 */
[----:B------:R-:W-:Y:S01]  /*1a290*/  HGMMA.64x96x16.F32.BF16 R88, gdesc[UR4].tnspB, R88, gsb0 ;  /* 0x41600000045879f0 */ /* 0x000fe20008001858 */
[----:B------:R-:W-:Y:S01]  /*1a2a0*/  R2UR UR4, R20 ;  /* 0x00000000140472ca */ /* 0x000fe200000e0000 */
[----:B------:R-:W-:Y:S01]  /*1a2b0*/  VIADD R20, R6, 0x4 ;  /* 0x0000000406147836 */ /* 0x000fe20000000000 */
[----:B------:R-:W-:Y:S01]  /*1a2c0*/  R2UR UR5, R21 ;  /* 0x00000000150572ca */ /* 0x000fe200000e0000 */
[----:B------:R-:W-:Y:S01]  /*1a2d0*/  IMAD.MOV.U32 R21, RZ, RZ, 0x40000040 ;  /* 0x40000040ff157424 */ /* 0x000fe200078e00ff */
[----:B------:R-:W-:Y:S01]  /*1a2e0*/  R2UR UR6, R14 ;  /* 0x000000000e0672ca */ /* 0x000fe200000e0000 */
[----:B------:R-:W-:Y:S01]  /*1a2f0*/  VIADD R14, R8, 0x80 ;  /* 0x00000080080e7836 */ /* 0x000fe20000000000 */
[----:B------:R-:W-:Y:S01]  /*1a300*/  R2UR UR7, R15 ;  /* 0x000000000f0772ca */ /* 0x000fe200000e0000 */
[----:B------:R-:W-:Y:S01]  /*1a310*/  IMAD.MOV.U32 R15, RZ, RZ, -0x7fffffe0 ;  /* 0x80000020ff0f7424 */ /* 0x000fe200078e00ff */
[----:B------:R-:W-:Y:S01]  /*1a320*/  ISETP.NE.AND P2, PT, R16, 0x2, PT ;  /* 0x000000021000780c */ /* 0x000fe20003f45270 */
[----:B---3--:R-:W-:Y:S01]  /*1a330*/  FADD.FTZ R5, R5, R4 ;  /* 0x0000000405057221 */ /* 0x008fe20000010000 */
[----:B------:R-:W-:-:S02]  /*1a340*/  IMAD.MOV.U32 R4, RZ, RZ, RZ ;  /* 0x000000ffff047224 */ /* 0x000fc400078e00ff */
[----:B------:R-:W-:Y:S01]  /*1a350*/  SEL R16, R16, RZ, P2 ;  /* 0x000000ff10107207 */ /* 0x000fe20001000000 */
[----:B0-----:R-:W-:Y:S01]  /*1a360*/  FADD.FTZ R2, R0, R3 ;  /* 0x0000000300027221 */ /* 0x001fe20000010000 */
[----:B------:R-:W-:Y:S01]  /*1a370*/  SEL R3, RZ, 0x1, P2 ;  /* 0x00000001ff037807 */ /* 0x000fe20001000000 */
[----:B------:R-:W0:Y:S03]  /*1a380*/  SHFL.BFLY PT, R0, R5, 0x1, 0x1f ;  /* 0x0c201f0005007f89 */ /* 0x000e2600000e0000 */
[----:B------:R-:W-:Y:S01]  /*1a390*/  LOP3.LUT R18, R18, R3, RZ, 0x3c, !PT ;  /* 0x0000000312127212 */ /* 0x000fe200078e3cff */
[----:B------:R-:W-:Y:S01]  /*1a3a0*/  IMAD.MOV.U32 R3, RZ, RZ, -0x800000 ;  /* 0xff800000ff037424 */ /* 0x000fe200078e00ff */
[----:B------:R-:W-:Y:S02]  /*1a3b0*/  WARPGROUP.DEPBAR.LE gsb0, 0x0 ;  /* 0x00008000000079c5 */ /* 0x000fe40000010000 */
[----:B------:R-:W-:-:S06]  /*1a3c0*/  WARPGROUP.ARRIVE ;  /* 0x00000000000079c5 */ /* 0x000fcc0000000000 */
        /* <DEDUP_REMOVED lines=19> */
[----:B------:R-:W-:Y:S02]  /*1a500*/  IMAD.MOV.U32 R15, RZ, RZ, -0x7fffffe0 ;  /* 0x80000020ff0f7424 */ /* 0x000fe400078e00ff */
[----:B--2---:R-:W-:-:S05]  /*1a510*/  VIADD R24, R24, 0x1 ;  /* 0x0000000118187836 */ /* 0x004fca0000000000 */
[----:B------:R-:W-:Y:S01]  /*1a520*/  STL [R1+0x54], R24 ;  /* 0x0000541801007387 */ /* 0x000fe20000100800 */
        /* <DEDUP_REMOVED lines=35> */
[----:B------:R-:W-:Y:S02]  /*1a760*/  R2UR UR5, R7 ;  /* 0x00000000070572ca */ /* 0x000fe400000e0000 */
[----:B------:R-:W-:Y:S01]  /*1a770*/  R2UR UR6, R8 ;  /* 0x00000000080672ca */ /* 0x000fe200000e0000 */
[----:B------:R-:W1:Y:S01]  /*1a780*/  SHFL.BFLY PT, R7, R2, 0x1, 0x1f ;  /* 0x0c201f0002077f89 */ /* 0x000e6200000e0000 */
[----:B------:R-:W-:Y:S01]  /*1a790*/  R2UR UR7, R9 ;  /* 0x00000000090772ca */ /* 0x000fe200000e0000 */
[----:B0-----:R-:W-:Y:S01]  /*1a7a0*/  FADD.FTZ R8, R5, R0 ;  /* 0x0000000005087221 */ /* 0x001fe20000010000 */
[----:B------:R-:W-:Y:S02]  /*1a7b0*/  @!P1 VIADD R9, R11, 0x2d860 ;  /* 0x0002d8600b099836 */ /* 0x000fe40000000000 */
[----:B------:R-:W-:-:S02]  /*1a7c0*/  IMAD.U32 R5, RZ, RZ, UR41 ;  /* 0x00000029ff057e24 */ /* 0x000fc4000f8e00ff */
[----:B------:R-:W-:Y:S01]  /*1a7d0*/  FSETP.NE.FTZ.AND P0, PT, R8, RZ, PT ;  /* 0x000000ff0800720b */ /* 0x000fe20003f15000 */
[----:B------:R-:W-:Y:S01]  /*1a7e0*/  IMAD.U32 R11, RZ, RZ, UR41 ;  /* 0x00000029ff0b7e24 */ /* 0x000fe2000f8e00ff */
[----:B------:R-:W-:Y:S01]  /*1a7f0*/  @!P1 PRMT R9, RZ, 0x654, R9 ;  /* 0x00000654ff099816 */ /* 0x000fe20000000009 */
[----:B------:R-:W-:-:S10]  /*1a800*/  IMAD.MOV.U32 R0, RZ, RZ, -0x800000 ;  /* 0xff800000ff007424 */ /* 0x000fd400078e00ff */
[----:B------:R-:W0:Y:S01]  /*1a810*/  @P0 MUFU.LG2 R6, R8 ;  /* 0x0000000800060308 */ /* 0x000e220000000c00 */
[----:B------:R-:W-:Y:S01]  /*1a820*/  @P0 FMUL.FTZ R5, R5, 0.69314718246459960938 ;  /* 0x3f31721805050820 */ /* 0x000fe20000410000 */
[----:B-1----:R-:W-:Y:S01]  /*1a830*/  FADD.FTZ R10, R2, R7 ;  /* 0x00000007020a7221 */ /* 0x002fe20000010000 */
[----:B------:R-:W-:-:S05]  /*1a840*/  IMAD.MOV.U32 R2, RZ, RZ, RZ ;  /* 0x000000ffff027224 */ /* 0x000fca00078e00ff */
[----:B------:R-:W-:Y:S01]  /*1a850*/  @P0 MUFU.RCP R4, R8 ;  /* 0x0000000800040308 */ /* 0x000fe20000001000 */
[----:B------:R-:W-:Y:S01]  /*1a860*/  FSETP.NE.FTZ.AND P3, PT, R10, RZ, PT ;  /* 0x000000ff0a00720b */ /* 0x000fe20003f75000 */
[----:B0-----:R-:W-:-:S04]  /*1a870*/  @P0 FMUL.FTZ R6, R6, 0.69314718246459960938 ;  /* 0x3f31721806060820 */ /* 0x001fc80000410000 */
[----:B------:R-:W-:-:S08]  /*1a880*/  @P0 FFMA.FTZ R0, R5, R12, R6 ;  /* 0x0000000c05000223 */ /* 0x000fd00000010006 */
[----:B------:R-:W0:Y:S01]  /*1a890*/  @P3 MUFU.LG2 R7, R10 ;  /* 0x0000000a00073308 */ /* 0x000e220000000c00 */
[----:B------:R-:W-:Y:S01]  /*1a8a0*/  @P3 FMUL.FTZ R11, R11, 0.69314718246459960938 ;  /* 0x3f3172180b0b3820 */ /* 0x000fe20000410000 */
[----:B------:R-:W-:-:S06]  /*1a8b0*/  PLOP3.LUT P0, PT, PT, PT, PT, 0x8, 0x0 ;  /* 0x000000000000781c */ /* 0x000fcc0003f0e170 */
[----:B------:R-:W1:Y:S01]  /*1a8c0*/  @P3 MUFU.RCP R2, R10 ;  /* 0x0000000a00023308 */ /* 0x000e620000001000 */
[----:B0-----:R-:W-:-:S04]  /*1a8d0*/  @P3 FMUL.FTZ R8, R7, 0.69314718246459960938 ;  /* 0x3f31721807083820 */ /* 0x001fc80000410000 */
[----:B------:R-:W-:Y:S01]  /*1a8e0*/  @P3 FFMA.FTZ R3, R11, R13, R8 ;  /* 0x0000000d0b033223 */ /* 0x000fe20000010008 */
[----:B------:R-:W-:Y:S02]  /*1a8f0*/  WARPGROUP.DEPBAR.LE gsb0, 0x0 ;  /* 0x00008000000079c5 */ /* 0x000fe40000010000 */
[----:B------:R-:W-:-:S06]  /*1a900*/  WARPGROUP.ARRIVE ;  /* 0x00000000000079c5 */ /* 0x000fcc0000000000 */
[----:B------:R-:W-:Y:S03]  /*1a910*/  HGMMA.64x96x16.F32.BF16 R88, gdesc[UR4].tnspB, R88, gsb0 ;  /* 0x41600000045879f0 */ /* 0x000fe60008001858 */
        /* <DEDUP_REMOVED lines=49> */
[----:B0-----:R-:W-:-:S07]  /*1ac30*/  FMUL.FTZ R135, R135, R2 ;  /* 0x0000000287877220 */ /* 0x001fce0000410000 */
.L_x_1451:
[----:B------:R-:W0:Y:S01]  /*1ac40*/  S2R R2, SR_TID.X ;  /* 0x0000000000027919 */ /* 0x000e220000002100 */
[----:B------:R-:W-:Y:S05]  /*1ac50*/  WARPSYNC.ALL ;  /* 0x0000000000007948 */ /* 0x000fea0003800000 */
[----:B------:R-:W1:Y:S08]  /*1ac60*/  S2UR UR5, SR_CgaCtaId ;  /* 0x00000000000579c3 */ /* 0x000e700000008800 */
[----:B------:R-:W-:Y:S06]  /*1ac70*/  BAR.SYNC.DEFER_BLOCKING 0x5, 0x200 ;  /* 0x0148000000007b1d */ /* 0x000fec0000010000 */
[----:B------:R-:W-:Y:S01]  /*1ac80*/  UMOV UR4, 0x400 ;  /* 0x0000040000047882 */ /* 0x000fe20000000000 */
[----:B------:R-:W-:Y:S01]  /*1ac90*/  BSSY B0, `(.L_x_1561) ;  /* 0x00001cc000007945 */ /* 0x000fe20003800000 */
[----:B-1----:R-:W-:Y:S01]  /*1aca0*/  ULEA UR4, UR5, UR4, 0x18 ;  /* 0x0000000405047291 */ /* 0x002fe2000f8ec03f */
[----:B0-----:R-:W-:-:S05]  /*1acb0*/  VIADD R52, R2, 0xffffff80 ;  /* 0xffffff8002347836 */ /* 0x001fca0000000000 */
[----:B------:R-:W-:Y:S01]  /*1acc0*/  IMAD.U32 R2, RZ, RZ, UR4 ;  /* 0x00000004ff027e24 */ /* 0x000fe2000f8e00ff */
[----:B------:R-:W-:-:S04]  /*1acd0*/  SHF.R.S32.HI R4, RZ, 0x1f, R52 ;  /* 0x0000001fff047819 */ /* 0x000fc80000011434 */
[----:B------:R-:W-:Y:S01]  /*1ace0*/  LEA.HI R30, R4, R52, RZ, 0x2 ;  /* 0x00000034041e7211 */ /* 0x000fe200078f10ff */
[----:B------:R0:W1:Y:S03]  /*1acf0*/  LDS.128 R72, [R2+0x2d8d0] ;  /* 0x02d8d00002487984 */ /* 0x0000660000000c00 */
[----:B------:R-:W-:-:S05]  /*1ad00*/  LOP3.LUT R39, R30, 0xfffffffc, RZ, 0xc0, !PT ;  /* 0xfffffffc1e277812 */ /* 0x000fca00078ec0ff */
[----:B------:R-:W-:-:S04]  /*1ad10*/  IMAD.IADD R39, R52, 0x1, -R39 ;  /* 0x0000000134277824 */ /* 0x000fc800078e0a27 */
[----:B------:R-:W-:-:S04]  /*1ad20*/  IMAD.SHL.U32 R36, R39, 0x8, RZ ;  /* 0x0000000827247824 */ /* 0x000fc800078e00ff */
[C---:B------:R-:W-:Y:S02]  /*1ad30*/  VIADD R37, R36.reuse, 0x20 ;  /* 0x0000002024257836 */ /* 0x040fe40000000000 */
[----:B------:R-:W-:Y:S01]  /*1ad40*/  VIADD R38, R36, 0x40 ;  /* 0x0000004024267836 */ /* 0x000fe20000000000 */
[----:B------:R-:W-:Y:S06]  /*1ad50*/  BAR.ARV 0x4, 0x200 ;  /* 0x0108000000007b1d */ /* 0x000fec0000002000 */
[----:B0-----:R-:W-:Y:S05]  /*1ad60*/  @P0 BRA `(.L_x_1562) ;  /* 0x0000001000800947 */ /* 0x001fea0003800000 */
[----:B------:R-:W2:Y:S01]  /*1ad70*/  LDL R46, [R1+0x50] ;  /* 0x00005000012e7983 */ /* 0x000ea20000100800 */
[----:B------:R-:W0:Y:S01]  /*1ad80*/  S2R R5, SR_SWINHI ;  /* 0x0000000000057919 */ /* 0x000e220000002f00 */
[-C--:B------:R-:W-:Y:S02]  /*1ad90*/  LEA.HI R8, R4, R52.reuse, RZ, 0x4 ;  /* 0x0000003404087211 */ /* 0x080fe400078f20ff */
[----:B------:R-:W3:Y:S02]  /*1ada0*/  LDL R54, [R1+0x4c] ;  /* 0x00004c0001367983 */ /* 0x000ee40000100800 */
[----:B------:R-:W-:Y:S01]  /*1adb0*/  SHF.R.S32.HI R9, RZ, 0x4, R8 ;  /* 0x00000004ff097819 */ /* 0x000fe20000011408 */
[----:B------:R-:W-:Y:S05]  /*1adc0*/  WARPSYNC.ALL ;  /* 0x0000000000007948 */ /* 0x000fea0003800000 */
[----:B------:R-:W-:Y:S01]  /*1add0*/  LEA.HI R10, R8, R9, RZ, 0x1 ;  /* 0x00000009080a7211 */ /* 0x000fe200078f08ff */
[----:B------:R-:W-:Y:S01]  /*1ade0*/  ULDC.64 UR4, c[0x0][0xc00] ;  /* 0x0003000000047ab9 */ /* 0x000fe20000000a00 */
[----:B------:R-:W-:-:S02]  /*1adf0*/  LEA.HI R4, R4, R52, RZ, 0x5 ;  /* 0x0000003404047211 */ /* 0x000fc400078f28ff */
[----:B------:R-:W-:Y:S02]  /*1ae00*/  LOP3.LUT R8, R8, 0xfffffff0, RZ, 0xc0, !PT ;  /* 0xfffffff008087812 */ /* 0x000fe400078ec0ff */
[----:B------:R-:W-:Y:S02]  /*1ae10*/  LOP3.LUT R10, R10, 0x1ffffffe, RZ, 0xc0, !PT ;  /* 0x1ffffffe0a0a7812 */ /* 0x000fe400078ec0ff */
[----:B------:R-:W-:Y:S01]  /*1ae20*/  SHF.R.S32.HI R11, RZ, 0x5, R4 ;  /* 0x00000005ff0b7819 */ /* 0x000fe20000011404 */
[----:B------:R-:W-:Y:S01]  /*1ae30*/  IMAD.IADD R8, R52, 0x1, -R8 ;  /* 0x0000000134087824 */ /* 0x000fe200078e0a08 */
[----:B------:R-:W-:Y:S01]  /*1ae40*/  F2FP.BF16.F32.PACK_AB R6, R93, R6 ;  /* 0x000000065d06723e */ /* 0x000fe200000010ff */
[----:B------:R-:W-:Y:S01]  /*1ae50*/  IMAD.IADD R10, R9, 0x1, -R10 ;  /* 0x00000001090a7824 */ /* 0x000fe200078e0a0a */
[----:B------:R-:W-:Y:S01]  /*1ae60*/  F2FP.BF16.F32.PACK_AB R26, R109, R26 ;  /* 0x0000001a6d1a723e */ /* 0x000fe200000010ff */
[----:B------:R-:W-:Y:S02]  /*1ae70*/  IMAD R11, R11, 0x10, R8 ;  /* 0x000000100b0b7824 */ /* 0x000fe400078e0208 */
[----:B------:R-:W-:Y:S01]  /*1ae80*/  IMAD.SHL.U32 R10, R10, 0x8, RZ ;  /* 0x000000080a0a7824 */ /* 0x000fe200078e00ff */
[----:B------:R-:W-:-:S02]  /*1ae90*/  MOV R20, R2 ;  /* 0x0000000200147202 */ /* 0x000fc40000000f00 */
[----:B0-----:R-:W-:Y:S01]  /*1aea0*/  MOV R21, R5 ;  /* 0x0000000500157202 */ /* 0x001fe20000000f00 */
[----:B------:R-:W-:-:S04]  /*1aeb0*/  IMAD.U32 R5, R11, 0x20, R10 ;  /* 0x000000200b057824 */ /* 0x000fc800078e000a */
[----:B------:R-:W-:-:S03]  /*1aec0*/  IMAD.WIDE R4, R5, 0x2, R20 ;  /* 0x0000000205047825 */ /* 0x000fc600078e0214 */
[C---:B------:R-:W-:Y:S01]  /*1aed0*/  LOP3.LUT R9, R4.reuse, 0x180, RZ, 0xc0, !PT ;  /* 0x0000018004097812 */ /* 0x040fe200078ec0ff */
[----:B------:R-:W-:Y:S01]  /*1aee0*/  BAR.SYNC.DEFER_BLOCKING 0x1, 0x180 ;  /* 0x0046000000007b1d */ /* 0x000fe20000010000 */
[C---:B------:R-:W-:Y:S02]  /*1aef0*/  IADD3 R29, P4, R4.reuse, 0x20, RZ ;  /* 0x00000020041d7810 */ /* 0x040fe40007f9e0ff */
[C---:B------:R-:W-:Y:S02]  /*1af00*/  IADD3 R40, P0, R4.reuse, 0x6020, RZ ;  /* 0x0000602004287810 */ /* 0x040fe40007f1e0ff */
[----:B------:R-:W-:Y:S01]  /*1af10*/  SHF.R.U64 R9, R9, 0x3, RZ ;  /* 0x0000000309097819 */ /* 0x000fe200000012ff */
[----:B------:R-:W-:Y:S01]  /*1af20*/  IMAD.X R11, RZ, RZ, R5, P4 ;  /* 0x000000ffff0b7224 */ /* 0x000fe200020e0605 */
[----:B------:R-:W-:Y:S02]  /*1af30*/  LOP3.LUT R8, R29, 0x180, RZ, 0xc0, !PT ;  /* 0x000001801d087812 */ /* 0x000fe400078ec0ff */
[----:B------:R-:W-:-:S02]  /*1af40*/  IADD3 R33, P3, R4, 0x3000, RZ ;  /* 0x0000300004217810 */ /* 0x000fc40007f7e0ff */
[C---:B------:R-:W-:Y:S02]  /*1af50*/  IADD3 R35, P2, R4.reuse, 0x3020, RZ ;  /* 0x0000302004237810 */ /* 0x040fe40007f5e0ff */
[----:B------:R-:W-:Y:S01]  /*1af60*/  IADD3 R41, P1, R4, 0x6000, RZ ;  /* 0x0000600004297810 */ /* 0x000fe20007f3e0ff */
[--C-:B------:R-:W-:Y:S01]  /*1af70*/  IMAD.X R13, RZ, RZ, R5.reuse, P3 ;  /* 0x000000ffff0d7224 */ /* 0x100fe200018e0605 */
[----:B------:R-:W-:Y:S01]  /*1af80*/  LOP3.LUT R4, R9, R4, RZ, 0x3c, !PT ;  /* 0x0000000409047212 */ /* 0x000fe200078e3cff */
[--C-:B------:R-:W-:Y:S01]  /*1af90*/  IMAD.X R9, RZ, RZ, R5.reuse, P0 ;  /* 0x000000ffff097224 */ /* 0x100fe200000e0605 */
[----:B------:R-:W-:Y:S01]  /*1afa0*/  SHF.R.U64 R8, R8, 0x3, RZ ;  /* 0x0000000308087819 */ /* 0x000fe200000012ff */
[--C-:B------:R-:W-:Y:S01]  /*1afb0*/  IMAD.X R15, RZ, RZ, R5.reuse, P2 ;  /* 0x000000ffff0f7224 */ /* 0x100fe200010e0605 */
[----:B------:R-:W-:Y:S01]  /*1afc0*/  ISETP.NE.U32.AND P0, PT, RZ, UR4, PT ;  /* 0x00000004ff007c0c */ /* 0x000fe2000bf05070 */
[----:B------:R-:W-:Y:S01]  /*1afd0*/  IMAD.X R25, RZ, RZ, R5, P1 ;  /* 0x000000ffff197224 */ /* 0x000fe200008e0605 */
[----:B------:R-:W-:-:S02]  /*1afe0*/  LOP3.LUT R10, R8, R29, RZ, 0x3c, !PT ;  /* 0x0000001d080a7212 */ /* 0x000fc400078e3cff */
[----:B------:R-:W-:Y:S02]  /*1aff0*/  LOP3.LUT R8, R33, 0x180, RZ, 0xc0, !PT ;  /* 0x0000018021087812 */ /* 0x000fe400078ec0ff */
[----:B------:R-:W-:Y:S02]  /*1b000*/  LOP3.LUT R14, R35, 0x180, RZ, 0xc0, !PT ;  /* 0x00000180230e7812 */ /* 0x000fe400078ec0ff */
[----:B------:R-:W-:Y:S02]  /*1b010*/  LOP3.LUT R24, R41, 0x180, RZ, 0xc0, !PT ;  /* 0x0000018029187812 */ /* 0x000fe400078ec0ff */
[----:B------:R-:W-:Y:S01]  /*1b020*/  ISETP.NE.AND.EX P0, PT, RZ, UR5, PT, P0 ;  /* 0x00000005ff007c0c */ /* 0x000fe2000bf05300 */
[----:B------:R-:W-:Y:S01]  /*1b030*/  ULDC.64 UR4, c[0x0][0xc08] ;  /* 0x0003020000047ab9 */ /* 0x000fe20000000a00 */
[----:B------:R-:W-:Y:S02]  /*1b040*/  LOP3.LUT R29, R40, 0x180, RZ, 0xc0, !PT ;  /* 0x00000180281d7812 */ /* 0x000fe400078ec0ff */
[----:B------:R-:W-:-:S02]  /*1b050*/  ISETP.NE.U32.AND P2, PT, RZ, UR4, PT ;  /* 0x00000004ff007c0c */ /* 0x000fc4000bf45070 */
[----:B------:R-:W-:Y:S02]  /*1b060*/  SHF.R.U64 R8, R8, 0x3, RZ ;  /* 0x0000000308087819 */ /* 0x000fe400000012ff */
[----:B------:R-:W-:Y:S02]  /*1b070*/  SHF.R.U64 R14, R14, 0x3, RZ ;  /* 0x000000030e0e7819 */ /* 0x000fe400000012ff */
[----:B------:R-:W-:Y:S02]  /*1b080*/  SHF.R.U64 R24, R24, 0x3, RZ ;  /* 0x0000000318187819 */ /* 0x000fe400000012ff */
[----:B------:R-:W-:Y:S02]  /*1b090*/  SHF.R.U64 R29, R29, 0x3, RZ ;  /* 0x000000031d1d7819 */ /* 0x000fe400000012ff */
[----:B------:R-:W-:Y:S02]  /*1b0a0*/  ISETP.NE.AND.EX P2, PT, RZ, UR5, PT, P2 ;  /* 0x00000005ff007c0c */ /* 0x000fe4000bf45320 */
[----:B------:R-:W-:-:S02]  /*1b0b0*/  LOP3.LUT R12, R8, R33, RZ, 0x3c, !PT ;  /* 0x00000021080c7212 */ /* 0x000fc400078e3cff */
[----:B------:R-:W-:Y:S02]  /*1b0c0*/  LOP3.LUT R14, R14, R35, RZ, 0x3c, !PT ;  /* 0x000000230e0e7212 */ /* 0x000fe400078e3cff */
[----:B------:R-:W-:Y:S02]  /*1b0d0*/  LOP3.LUT R24, R24, R41, RZ, 0x3c, !PT ;  /* 0x0000002918187212 */ /* 0x000fe400078e3cff */
[----:B------:R-:W-:Y:S02]  /*1b0e0*/  MOV R33, R4 ;  /* 0x0000000400217202 */ /* 0x000fe40000000f00 */
[----:B------:R-:W-:Y:S02]  /*1b0f0*/  F2FP.BF16.F32.PACK_AB R4, R28, R7 ;  /* 0x000000071c04723e */ /* 0x000fe400000010ff */
[----:B------:R-:W-:Y:S02]  /*1b100*/  LOP3.LUT R8, R29, R40, RZ, 0x3c, !PT ;  /* 0x000000281d087212 */ /* 0x000fe400078e3cff */
[----:B------:R-:W-:Y:S01]  /*1b110*/  F2FP.BF16.F32.PACK_AB R5, R91, R90 ;  /* 0x0000005a5b05723e */ /* 0x000fe200000010ff */
[----:B------:R-:W2:Y:S01]  /*1b120*/  LDC.64 R28, c[0x0][0xc00] ;  /* 0x00030000ff1c7b82 */ /* 0x000ea20000000a00 */
[----:B------:R-:W-:-:S02]  /*1b130*/  F2FP.BF16.F32.PACK_AB R7, R95, R94 ;  /* 0x0000005e5f07723e */ /* 0x000fc400000010ff */
[----:B------:R-:W-:Y:S02]  /*1b140*/  MOV R40, R12 ;  /* 0x0000000c00287202 */ /* 0x000fe40000000f00 */
[----:B------:R-:W-:Y:S01]  /*1b150*/  MOV R41, R14 ;  /* 0x0000000e00297202 */ /* 0x000fe20000000f00 */
[----:B------:R0:W-:Y:S01]  /*1b160*/  STSM.16.M88.4 [R33], R4 ;  /* 0x0000000421007844 */ /* 0x0001e20000000200 */
[----:B------:R-:W-:Y:S02]  /*1b170*/  MOV R35, R24 ;  /* 0x0000001800237202 */ /* 0x000fe40000000f00 */
[----:B------:R-:W-:Y:S02]  /*1b180*/  MOV R42, R10 ;  /* 0x0000000a002a7202 */ /* 0x000fe40000000f00 */
        /* <DEDUP_REMOVED lines=8> */
[----:B0-----:R-:W-:-:S02]  /*1b210*/  MOV R33, R8 ;  /* 0x0000000800217202 */ /* 0x001fc40000000f00 */
[----:B------:R-:W-:Y:S01]  /*1b220*/  F2FP.BF16.F32.PACK_AB R4, R113, R112 ;  /* 0x000000707104723e */ /* 0x000fe200000010ff */
[----:B------:R0:W-:Y:S01]  /*1b230*/  STSM.16.M88.4 [R40], R24 ;  /* 0x0000001828007844 */ /* 0x0001e20000000200 */
[----:B------:R-:W-:Y:S02]  /*1b240*/  F2FP.BF16.F32.PACK_AB R5, R32, R31 ;  /* 0x0000001f2005723e */ /* 0x000fe400000010ff */
[----:B------:R-:W-:Y:S02]  /*1b250*/  F2FP.BF16.F32.PACK_AB R6, R117, R116 ;  /* 0x000000747506723e */ /* 0x000fe400000010ff */
[----:B------:R-:W-:Y:S02]  /*1b260*/  F2FP.BF16.F32.PACK_AB R7, R119, R118 ;  /* 0x000000767707723e */ /* 0x000fe400000010ff */
[----:B------:R-:W-:Y:S02]  /*1b270*/  F2FP.BF16.F32.PACK_AB R8, R121, R120 ;  /* 0x000000787908723e */ /* 0x000fe400000010ff */
[----:B------:R-:W-:Y:S01]  /*1b280*/  F2FP.BF16.F32.PACK_AB R9, R123, R122 ;  /* 0x0000007a7b09723e */ /* 0x000fe200000010ff */
[----:B------:R1:W-:Y:S01]  /*1b290*/  STSM.16.M88.4 [R41], R4 ;  /* 0x0000000429007844 */ /* 0x0003e20000000200 */
[----:B------:R-:W-:Y:S01]  /*1b2a0*/  F2FP.BF16.F32.PACK_AB R10, R125, R124 ;  /* 0x0000007c7d0a723e */ /* 0x000fe200000010ff */
[----:B------:R-:W-:Y:S01]  /*1b2b0*/  ULDC UR4, c[0x0][0xa88] ;  /* 0x0002a20000047ab9 */ /* 0x000fe20000000800 */
[----:B------:R-:W-:Y:S01]  /*1b2c0*/  F2FP.BF16.F32.PACK_AB R11, R127, R126 ;  /* 0x0000007e7f0b723e */ /* 0x000fe200000010ff */
[----:B----4-:R-:W4:Y:S01]  /*1b2d0*/  LDC R42, c[0x0][0xbe8] ;  /* 0x0002fa00ff2a7b82 */ /* 0x010f220000000800 */
[----:B------:R-:W-:Y:S01]  /*1b2e0*/  F2FP.BF16.F32.PACK_AB R12, R129, R128 ;  /* 0x00000080810c723e */ /* 0x000fe200000010ff */
[----:B0-----:R-:W-:Y:S01]  /*1b2f0*/  IMAD.MOV.U32 R40, RZ, RZ, RZ ;  /* 0x000000ffff287224 */ /* 0x001fe200078e00ff */
[----:B------:R-:W-:Y:S01]  /*1b300*/  F2FP.BF16.F32.PACK_AB R13, R131, R130 ;  /* 0x00000082830d723e */ /* 0x000fe200000010ff */
[----:B------:R0:W-:Y:S01]  /*1b310*/  STSM.16.M88.4 [R35], R8 ;  /* 0x0000000823007844 */ /* 0x0001e20000000200 */
[----:B------:R-:W-:-:S02]  /*1b320*/  F2FP.BF16.F32.PACK_AB R14, R133, R132 ;  /* 0x00000084850e723e */ /* 0x000fc400000010ff */
[----:B------:R-:W-:Y:S01]  /*1b330*/  F2FP.BF16.F32.PACK_AB R15, R135, R134 ;  /* 0x00000086870f723e */ /* 0x000fe200000010ff */
[----:B------:R-:W1:Y:S04]  /*1b340*/  @P2 LDC.64 R24, c[0x0][0xc08] ;  /* 0x00030200ff182b82 */ /* 0x000e680000000a00 */
[----:B------:R0:W-:Y:S01]  /*1b350*/  STSM.16.M88.4 [R33], R12 ;  /* 0x0000000c21007844 */ /* 0x0001e20000000200 */
[----:B------:R-:W-:Y:S02]  /*1b360*/  IMAD.U32 R45, RZ, RZ, UR4 ;  /* 0x00000004ff2d7e24 */ /* 0x000fe4000f8e00ff */
[C---:B--2---:R-:W-:Y:S01]  /*1b370*/  IMAD.WIDE R28, R46.reuse, 0x4, R28 ;  /* 0x000000042e1c7825 */ /* 0x044fe200078e021c */
[----:B------:R-:W-:Y:S03]  /*1b380*/  BAR.SYNC.DEFER_BLOCKING 0x1, 0x180 ;  /* 0x0046000000007b1d */ /* 0x000fe60000010000 */
[----:B-1----:R-:W-:-:S03]  /*1b390*/  @P2 IMAD.WIDE R4, R46, 0x4, R24 ;  /* 0x000000042e042825 */ /* 0x002fc600078e0218 */
[----:B------:R1:W5:Y:S01]  /*1b3a0*/  @P0 LDG.E R40, desc[UR38][R28.64] ;  /* 0x000000261c280981 */ /* 0x000362000c1e1900 */
[----:B----4-:R-:W-:Y:S02]  /*1b3b0*/  ISETP.NE.AND P1, PT, R42, 0x1, PT ;  /* 0x000000012a00780c */ /* 0x010fe40003f25270 */
[----:B---3--:R-:W-:Y:S01]  /*1b3c0*/  SHF.R.S32.HI R44, RZ, 0x1f, R54 ;  /* 0x0000001fff2c7819 */ /* 0x008fe20000011436 */
[----:B------:R1:W5:Y:S10]  /*1b3d0*/  @P2 LDG.E R45, desc[UR38][R4.64] ;  /* 0x00000026042d2981 */ /* 0x000374000c1e1900 */
[----:B------:R-:W2:Y:S08]  /*1b3e0*/  @P1 LDC R6, c[0x0][0xbec] ;  /* 0x0002fb00ff061b82 */ /* 0x000eb00000000800 */
[----:B0-----:R-:W0:Y:S01]  /*1b3f0*/  @P1 LDC R9, c[0x0][0xbf0] ;  /* 0x0002fc00ff091b82 */ /* 0x001e220000000800 */
[----:B-1----:R-:W-:Y:S05]  /*1b400*/  @P2 BRA `(.L_x_1563) ;  /* 0x0000000000102947 */ /* 0x002fea0003800000 */
[----:B------:R-:W-:Y:S05]  /*1b410*/  @!P0 BRA `(.L_x_1563) ;  /* 0x00000000000c8947 */ /* 0x000fea0003800000 */
[----:B------:R-:W3:Y:S04]  /*1b420*/  LDG.E R4, desc[UR38][R28.64] ;  /* 0x000000261c047981 */ /* 0x000ee8000c1e1900 */
[----:B-----5:R-:W3:Y:S02]  /*1b430*/  LDG.E R45, desc[UR38][R28.64+0x4] ;  /* 0x000004261c2d7981 */ /* 0x020ee4000c1e1900 */
[----:B---3--:R-:W-:-:S07]  /*1b440*/  IMAD.IADD R45, R45, 0x1, -R4 ;  /* 0x000000012d2d7824 */ /* 0x008fce00078e0a04 */
.L_x_1563:
[----:B------:R-:W3:Y:S01]  /*1b450*/  LDL R5, [R1+0x40] ;  /* 0x0000400001057983 */ /* 0x000ee20000100800 */
[----:B------:R-:W-:Y:S01]  /*1b460*/  ULDC.64 UR4, c[0x0][0xb90] ;  /* 0x0002e40000047ab9 */ /* 0x000fe20000000a00 */
[----:B------:R-:W1:Y:S01]  /*1b470*/  S2R R10, SR_TID.X ;  /* 0x00000000000a7919 */ /* 0x000e620000002100 */
[----:B-----5:R-:W-:Y:S02]  /*1b480*/  SHF.R.S32.HI R41, RZ, 0x1f, R40 ;  /* 0x0000001fff297819 */ /* 0x020fe40000011428 */
[----:B------:R-:W-:Y:S01]  /*1b490*/  SHF.R.S32.HI R43, RZ, 0x2, R30 ;  /* 0x00000002ff2b7819 */ /* 0x000fe2000001141e */
[----:B------:R-:W3:Y:S01]  /*1b4a0*/  LDL.LU R52, [R1+0x18] ;  /* 0x0000180001347983 */ /* 0x000ee20000300800 */
[----:B------:R-:W-:Y:S01]  /*1b4b0*/  IMAD R4, R44, UR4, RZ ;  /* 0x000000042c047c24 */ /* 0x000fe2000f8e02ff */
[----:B------:R-:W-:Y:S01]  /*1b4c0*/  SHF.R.S32.HI R47, RZ, 0x1f, R46 ;  /* 0x0000001fff2f7819 */ /* 0x000fe2000001142e */
[----:B------:R-:W-:Y:S01]  /*1b4d0*/  IMAD R45, R45, R42, RZ ;  /* 0x0000002a2d2d7224 */ /* 0x000fe200078e02ff */
[----:B------:R-:W4:Y:S01]  /*1b4e0*/  LDL R14, [R1+0x58] ;  /* 0x00005800010e7983 */ /* 0x000f220000100800 */
[----:B------:R-:W-:Y:S01]  /*1b4f0*/  IMAD R11, R54, UR5, R4 ;  /* 0x00000005360b7c24 */ /* 0x000fe2000f8e0204 */
[----:B------:R-:W-:Y:S01]  /*1b500*/  SEL R47, R47, RZ, !P0 ;  /* 0x000000ff2f2f7207 */ /* 0x000fe20004000000 */
[----:B------:R-:W4:Y:S01]  /*1b510*/  @P1 LDC R53, c[0x0][0xbec] ;  /* 0x0002fb00ff351b82 */ /* 0x000f220000000800 */
[----:B------:R-:W-:Y:S01]  /*1b520*/  SEL R46, R46, RZ, !P0 ;  /* 0x000000ff2e2e7207 */ /* 0x000fe20004000000 */
[----:B-1----:R-:W-:-:S05]  /*1b530*/  VIADD R10, R10, 0xffffff80 ;  /* 0xffffff800a0a7836 */ /* 0x002fca0000000000 */
[----:B------:R-:W-:-:S04]  /*1b540*/  SHF.R.S32.HI R26, RZ, 0x1f, R10 ;  /* 0x0000001fff1a7819 */ /* 0x000fc8000001140a */
[----:B------:R-:W-:-:S04]  /*1b550*/  LEA.HI R26, R26, R10, RZ, 0x7 ;  /* 0x0000000a1a1a7211 */ /* 0x000fc800078f38ff */
[----:B------:R-:W-:-:S05]  /*1b560*/  LOP3.LUT R26, R26, 0xffffff80, RZ, 0xc0, !PT ;  /* 0xffffff801a1a7812 */ /* 0x000fca00078ec0ff */
[----:B------:R-:W-:Y:S02]  /*1b570*/  IMAD.IADD R26, R10, 0x1, -R26 ;  /* 0x000000010a1a7824 */ /* 0x000fe400078e0a1a */
[----:B------:R-:W-:Y:S01]  /*1b580*/  IMAD R39, R39, 0x60, R43 ;  /* 0x0000006027277824 */ /* 0x000fe200078e022b */
[----:B------:R-:W-:Y:S01]  /*1b590*/  BSSY B1, `(.L_x_1564) ;  /* 0x000008a000017945 */ /* 0x000fe20003800000 */
[----:B---3--:R-:W-:Y:S02]  /*1b5a0*/  IMAD.IADD R15, R5, 0x1, R52 ;  /* 0x00000001050f7824 */ /* 0x008fe400078e0234 */
[----:B------:R-:W-:Y:S01]  /*1b5b0*/  IMAD.WIDE.U32 R4, R54, UR4, R40 ;  /* 0x0000000436047c25 */ /* 0x000fe2000f8e0028 */
[----:B------:R-:W-:-:S03]  /*1b5c0*/  ULDC.64 UR4, c[0x0][0xb98] ;  /* 0x0002e60000047ab9 */ /* 0x000fc60000000a00 */
[----:B--2---:R-:W-:-:S04]  /*1b5d0*/  @P1 IMAD.HI.U32 R6, R15, R6, RZ ;  /* 0x000000060f061227 */ /* 0x004fc800078e00ff */
[----:B------:R-:W-:Y:S01]  /*1b5e0*/  IMAD.MOV.U32 R7, RZ, RZ, R15 ;  /* 0x000000ffff077224 */ /* 0x000fe200078e000f */
[----:B0-----:R-:W-:Y:S01]  /*1b5f0*/  @P1 SHF.R.U32.HI R7, RZ, R9, R6 ;  /* 0x00000009ff071219 */ /* 0x001fe20000011606 */
[----:B------:R-:W-:Y:S02]  /*1b600*/  IMAD R9, R43, 0x20, R36 ;  /* 0x000000202b097824 */ /* 0x000fe400078e0224 */
[----:B------:R-:W-:Y:S02]  /*1b610*/  IMAD.IADD R5, R5, 0x1, R11 ;  /* 0x0000000105057824 */ /* 0x000fe400078e020b */
[----:B------:R-:W-:Y:S02]  /*1b620*/  IMAD.MOV R13, RZ, RZ, -R7 ;  /* 0x000000ffff0d7224 */ /* 0x000fe400078e0a07 */
[----:B------:R-:W-:-:S04]  /*1b630*/  IMAD.WIDE R20, R9, 0x2, R20 ;  /* 0x0000000209147825 */ /* 0x000fc800078e0214 */
        /* <DEDUP_REMOVED lines=18> */
[----:B----4-:R-:W-:Y:S01]  /*1b760*/  IMAD.IADD R4, R14, 0x1, R52 ;  /* 0x000000010e047824 */ /* 0x010fe200078e0234 */
[----:B------:R-:W-:Y:S01]  /*1b770*/  IADD3 R13, P3, R20, 0x3000, RZ ;  /* 0x00003000140d7810 */ /* 0x000fe20007f7e0ff */
[----:B------:R-:W0:Y:S01]  /*1b780*/  SHFL.IDX PT, R49, R10, RZ, 0x1c1f ;  /* 0x001c1fff0a317589 */ /* 0x000e2200000e0000 */
[----:B------:R-:W-:Y:S01]  /*1b790*/  LOP3.LUT P0, RZ, R26, 0x3, RZ, 0xc0, !PT ;  /* 0x000000031aff7812 */ /* 0x000fe2000780c0ff */
[----:B------:R-:W-:Y:S02]  /*1b7a0*/  ULDC.64 UR4, c[0x0][0xaa0] ;  /* 0x0002a80000047ab9 */ /* 0x000fe40000000a00 */
[----:B------:R-:W-:Y:S04]  /*1b7b0*/  SHFL.IDX PT, R50, R6, 0x1, 0x1c1f ;  /* 0x003c1f0006327f89 */ /* 0x000fe800000e0000 */
[----:B------:R-:W1:Y:S01]  /*1b7c0*/  SHFL.IDX PT, R51, R10, 0x1, 0x1c1f ;  /* 0x003c1f000a337f89 */ /* 0x000e6200000e0000 */
[----:B------:R-:W-:Y:S01]  /*1b7d0*/  IMAD.X R9, RZ, RZ, R21, P2 ;  /* 0x000000ffff097224 */ /* 0x000fe200010e0615 */
[C---:B------:R-:W-:Y:S01]  /*1b7e0*/  ISETP.GE.OR P2, PT, R4.reuse, R45, P0 ;  /* 0x0000002d0400720c */ /* 0x040fe20000746670 */
[----:B------:R-:W-:Y:S01]  /*1b7f0*/  VIADD R4, R4, 0x8 ;  /* 0x0000000804047836 */ /* 0x000fe20000000000 */
[----:B------:R-:W-:-:S04]  /*1b800*/  LOP3.LUT R12, R13, 0x180, RZ, 0xc0, !PT ;  /* 0x000001800d0c7812 */ /* 0x000fc800078ec0ff */
[----:B------:R-:W-:Y:S02]  /*1b810*/  ISETP.GE.OR P0, PT, R4, R45, P0 ;  /* 0x0000002d0400720c */ /* 0x000fe40000706670 */
[----:B------:R-:W-:Y:S02]  /*1b820*/  LOP3.LUT R8, R7, 0x180, RZ, 0xc0, !PT ;  /* 0x0000018007087812 */ /* 0x000fe400078ec0ff */
[----:B------:R-:W-:Y:S02]  /*1b830*/  SHF.R.U64 R12, R12, 0x3, RZ ;  /* 0x000000030c0c7819 */ /* 0x000fe400000012ff */
[----:B------:R-:W-:Y:S02]  /*1b840*/  SHF.R.U64 R8, R8, 0x3, RZ ;  /* 0x0000000308087819 */ /* 0x000fe400000012ff */
[----:B------:R-:W-:Y:S01]  /*1b850*/  LOP3.LUT R12, R12, R13, RZ, 0x3c, !PT ;  /* 0x0000000d0c0c7212 */ /* 0x000fe200078e3cff */
[----:B------:R-:W-:Y:S01]  /*1b860*/  IMAD.X R13, RZ, RZ, R21, P3 ;  /* 0x000000ffff0d7224 */ /* 0x000fe200018e0615 */
[----:B0-----:R-:W-:Y:S01]  /*1b870*/  @!P2 ST.E desc[UR38][R48.64], R0 ;  /* 0x000000003000a985 */ /* 0x001fe2000c101926 */
[----:B------:R-:W-:-:S02]  /*1b880*/  LOP3.LUT R8, R8, R7, RZ, 0x3c, !PT ;  /* 0x0000000708087212 */ /* 0x000fc400078e3cff */
[C---:B------:R-:W-:Y:S02]  /*1b890*/  IADD3 R5, P3, R20.reuse, 0x7800, RZ ;  /* 0x0000780014057810 */ /* 0x040fe40007f7e0ff */
[C---:B------:R-:W-:Y:S01]  /*1b8a0*/  IADD3 R25, P5, R20.reuse, 0x4800, RZ ;  /* 0x0000480014197810 */ /* 0x040fe20007fbe0ff */
[----:B-1----:R0:W-:Y:S01]  /*1b8b0*/  @!P0 ST.E desc[UR38][R50.64], R3 ;  /* 0x0000000332008985 */ /* 0x0021e2000c101926 */
[C---:B------:R-:W-:Y:S02]  /*1b8c0*/  IADD3 R29, P4, R20.reuse, 0x6000, RZ ;  /* 0x00006000141d7810 */ /* 0x040fe40007f9e0ff */
[----:B------:R-:W-:Y:S01]  /*1b8d0*/  LOP3.LUT R7, R20, 0x180, RZ, 0xc0, !PT ;  /* 0x0000018014077812 */ /* 0x000fe200078ec0ff */
[----:B------:R-:W-:Y:S01]  /*1b8e0*/  IMAD R41, R41, UR4, RZ ;  /* 0x0000000429297c24 */ /* 0x000fe2000f8e02ff */
[----:B------:R-:W-:Y:S01]  /*1b8f0*/  LOP3.LUT R4, R5, 0x180, RZ, 0xc0, !PT ;  /* 0x0000018005047812 */ /* 0x000fe200078ec0ff */
[----:B------:R-:W-:Y:S01]  /*1b900*/  IMAD.X R33, RZ, RZ, R21, P3 ;  /* 0x000000ffff217224 */ /* 0x000fe200018e0615 */
[----:B------:R-:W-:Y:S01]  /*1b910*/  LOP3.LUT R24, R25, 0x180, RZ, 0xc0, !PT ;  /* 0x0000018019187812 */ /* 0x000fe200078ec0ff */
[----:B------:R-:W5:Y:S01]  /*1b920*/  LD.E.128 R8, desc[UR38][R8.64] ;  /* 0x0000002608087980 */ /* 0x000f62000c101d00 */
[----:B0-----:R-:W0:Y:S01]  /*1b930*/  @P1 LDC R51, c[0x0][0xbf0] ;  /* 0x0002fc00ff331b82 */ /* 0x001e220000000800 */
[----:B------:R-:W-:-:S02]  /*1b940*/  LOP3.LUT R28, R29, 0x180, RZ, 0xc0, !PT ;  /* 0x000001801d1c7812 */ /* 0x000fc400078ec0ff */
[----:B------:R-:W5:Y:S01]  /*1b950*/  LD.E.128 R12, desc[UR38][R12.64] ;  /* 0x000000260c0c7980 */ /* 0x000f62000c101d00 */
[----:B------:R-:W-:Y:S02]  /*1b960*/  SHF.R.U64 R7, R7, 0x3, RZ ;  /* 0x0000000307077819 */ /* 0x000fe400000012ff */
[----:B------:R-:W-:Y:S01]  /*1b970*/  SHF.R.U64 R4, R4, 0x3, RZ ;  /* 0x0000000304047819 */ /* 0x000fe200000012ff */
[----:B------:R-:W-:Y:S01]  /*1b980*/  IMAD R49, R40, UR5, R41 ;  /* 0x0000000528317c24 */ /* 0x000fe2000f8e0229 */
[----:B------:R-:W-:Y:S02]  /*1b990*/  SHF.R.U64 R24, R24, 0x3, RZ ;  /* 0x0000000318187819 */ /* 0x000fe400000012ff */
[----:B------:R-:W-:Y:S02]  /*1b9a0*/  SHF.R.U64 R28, R28, 0x3, RZ ;  /* 0x000000031c1c7819 */ /* 0x000fe400000012ff */
        /* <DEDUP_REMOVED lines=8> */
[----:B------:R1:W5:Y:S01]  /*1ba30*/  LD.E.128 R4, desc[UR38][R20.64] ;  /* 0x0000002614047980 */ /* 0x000362000c101d00 */
[----:B------:R-:W-:-:S03]  /*1ba40*/  IMAD R44, R44, UR4, RZ ;  /* 0x000000042c2c7c24 */ /* 0x000fc6000f8e02ff */
[----:B------:R-:W5:Y:S01]  /*1ba50*/  LD.E.128 R24, desc[UR38][R24.64] ;  /* 0x0000002618187980 */ /* 0x000f62000c101d00 */
[----:B------:R-:W-:-:S03]  /*1ba60*/  IMAD R3, R54, UR5, R44 ;  /* 0x0000000536037c24 */ /* 0x000fc6000f8e022c */
[----:B------:R-:W5:Y:S01]  /*1ba70*/  LD.E.128 R28, desc[UR38][R28.64] ;  /* 0x000000261c1c7980 */ /* 0x000f62000c101d00 */
[----:B-1----:R-:W-:Y:S02]  /*1ba80*/  IMAD.IADD R21, R41, 0x1, R49 ;  /* 0x0000000129157824 */ /* 0x002fe400078e0231 */
[----:B------:R-:W-:Y:S01]  /*1ba90*/  IMAD.MOV.U32 R20, RZ, RZ, R40 ;  /* 0x000000ffff147224 */ /* 0x000fe200078e0028 */
[----:B------:R-:W5:Y:S01]  /*1baa0*/  LD.E.128 R32, desc[UR38][R32.64] ;  /* 0x0000002620207980 */ /* 0x000f62000c101d00 */
[----:B------:R-:W-:Y:S02]  /*1bab0*/  IMAD.IADD R40, R52, 0x1, R39 ;  /* 0x0000000134287824 */ /* 0x000fe400078e0227 */
[----:B------:R-:W-:Y:S01]  /*1bac0*/  IMAD.WIDE.U32 R20, R54, UR4, R20 ;  /* 0x0000000436147c25 */ /* 0x000fe2000f8e0014 */
[----:B------:R-:W-:Y:S01]  /*1bad0*/  ULDC.64 UR4, c[0x0][0xaf0] ;  /* 0x0002bc0000047ab9 */ /* 0x000fe20000000a00 */
[----:B------:R-:W-:Y:S01]  /*1bae0*/  @!PT LDS RZ, [RZ] ;  /* 0x00000000fffff984 */ /* 0x000fe20000000800 */
[----:B------:R-:W-:Y:S01]  /*1baf0*/  @!PT LDS RZ, [RZ] ;  /* 0x00000000fffff984 */ /* 0x000fe20000000800 */
[----:B------:R-:W-:Y:S01]  /*1bb00*/  @!PT LDS RZ, [RZ] ;  /* 0x00000000fffff984 */ /* 0x000fe20000000800 */
[----:B------:R-:W-:Y:S01]  /*1bb10*/  @!PT LDS RZ, [RZ] ;  /* 0x00000000fffff984 */ /* 0x000fe20000000800 */
[----:B------:R1:W-:Y:S06]  /*1bb20*/  MEMBAR.ALL.CTA ;  /* 0x0000000000007992 */ /* 0x0003ec0000008000 */
[----:B-1----:R-:W1:Y:S01]  /*1bb30*/  FENCE.VIEW.ASYNC.S ;  /* 0x00000000000073c6 */ /* 0x002e620000000000 */
[----:B------:R-:W-:-:S04]  /*1bb40*/  @P1 IMAD.HI.U32 R0, R40, R53, RZ ;  /* 0x0000003528001227 */ /* 0x000fc800078e00ff */
[----:B------:R-:W-:Y:S02]  /*1bb50*/  IMAD.IADD R21, R21, 0x1, R3 ;  /* 0x0000000115157824 */ /* 0x000fe400078e0203 */
[----:B------:R-:W-:Y:S01]  /*1bb60*/  IMAD.MOV.U32 R3, RZ, RZ, R40 ;  /* 0x000000ffff037224 */ /* 0x000fe200078e0028 */
[----:B0-----:R-:W-:Y:S01]  /*1bb70*/  @P1 SHF.R.U32.HI R3, RZ, R51, R0 ;  /* 0x00000033ff031219 */ /* 0x001fe20000011600 */
[----:B------:R-:W-:-:S03]  /*1bb80*/  IMAD R47, R47, UR4, RZ ;  /* 0x000000042f2f7c24 */ /* 0x000fc6000f8e02ff */
        /* <DEDUP_REMOVED lines=14> */
[----:B------:R-:W-:Y:S02]  /*1bc70*/  IMAD.IADD R44, R43, 0x1, R52 ;  /* 0x000000012b2c7824 */ /* 0x000fe400078e0234 */
        /* <DEDUP_REMOVED lines=12> */
[----:B------:R-:W-:Y:S02]  /*1bd40*/  SHF.R.S32.HI R48, RZ, 0x1f, R37 ;  /* 0x0000001fff307819 */ /* 0x000fe40000011425 */
[----:B------:R-:W-:Y:S01]  /*1bd50*/  SHF.R.S32.HI R49, RZ, 0x1f, R38 ;  /* 0x0000001fff317819 */ /* 0x000fe20000011426 */
[----:B------:R-:W-:Y:S06]  /*1bd60*/  @P0 BRA `(.L_x_1565) ;  /* 0x0000000000300947 */ /* 0x000fec0003800000 */
        /* <DEDUP_REMOVED lines=12> */
.L_x_1565:
[----:B------:R-:W-:Y:S05]  /*1be30*/  BSYNC B1 ;  /* 0x0000000000017941 */ /* 0x000fea0003800000 */
.L_x_1564:
[----:B0-----:R-:W-:Y:S01]  /*1be40*/  VIADD R0, R44, 0x60 ;  /* 0x000000602c007836 */ /* 0x001fe20000000000 */
[----:B---3-5:R0:W3:Y:S04]  /*1be50*/  SHFL.IDX PT, R7, R3, 0x1, 0x1c1f ;  /* 0x003c1f0003077f89 */ /* 0x0280e800000e0000 */
[----:B------:R-:W-:Y:S01]  /*1be60*/  ISETP.GE.AND P0, PT, R0, R45, PT ;  /* 0x0000002d0000720c */ /* 0x000fe20003f06270 */
[----:B------:R0:W4:-:S12]  /*1be70*/  SHFL.IDX PT, R6, R39, 0x1, 0x1c1f ;  /* 0x003c1f0027067f89 */ /* 0x00011800000e0000 */
[----:B0-----:R-:W-:Y:S05]  /*1be80*/  @P0 BRA `(.L_x_1566) ;  /* 0x0000000800b00947 */ /* 0x001fea0003800000 */
[----:B------:R-:W-:Y:S02]  /*1be90*/  ULDC UR4, c[0x0][0xac8] ;  /* 0x0002b20000047ab9 */ /* 0x000fe40000000800 */
[----:B------:R-:W-:Y:S02]  /*1bea0*/  ISETP.GE.AND P2, PT, R37, UR4, PT ;  /* 0x0000000425007c0c */ /* 0x000fe4000bf46270 */
[----:B------:R-:W-:-:S11]  /*1beb0*/  ISETP.GE.AND P1, PT, R36, UR4, PT ;  /* 0x0000000424007c0c */ /* 0x000fd6000bf26270 */
[C---:B----4-:R-:W-:Y:S02]  /*1bec0*/  @!P2 LEA R12, P0, R37.reuse, R6, 0x1 ;  /* 0x00000006250ca211 */ /* 0x050fe400078008ff */
[----:B---3--:R-:W-:Y:S02]  /*1bed0*/  @!P1 IMAD.WIDE R4, R36, 0x2, R6 ;  /* 0x0000000224049825 */ /* 0x008fe400078e0206 */
        /* <DEDUP_REMOVED lines=9> */
.L_x_1562:
[----:B------:R-:W2:Y:S01]  /*1bf70*/  LDL R10, [R1+0x50] ;  /* 0x00005000010a7983 */ /* 0x000ea20000100800 */
[----:B------:R-:W-:Y:S01]  /*1bf80*/  ULDC.64 UR4, c[0x0][0xc00] ;  /* 0x0003000000047ab9 */ /* 0x000fe20000000a00 */
[----:B------:R-:W2:Y:S01]  /*1bf90*/  LDC.64 R4, c[0x0][0xc00] ;  /* 0x00030000ff047b82 */ /* 0x000ea20000000a00 */
[----:B------:R-:W-:Y:S01]  /*1bfa0*/  ISETP.NE.U32.AND P0, PT, RZ, UR4, PT ;  /* 0x00000004ff007c0c */ /* 0x000fe2000bf05070 */
[----:B------:R-:W-:-:S03]  /*1bfb0*/  IMAD.MOV.U32 R0, RZ, RZ, RZ ;  /* 0x000000ffff007224 */ /* 0x000fc600078e00ff */
[----:B------:R-:W-:Y:S01]  /*1bfc0*/  ISETP.NE.AND.EX P0, PT, RZ, UR5, PT, P0 ;  /* 0x00000005ff007c0c */ /* 0x000fe2000bf05300 */
[----:B------:R-:W-:Y:S02]  /*1bfd0*/  ULDC.64 UR4, c[0x0][0xc08] ;  /* 0x0003020000047ab9 */ /* 0x000fe40000000a00 */
[----:B------:R-:W-:Y:S01]  /*1bfe0*/  ISETP.NE.U32.AND P1, PT, RZ, UR4, PT ;  /* 0x00000004ff007c0c */ /* 0x000fe2000bf25070 */
[----:B------:R-:W0:Y:S03]  /*1bff0*/  LDC R25, c[0x0][0xbe8] ;  /* 0x0002fa00ff197b82 */ /* 0x000e260000000800 */
[----:B------:R-:W-:-:S13]  /*1c000*/  ISETP.NE.AND.EX P1, PT, RZ, UR5, PT, P1 ;  /* 0x00000005ff007c0c */ /* 0x000fda000bf25310 */
[----:B------:R-:W3:Y:S01]  /*1c010*/  @P1 LDC.64 R6, c[0x0][0xc08] ;  /* 0x00030200ff061b82 */ /* 0x000ee20000000a00 */
[----:B------:R-:W-:Y:S02]  /*1c020*/  ULDC UR4, c[0x0][0xa88] ;  /* 0x0002a20000047ab9 */ /* 0x000fe40000000800 */
[----:B------:R-:W-:Y:S02]  /*1c030*/  IMAD.U32 R8, RZ, RZ, UR4 ;  /* 0x00000004ff087e24 */ /* 0x000fe4000f8e00ff */
[----:B--2---:R-:W-:-:S04]  /*1c040*/  IMAD.WIDE R4, R10, 0x4, R4 ;  /* 0x000000040a047825 */ /* 0x004fc800078e0204 */
[----:B---3--:R-:W-:Y:S01]  /*1c050*/  @P1 IMAD.WIDE R6, R10, 0x4, R6 ;  /* 0x000000040a061825 */ /* 0x008fe200078e0206 */
[----:B------:R2:W5:Y:S04]  /*1c060*/  @P0 LDG.E R0, desc[UR38][R4.64] ;  /* 0x0000002604000981 */ /* 0x000568000c1e1900 */
[----:B------:R2:W5:Y:S01]  /*1c070*/  @P1 LDG.E R8, desc[UR38][R6.64] ;  /* 0x0000002606081981 */ /* 0x000562000c1e1900 */
[----:B0-----:R-:W-:Y:S02]  /*1c080*/  ISETP.NE.AND P2, PT, R25, 0x1, PT ;  /* 0x000000011900780c */ /* 0x001fe40003f45270 */
[----:B------:R-:W-:Y:S02]  /*1c090*/  ISETP.GE.AND P3, PT, R52, 0xc0, PT ;  /* 0x000000c03400780c */ /* 0x000fe40003f66270 */
[----:B------:R-:W-:-:S09]  /*1c0a0*/  SHF.R.S32.HI R9, RZ, 0x1f, R10 ;  /* 0x0000001fff097819 */ /* 0x000fd2000001140a */
[----:B------:R-:W0:Y:S08]  /*1c0b0*/  @P2 LDC R20, c[0x0][0xbec] ;  /* 0x0002fb00ff142b82 */ /* 0x000e300000000800 */
[----:B------:R-:W3:Y:S01]  /*1c0c0*/  @P2 LDC R27, c[0x0][0xbf0] ;  /* 0x0002fc00ff1b2b82 */ /* 0x000ee20000000800 */
[----:B--2---:R-:W-:Y:S05]  /*1c0d0*/  @P1 BRA `(.L_x_1567) ;  /* 0x0000000000101947 */ /* 0x004fea0003800000 */
[----:B------:R-:W-:Y:S05]  /*1c0e0*/  @!P0 BRA `(.L_x_1567) ;  /* 0x00000000000c8947 */ /* 0x000fea0003800000 */
[----:B------:R-:W2:Y:S04]  /*1c0f0*/  LDG.E R3, desc[UR38][R4.64] ;  /* 0x0000002604037981 */ /* 0x000ea8000c1e1900 */
[----:B-----5:R-:W2:Y:S02]  /*1c100*/  LDG.E R8, desc[UR38][R4.64+0x4] ;  /* 0x0000042604087981 */ /* 0x020ea4000c1e1900 */
[----:B--2---:R-:W-:-:S07]  /*1c110*/  IMAD.IADD R8, R8, 0x1, -R3 ;  /* 0x0000000108087824 */ /* 0x004fce00078e0a03 */
.L_x_1567:
[----:B------:R-:W2:Y:S04]  /*1c120*/  LDL R26, [R1+0x4c] ;  /* 0x00004c00011a7983 */ /* 0x000ea80000100800 */
[----:B------:R4:W5:Y:S01]  /*1c130*/  LDL R24, [R1+0x18] ;  /* 0x0000180001187983 */ /* 0x0009620000100800 */
[----:B------:R-:W-:Y:S01]  /*1c140*/  BSSY B1, `(.L_x_1568) ;  /* 0x000002d000017945 */ /* 0x000fe20003800000 */
[----:B------:R-:W-:Y:S02]  /*1c150*/  SEL R13, R10, RZ, !P0 ;  /* 0x000000ff0a0d7207 */ /* 0x000fe40004000000 */
[----:B------:R-:W-:Y:S02]  /*1c160*/  SEL R14, R9, RZ, !P0 ;  /* 0x000000ff090e7207 */ /* 0x000fe40004000000 */
[----:B-----5:R-:W-:-:S02]  /*1c170*/  SHF.R.S32.HI R11, RZ, 0x1f, R0 ;  /* 0x0000001fff0b7819 */ /* 0x020fc40000011400 */
[----:B--2---:R-:W-:Y:S01]  /*1c180*/  SHF.R.S32.HI R12, RZ, 0x1f, R26 ;  /* 0x0000001fff0c7819 */ /* 0x004fe2000001141a */
[----:B----4-:R-:W-:Y:S06]  /*1c190*/  @P3 BRA `(.L_x_1569) ;  /* 0x00000000009c3947 */ /* 0x010fec0003800000 */
[----:B------:R-:W2:Y:S01]  /*1c1a0*/  S2R R4, SR_TID.X ;  /* 0x0000000000047919 */ /* 0x000ea20000002100 */
[----:B------:R-:W4:Y:S02]  /*1c1b0*/  LDC R9, c[0x0][0xbe8] ;  /* 0x0002fa00ff097b82 */ /* 0x000f240000000800 */
[----:B----4-:R-:W-:Y:S01]  /*1c1c0*/  IMAD R3, R8, R9, RZ ;  /* 0x0000000908037224 */ /* 0x010fe200078e02ff */
[----:B--2---:R-:W-:-:S04]  /*1c1d0*/  IADD3 R10, R24, -0x80, R4 ;  /* 0xffffff80180a7810 */ /* 0x004fc80007ffe004 */
        /* <DEDUP_REMOVED lines=9> */
[----:B------:R-:W2:Y:S01]  /*1c270*/  @P0 LDC R15, c[0x0][0xbec] ;  /* 0x0002fb00ff0f0b82 */ /* 0x000ea20000000800 */
[----:B------:R-:W-:Y:S01]  /*1c280*/  IMAD R7, R26, UR5, R7 ;  /* 0x000000051a077c24 */ /* 0x000fe2000f8e0207 */
[----:B------:R-:W-:-:S03]  /*1c290*/  ULDC.64 UR4, c[0x0][0xb98] ;  /* 0x0002e60000047ab9 */ /* 0x000fc60000000a00 */
[----:B------:R-:W-:-:S03]  /*1c2a0*/  IMAD.IADD R5, R5, 0x1, R7 ;  /* 0x0000000105057824 */ /* 0x000fc600078e0207 */
[----:B------:R-:W4:Y:S01]  /*1c2b0*/  @P0 LDC R21, c[0x0][0xbf0] ;  /* 0x0002fc00ff150b82 */ /* 0x000f220000000800 */
[----:B------:R-:W-:-:S04]  /*1c2c0*/  IMAD.WIDE.U32 R4, R13, UR4, R4 ;  /* 0x000000040d047c25 */ /* 0x000fc8000f8e0004 */
[----:B--2---:R-:W-:-:S05]  /*1c2d0*/  @P0 IMAD.HI.U32 R6, R10, R15, RZ ;  /* 0x0000000f0a060227 */ /* 0x004fca00078e00ff */
[----:B----4-:R-:W-:Y:S01]  /*1c2e0*/  @P0 SHF.R.U32.HI R3, RZ, R21, R6 ;  /* 0x00000015ff030219 */ /* 0x010fe20000011606 */
[----:B------:R-:W-:-:S03]  /*1c2f0*/  IMAD R6, R14, UR4, RZ ;  /* 0x000000040e067c24 */ /* 0x000fc6000f8e02ff */
[----:B------:R-:W-:Y:S01]  /*1c300*/  IADD3 R4, P0, R3, R4, RZ ;  /* 0x0000000403047210 */ /* 0x000fe20007f1e0ff */
[--C-:B------:R-:W-:Y:S02]  /*1c310*/  IMAD.MOV R7, RZ, RZ, -R3.reuse ;  /* 0x000000ffff077224 */ /* 0x100fe400078e0a03 */
[----:B------:R-:W-:Y:S01]  /*1c320*/  IMAD R6, R13, UR5, R6 ;  /* 0x000000050d067c24 */ /* 0x000fe2000f8e0206 */
[----:B------:R-:W-:Y:S01]  /*1c330*/  ULDC.64 UR4, c[0x0][0xb88] ;  /* 0x0002e20000047ab9 */ /* 0x000fe20000000a00 */
[----:B------:R-:W-:Y:S01]  /*1c340*/  IMAD R7, R9, R7, R10 ;  /* 0x0000000709077224 */ /* 0x000fe200078e020a */
[----:B------:R-:W-:-:S04]  /*1c350*/  SHF.R.S32.HI R9, RZ, 0x1f, R3 ;  /* 0x0000001fff097819 */ /* 0x000fc80000011403 */
        /* <DEDUP_REMOVED lines=11> */
.L_x_1569:
[----:B------:R-:W-:Y:S05]  /*1c410*/  BSYNC B1 ;  /* 0x0000000000017941 */ /* 0x000fea0003800000 */
.L_x_1568:
[----:B------:R-:W-:Y:S01]  /*1c420*/  ULDC.64 UR4, c[0x0][0xaa0] ;  /* 0x0002a80000047ab9 */ /* 0x000fe20000000a00 */
[----:B------:R-:W-:Y:S01]  /*1c430*/  SHF.R.S32.HI R30, RZ, 0x2, R30 ;  /* 0x00000002ff1e7819 */ /* 0x000fe2000001141e */
[----:B--2---:R-:W-:Y:S01]  /*1c440*/  IMAD R3, R11, UR4, RZ ;  /* 0x000000040b037c24 */ /* 0x004fe2000f8e02ff */
[----:B------:R-:W-:Y:S01]  /*1c450*/  SHF.R.S32.HI R10, RZ, 0x1f, R37 ;  /* 0x0000001fff0a7819 */ /* 0x000fe20000011425 */
[----:B------:R-:W-:-:S04]  /*1c460*/  IMAD.WIDE.U32 R4, R0, UR4, RZ ;  /* 0x0000000400047c25 */ /* 0x000fc8000f8e00ff */
[----:B------:R-:W-:Y:S02]  /*1c470*/  IMAD R39, R39, 0x60, R30 ;  /* 0x0000006027277824 */ /* 0x000fe400078e021e */
[----:B------:R-:W-:Y:S01]  /*1c480*/  IMAD R3, R0, UR5, R3 ;  /* 0x0000000500037c24 */ /* 0x000fe2000f8e0203 */
[----:B------:R-:W-:Y:S01]  /*1c490*/  ULDC.64 UR4, c[0x0][0xae8] ;  /* 0x0002ba0000047ab9 */ /* 0x000fe20000000a00 */
[----:B------:R-:W-:Y:S02]  /*1c4a0*/  IMAD.IADD R39, R24, 0x1, R39 ;  /* 0x0000000118277824 */ /* 0x000fe400078e0227 */
[----:B------:R-:W-:Y:S02]  /*1c4b0*/  IMAD.IADD R5, R5, 0x1, R3 ;  /* 0x0000000105057824 */ /* 0x000fe400078e0203 */
[----:B------:R-:W-:Y:S02]  /*1c4c0*/  IMAD R6, R12, UR4, RZ ;  /* 0x000000040c067c24 */ /* 0x000fe4000f8e02ff */
[----:B0-----:R-:W-:-:S04]  /*1c4d0*/  @P2 IMAD.HI.U32 R0, R39, R20, RZ ;  /* 0x0000001427002227 */ /* 0x001fc800078e00ff */
[C---:B------:R-:W-:Y:S02]  /*1c4e0*/  IMAD R7, R26.reuse, UR5, R6 ;  /* 0x000000051a077c24 */ /* 0x040fe4000f8e0206 */
[----:B------:R-:W-:Y:S01]  /*1c4f0*/  IMAD.WIDE.U32 R4, R26, UR4, R4 ;  /* 0x000000041a047c25 */ /* 0x000fe2000f8e0004 */
[----:B------:R-:W-:-:S03]  /*1c500*/  ULDC.64 UR4, c[0x0][0xaf0] ;  /* 0x0002bc0000047ab9 */ /* 0x000fc60000000a00 */
[----:B------:R-:W-:Y:S01]  /*1c510*/  IMAD.MOV.U32 R3, RZ, RZ, R39 ;  /* 0x000000ffff037224 */ /* 0x000fe200078e0027 */
[----:B---3--:R-:W-:Y:S01]  /*1c520*/  @P2 SHF.R.U32.HI R3, RZ, R27, R0 ;  /* 0x0000001bff032219 */ /* 0x008fe20000011600 */
        /* <DEDUP_REMOVED lines=18> */
[----:B------:R-:W-:Y:S01]  /*1c650*/  ULDC.64 UR4, c[0x0][0xa80] ;  /* 0x0002a00000047ab9 */ /* 0x000fe20000000a00 */
[----:B------:R-:W-:Y:S02]  /*1c660*/  SHF.R.S32.HI R7, RZ, 0x1f, R38 ;  /* 0x0000001fff077819 */ /* 0x000fe40000011426 */
[----:B------:R-:W-:Y:S01]  /*1c670*/  IMAD.IADD R3, R5, 0x1, R3 ;  /* 0x0000000105037824 */ /* 0x000fe200078e0203 */
[----:B------:R-:W-:Y:S01]  /*1c680*/  LEA R0, P0, R4, UR4, 0x1 ;  /* 0x0000000404007c11 */ /* 0x000fe2000f8008ff */
[----:B------:R-:W-:-:S03]  /*1c690*/  UMOV UR4, 0xffffffff ;  /* 0xffffffff00047882 */ /* 0x000fc60000000000 */
[----:B------:R-:W-:Y:S01]  /*1c6a0*/  LEA.HI.X R4, R4, UR5, R3, 0x1, P0 ;  /* 0x0000000504047c11 */ /* 0x000fe200080f0c03 */
[----:B------:R-:W-:Y:S08]  /*1c6b0*/  BRA.DIV UR4, `(.L_x_1570) ;  /* 0x0000008e045c7947 */ /* 0x000ff0000b800000 */
[----:B------:R0:W2:Y:S04]  /*1c6c0*/  SHFL.IDX PT, R3, R4, RZ, 0x1c1f ;  /* 0x001c1fff04037589 */ /* 0x0000a800000e0000 */
[----:B------:R0:W3:Y:S02]  /*1c6d0*/  SHFL.IDX PT, R14, R0, RZ, 0x1c1f ;  /* 0x001c1fff000e7589 */ /* 0x0000e400000e0000 */
.L_x_1778:
[----:B------:R-:W-:Y:S01]  /*1c6e0*/  IMAD R25, R8, R25, RZ ;  /* 0x0000001908197224 */ /* 0x000fe200078e02ff */
[----:B------:R-:W-:Y:S01]  /*1c6f0*/  BSSY B1, `(.L_x_1571) ;  /* 0x0000011000017945 */ /* 0x000fe20003800000 */
[----:B------:R-:W-:-:S05]  /*1c700*/  IMAD.IADD R6, R30, 0x1, R24 ;  /* 0x000000011e067824 */ /* 0x000fca00078e0218 */
[----:B------:R-:W-:-:S13]  /*1c710*/  ISETP.GE.AND P0, PT, R6, R25, PT ;  /* 0x000000190600720c */ /* 0x000fda0003f06270 */
[----:B------:R-:W-:Y:S05]  /*1c720*/  @P0 BRA `(.L_x_1572) ;  /* 0x0000000000340947 */ /* 0x000fea0003800000 */
[----:B------:R-:W-:Y:S02]  /*1c730*/  ULDC UR4, c[0x0][0xac8] ;  /* 0x0002b20000047ab9 */ /* 0x000fe40000000800 */
[----:B------:R-:W-:Y:S02]  /*1c740*/  ISETP.GE.AND P2, PT, R36, UR4, PT ;  /* 0x0000000424007c0c */ /* 0x000fe4000bf46270 */
[----:B------:R-:W-:Y:S02]  /*1c750*/  ISETP.GE.AND P3, PT, R37, UR4, PT ;  /* 0x0000000425007c0c */ /* 0x000fe4000bf66270 */
[----:B------:R-:W-:-:S09]  /*1c760*/  ISETP.GE.AND P4, PT, R38, UR4, PT ;  /* 0x0000000426007c0c */ /* 0x000fd2000bf86270 */
[----:B--2---:R-:W-:Y:S02]  /*1c770*/  @!P2 IMAD.MOV.U32 R15, RZ, RZ, R3 ;  /* 0x000000ffff0fa224 */ /* 0x004fe400078e0003 */
[CC--:B---3--:R-:W-:Y:S02]  /*1c780*/  @!P3 LEA R12, P0, R37.reuse, R14.reuse, 0x1 ;  /* 0x0000000e250cb211 */ /* 0x0c8fe400078008ff */
[----:B------:R-:W-:Y:S01]  /*1c790*/  @!P4 LEA R20, P1, R38, R14, 0x1 ;  /* 0x0000000e2614c211 */ /* 0x000fe200078208ff */
[----:B------:R-:W-:Y:S01]  /*1c7a0*/  @!P2 IMAD.WIDE R8, R36, 0x2, R14 ;  /* 0x000000022408a825 */ /* 0x000fe200078e020e */
[-C--:B------:R-:W-:Y:S02]  /*1c7b0*/  @!P3 LEA.HI.X R13, R37, R3.reuse, R10, 0x1, P0 ;  /* 0x00000003250db211 */ /* 0x080fe400000f0c0a */
[----:B------:R-:W-:Y:S02]  /*1c7c0*/  @!P4 LEA.HI.X R21, R38, R3, R7, 0x1, P1 ;  /* 0x000000032615c211 */ /* 0x000fe400008f0c07 */
[----:B------:R4:W-:Y:S04]  /*1c7d0*/  @!P2 ST.E.128 desc[UR38][R8.64], RZ ;  /* 0x000000ff0800a985 */ /* 0x0009e8000c101d26 */
[----:B------:R4:W-:Y:S04]  /*1c7e0*/  @!P3 ST.E.128 desc[UR38][R12.64], RZ ;  /* 0x000000ff0c00b985 */ /* 0x0009e8000c101d26 */
[----:B------:R4:W-:Y:S02]  /*1c7f0*/  @!P4 ST.E.128 desc[UR38][R20.64], RZ ;  /* 0x000000ff1400c985 */ /* 0x0009e4000c101d26 */
.L_x_1572:
[----:B------:R-:W-:Y:S05]  /*1c800*/  BSYNC B1 ;  /* 0x0000000000017941 */ /* 0x000fea0003800000 */
.L_x_1571:
[----:B------:R-:W-:-:S03]  /*1c810*/  UMOV UR4, 0xffffffff ;  /* 0xffffffff00047882 */ /* 0x000fc60000000000 */
[----:B------:R-:W-:Y:S05]  /*1c820*/  BRA.DIV UR4, `(.L_x_1573) ;  /* 0x0000008e04347947 */ /* 0x000fea000b800000 */
[----:B--2---:R2:W0:Y:S04]  /*1c830*/  SHFL.IDX PT, R3, R4, 0x1, 0x1c1f ;  /* 0x003c1f0004037f89 */ /* 0x00442800000e0000 */
[----:B---3--:R2:W3:Y:S02]  /*1c840*/  SHFL.IDX PT, R14, R0, 0x1, 0x1c1f ;  /* 0x003c1f00000e7f89 */ /* 0x0084e400000e0000 */
.L_x_1782:
[----:B0-2---:R-:W-:-:S05]  /*1c850*/  VIADD R0, R6, 0x60 ;  /* 0x0000006006007836 */ /* 0x005fca0000000000 */
[----:B------:R-:W-:-:S13]  /*1c860*/  ISETP.GE.AND P0, PT, R0, R25, PT ;  /* 0x000000190000720c */ /* 0x000fda0003f06270 */
[----:B------:R-:W-:Y:S05]  /*1c870*/  @P0 BRA `(.L_x_1566) ;  /* 0x0000000000340947 */ /* 0x000fea0003800000 */
[----:B------:R-:W-:Y:S02]  /*1c880*/  ULDC UR4, c[0x0][0xac8] ;  /* 0x0002b20000047ab9 */ /* 0x000fe40000000800 */
[----:B------:R-:W-:Y:S02]  /*1c890*/  ISETP.GE.AND P2, PT, R36, UR4, PT ;  /* 0x0000000424007c0c */ /* 0x000fe4000bf46270 */
[----:B------:R-:W-:Y:S02]  /*1c8a0*/  ISETP.GE.AND P3, PT, R37, UR4, PT ;  /* 0x0000000425007c0c */ /* 0x000fe4000bf66270 */
[----:B------:R-:W-:-:S09]  /*1c8b0*/  ISETP.GE.AND P4, PT, R38, UR4, PT ;  /* 0x0000000426007c0c */ /* 0x000fd2000bf86270 */
[----:B------:R-:W-:Y:S02]  /*1c8c0*/  @!P2 IMAD.MOV.U32 R15, RZ, RZ, R3 ;  /* 0x000000ffff0fa224 */ /* 0x000fe400078e0003 */
[CC--:B---34-:R-:W-:Y:S02]  /*1c8d0*/  @!P3 LEA R8, P0, R37.reuse, R14.reuse, 0x1 ;  /* 0x0000000e2508b211 */ /* 0x0d8fe400078008ff */
[----:B------:R-:W-:Y:S01]  /*1c8e0*/  @!P4 LEA R6, P1, R38, R14, 0x1 ;  /* 0x0000000e2606c211 */ /* 0x000fe200078208ff */
[----:B------:R-:W-:Y:S01]  /*1c8f0*/  @!P2 IMAD.WIDE R4, R36, 0x2, R14 ;  /* 0x000000022404a825 */ /* 0x000fe200078e020e */
[-C--:B------:R-:W-:Y:S02]  /*1c900*/  @!P3 LEA.HI.X R9, R37, R3.reuse, R10, 0x1, P0 ;  /* 0x000000032509b211 */ /* 0x080fe400000f0c0a */
[----:B------:R-:W-:Y:S02]  /*1c910*/  @!P4 LEA.HI.X R7, R38, R3, R7, 0x1, P1 ;  /* 0x000000032607c211 */ /* 0x000fe400008f0c07 */
[----:B------:R0:W-:Y:S04]  /*1c920*/  @!P2 ST.E.128 desc[UR38][R4.64], RZ ;  /* 0x000000ff0400a985 */ /* 0x0001e8000c101d26 */
[----:B------:R0:W-:Y:S04]  /*1c930*/  @!P3 ST.E.128 desc[UR38][R8.64], RZ ;  /* 0x000000ff0800b985 */ /* 0x0001e8000c101d26 */
[----:B------:R0:W-:Y:S02]  /*1c940*/  @!P4 ST.E.128 desc[UR38][R6.64], RZ ;  /* 0x000000ff0600c985 */ /* 0x0001e4000c101d26 */
.L_x_1566:
[----:B------:R-:W-:Y:S05]  /*1c950*/  BSYNC B0 ;  /* 0x0000000000007941 */ /* 0x000fea0003800000 */
.L_x_1561:
[----:B------:R-:W-:Y:S02]  /*1c960*/  ULDC UR4, c[0x0][0xc3c] ;  /* 0x00030f0000047ab9 */ /* 0x000fe40000000800 */
[----:B-1----:R-:W-:-:S13]  /*1c970*/  ISETP.GE.AND P0, PT, R75, UR4, PT ;  /* 0x000000044b007c0c */ /* 0x002fda000bf06270 */
[----:B------:R-:W-:Y:S05]  /*1c980*/  @!P0 BRA `(.L_x_1574) ;  /* 0xfffffe4800288947 */ /* 0x000fea000383ffff */
[----:B------:R-:W-:Y:S05]  /*1c990*/  BRA `(.L_x_1369) ;  /* 0x0000008000647947 */ /* 0x000fea0003800000 */
.L_x_1367:
        /* <DEDUP_REMOVED lines=18> */
.L_x_1575:
        /* <DEDUP_REMOVED lines=42> */
.L_x_1581:
        /* <DEDUP_REMOVED lines=12> */
.L_x_1580:
[----:B------:R-:W-:Y:S05]  /*1ce20*/  BSYNC B0 ;  /* 0x0000000000007941 */ /* 0x000fea0003800000 */
.L_x_1579:
        /* <DEDUP_REMOVED lines=21> */
.L_x_1577:
        /* <DEDUP_REMOVED lines=21> */
.L_x_1582:
        /* <DEDUP_REMOVED lines=58> */
.L_x_1578:
[----:B------:R-:W-:Y:S02]  /*1d470*/  IMAD.MOV.U32 R17, RZ, RZ, RZ ;  /* 0x000000ffff117224 */ /* 0x000fe400078e00ff */
[----:B------:R-:W-:Y:S02]  /*1d480*/  IMAD.U32 R16, RZ, RZ, UR6 ;  /* 0x00000006ff107e24 */ /* 0x000fe4000f8e00ff */
[----:B------:R-:W-:-:S07]  /*1d490*/  IMAD.MOV.U32 R18, RZ, RZ, RZ ;  /* 0x000000ffff127224 */ /* 0x000fce00078e00ff */
.L_x_1583:
[----:B------:R-:W-:-:S13]  /*1d4a0*/  ISETP.NE.AND P0, PT, R5, RZ, PT ;  /* 0x000000ff0500720c */ /* 0x000fda0003f05270 */
[----:B------:R-:W0:Y:S01]  /*1d4b0*/  @!P0 S2R R3, SR_CgaCtaId ;  /* 0x0000000000038919 */ /* 0x000e220000008800 */
[----:B------:R-:W-:-:S04]  /*1d4c0*/  @!P0 MOV R0, 0x400 ;  /* 0x0000040000008802 */ /* 0x000fc80000000f00 */
[----:B0-----:R-:W-:-:S05]  /*1d4d0*/  @!P0 LEA R0, R3, R0, 0x18 ;  /* 0x0000000003008211 */ /* 0x001fca00078ec0ff */
[----:B------:R2:W-:Y:S01]  /*1d4e0*/  @!P0 STS.128 [R0+0x2d8d0], R16 ;  /* 0x02d8d01000008388 */ /* 0x0005e20000000c00 */
[----:B------:R-:W-:Y:S06]  /*1d4f0*/  BAR.ARV 0x5, 0x200 ;  /* 0x0148000000007b1d */ /* 0x000fec0000002000 */
.L_x_1576:
        /* <DEDUP_REMOVED lines=12> */
[----:B------:R-:W-:Y:S01]  /*1d5c0*/  ULDC.64 UR40, c[0x0][0x198] ;  /* 0x0000660000287ab9 */ /* 0x000fe20000000a00 */
[----:B------:R-:W-:Y:S01]  /*1d5d0*/  IMAD.MOV.U32 R28, RZ, RZ, RZ ;  /* 0x000000ffff1c7224 */ /* 0x000fe200078e00ff */
[----:B------:R-:W-:Y:S01]  /*1d5e0*/  ULDC UR37, c[0x0][0xc] ;  /* 0x0000030000257ab9 */ /* 0x000fe20000000800 */
[----:B------:R-:W-:Y:S02]  /*1d5f0*/  IMAD.MOV.U32 R23, RZ, RZ, RZ ;  /* 0x000000ffff177224 */ /* 0x000fe400078e00ff */
[----:B------:R-:W-:Y:S01]  /*1d600*/  IMAD.MOV.U32 R26, RZ, RZ, 0x1 ;  /* 0x00000001ff1a7424 */ /* 0x000fe200078e00ff */
        /* <DEDUP_REMOVED lines=18> */
.L_x_1744:
[----:B------:R-:W-:Y:S05]  /*1d730*/  YIELD ;  /* 0x0000000000007946 */ /* 0x000fea0003800000 */
[----:B------:R-:W-:Y:S01]  /*1d740*/  ULDC.64 UR4, c[0x0][0xa28] ;  /* 0x00028a0000047ab9 */ /* 0x000fe20000000a00 */
[----:B------:R-:W-:Y:S02]  /*1d750*/  CS2R R6, SRZ ;  /* 0x0000000000067805 */ /* 0x000fe4000001ff00 */
[----:B------:R-:W-:Y:S01]  /*1d760*/  ISETP.NE.U32.AND P0, PT, RZ, UR4, PT ;  /* 0x00000004ff007c0c */ /* 0x000fe2000bf05070 */
[----:B0-----:R-:W0:Y:S01]  /*1d770*/  LDC.64 R8, c[0x0][0xa00] ;  /* 0x00028000ff087b82 */ /* 0x001e220000000a00 */
[----:B------:R-:W-:Y:S01]  /*1d780*/  ULDC.64 UR6, c[0x0][0xa08] ;  /* 0x0002820000067ab9 */ /* 0x000fe20000000a00 */
[----:B------:R-:W-:Y:S01]  /*1d790*/  ULDC.64 UR8, c[0x0][0xa10] ;  /* 0x0002840000087ab9 */ /* 0x000fe20000000a00 */
[----:B------:R-:W-:Y:S01]  /*1d7a0*/  ISETP.NE.AND.EX P0, PT, RZ, UR5, PT, P0 ;  /* 0x00000005ff007c0c */ /* 0x000fe2000bf05300 */
[----:B------:R-:W-:-:S04]  /*1d7b0*/  ULDC.64 UR4, c[0x0][0xa18] ;  /* 0x0002860000047ab9 */ /* 0x000fc80000000a00 */
[----:B-1----:R-:W1:Y:S08]  /*1d7c0*/  LDC.64 R4, c[0x0][0xa08] ;  /* 0x00028200ff047b82 */ /* 0x002e700000000a00 */
[----:B----4-:R-:W2:Y:S02]  /*1d7d0*/  @P0 LDC.64 R2, c[0x0][0xa28] ;  /* 0x00028a00ff020b82 */ /* 0x010ea40000000a00 */
[----:B--2---:R-:W-:-:S05]  /*1d7e0*/  @P0 IMAD.WIDE R2, R19, 0x4, R2 ;  /* 0x0000000413020825 */ /* 0x004fca00078e0202 */
[----:B------:R2:W5:Y:S01]  /*1d7f0*/  @P0 LDG.E R7, desc[UR38][R2.64] ;  /* 0x0000002602070981 */ /* 0x000562000c1e1900 */
[----:B------:R-:W-:Y:S01]  /*1d800*/  ISETP.NE.U32.AND P0, PT, RZ, UR4, PT ;  /* 0x00000004ff007c0c */ /* 0x000fe2000bf05070 */
[----:B0-----:R-:W-:Y:S01]  /*1d810*/  IMAD.WIDE R8, R19, 0x4, R8 ;  /* 0x0000000413087825 */ /* 0x001fe200078e0208 */
[----:B------:R-:W-:Y:S02]  /*1d820*/  ISETP.NE.U32.AND P2, PT, RZ, UR6, PT ;  /* 0x00000006ff007c0c */ /* 0x000fe4000bf45070 */
[----:B------:R-:W-:Y:S01]  /*1d830*/  ISETP.NE.AND.EX P0, PT, RZ, UR5, PT, P0 ;  /* 0x00000005ff007c0c */ /* 0x000fe2000bf05300 */
[----:B------:R-:W-:Y:S01]  /*1d840*/  ULDC.64 UR4, c[0x0][0xa00] ;  /* 0x0002800000047ab9 */ /* 0x000fe20000000a00 */
[----:B------:R-:W-:Y:S01]  /*1d850*/  ISETP.NE.U32.AND P4, PT, RZ, UR8, PT ;  /* 0x00000008ff007c0c */ /* 0x000fe2000bf85070 */
[----:B------:R-:W-:Y:S01]  /*1d860*/  IMAD.MOV.U32 R27, RZ, RZ, RZ ;  /* 0x000000ffff1b7224 */ /* 0x000fe200078e00ff */
[----:B------:R-:W-:Y:S01]  /*1d870*/  ISETP.NE.U32.AND P1, PT, RZ, UR4, PT ;  /* 0x00000004ff007c0c */ /* 0x000fe2000bf25070 */
[----:B--2---:R-:W0:Y:S01]  /*1d880*/  LDC.64 R2, c[0x0][0xa10] ;  /* 0x00028400ff027b82 */ /* 0x004e220000000a00 */
[----:B------:R-:W-:-:S02]  /*1d890*/  IMAD.MOV.U32 R0, RZ, RZ, RZ ;  /* 0x000000ffff007224 */ /* 0x000fc400078e00ff */
[----:B------:R-:W-:Y:S01]  /*1d8a0*/  ISETP.NE.AND.EX P3, PT, RZ, UR5, PT, P1 ;  /* 0x00000005ff007c0c */ /* 0x000fe2000bf65310 */
[----:B-1----:R-:W-:-:S04]  /*1d8b0*/  IMAD.WIDE R4, R19, 0x4, R4 ;  /* 0x0000000413047825 */ /* 0x002fc800078e0204 */
[----:B------:R-:W1:Y:S01]  /*1d8c0*/  @P0 LDC.64 R10, c[0x0][0xa18] ;  /* 0x00028600ff0a0b82 */ /* 0x000e620000000a00 */
[----:B------:R-:W-:Y:S01]  /*1d8d0*/  ULDC UR4, c[0x0][0x288] ;  /* 0x0000a20000047ab9 */ /* 0x000fe20000000800 */
[----:B------:R-:W-:Y:S02]  /*1d8e0*/  ISETP.NE.AND.EX P1, PT, RZ, UR7, PT, P2 ;  /* 0x00000007ff007c0c */ /* 0x000fe4000bf25320 */
[----:B------:R-:W-:-:S04]  /*1d8f0*/  ISETP.NE.AND.EX P2, PT, RZ, UR9, PT, P4 ;  /* 0x00000009ff007c0c */ /* 0x000fc8000bf45340 */
[----:B------:R-:W2:Y:S07]  /*1d900*/  @P3 LDG.E R6, desc[UR38][R8.64] ;  /* 0x0000002608063981 */ /* 0x000eae000c1e1900 */
[----:B------:R-:W5:Y:S01]  /*1d910*/  @P1 LDG.E R27, desc[UR38][R4.64] ;  /* 0x00000026041b1981 */ /* 0x000f62000c1e1900 */
        /* <DEDUP_REMOVED lines=15> */
[----:B--2---:R0:W-:Y:S01]  /*1da10*/  STL [R1+0x1c], R6 ;  /* 0x00001c0601007387 */ /* 0x0041e20000100800 */
[----:B------:R-:W-:Y:S02]  /*1da20*/  IMAD.MOV.U32 R12, RZ, RZ, R6 ;  /* 0x000000ffff0c7224 */ /* 0x000fe400078e0006 */
[----:B0-----:R-:W-:Y:S01]  /*1da30*/  IMAD.U32 R6, RZ, RZ, UR5 ;  /* 0x00000005ff067e24 */ /* 0x001fe2000f8e00ff */
[----:B---3--:R-:W-:Y:S06]  /*1da40*/  @P0 BRA `(.L_x_1585) ;  /* 0x0000000000140947 */ /* 0x008fec0003800000 */
[----:B------:R-:W-:Y:S05]  /*1da50*/  @!P3 BRA `(.L_x_1585) ;  /* 0x000000000010b947 */ /* 0x000fea0003800000 */
[----:B------:R-:W2:Y:S04]  /*1da60*/  LDG.E R11, desc[UR38][R8.64] ;  /* 0x00000026080b7981 */ /* 0x000ea8000c1e1900 */
[----:B------:R-:W2:Y:S02]  /*1da70*/  LDG.E R8, desc[UR38][R8.64+0x4] ;  /* 0x0000042608087981 */ /* 0x000ea4000c1e1900 */
[----:B--2---:R-:W-:-:S05]  /*1da80*/  IMAD.IADD R12, R8, 0x1, -R11 ;  /* 0x00000001080c7824 */ /* 0x004fca00078e0a0b */
[----:B------:R0:W-:Y:S02]  /*1da90*/  STL [R1+0x1c], R12 ;  /* 0x00001c0c01007387 */ /* 0x0001e40000100800 */
.L_x_1585:
[----:B------:R-:W-:Y:S01]  /*1daa0*/  ULDC.64 UR4, c[0x0][0xa20] ;  /* 0x0002880000047ab9 */ /* 0x000fe20000000a00 */
[----:B-----5:R-:W-:Y:S01]  /*1dab0*/  IMAD.IADD R27, R27, 0x1, R7 ;  /* 0x000000011b1b7824 */ /* 0x020fe200078e0207 */
[----:B------:R-:W-:-:S04]  /*1dac0*/  ISETP.NE.U32.AND P0, PT, RZ, UR4, PT ;  /* 0x00000004ff007c0c */ /* 0x000fc8000bf05070 */
[----:B------:R-:W-:-:S13]  /*1dad0*/  ISETP.NE.AND.EX P0, PT, RZ, UR5, PT, P0 ;  /* 0x00000005ff007c0c */ /* 0x000fda000bf05300 */
[----:B------:R-:W-:Y:S05]  /*1dae0*/  @!P0 BRA `(.L_x_1586) ;  /* 0x0000000000108947 */ /* 0x000fea0003800000 */
[----:B------:R-:W1:Y:S02]  /*1daf0*/  LDC.64 R4, c[0x0][0xa20] ;  /* 0x00028800ff047b82 */ /* 0x000e640000000a00 */
[----:B-1----:R-:W-:-:S05]  /*1db00*/  IMAD.WIDE R4, R19, 0x4, R4 ;  /* 0x0000000413047825 */ /* 0x002fca00078e0204 */
[----:B------:R1:W5:Y:S01]  /*1db10*/  LDG.E R10, desc[UR38][R4.64] ;  /* 0x00000026040a7981 */ /* 0x000362000c1e1900 */
[----:B------:R-:W-:Y:S05]  /*1db20*/  BRA `(.L_x_1587) ;  /* 0x0000000000107947 */ /* 0x000fea0003800000 */
.L_x_1586:
[----:B------:R-:W-:Y:S05]  /*1db30*/  @!P1 BRA `(.L_x_1587) ;  /* 0x00000000000c9947 */ /* 0x000fea0003800000 */
[----:B------:R-:W2:Y:S04]  /*1db40*/  LDG.E R10, desc[UR38][R4.64] ;  /* 0x00000026040a7981 */ /* 0x000ea8000c1e1900 */
[----:B------:R-:W2:Y:S02]  /*1db50*/  LDG.E R4, desc[UR38][R4.64+0x4] ;  /* 0x0000042604047981 */ /* 0x000ea4000c1e1900 */
[----:B--2---:R-:W-:-:S07]  /*1db60*/  IMAD.IADD R10, R4, 0x1, -R10 ;  /* 0x00000001040a7824 */ /* 0x004fce00078e0a0a */
.L_x_1587:
[----:B-1----:R-:W2:Y:S04]  /*1db70*/  @P2 LDG.E R4, desc[UR38][R2.64] ;  /* 0x0000002602042981 */ /* 0x002ea8000c1e1900 */
[----:B------:R1:W2:Y:S01]  /*1db80*/  @P2 LDG.E R5, desc[UR38][R2.64+0x4] ;  /* 0x0000042602052981 */ /* 0x0002a2000c1e1900 */
[----:B------:R-:W-:Y:S02]  /*1db90*/  IMAD R13, R17, 0xc0, RZ ;  /* 0x000000c0110d7824 */ /* 0x000fe400078e02ff */
[----:B-----5:R-:W-:Y:S02]  /*1dba0*/  IMAD.IADD R8, R10, 0x1, -R7 ;  /* 0x000000010a087824 */ /* 0x020fe400078e0a07 */
[----:B------:R-:W-:Y:S01]  /*1dbb0*/  VIADD R10, R13, 0xbf ;  /* 0x000000bf0d0a7836 */ /* 0x000fe20000000000 */
[----:B------:R3:W-:Y:S01]  /*1dbc0*/  STL [R1+0x10], R13 ;  /* 0x0000100d01007387 */ /* 0x0007e20000100800 */
[----:B-1----:R-:W1:Y:S02]  /*1dbd0*/  LDC R2, c[0x0][0x448] ;  /* 0x00011200ff027b82 */ /* 0x002e640000000800 */
[----:B-1----:R-:W-:-:S13]  /*1dbe0*/  ISETP.NE.AND P1, PT, R2, 0x1, PT ;  /* 0x000000010200780c */ /* 0x002fda0003f25270 */
[----:B------:R-:W1:Y:S08]  /*1dbf0*/  @P1 LDC R3, c[0x0][0x44c] ;  /* 0x00011300ff031b82 */ /* 0x000e700000000800 */
[----:B------:R-:W4:Y:S01]  /*1dc00*/  @P1 LDC R2, c[0x0][0x450] ;  /* 0x00011400ff021b82 */ /* 0x000f220000000800 */
[----:B-1----:R-:W-:-:S05]  /*1dc10*/  @P1 IMAD.HI.U32 R3, R10, R3, RZ ;  /* 0x000000030a031227 */ /* 0x002fca00078e00ff */
[----:B----4-:R-:W-:Y:S01]  /*1dc20*/  @P1 SHF.R.U32.HI R10, RZ, R2, R3 ;  /* 0x00000002ff0a1219 */ /* 0x010fe20000011603 */
[----:B--2---:R-:W-:-:S04]  /*1dc30*/  @P2 IMAD.IADD R6, R5, 0x1, -R4 ;  /* 0x0000000105062824 */ /* 0x004fc800078e0a04 */
[----:B------:R-:W-:-:S04]  /*1dc40*/  IMAD.IADD R9, R8, 0x1, R6 ;  /* 0x0000000108097824 */ /* 0x000fc800078e0206 */
[C---:B------:R-:W-:Y:S01]  /*1dc50*/  VIADD R17, R9.reuse, 0x7f ;  /* 0x0000007f09117836 */ /* 0x040fe20000000000 */
[----:B------:R-:W-:-:S04]  /*1dc60*/  IADD3 R7, R9, 0x1, -R12 ;  /* 0x0000000109077810 */ /* 0x000fc80007ffe80c */
[----:B------:R-:W-:Y:S01]  /*1dc70*/  SHF.R.S32.HI R2, RZ, 0x1f, R17 ;  /* 0x0000001fff027819 */ /* 0x000fe20000011411 */
[----:B------:R-:W-:-:S03]  /*1dc80*/  IMAD.IADD R10, R7, 0x1, R10 ;  /* 0x00000001070a7824 */ /* 0x000fc600078e020a */
[----:B------:R-:W-:Y:S02]  /*1dc90*/  LEA.HI R17, R2, R17, RZ, 0x7 ;  /* 0x0000001102117211 */ /* 0x000fe400078f38ff */
[----:B------:R-:W1:Y:S02]  /*1dca0*/  LDC.64 R2, c[0x0][0x9e0] ;  /* 0x00027800ff027b82 */ /* 0x000e640000000a00 */
[----:B------:R-:W-:Y:S02]  /*1dcb0*/  SHF.R.S32.HI R17, RZ, 0x7, R17 ;  /* 0x00000007ff117819 */ /* 0x000fe40000011411 */
[----:B-1----:R-:W-:Y:S01]  /*1dcc0*/  ISETP.GE.AND P3, PT, R3, 0x1, PT ;  /* 0x000000010300780c */ /* 0x002fe20003f66270 */
[----:B------:R-:W-:-:S12]  /*1dcd0*/  IMAD.IADD R2, R10, 0x1, R2 ;  /* 0x000000010a027824 */ /* 0x000fd800078e0202 */
[----:B---3--:R-:W-:Y:S05]  /*1dce0*/  @!P3 BRA `(.L_x_1588) ;  /* 0x000000000048b947 */ /* 0x008fea0003800000 */
[C---:B------:R-:W-:Y:S01]  /*1dcf0*/  ISETP.GT.AND P0, PT, R10.reuse, RZ, PT ;  /* 0x000000ff0a00720c */ /* 0x040fe20003f04270 */
[----:B------:R-:W-:Y:S01]  /*1dd00*/  BSSY B0, `(.L_x_1589) ;  /* 0x000000e000007945 */ /* 0x000fe20003800000 */
[----:B------:R-:W-:-:S11]  /*1dd10*/  VIADD R11, R10, 0xffffffff ;  /* 0xffffffff0a0b7836 */ /* 0x000fd60000000000 */
[----:B------:R-:W-:Y:S05]  /*1dd20*/  @P0 BRA `(.L_x_1590) ;  /* 0x00000000001c0947 */ /* 0x000fea0003800000 */
[----:B------:R-:W-:Y:S01]  /*1dd30*/  ISETP.NE.AND P0, PT, R3, 0x1, PT ;  /* 0x000000010300780c */ /* 0x000fe20003f05270 */
[----:B------:R-:W-:-:S12]  /*1dd40*/  IMAD.MOV R10, RZ, RZ, -R10 ;  /* 0x000000ffff0a7224 */ /* 0x000fd800078e0a0a */
[----:B------:R-:W1:Y:S02]  /*1dd50*/  @P0 LDC.64 R4, c[0x0][0x9e8] ;  /* 0x00027a00ff040b82 */ /* 0x000e640000000a00 */
[----:B-1----:R-:W-:-:S05]  /*1dd60*/  @P0 IMAD.HI.U32 R4, R10, R4, RZ ;  /* 0x000000040a040227 */ /* 0x002fca00078e00ff */
[----:B------:R-:W-:-:S04]  /*1dd70*/  @P0 SHF.R.U32.HI R10, RZ, R5, R4 ;  /* 0x00000005ff0a0219 */ /* 0x000fc80000011604 */
[----:B------:R-:W-:Y:S01]  /*1dd80*/  LOP3.LUT R11, RZ, R10, RZ, 0x33, !PT ;  /* 0x0000000aff0b7212 */ /* 0x000fe200078e33ff */
[----:B------:R-:W-:Y:S06]  /*1dd90*/  BRA `(.L_x_1591) ;  /* 0x0000000000107947 */ /* 0x000fec0003800000 */
.L_x_1590:
[----:B------:R-:W-:-:S13]  /*1dda0*/  ISETP.NE.AND P0, PT, R3, 0x1, PT ;  /* 0x000000010300780c */ /* 0x000fda0003f05270 */
[----:B------:R-:W1:Y:S02]  /*1ddb0*/  @P0 LDC.64 R4, c[0x0][0x9e8] ;  /* 0x00027a00ff040b82 */ /* 0x000e640000000a00 */
[----:B-1----:R-:W-:-:S05]  /*1ddc0*/  @P0 IMAD.HI.U32 R4, R11, R4, RZ ;  /* 0x000000040b040227 */ /* 0x002fca00078e00ff */
[----:B------:R-:W-:-:S07]  /*1ddd0*/  @P0 SHF.R.U32.HI R11, RZ, R5, R4 ;  /* 0x00000005ff0b0219 */ /* 0x000fce0000011604 */
.L_x_1591:
[----:B------:R-:W-:Y:S05]  /*1dde0*/  BSYNC B0 ;  /* 0x0000000000007941 */ /* 0x000fea0003800000 */
.L_x_1589:
[----:B------:R-:W-:-:S05]  /*1ddf0*/  IMAD R11, R11, R3, R3 ;  /* 0x000000030b0b7224 */ /* 0x000fca00078e0203 */
[----:B------:R-:W-:-:S07]  /*1de00*/  VIMNMX R2, R2, R11, PT ;  /* 0x0000000b02027248 */ /* 0x000fce0003fe0100 */
.L_x_1588:
[----:B------:R-:W1:Y:S01]  /*1de10*/  @P1 LDC R10, c[0x0][0x44c] ;  /* 0x00011300ff0a1b82 */ /* 0x000e620000000800 */
[----:B------:R-:W-:Y:S01]  /*1de20*/  IMAD.MOV.U32 R4, RZ, RZ, R13 ;  /* 0x000000ffff047224 */ /* 0x000fe200078e000d */
[----:B------:R-:W-:Y:S01]  /*1de30*/  ULDC UR4, c[0x0][0x9dc] ;  /* 0x0002770000047ab9 */ /* 0x000fe20000000800 */
[----:B------:R-:W-:-:S05]  /*1de40*/  IMAD.IADD R9, R9, 0x1, -R12 ;  /* 0x0000000109097824 */ /* 0x000fca00078e0a0c */
[----:B------:R-:W2:Y:S01]  /*1de50*/  @P1 LDC R5, c[0x0][0x450] ;  /* 0x00011400ff051b82 */ /* 0x000ea20000000800 */
[----:B-1----:R-:W-:-:S05]  /*1de60*/  @P1 IMAD.HI.U32 R10, R13, R10, RZ ;  /* 0x0000000a0d0a1227 */ /* 0x002fca00078e00ff */
        /* <DEDUP_REMOVED lines=9> */
[----:B------:R-:W1:Y:S02]  /*1df00*/  @P0 LDC.64 R4, c[0x0][0x9e8] ;  /* 0x00027a00ff040b82 */ /* 0x000e640000000a00 */
[----:B-1----:R-:W-:-:S05]  /*1df10*/  @P0 IMAD.HI.U32 R4, R11, R4, RZ ;  /* 0x000000040b040227 */ /* 0x002fca00078e00ff */
[----:B------:R-:W-:-:S04]  /*1df20*/  @P0 SHF.R.U32.HI R11, RZ, R5, R4 ;  /* 0x00000005ff0b0219 */ /* 0x000fc80000011604 */
[----:B------:R-:W-:Y:S01]  /*1df30*/  LOP3.LUT R11, RZ, R11, RZ, 0x33, !PT ;  /* 0x0000000bff0b7212 */ /* 0x000fe200078e33ff */
[----:B------:R-:W-:Y:S06]  /*1df40*/  BRA `(.L_x_1595) ;  /* 0x0000000000107947 */ /* 0x000fec0003800000 */
.L_x_1594:
[----:B------:R-:W-:-:S13]  /*1df50*/  ISETP.NE.AND P0, PT, R3, 0x1, PT ;  /* 0x000000010300780c */ /* 0x000fda0003f05270 */
[----:B------:R-:W1:Y:S02]  /*1df60*/  @P0 LDC.64 R4, c[0x0][0x9e8] ;  /* 0x00027a00ff040b82 */ /* 0x000e640000000a00 */
[----:B-1----:R-:W-:-:S05]  /*1df70*/  @P0 IMAD.HI.U32 R4, R11, R4, RZ ;  /* 0x000000040b040227 */ /* 0x002fca00078e00ff */
[----:B------:R-:W-:-:S07]  /*1df80*/  @P0 SHF.R.U32.HI R11, RZ, R5, R4 ;  /* 0x00000005ff0b0219 */ /* 0x000fce0000011604 */
.L_x_1595:
[----:B------:R-:W-:Y:S05]  /*1df90*/  BSYNC B0 ;  /* 0x0000000000007941 */ /* 0x000fea0003800000 */
.L_x_1593:
[----:B------:R-:W-:-:S05]  /*1dfa0*/  IMAD R3, R11, R3, RZ ;  /* 0x000000030b037224 */ /* 0x000fca00078e02ff */
[----:B------:R-:W-:-:S07]  /*1dfb0*/  VIMNMX R10, R10, R3, !PT ;  /* 0x000000030a0a7248 */ /* 0x000fce0007fe0100 */
.L_x_1592:
[----:B------:R-:W-:Y:S01]  /*1dfc0*/  VIADD R2, R2, 0x7f ;  /* 0x0000007f02027836 */ /* 0x000fe20000000000 */
[----:B------:R-:W-:Y:S04]  /*1dfd0*/  BSSY B0, `(.L_x_1596) ;  /* 0x0000157000007945 */ /* 0x000fe80003800000 */
[----:B------:R-:W-:-:S04]  /*1dfe0*/  SHF.R.S32.HI R3, RZ, 0x1f, R2 ;  /* 0x0000001fff037819 */ /* 0x000fc80000011402 */
[----:B------:R-:W-:Y:S02]  /*1dff0*/  LEA.HI R3, R3, R2, RZ, 0x7 ;  /* 0x0000000203037211 */ /* 0x000fe400078f38ff */
[----:B------:R-:W-:Y:S02]  /*1e000*/  SHF.R.S32.HI R2, RZ, 0x1f, R10 ;  /* 0x0000001fff027819 */ /* 0x000fe4000001140a */
[----:B------:R-:W-:Y:S02]  /*1e010*/  SHF.R.S32.HI R3, RZ, 0x7, R3 ;  /* 0x00000007ff037819 */ /* 0x000fe40000011403 */
[----:B------:R-:W-:Y:S02]  /*1e020*/  LEA.HI R2, R2, R10, RZ, 0x7 ;  /* 0x0000000a02027211 */ /* 0x000fe400078f38ff */
[----:B------:R-:W-:Y:S02]  /*1e030*/  VIMNMX R3, R17, R3, PT ;  /* 0x0000000311037248 */ /* 0x000fe40003fe0100 */
[----:B------:R-:W-:-:S03]  /*1e040*/  SHF.R.S32.HI R2, RZ, 0x7, R2 ;  /* 0x00000007ff027819 */ /* 0x000fc60000011402 */
[----:B------:R-:W-:Y:S01]  /*1e050*/  IMAD R3, R3, 0x80, -R8 ;  /* 0x0000008003037824 */ /* 0x000fe200078e0a08 */
[----:B------:R-:W-:-:S04]  /*1e060*/  VIMNMX R2, RZ, R2, !PT ;  /* 0x00000002ff027248 */ /* 0x000fc80007fe0100 */
[----:B------:R-:W-:Y:S01]  /*1e070*/  VIMNMX R3, R3, R6, PT ;  /* 0x0000000603037248 */ /* 0x000fe20003fe0100 */
[----:B------:R-:W-:-:S05]  /*1e080*/  IMAD R2, R2, 0x80, -R8 ;  /* 0x0000008002027824 */ /* 0x000fca00078e0a08 */
[----:B------:R-:W-:-:S04]  /*1e090*/  VIMNMX R5, RZ, R2, !PT ;  /* 0x00000002ff057248 */ /* 0x000fc80007fe0100 */
[----:B------:R-:W-:Y:S02]  /*1e0a0*/  ISETP.GT.AND P0, PT, R3, R5, PT ;  /* 0x000000050300720c */ /* 0x000fe40003f04270 */
[----:B------:R-:W-:-:S11]  /*1e0b0*/  SHF.R.U32.HI R5, RZ, 0x7, R5 ;  /* 0x00000007ff057819 */ /* 0x000fd60000011605 */
[----:B------:R-:W-:-:S05]  /*1e0c0*/  @P0 VIADD R2, R3, 0x7f ;  /* 0x0000007f03020836 */ /* 0x000fca0000000000 */
[----:B------:R-:W-:-:S04]  /*1e0d0*/  @P0 SHF.R.S32.HI R3, RZ, 0x1f, R2 ;  /* 0x0000001fff030819 */ /* 0x000fc80000011402 */
[----:B------:R-:W-:Y:S01]  /*1e0e0*/  @P0 LEA.HI R3, R3, R2, RZ, 0x7 ;  /* 0x0000000203030211 */ /* 0x000fe200078f38ff */
[----:B------:R-:W-:-:S03]  /*1e0f0*/  IMAD.MOV.U32 R2, RZ, RZ, R5 ;  /* 0x000000ffff027224 */ /* 0x000fc600078e0005 */
[----:B------:R-:W-:Y:S02]  /*1e100*/  @P0 SHF.R.S32.HI R2, RZ, 0x7, R3 ;  /* 0x00000007ff020819 */ /* 0x000fe40000011403 */
[----:B------:R-:W-:Y:S02]  /*1e110*/  PLOP3.LUT P0, PT, PT, PT, PT, 0x80, 0x0 ;  /* 0x000000000000781c */ /* 0x000fe40003f0f070 */
[----:B------:R-:W-:-:S13]  /*1e120*/  ISETP.GT.AND P1, PT, R2, R5, PT ;  /* 0x000000050200720c */ /* 0x000fda0003f24270 */
[----:B------:R-:W-:Y:S05]  /*1e130*/  @!P1 BRA `(.L_x_1597) ;  /* 0x0000001400009947 */ /* 0x000fea0003800000 */
[----:B------:R-:W-:Y:S01]  /*1e140*/  UMOV UR4, 0xffffffff ;  /* 0xffffffff00047882 */ /* 0x000fe20000000000 */
[----:B------:R-:W-:Y:S02]  /*1e150*/  SEL R4, R19, RZ, !P2 ;  /* 0x000000ff13047207 */ /* 0x000fe40005000000 */
[----:B------:R-:W-:Y:S05]  /*1e160*/  BRA.DIV UR4, `(.L_x_1598) ;  /* 0x00000076042c7947 */ /* 0x000fea000b800000 */
[----:B------:R-:W1:Y:S02]  /*1e170*/  S2R R3, SR_TID.X ;  /* 0x0000000000037919 */ /* 0x000e640000002100 */
[----:B-1----:R-:W-:-:S04]  /*1e180*/  SHF.R.U32.HI R3, RZ, 0x5, R3 ;  /* 0x00000005ff037819 */ /* 0x002fc80000011603 */
[----:B------:R-:W-:-:S05]  /*1e190*/  LOP3.LUT R3, R3, 0x3, RZ, 0xc0, !PT ;  /* 0x0000000303037812 */ /* 0x000fca00078ec0ff */
[----:B------:R1:W2:Y:S02]  /*1e1a0*/  SHFL.IDX PT, R14, R3, RZ, 0x1f ;  /* 0x00001fff030e7589 */ /* 0x0002a400000e0000 */
.L_x_1785:
[----:B--2---:R-:W-:Y:S02]  /*1e1b0*/  ISETP.NE.AND P0, PT, R14, RZ, PT ;  /* 0x000000ff0e00720c */ /* 0x004fe40003f05270 */
[----:B------:R-:W-:-:S11]  /*1e1c0*/  PLOP3.LUT P6, PT, PT, PT, PT, 0x8, 0x0 ;  /* 0x000000000000781c */ /* 0x000fd60003fce170 */
[----:B------:R-:W-:Y:S05]  /*1e1d0*/  @P0 BRA `(.L_x_1599) ;  /* 0x00000000000c0947 */ /* 0x000fea0003800000 */
[----:B------:R-:W-:-:S03]  /*1e1e0*/  UMOV UR4, 0xffffffff ;  /* 0xffffffff00047882 */ /* 0x000fc60000000000 */
[----:B------:R-:W-:Y:S05]  /*1e1f0*/  BRA.DIV UR4, `(.L_x_1600) ;  /* 0x00000076043c7947 */ /* 0x000fea000b800000 */
[----:B------:R-:W-:-:S13]  /*1e200*/  ELECT P6, URZ, PT ;  /* 0x00000000003f782f */ /* 0x000fda00038c0000 */
.L_x_1599:
[----:B-1----:R-:W2:Y:S01]  /*1e210*/  LDL R3, [R1+0x24] ;  /* 0x0000240001037983 */ /* 0x002ea20000100800 */
[----:B------:R-:W-:Y:S01]  /*1e220*/  BSSY B1, `(.L_x_1601) ;  /* 0x0000008000017945 */ /* 0x000fe20003800000 */
[----:B--2---:R-:W-:-:S05]  /*1e230*/  VIADD R3, R3, 0x1 ;  /* 0x0000000103037836 */ /* 0x004fca0000000000 */
[----:B------:R-:W-:-:S04]  /*1e240*/  LEA.HI R6, R3, R3, RZ, 0x1 ;  /* 0x0000000303067211 */ /* 0x000fc800078f08ff */
[----:B------:R-:W-:-:S05]  /*1e250*/  LOP3.LUT R6, R6, 0xfffffffe, RZ, 0xc0, !PT ;  /* 0xfffffffe06067812 */ /* 0x000fca00078ec0ff */
[----:B------:R-:W-:-:S05]  /*1e260*/  IMAD.IADD R3, R3, 0x1, -R6 ;  /* 0x0000000103037824 */ /* 0x000fca00078e0a06 */
[----:B------:R-:W-:-:S04]  /*1e270*/  SHF.L.U32 R3, R3, 0x1f, RZ ;  /* 0x0000001f03037819 */ /* 0x000fc800000006ff */
[----:B------:R-:W1:Y:S02]  /*1e280*/  SYNCS.PHASECHK.TRANS64.TRYWAIT P0, [R22+URZ+0x2d820], R3 ;  /* 0x02d82003160075a7 */ /* 0x000e64000800017f */
[----:B-1----:R-:W-:Y:S05]  /*1e290*/  @!P0 BRA `(.L_x_1602) ;  /* 0x0000007400348947 */ /* 0x002fea0003800000 */
.L_x_1788:
[----:B------:R-:W-:Y:S05]  /*1e2a0*/  BSYNC B1 ;  /* 0x0000000000017941 */ /* 0x000fea0003800000 */
.L_x_1601:
[----:B------:R-:W-:Y:S04]  /*1e2b0*/  BSSY B1, `(.L_x_1603) ;  /* 0x000008b000017945 */ /* 0x000fe80003800000 */
[----:B------:R-:W-:Y:S05]  /*1e2c0*/  @!P6 BRA `(.L_x_1604) ;  /* 0x000000080024e947 */ /* 0x000fea0003800000 */
[----:B------:R-:W-:Y:S01]  /*1e2d0*/  IMAD R11, R28, 0x8, R22 ;  /* 0x000000081c0b7824 */ /* 0x000fe200078e0216 */
[----:B------:R-:W-:Y:S01]  /*1e2e0*/  SHF.L.U32 R10, R29, 0x1f, RZ ;  /* 0x0000001f1d0a7819 */ /* 0x000fe200000006ff */
[----:B------:R-:W2:Y:S01]  /*1e2f0*/  S2R R6, SR_TID.X ;  /* 0x0000000000067919 */ /* 0x000ea20000002100 */
[----:B------:R-:W-:Y:S02]  /*1e300*/  BSSY B2, `(.L_x_1605) ;  /* 0x0000005000027945 */ /* 0x000fe40003800000 */
[----:B------:R-:W3:Y:S01]  /*1e310*/  SYNCS.PHASECHK.TRANS64.TRYWAIT P0, [R11+URZ+0x2d8a0], R10 ;  /* 0x02d8a00a0b0075a7 */ /* 0x000ee2000800017f */
[----:B--2---:R-:W-:-:S04]  /*1e320*/  LOP3.LUT R6, R6, 0x7f, RZ, 0xc0, !PT ;  /* 0x0000007f06067812 */ /* 0x004fc800078ec0ff */
[----:B------:R-:W-:Y:S01]  /*1e330*/  ISETP.NE.AND P1, PT, R6, RZ, PT ;  /* 0x000000ff0600720c */ /* 0x000fe20003f25270 */
[----:B---3--:R-:W-:-:S12]  /*1e340*/  @!P0 BRA `(.L_x_1606) ;  /* 0x00000074001c8947 */ /* 0x008fd80003800000 */
.L_x_1789:
[----:B------:R-:W-:Y:S05]  /*1e350*/  BSYNC B2 ;  /* 0x0000000000027941 */ /* 0x000fea0003800000 */
.L_x_1605:
[----:B------:R-:W-:Y:S04]  /*1e360*/  BSSY B2, `(.L_x_1607) ;  /* 0x0000009000027945 */ /* 0x000fe80003800000 */
[----:B------:R-:W-:Y:S05]  /*1e370*/  @P1 BRA `(.L_x_1608) ;  /* 0x00000000001c1947 */ /* 0x000fea0003800000 */
[----:B-1----:R-:W1:Y:S02]  /*1e380*/  S2R R3, SR_TID.X ;  /* 0x0000000000037919 */ /* 0x002e640000002100 */
[----:B-1----:R-:W-:Y:S01]  /*1e390*/  LOP3.LUT R6, R3, 0x1f, RZ, 0xc0, !PT ;  /* 0x0000001f03067812 */ /* 0x002fe200078ec0ff */
[----:B------:R-:W-:-:S03]  /*1e3a0*/  IMAD.MOV.U32 R3, RZ, RZ, 0x6000 ;  /* 0x00006000ff037424 */ /* 0x000fc600078e00ff */
[----:B------:R-:W-:Y:S01]  /*1e3b0*/  ISETP.NE.AND P0, PT, R6, RZ, PT ;  /* 0x000000ff0600720c */ /* 0x000fe20003f05270 */
[----:B------:R3:W-:-:S12]  /*1e3c0*/  SYNCS.ARRIVE.TRANS64 RZ, [R11+URZ+0x2d890], R3 ;  /* 0x02d890030bff79a7 */ /* 0x0007d8000800003f */
[----:B---3--:R-:W-:Y:S05]  /*1e3d0*/  @!P0 BRA `(.L_x_1608) ;  /* 0x0000000000048947 */ /* 0x008fea0003800000 */
[----:B------:R-:W-:Y:S01]  /*1e3e0*/  BPT.TRAP 0x1 ;  /* 0x000000040000795c */ /* 0x000fe20000300000 */
.L_x_1608:
[----:B------:R-:W-:Y:S05]  /*1e3f0*/  BSYNC B2 ;  /* 0x0000000000027941 */ /* 0x000fea0003800000 */
.L_x_1607:
        /* <DEDUP_REMOVED lines=8> */
[----:B-1----:R-:W-:Y:S01]  /*1e480*/  VIADD R3, R11, 0x2d890 ;  /* 0x0002d8900b037836 */ /* 0x002fe20000000000 */
[----:B------:R-:W-:Y:S01]  /*1e490*/  UMOV UR6, 0x0 ;  /* 0x0000000000067882 */ /* 0x000fe20000000000 */
[----:B0-----:R-:W-:Y:S01]  /*1e4a0*/  VIADD R12, R8, 0x15400 ;  /* 0x00015400080c7836 */ /* 0x001fe20000000000 */
[----:B------:R-:W-:-:S09]  /*1e4b0*/  UMOV UR7, 0x12f00000 ;  /* 0x12f0000000077882 */ /* 0x000fd20000000000 */
.L_x_1609:
        /* <DEDUP_REMOVED lines=16> */
.L_x_1610:
        /* <DEDUP_REMOVED lines=16> */
.L_x_1611:
        /* <DEDUP_REMOVED lines=13> */
.L_x_1790:
[----:B------:R-:W-:Y:S05]  /*1e790*/  BSYNC B2 ;  /* 0x0000000000027941 */ /* 0x000fea0003800000 */
.L_x_1612:
        /* <DEDUP_REMOVED lines=11> */
.L_x_1615:
[----:B------:R-:W-:Y:S05]  /*1e850*/  BSYNC B2 ;  /* 0x0000000000027941 */ /* 0x000fea0003800000 */
.L_x_1614:
[----:B------:R-:W-:Y:S01]  /*1e860*/  R2UR UR10, R20 ;  /* 0x00000000140a72ca */ /* 0x000fe200000e0000 */
[----:B------:R-:W-:Y:S01]  /*1e870*/  UIADD3 UR4, UP0, UR40, 0x670, URZ ;  /* 0x0000067028047890 */ /* 0x000fe2000ff1e03f */
[----:B------:R-:W-:Y:S01]  /*1e880*/  R2UR UR6, R12 ;  /* 0x000000000c0672ca */ /* 0x000fe200000e0000 */
[----:B0-2---:R-:W-:Y:S01]  /*1e890*/  VIADD R11, R11, 0x2d8b0 ;  /* 0x0002d8b00b0b7836 */ /* 0x005fe20000000000 */
[----:B------:R-:W-:Y:S01]  /*1e8a0*/  R2UR UR7, R13 ;  /* 0x000000000d0772ca */ /* 0x000fe200000e0000 */
[----:B------:R-:W-:Y:S01]  /*1e8b0*/  VIADD R3, R8, 0x400 ;  /* 0x0000040008037836 */ /* 0x000fe20000000000 */
[----:B------:R-:W-:Y:S01]  /*1e8c0*/  PLOP3.LUT P0, PT, PT, PT, PT, 0x80, 0x0 ;  /* 0x000000000000781c */ /* 0x000fe20003f0f070 */
[----:B------:R-:W-:-:S12]  /*1e8d0*/  UIADD3.X UR5, URZ, UR41, URZ, UP0, !UPT ;  /* 0x000000293f057290 */ /* 0x000fd800087fe43f */
.L_x_1616:
        /* <DEDUP_REMOVED lines=15> */
.L_x_1617:
        /* <DEDUP_REMOVED lines=15> */
.L_x_1618:
        /* <DEDUP_REMOVED lines=10> */
.L_x_1604:
[----:B------:R-:W-:Y:S05]  /*1eb60*/  BSYNC B1 ;  /* 0x0000000000017941 */ /* 0x000fea0003800000 */
.L_x_1603:
[----:B------:R-:W-:Y:S01]  /*1eb70*/  VIADD R8, R2, 0xfffffffe ;  /* 0xfffffffe02087836 */ /* 0x000fe20000000000 */
[----:B------:R-:W-:Y:S01]  /*1eb80*/  PLOP3.LUT P0, PT, PT, PT, PT, 0x8, 0x0 ;  /* 0x000000000000781c */ /* 0x000fe20003f0e170 */
[----:B------:R-:W-:-:S03]  /*1eb90*/  VIADD R28, R28, 0x1 ;  /* 0x000000011c1c7836 */ /* 0x000fc60000000000 */
[----:B------:R-:W-:Y:S02]  /*1eba0*/  ISETP.GE.AND P2, PT, R8, R5, PT ;  /* 0x000000050800720c */ /* 0x000fe40003f46270 */
[----:B------:R-:W-:-:S04]  /*1ebb0*/  ISETP.NE.AND P1, PT, R28, 0x2, PT ;  /* 0x000000021c00780c */ /* 0x000fc80003f25270 */
[----:B------:R-:W-:Y:S02]  /*1ebc0*/  SEL R2, RZ, 0x1, P1 ;  /* 0x00000001ff027807 */ /* 0x000fe40000800000 */
[----:B------:R-:W-:Y:S02]  /*1ebd0*/  SEL R28, R28, RZ, P1 ;  /* 0x000000ff1c1c7207 */ /* 0x000fe40000800000 */
[----:B------:R-:W-:-:S03]  /*1ebe0*/  LOP3.LUT R29, R29, R2, RZ, 0x3c, !PT ;  /* 0x000000021d1d7212 */ /* 0x000fc600078e3cff */
[----:B------:R-:W-:Y:S05]  /*1ebf0*/  @!P2 BRA `(.L_x_1597) ;  /* 0x000000080050a947 */ /* 0x000fea0003800000 */
.L_x_1635:
[----:B------:R-:W-:Y:S05]  /*1ec00*/  YIELD ;  /* 0x0000000000007946 */ /* 0x000fea0003800000 */
[----:B------:R-:W-:Y:S04]  /*1ec10*/  BSSY B1, `(.L_x_1619) ;  /* 0x000008a000017945 */ /* 0x000fe80003800000 */
[----:B------:R-:W-:Y:S05]  /*1ec20*/  @!P6 BRA `(.L_x_1620) ;  /* 0x000000080020e947 */ /* 0x000fea0003800000 */
[----:B------:R-:W-:Y:S01]  /*1ec30*/  IMAD R6, R28, 0x8, R22 ;  /* 0x000000081c067824 */ /* 0x000fe200078e0216 */
[----:B-1----:R-:W-:Y:S01]  /*1ec40*/  SHF.L.U32 R3, R29, 0x1f, RZ ;  /* 0x0000001f1d037819 */ /* 0x002fe200000006ff */
[----:B------:R-:W1:Y:S01]  /*1ec50*/  S2R R2, SR_TID.X ;  /* 0x0000000000027919 */ /* 0x000e620000002100 */
[----:B------:R-:W-:Y:S02]  /*1ec60*/  BSSY B2, `(.L_x_1621) ;  /* 0x0000005000027945 */ /* 0x000fe40003800000 */
[----:B------:R-:W2:Y:S01]  /*1ec70*/  SYNCS.PHASECHK.TRANS64.TRYWAIT P1, [R6+URZ+0x2d8a0], R3 ;  /* 0x02d8a003060075a7 */ /* 0x000ea2000802017f */
[----:B-1----:R-:W-:-:S04]  /*1ec80*/  LOP3.LUT R2, R2, 0x7f, RZ, 0xc0, !PT ;  /* 0x0000007f02027812 */ /* 0x002fc800078ec0ff */
[----:B------:R-:W-:Y:S01]  /*1ec90*/  ISETP.NE.AND P2, PT, R2, RZ, PT ;  /* 0x000000ff0200720c */ /* 0x000fe20003f45270 */
[----:B--2---:R-:W-:-:S12]  /*1eca0*/  @!P1 BRA `(.L_x_1622) ;  /* 0x0000006800ec9947 */ /* 0x004fd80003800000 */
.L_x_1791:
[----:B------:R-:W-:Y:S05]  /*1ecb0*/  BSYNC B2 ;  /* 0x0000000000027941 */ /* 0x000fea0003800000 */
.L_x_1621:
[----:B------:R-:W-:Y:S04]  /*1ecc0*/  BSSY B2, `(.L_x_1623) ;  /* 0x0000009000027945 */ /* 0x000fe80003800000 */
[----:B------:R-:W-:Y:S05]  /*1ecd0*/  @P2 BRA `(.L_x_1624) ;  /* 0x00000000001c2947 */ /* 0x000fea0003800000 */
[----:B------:R-:W2:Y:S02]  /*1ece0*/  S2R R2, SR_TID.X ;  /* 0x0000000000027919 */ /* 0x000ea40000002100 */
[----:B--2---:R-:W-:Y:S01]  /*1ecf0*/  LOP3.LUT R10, R2, 0x1f, RZ, 0xc0, !PT ;  /* 0x0000001f020a7812 */ /* 0x004fe200078ec0ff */
[----:B------:R-:W-:-:S03]  /*1ed00*/  IMAD.MOV.U32 R2, RZ, RZ, 0x6000 ;  /* 0x00006000ff027424 */ /* 0x000fc600078e00ff */
[----:B------:R-:W-:Y:S01]  /*1ed10*/  ISETP.NE.AND P1, PT, R10, RZ, PT ;  /* 0x000000ff0a00720c */ /* 0x000fe20003f25270 */
[----:B------:R2:W-:-:S12]  /*1ed20*/  SYNCS.ARRIVE.TRANS64 RZ, [R6+URZ+0x2d890], R2 ;  /* 0x02d8900206ff79a7 */ /* 0x0005d8000800003f */
[----:B--2---:R-:W-:Y:S05]  /*1ed30*/  @!P1 BRA `(.L_x_1624) ;  /* 0x0000000000049947 */ /* 0x004fea0003800000 */
[----:B------:R-:W-:Y:S01]  /*1ed40*/  BPT.TRAP 0x1 ;  /* 0x000000040000795c */ /* 0x000fe20000300000 */
.L_x_1624:
[----:B------:R-:W-:Y:S05]  /*1ed50*/  BSYNC B2 ;  /* 0x0000000000027941 */ /* 0x000fea0003800000 */
.L_x_1623:
        /* <DEDUP_REMOVED lines=10> */
[----:B------:R-:W-:-:S10]  /*1ee00*/  UMOV UR7, 0x12f00000 ;  /* 0x12f0000000077882 */ /* 0x000fd40000000000 */
.L_x_1625:
        /* <DEDUP_REMOVED lines=16> */
.L_x_1626:
        /* <DEDUP_REMOVED lines=16> */
.L_x_1627:
        /* <DEDUP_REMOVED lines=13> */
.L_x_1792:
[----:B------:R-:W-:Y:S05]  /*1f0e0*/  BSYNC B2 ;  /* 0x0000000000027941 */ /* 0x000fea0003800000 */
.L_x_1628:
[----:B------:R-:W-:Y:S01]  /*1f0f0*/  BSSY B2, `(.L_x_1630) ;  /* 0x000000b000027945 */ /* 0x000fe20003800000 */
[----:B------:R-:W-:Y:S02]  /*1f100*/  IMAD.MOV.U32 R2, RZ, RZ, 0x0 ;  /* 0x00000000ff027424 */ /* 0x000fe400078e00ff */
[----:B01----:R-:W-:Y:S01]  /*1f110*/  IMAD.MOV.U32 R3, RZ, RZ, 0x12f00000 ;  /* 0x12f00000ff037424 */ /* 0x003fe200078e00ff */
        /* <DEDUP_REMOVED lines=8> */
.L_x_1631:
[----:B------:R-:W-:Y:S05]  /*1f1a0*/  BSYNC B2 ;  /* 0x0000000000027941 */ /* 0x000fea0003800000 */
.L_x_1630:
        /* <DEDUP_REMOVED lines=8> */
.L_x_1632:
        /* <DEDUP_REMOVED lines=15> */
.L_x_1633:
        /* <DEDUP_REMOVED lines=15> */
.L_x_1634:
        /* <DEDUP_REMOVED lines=10> */
.L_x_1620:
[----:B------:R-:W-:Y:S05]  /*1f4b0*/  BSYNC B1 ;  /* 0x0000000000017941 */ /* 0x000fea0003800000 */
.L_x_1619:
[----:B------:R-:W-:Y:S01]  /*1f4c0*/  ISETP.GT.AND P2, PT, R8, R5, PT ;  /* 0x000000050800720c */ /* 0x000fe20003f44270 */
[----:B------:R-:W-:Y:S02]  /*1f4d0*/  VIADD R28, R28, 0x1 ;  /* 0x000000011c1c7836 */ /* 0x000fe40000000000 */
[----:B------:R-:W-:-:S03]  /*1f4e0*/  VIADD R8, R8, 0xffffffff ;  /* 0xffffffff08087836 */ /* 0x000fc60000000000 */
[----:B------:R-:W-:-:S04]  /*1f4f0*/  ISETP.NE.AND P1, PT, R28, 0x2, PT ;  /* 0x000000021c00780c */ /* 0x000fc80003f25270 */
[----:B------:R-:W-:Y:S02]  /*1f500*/  SEL R2, RZ, 0x1, P1 ;  /* 0x00000001ff027807 */ /* 0x000fe40000800000 */
[----:B------:R-:W-:Y:S02]  /*1f510*/  SEL R28, R28, RZ, P1 ;  /* 0x000000ff1c1c7207 */ /* 0x000fe40000800000 */
[----:B------:R-:W-:Y:S01]  /*1f520*/  LOP3.LUT R29, R29, R2, RZ, 0x3c, !PT ;  /* 0x000000021d1d7212 */ /* 0x000fe200078e3cff */
[----:B------:R-:W-:Y:S06]  /*1f530*/  @P2 BRA `(.L_x_1635) ;  /* 0xfffffff400b02947 */ /* 0x000fec000383ffff */
.L_x_1597:
[----:B------:R-:W-:Y:S05]  /*1f540*/  BSYNC B0 ;  /* 0x0000000000007941 */ /* 0x000fea0003800000 */
.L_x_1596:
[----:B------:R-:W2:Y:S01]  /*1f550*/  LDL R6, [R1+0x10] ;  /* 0x0000100001067983 */ /* 0x000ea20000100800 */
[----:B------:R-:W3:Y:S01]  /*1f560*/  LDC R0, c[0x0][0x448] ;  /* 0x00011200ff007b82 */ /* 0x000ee20000000800 */
[----:B------:R-:W-:Y:S07]  /*1f570*/  @!P0 WARPSYNC.ALL ;  /* 0x0000000000008948 */ /* 0x000fee0003800000 */
[----:B------:R-:W-:Y:S01]  /*1f580*/  @!P0 BAR.SYNC.DEFER_BLOCKING 0xc, 0x200 ;  /* 0x0308000000008b1d */ /* 0x000fe20000010000 */
[----:B---3--:R-:W-:-:S13]  /*1f590*/  ISETP.NE.AND P1, PT, R0, 0x1, PT ;  /* 0x000000010000780c */ /* 0x008fda0003f25270 */
[----:B------:R-:W3:Y:S08]  /*1f5a0*/  @P1 LDC R5, c[0x0][0x44c] ;  /* 0x00011300ff051b82 */ /* 0x000ef00000000800 */
[----:B-1----:R-:W1:Y:S01]  /*1f5b0*/  @P1 LDC R3, c[0x0][0x450] ;  /* 0x00011400ff031b82 */ /* 0x002e620000000800 */
[----:B--2---:R-:W-:-:S04]  /*1f5c0*/  VIADD R2, R6, 0xbf ;  /* 0x000000bf06027836 */ /* 0x004fc80000000000 */
[----:B---3--:R-:W-:-:S05]  /*1f5d0*/  @P1 IMAD.HI.U32 R0, R2, R5, RZ ;  /* 0x0000000502001227 */ /* 0x008fca00078e00ff */
[----:B-1----:R-:W-:-:S05]  /*1f5e0*/  @P1 SHF.R.U32.HI R2, RZ, R3, R0 ;  /* 0x00000003ff021219 */ /* 0x002fca0000011600 */
[----:B------:R-:W-:Y:S02]  /*1f5f0*/  IMAD.IADD R7, R7, 0x1, R2 ;  /* 0x0000000107077824 */ /* 0x000fe400078e0202 */
[----:B------:R-:W1:Y:S02]  /*1f600*/  LDC.64 R2, c[0x0][0x9e0] ;  /* 0x00027800ff027b82 */ /* 0x000e640000000a00 */
[----:B-1----:R-:W-:Y:S01]  /*1f610*/  ISETP.GE.AND P2, PT, R3, 0x1, PT ;  /* 0x000000010300780c */ /* 0x002fe20003f46270 */
[----:B------:R-:W-:-:S12]  /*1f620*/  IMAD.IADD R2, R7, 0x1, R2 ;  /* 0x0000000107027824 */ /* 0x000fd800078e0202 */
[----:B------:R-:W-:Y:S05]  /*1f630*/  @!P2 BRA `(.L_x_1636) ;  /* 0x000000000048a947 */ /* 0x000fea0003800000 */
        /* <DEDUP_REMOVED lines=11> */
.L_x_1638:
[----:B------:R-:W-:-:S13]  /*1f6f0*/  ISETP.NE.AND P0, PT, R3, 0x1, PT ;  /* 0x000000010300780c */ /* 0x000fda0003f05270 */
[----:B------:R-:W1:Y:S02]  /*1f700*/  @P0 LDC.64 R4, c[0x0][0x9e8] ;  /* 0x00027a00ff040b82 */ /* 0x000e640000000a00 */
[----:B-1----:R-:W-:-:S05]  /*1f710*/  @P0 IMAD.HI.U32 R4, R0, R4, RZ ;  /* 0x0000000400040227 */ /* 0x002fca00078e00ff */
[----:B------:R-:W-:-:S07]  /*1f720*/  @P0 SHF.R.U32.HI R0, RZ, R5, R4 ;  /* 0x00000005ff000219 */ /* 0x000fce0000011604 */
.L_x_1639:
[----:B------:R-:W-:Y:S05]  /*1f730*/  BSYNC B0 ;  /* 0x0000000000007941 */ /* 0x000fea0003800000 */
.L_x_1637:
[----:B------:R-:W-:-:S05]  /*1f740*/  IMAD R5, R0, R3, R3 ;  /* 0x0000000300057224 */ /* 0x000fca00078e0203 */
[----:B------:R-:W-:-:S07]  /*1f750*/  VIMNMX R2, R2, R5, PT ;  /* 0x0000000502027248 */ /* 0x000fce0003fe0100 */
.L_x_1636:
[----:B------:R-:W-:Y:S01]  /*1f760*/  VIADD R2, R2, 0x7f ;  /* 0x0000007f02027836 */ /* 0x000fe20000000000 */
[----:B------:R-:W-:-:S04]  /*1f770*/  ULDC UR4, c[0x0][0x9dc] ;  /* 0x0002770000047ab9 */ /* 0x000fc80000000800 */
[----:B------:R-:W-:-:S04]  /*1f780*/  SHF.R.S32.HI R5, RZ, 0x1f, R2 ;  /* 0x0000001fff057819 */ /* 0x000fc80000011402 */
[----:B------:R-:W-:Y:S02]  /*1f790*/  LEA.HI R5, R5, R2, RZ, 0x7 ;  /* 0x0000000205057211 */ /* 0x000fe400078f38ff */
[----:B------:R-:W1:Y:S02]  /*1f7a0*/  @P1 LDC R2, c[0x0][0x44c] ;  /* 0x00011300ff021b82 */ /* 0x000e640000000800 */
[----:B------:R-:W-:-:S04]  /*1f7b0*/  SHF.R.S32.HI R0, RZ, 0x7, R5 ;  /* 0x00000007ff007819 */ /* 0x000fc80000011405 */
[----:B------:R-:W-:Y:S02]  /*1f7c0*/  VIMNMX R24, R17, R0, PT ;  /* 0x0000000011187248 */ /* 0x000fe40003fe0100 */
[----:B------:R-:W2:Y:S03]  /*1f7d0*/  @P1 LDC R0, c[0x0][0x450] ;  /* 0x00011400ff001b82 */ /* 0x000ea60000000800 */
[----:B------:R3:W-:Y:S01]  /*1f7e0*/  STL [R1+0x14], R24 ;  /* 0x0000141801007387 */ /* 0x0007e20000100800 */
[----:B-1----:R-:W-:-:S04]  /*1f7f0*/  @P1 IMAD.HI.U32 R5, R6, R2, RZ ;  /* 0x0000000206051227 */ /* 0x002fc800078e00ff */
[----:B------:R-:W-:Y:S01]  /*1f800*/  IMAD.MOV.U32 R2, RZ, RZ, R6 ;  /* 0x000000ffff027224 */ /* 0x000fe200078e0006 */
[----:B--2---:R-:W-:-:S05]  /*1f810*/  @P1 SHF.R.U32.HI R2, RZ, R0, R5 ;  /* 0x00000000ff021219 */ /* 0x004fca0000011605 */
[----:B------:R-:W-:-:S04]  /*1f820*/  IMAD.IADD R2, R9, 0x1, R2 ;  /* 0x0000000109027824 */ /* 0x000fc800078e0202 */
[----:B------:R-:W-:Y:S01]  /*1f830*/  VIADD R0, R2, -UR4 ;  /* 0x8000000402007c36 */ /* 0x000fe20008000000 */
[----:B---3--:R-:W-:Y:S06]  /*1f840*/  @!P2 BRA `(.L_x_1640) ;  /* 0x000000000044a947 */ /* 0x008fec0003800000 */
        /* <DEDUP_REMOVED lines=10> */
.L_x_1642:
[----:B------:R-:W-:-:S13]  /*1f8f0*/  ISETP.NE.AND P0, PT, R3, 0x1, PT ;  /* 0x000000010300780c */ /* 0x000fda0003f05270 */
[----:B------:R-:W1:Y:S02]  /*1f900*/  @P0 LDC.64 R4, c[0x0][0x9e8] ;  /* 0x00027a00ff040b82 */ /* 0x000e640000000a00 */
[----:B-1----:R-:W-:-:S05]  /*1f910*/  @P0 IMAD.HI.U32 R4, R2, R4, RZ ;  /* 0x0000000402040227 */ /* 0x002fca00078e00ff */
[----:B------:R-:W-:-:S07]  /*1f920*/  @P0 SHF.R.U32.HI R2, RZ, R5, R4 ;  /* 0x00000005ff020219 */ /* 0x000fce0000011604 */
.L_x_1643:
[----:B------:R-:W-:Y:S05]  /*1f930*/  BSYNC B0 ;  /* 0x0000000000007941 */ /* 0x000fea0003800000 */
.L_x_1641:
[----:B------:R-:W-:-:S05]  /*1f940*/  IMAD R3, R2, R3, RZ ;  /* 0x0000000302037224 */ /* 0x000fca00078e02ff */
[----:B------:R-:W-:-:S07]  /*1f950*/  VIMNMX R0, R0, R3, !PT ;  /* 0x0000000300007248 */ /* 0x000fce0007fe0100 */
.L_x_1640:
[----:B------:R-:W-:Y:S01]  /*1f960*/  SHF.R.S32.HI R3, RZ, 0x1f, R0 ;  /* 0x0000001fff037819 */ /* 0x000fe20000011400 */
[----:B------:R-:W-:Y:S03]  /*1f970*/  BSSY B7, `(.L_x_1644) ;  /* 0x0000421000077945 */ /* 0x000fe60003800000 */
[----:B------:R-:W-:-:S04]  /*1f980*/  LEA.HI R3, R3, R0, RZ, 0x7 ;  /* 0x0000000003037211 */ /* 0x000fc800078f38ff */
[----:B------:R-:W-:-:S04]  /*1f990*/  SHF.R.S32.HI R3, RZ, 0x7, R3 ;  /* 0x00000007ff037819 */ /* 0x000fc80000011403 */
[----:B------:R-:W-:-:S04]  /*1f9a0*/  VIMNMX R2, RZ, R3, !PT ;  /* 0x00000003ff027248 */ /* 0x000fc80007fe0100 */
[----:B------:R-:W-:Y:S01]  /*1f9b0*/  ISETP.GT.AND P0, PT, R24, R2, PT ;  /* 0x000000021800720c */ /* 0x000fe20003f04270 */
[----:B------:R1:W-:-:S12]  /*1f9c0*/  STL [R1+0x8], R2 ;  /* 0x0000080201007387 */ /* 0x0003d80000100800 */
[----:B-1----:R-:W-:Y:S05]  /*1f9d0*/  @P0 BRA `(.L_x_1645) ;  /* 0x0000000000440947 */ /* 0x002fea0003800000 */
[----:B------:R-:W1:Y:S02]  /*1f9e0*/  S2R R2, SR_TID.X ;  /* 0x0000000000027919 */ /* 0x000e640000002100 */
[----:B-1----:R-:W-:-:S04]  /*1f9f0*/  LOP3.LUT R2, R2, 0x7f, RZ, 0xc0, !PT ;  /* 0x0000007f02027812 */ /* 0x002fc800078ec0ff */
[----:B------:R-:W-:-:S13]  /*1fa00*/  ISETP.NE.AND P0, PT, R2, RZ, PT ;  /* 0x000000ff0200720c */ /* 0x000fda0003f05270 */
[----:B------:R-:W-:Y:S05]  /*1fa10*/  @P0 BRA `(.L_x_1646) ;  /* 0x0000004000580947 */ /* 0x000fea0003800000 */
[----:B------:R-:W1:Y:S01]  /*1fa20*/  S2R R5, SR_LANEID ;  /* 0x0000000000057919 */ /* 0x000e620000000000 */
[----:B------:R-:W-:Y:S01]  /*1fa30*/  VOTEU.ANY UR4, UPT, PT ;  /* 0x0000000000047886 */ /* 0x000fe200038e0100 */
[----:B------:R-:W2:Y:S01]  /*1fa40*/  LDC.64 R2, c[0x0][0xc60] ;  /* 0x00031800ff027b82 */ /* 0x000ea20000000a00 */
[----:B------:R-:W1:Y:S02]  /*1fa50*/  FLO.U32 R0, UR4 ;  /* 0x0000000400007d00 */ /* 0x000e6400080e0000 */
[----:B-1----:R-:W-:-:S06]  /*1fa60*/  ISETP.EQ.U32.AND P0, PT, R0, R5, PT ;  /* 0x000000050000720c */ /* 0x002fcc0003f02070 */
[----:B------:R-:W2:Y:S07]  /*1fa70*/  POPC R5, UR4 ;  /* 0x0000000400057d09 */ /* 0x000eae0008000000 */
[----:B--2---:R-:W2:Y:S01]  /*1fa80*/  @P0 ATOMG.E.ADD.STRONG.GPU PT, R3, desc[UR38][R2.64], R5 ;  /* 0x00000005020309a8 */ /* 0x004ea200081ee1e6 */
[----:B------:R-:W1:Y:S02]  /*1fa90*/  S2R R4, SR_LTMASK ;  /* 0x0000000000047919 */ /* 0x000e640000003900 */
[----:B-1----:R-:W-:-:S04]  /*1faa0*/  LOP3.LUT R4, R4, UR4, RZ, 0xc0, !PT ;  /* 0x0000000404047c12 */ /* 0x002fc8000f8ec0ff */
[----:B------:R-:W1:Y:S01]  /*1fab0*/  POPC R7, R4 ;  /* 0x0000000400077309 */ /* 0x000e620000000000 */
[----:B--2---:R-:W1:Y:S02]  /*1fac0*/  SHFL.IDX PT, R0, R3, R0, 0x1f ;  /* 0x00001f0003007589 */ /* 0x004e6400000e0000 */
[----:B-1----:R-:W-:Y:S01]  /*1fad0*/  IADD3 R16, R0, UR37, R7 ;  /* 0x0000002500107c10 */ /* 0x002fe2000fffe007 */
[----:B------:R-:W-:Y:S06]  /*1fae0*/  BRA `(.L_x_1646) ;  /* 0x0000004000247947 */ /* 0x000fec0003800000 */
.L_x_1645:
        /* <DEDUP_REMOVED lines=16> */
[----:B0-----:R-:W-:Y:S02]  /*1fbf0*/  IMAD.MOV.U32 R12, RZ, RZ, 0x1 ;  /* 0x00000001ff0c7424 */ /* 0x001fe400078e00ff */
[----:B------:R-:W-:-:S07]  /*1fc00*/  IMAD.MOV.U32 R13, RZ, RZ, RZ ;  /* 0x000000ffff0d7224 */ /* 0x000fce00078e00ff */
[----:B------:R-:W-:-:S07]  /*1fc10*/  LEPC R20, `(.L_x_1648) ;  /* 0x000000001014794e */ /* 0x000fce0000000000 */
[----:B-1----:R-:W-:Y:S05]  /*1fc20*/  CALL.ABS.NOINC R2 ;  /* 0x0000000002007343 */ /* 0x002fea0003c00000 */
.L_x_1648:
[----:B------:R-:W-:Y:S05]  /*1fc30*/  BSYNC B6 ;  /* 0x0000000000067941 */ /* 0x000fea0003800000 */
.L_x_1647:
        /* <DEDUP_REMOVED lines=9> */
[----:B------:R-:W-:Y:S02]  /*1fcd0*/  IMAD.U32 R4, RZ, RZ, UR6 ;  /* 0x00000006ff047e24 */ /* 0x000fe4000f8e00ff */
[----:B------:R-:W-:Y:S02]  /*1fce0*/  IMAD.U32 R5, RZ, RZ, UR7 ;  /* 0x00000007ff057e24 */ /* 0x000fe4000f8e00ff */
[----:B------:R-:W-:Y:S02]  /*1fcf0*/  IMAD.U32 R6, RZ, RZ, UR8 ;  /* 0x00000008ff067e24 */ /* 0x000fe4000f8e00ff */
[----:B------:R-:W-:-:S02]  /*1fd00*/  IMAD.U32 R7, RZ, RZ, UR9 ;  /* 0x00000009ff077e24 */ /* 0x000fc4000f8e00ff */
[----:B------:R-:W-:Y:S02]  /*1fd10*/  IMAD.U32 R10, RZ, RZ, UR4 ;  /* 0x00000004ff0a7e24 */ /* 0x000fe4000f8e00ff */
[----:B------:R-:W-:Y:S02]  /*1fd20*/  IMAD.U32 R11, RZ, RZ, UR5 ;  /* 0x00000005ff0b7e24 */ /* 0x000fe4000f8e00ff */
[----:B------:R-:W-:Y:S02]  /*1fd30*/  IMAD.MOV.U32 R8, RZ, RZ, 0x70 ;  /* 0x00000070ff087424 */ /* 0x000fe400078e00ff */
[----:B0-----:R-:W-:Y:S02]  /*1fd40*/  IMAD.MOV.U32 R12, RZ, RZ, 0x1 ;  /* 0x00000001ff0c7424 */ /* 0x001fe400078e00ff */
[----:B-1----:R-:W-:-:S07]  /*1fd50*/  IMAD.MOV.U32 R13, RZ, RZ, RZ ;  /* 0x000000ffff0d7224 */ /* 0x002fce00078e00ff */
[----:B------:R-:W-:-:S07]  /*1fd60*/  LEPC R20, `(.L_x_1651) ;  /* 0x000000001014794e */ /* 0x000fce0000000000 */
[----:B--2---:R-:W-:Y:S05]  /*1fd70*/  CALL.ABS.NOINC R2 ;  /* 0x0000000002007343 */ /* 0x004fea0003c00000 */
.L_x_1651:
        /* <DEDUP_REMOVED lines=15> */
.L_x_1650:
[----:B------:R-:W-:Y:S05]  /*1fe70*/  BSYNC B6 ;  /* 0x0000000000067941 */ /* 0x000fea0003800000 */
.L_x_1649:
[----:B------:R-:W-:Y:S01]  /*1fe80*/  ULDC.64 UR4, c[0x0][0x9f8] ;  /* 0x00027e0000047ab9 */ /* 0x000fe20000000a00 */
[----:B------:R-:W-:Y:S01]  /*1fe90*/  IMAD.MOV.U32 R25, RZ, RZ, R19 ;  /* 0x000000ffff197224 */ /* 0x000fe200078e0013 */
[----:B------:R-:W-:-:S04]  /*1fea0*/  ISETP.NE.U32.AND P0, PT, RZ, UR4, PT ;  /* 0x00000004ff007c0c */ /* 0x000fc8000bf05070 */
[----:B------:R-:W-:Y:S01]  /*1feb0*/  ISETP.NE.AND.EX P0, PT, RZ, UR5, PT, P0 ;  /* 0x00000005ff007c0c */ /* 0x000fe2000bf05300 */
[----:B------:R-:W-:-:S12]  /*1fec0*/  ULDC.64 UR4, c[0x0][0xa08] ;  /* 0x0002820000047ab9 */ /* 0x000fd80000000a00 */
[----:B------:R-:W1:Y:S02]  /*1fed0*/  @P0 LDC.64 R2, c[0x0][0x9f8] ;  /* 0x00027e00ff020b82 */ /* 0x000e640000000a00 */
[----:B-1----:R-:W-:-:S05]  /*1fee0*/  @P0 IMAD.WIDE R2, R19, 0x4, R2 ;  /* 0x0000000413020825 */ /* 0x002fca00078e0202 */
[----:B------:R1:W2:Y:S01]  /*1fef0*/  @P0 LDG.E R25, desc[UR38][R2.64] ;  /* 0x0000002602190981 */ /* 0x0002a2000c1e1900 */
[----:B------:R-:W-:Y:S01]  /*1ff00*/  VIADD R24, R24, 0xffffffff ;  /* 0xffffffff18187836 */ /* 0x000fe20000000000 */
[----:B-1----:R-:W1:Y:S02]  /*1ff10*/  LDC.64 R2, c[0x0][0x418] ;  /* 0x00010600ff027b82 */ /* 0x002e640000000a00 */
[----:B-1----:R-:W-:Y:S01]  /*1ff20*/  LOP3.LUT P0, RZ, R2, UR4, RZ, 0xfc, !PT ;  /* 0x0000000402ff7c12 */ /* 0x002fe2000f80fcff */
[----:B------:R-:W-:-:S03]  /*1ff30*/  UMOV UR4, 0xffffffff ;  /* 0xffffffff00047882 */ /* 0x000fc60000000000 */
[----:B------:R-:W-:Y:S02]  /*1ff40*/  LOP3.LUT P0, RZ, R3, UR5, RZ, 0xfc, P0 ;  /* 0x0000000503ff7c12 */ /* 0x000fe4000800fcff */
[----:B--2---:R-:W-:Y:S02]  /*1ff50*/  SHF.R.S32.HI R7, RZ, 0x1f, R25 ;  /* 0x0000001fff077819 */ /* 0x004fe40000011419 */
[----:B------:R-:W-:-:S03]  /*1ff60*/  SEL R17, R25, RZ, !P0 ;  /* 0x000000ff19117207 */ /* 0x000fc60004000000 */
[----:B------:R1:W-:Y:S01]  /*1ff70*/  STL [R1+0x4], R7 ;  /* 0x0000040701007387 */ /* 0x0003e20000100800 */
[----:B------:R-:W-:Y:S05]  /*1ff80*/  BRA.DIV UR4, `(.L_x_1652) ;  /* 0x0000005a045c7947 */ /* 0x000fea000b800000 */
[----:B------:R-:W2:Y:S02]  /*1ff90*/  S2R R0, SR_TID.X ;  /* 0x0000000000007919 */ /* 0x000ea40000002100 */
[----:B--2---:R-:W-:-:S04]  /*1ffa0*/  SHF.R.U32.HI R0, RZ, 0x5, R0 ;  /* 0x00000005ff007819 */ /* 0x004fc80000011600 */
[----:B------:R-:W-:-:S05]  /*1ffb0*/  LOP3.LUT R0, R0, 0x3, RZ, 0xc0, !PT ;  /* 0x0000000300007812 */ /* 0x000fca00078ec0ff */
[----:B------:R2:W3:Y:S02]  /*1ffc0*/  SHFL.IDX PT, R14, R0, RZ, 0x1f ;  /* 0x00001fff000e7589 */ /* 0x0004e400000e0000 */
.L_x_1795:
[----:B--2---:R-:W2:Y:S01]  /*1ffd0*/  LDL.LU R0, [R1] ;  /* 0x0000000001007983 */ /* 0x004ea20000300800 */
[----:B------:R-:W-:Y:S02]  /*1ffe0*/  PLOP3.LUT P1, PT, PT, PT, PT, 0x8, 0x0 ;  /* 0x000000000000781c */ /* 0x000fe40003f2e170 */
[----:B---3--:R-:W-:Y:S02]  /*1fff0*/  ISETP.NE.AND P0, PT, R14, RZ, PT ;  /* 0x000000ff0e00720c */ /* 0x008fe40003f05270 */
[----:B--2---:R-:W-:-:S09]  /*20000*/  LOP3.LUT R0, R0, 0xfffffffe, RZ, 0xc0, !PT ;  /* 0xfffffffe00007812 */ /* 0x004fd200078ec0ff */
[----:B------:R-:W-:-:S05]  /*20010*/  @P1 LOP3.LUT R0, R0, 0x1, RZ, 0xfc, !PT ;  /* 0x0000000100001812 */ /* 0x000fca00078efcff */
[----:B------:R2:W-:Y:S01]  /*20020*/  STL [R1], R0 ;  /* 0x0000000001007387 */ /* 0x0005e20000100800 */
[----:B------:R-:W-:Y:S05]  /*20030*/  @P0 BRA `(.L_x_1653) ;  /* 0x0000000400200947 */ /* 0x000fea0003800000 */
[----:B------:R-:W-:-:S03]  /*20040*/  UMOV UR4, 0xffffffff ;  /* 0xffffffff00047882 */ /* 0x000fc60000000000 */
[----:B------:R-:W-:Y:S05]  /*20050*/  BRA.DIV UR4, `(.L_x_1654) ;  /* 0x0000005a045c7947 */ /* 0x000fea000b800000 */
[----:B------:R-:W-:-:S13]  /*20060*/  ELECT P6, URZ, PT ;  /* 0x00000000003f782f */ /* 0x000fda00038c0000 */
.L_x_1798:
[----:B------:R-:W-:Y:S05]  /*20070*/  @!P6 BRA `(.L_x_1653) ;  /* 0x000000040010e947 */ /* 0x000fea0003800000 */
[----:B------:R-:W-:-:S04]  /*20080*/  ISETP.NE.U32.AND P0, PT, R2, RZ, PT ;  /* 0x000000ff0200720c */ /* 0x000fc80003f05070 */
[----:B------:R-:W-:-:S13]  /*20090*/  ISETP.NE.AND.EX P0, PT, R3, RZ, PT, P0 ;  /* 0x000000ff0300720c */ /* 0x000fda0003f05300 */
[----:B------:R-:W-:Y:S05]  /*200a0*/  @!P0 BRA `(.L_x_1655) ;  /* 0x0000000000448947 */ /* 0x000fea0003800000 */
[----:B------:R-:W3:Y:S01]  /*200b0*/  LDC R6, c[0x0][0x43c] ;  /* 0x00010f00ff067b82 */ /* 0x000ee20000000800 */
[----:B------:R-:W-:Y:S01]  /*200c0*/  ULDC.64 UR4, c[0x0][0x428] ;  /* 0x00010a0000047ab9 */ /* 0x000fe20000000a00 */
[----:B---3--:R-:W-:-:S13]  /*200d0*/  ISETP.NE.AND P0, PT, R6, 0x1, PT ;  /* 0x000000010600780c */ /* 0x008fda0003f05270 */
[----:B------:R-:W2:Y:S02]  /*200e0*/  @P0 LDC.64 R4, c[0x0][0x440] ;  /* 0x00011000ff040b82 */ /* 0x000ea40000000a00 */
[----:B--2---:R-:W-:-:S04]  /*200f0*/  @P0 IMAD.HI.U32 R0, R24, R4, RZ ;  /* 0x0000000418000227 */ /* 0x004fc800078e00ff */
        /* <DEDUP_REMOVED lines=12> */
.L_x_1655:
[----:B--2---:R-:W-:Y:S01]  /*201c0*/  IMAD R0, R23, 0x8, R22 ;  /* 0x0000000817007824 */ /* 0x004fe200078e0216 */
[----:B---3--:R-:W-:-:S04]  /*201d0*/  SHF.L.U32 R2, R26, 0x1f, RZ ;  /* 0x0000001f1a027819 */ /* 0x008fc800000006ff */
[----:B------:R-:W2:Y:S02]  /*201e0*/  SYNCS.PHASECHK.TRANS64.TRYWAIT P0, [R0+URZ+0x2d840], R2 ;  /* 0x02d84002000075a7 */ /* 0x000ea4000800017f */
[----:B--2---:R-:W-:Y:S05]  /*201f0*/  @!P0 BRA `(.L_x_1656) ;  /* 0x0000005800148947 */ /* 0x004fea0003800000 */
.L_x_1799:
[----:B------:R-:W3:Y:S02]  /*20200*/  S2R R3, SR_TID.X ;  /* 0x0000000000037919 */ /* 0x000ee40000002100 */
[----:B---3--:R-:W-:-:S04]  /*20210*/  LOP3.LUT R3, R3, 0x7f, RZ, 0xc0, !PT ;  /* 0x0000007f03037812 */ /* 0x008fc800078ec0ff */
[----:B------:R-:W-:-:S13]  /*20220*/  ISETP.NE.AND P0, PT, R3, RZ, PT ;  /* 0x000000ff0300720c */ /* 0x000fda0003f05270 */
[----:B------:R-:W-:Y:S05]  /*20230*/  @P0 BRA `(.L_x_1657) ;  /* 0x00000000001c0947 */ /* 0x000fea0003800000 */
[----:B------:R-:W3:Y:S01]  /*20240*/  S2R R3, SR_TID.X ;  /* 0x0000000000037919 */ /* 0x000ee20000002100 */
[----:B--2---:R-:W-:-:S04]  /*20250*/  IMAD.MOV.U32 R2, RZ, RZ, 0x6000 ;  /* 0x00006000ff027424 */ /* 0x004fc800078e00ff */
[----:B------:R4:W-:Y:S01]  /*20260*/  SYNCS.ARRIVE.TRANS64 RZ, [R0+URZ+0x2d830], R2 ;  /* 0x02d8300200ff79a7 */ /* 0x0009e2000800003f */
[----:B---3--:R-:W-:-:S04]  /*20270*/  LOP3.LUT R3, R3, 0x1f, RZ, 0xc0, !PT ;  /* 0x0000001f03037812 */ /* 0x008fc800078ec0ff */
[----:B------:R-:W-:-:S13]  /*20280*/  ISETP.NE.AND P0, PT, R3, RZ, PT ;  /* 0x000000ff0300720c */ /* 0x000fda0003f05270 */
[----:B----4-:R-:W-:Y:S05]  /*20290*/  @!P0 BRA `(.L_x_1657) ;  /* 0x0000000000048947 */ /* 0x010fea0003800000 */
[----:B------:R-:W-:Y:S01]  /*202a0*/  BPT.TRAP 0x1 ;  /* 0x000000040000795c */ /* 0x000fe20000300000 */
.L_x_1657:
[----:B--2---:R-:W2:Y:S01]  /*202b0*/  LDL.LU R2, [R1] ;  /* 0x0000000001027983 */ /* 0x004ea20000300800 */
        /* <DEDUP_REMOVED lines=22> */
[----:B---3--:R-:W-:Y:S01]  /*20420*/  UMOV UR8, UR15 ;  /* 0x0000000f00087c82 */ /* 0x008fe20008000000 */
[----:B------:R-:W-:Y:S02]  /*20430*/  UMOV UR10, UR17 ;  /* 0x00000011000a7c82 */ /* 0x000fe40008000000 */
[----:B------:R3:W-:Y:S02]  /*20440*/  UTMALDG.4D [UR8], [UR4], desc[UR6] ;  /* 0x00000608040075b4 */ /* 0x0007e40008019000 */
[----:B---3--:R-:W-:Y:S01]  /*20450*/  UMOV UR8, UR16 ;  /* 0x0000001000087c82 */ /* 0x008fe20008000000 */
[----:B------:R-:W-:-:S02]  /*20460*/  UMOV UR10, UR14 ;  /* 0x0000000e000a7c82 */ /* 0x000fc40008000000 */
[----:B------:R3:W-:Y:S01]  /*20470*/  UTMALDG.4D [UR8], [UR4], desc[UR6] ;  /* 0x00000608040075b4 */ /* 0x0007e20008019000 */
[----:B--2---:R-:W-:-:S04]  /*20480*/  LOP3.LUT R2, R2, 0xfffffffe, RZ, 0xc0, !PT ;  /* 0xfffffffe02027812 */ /* 0x004fc800078ec0ff */
[----:B------:R-:W-:-:S05]  /*20490*/  @P0 LOP3.LUT R2, R2, 0x1, RZ, 0xfc, !PT ;  /* 0x0000000102020812 */ /* 0x000fca00078efcff */
[----:B------:R3:W-:Y:S01]  /*204a0*/  STL [R1], R2 ;  /* 0x0000000201007387 */ /* 0x0007e20000100800 */
[----:B------:R-:W-:Y:S01]  /*204b0*/  NOP ;  /* 0x0000000000007918 */ /* 0x000fe20000000000 */
.L_x_1653:
[----:B------:R-:W4:Y:S01]  /*204c0*/  LDL.LU R3, [R1+0x20] ;  /* 0x0000200001037983 */ /* 0x000f220000300800 */
[----:B------:R-:W-:Y:S05]  /*204d0*/  WARPSYNC.ALL ;  /* 0x0000000000007948 */ /* 0x000fea0003800000 */
[----:B---3--:R-:W-:Y:S01]  /*204e0*/  ULDC.64 UR4, c[0x0][0x298] ;  /* 0x0000a60000047ab9 */ /* 0x008fe20000000a00 */
[----:B--2---:R-:W-:Y:S01]  /*204f0*/  VIADD R0, R22, 0xc400 ;  /* 0x0000c40016007836 */ /* 0x004fe20000000000 */
[----:B------:R-:W-:Y:S01]  /*20500*/  ULDC.64 UR6, c[0x0][0xa00] ;  /* 0x0002800000067ab9 */ /* 0x000fe20000000a00 */
[----:B------:R-:W-:Y:S01]  /*20510*/  BSSY B6, `(.L_x_1658) ;  /* 0x0000024000067945 */ /* 0x000fe20003800000 */
[----:B------:R-:W-:Y:S01]  /*20520*/  BAR.SYNC.DEFER_BLOCKING 0x8, 0x200 ;  /* 0x0208000000007b1d */ /* 0x000fe20000010000 */
[----:B------:R-:W-:-:S02]  /*20530*/  ISETP.NE.U32.AND P0, PT, RZ, UR6, PT ;  /* 0x00000006ff007c0c */ /* 0x000fc4000bf05070 */
[----:B------:R-:W-:Y:S02]  /*20540*/  LOP3.LUT P1, RZ, R0, 0x1bf, RZ, 0xc0, !PT ;  /* 0x000001bf00ff7812 */ /* 0x000fe4000782c0ff */
[----:B------:R-:W-:Y:S02]  /*20550*/  ISETP.NE.AND.EX P0, PT, RZ, UR7, PT, P0 ;  /* 0x00000007ff007c0c */ /* 0x000fe4000bf05300 */
[----:B----4-:R-:W-:Y:S01]  /*20560*/  SHF.R.S32.HI R2, RZ, 0x1f, R3 ;  /* 0x0000001fff027819 */ /* 0x010fe20000011403 */
[----:B------:R-:W-:-:S04]  /*20570*/  IMAD.WIDE.U32 R4, R3, UR4, RZ ;  /* 0x0000000403047c25 */ /* 0x000fc8000f8e00ff */
[----:B------:R-:W-:Y:S01]  /*20580*/  IMAD R2, R2, UR4, RZ ;  /* 0x0000000402027c24 */ /* 0x000fe2000f8e02ff */
[----:B------:R-:W-:Y:S03]  /*20590*/  STL.64 [R1+0x28], R4 ;  /* 0x0000280401007387 */ /* 0x000fe60000100a00 */
[----:B------:R-:W-:Y:S01]  /*205a0*/  IMAD R0, R3, UR5, R2 ;  /* 0x0000000503007c24 */ /* 0x000fe2000f8e0202 */
[----:B------:R-:W-:-:S03]  /*205b0*/  SHF.R.S32.HI R2, RZ, 0x1f, R19 ;  /* 0x0000001fff027819 */ /* 0x000fc60000011413 */
[----:B------:R-:W-:Y:S01]  /*205c0*/  IMAD.IADD R0, R5, 0x1, R0 ;  /* 0x0000000105007824 */ /* 0x000fe200078e0200 */
[----:B------:R-:W-:Y:S02]  /*205d0*/  SEL R3, R2, RZ, !P0 ;  /* 0x000000ff02037207 */ /* 0x000fe40004000000 */
[----:B------:R-:W-:Y:S02]  /*205e0*/  SHF.R.S32.HI R2, RZ, 0x1f, R18 ;  /* 0x0000001fff027819 */ /* 0x000fe40000011412 */
[----:B------:R2:W-:Y:S04]  /*205f0*/  STL [R1+0x30], R0 ;  /* 0x0000300001007387 */ /* 0x0005e80000100800 */
[----:B------:R3:W-:Y:S01]  /*20600*/  STL [R1+0x38], R3 ;  /* 0x0000380301007387 */ /* 0x0007e20000100800 */
[----:B--2---:R-:W-:-:S05]  /*20610*/  SEL R0, R19, RZ, !P0 ;  /* 0x000000ff13007207 */ /* 0x004fca0004000000 */
[----:B------:R3:W-:Y:S04]  /*20620*/  STL [R1+0x20], R0 ;  /* 0x0000200001007387 */ /* 0x0007e80000100800 */
[----:B------:R3:W-:Y:S01]  /*20630*/  STL [R1+0x34], R2 ;  /* 0x0000340201007387 */ /* 0x0007e20000100800 */
[----:B------:R-:W-:Y:S05]  /*20640*/  @!P1 BRA `(.L_x_1659) ;  /* 0x0000000000409947 */ /* 0x000fea0003800000 */
[----:B---3--:R-:W-:Y:S01]  /*20650*/  MOV R2, 0x0 ;  /* 0x0000000000027802 */ /* 0x008fe20000000f00 */
[----:B------:R-:W-:Y:S01]  /*20660*/  ULDC.64 UR4, c[0x4][0xa8] ;  /* 0x01002a0000047ab9 */ /* 0x000fe20000000a00 */
[----:B------:R-:W-:Y:S01]  /*20670*/  ULDC.64 UR6, c[0x4][0xb0] ;  /* 0x01002c0000067ab9 */ /* 0x000fe20000000a00 */
[----:B------:R-:W-:Y:S01]  /*20680*/  ULDC.64 UR8, c[0x4][0x20] ;  /* 0x0100080000087ab9 */ /* 0x000fe20000000a00 */
[----:B------:R-:W-:Y:S02]  /*20690*/  IMAD.U32 R4, RZ, RZ, UR4 ;  /* 0x00000004ff047e24 */ /* 0x000fe4000f8e00ff */
[----:B------:R-:W2:Y:S01]  /*206a0*/  LDC.64 R2, c[0x4][R2] ;  /* 0x0100000002027b82 */ /* 0x000ea20000000a00 */
[----:B------:R-:W-:Y:S02]  /*206b0*/  IMAD.U32 R5, RZ, RZ, UR5 ;  /* 0x00000005ff057e24 */ /* 0x000fe4000f8e00ff */
[----:B------:R-:W-:Y:S02]  /*206c0*/  IMAD.U32 R6, RZ, RZ, UR6 ;  /* 0x00000006ff067e24 */ /* 0x000fe4000f8e00ff */
[----:B-1----:R-:W-:-:S02]  /*206d0*/  IMAD.U32 R7, RZ, RZ, UR7 ;  /* 0x00000007ff077e24 */ /* 0x002fc4000f8e00ff */
[----:B------:R-:W-:Y:S02]  /*206e0*/  IMAD.U32 R10, RZ, RZ, UR8 ;  /* 0x00000008ff0a7e24 */ /* 0x000fe4000f8e00ff */
[----:B------:R-:W-:Y:S02]  /*206f0*/  IMAD.U32 R11, RZ, RZ, UR9 ;  /* 0x00000009ff0b7e24 */ /* 0x000fe4000f8e00ff */
[----:B------:R-:W-:Y:S02]  /*20700*/  IMAD.MOV.U32 R8, RZ, RZ, 0x70 ;  /* 0x00000070ff087424 */ /* 0x000fe400078e00ff */
[----:B0-----:R-:W-:Y:S02]  /*20710*/  IMAD.MOV.U32 R12, RZ, RZ, 0x1 ;  /* 0x00000001ff0c7424 */ /* 0x001fe400078e00ff */
[----:B------:R-:W-:-:S07]  /*20720*/  IMAD.MOV.U32 R13, RZ, RZ, RZ ;  /* 0x000000ffff0d7224 */ /* 0x000fce00078e00ff */
[----:B------:R-:W-:-:S07]  /*20730*/  LEPC R20, `(.L_x_1659) ;  /* 0x000000001014794e */ /* 0x000fce0000000000 */
[----:B--2---:R-:W-:Y:S05]  /*20740*/  CALL.ABS.NOINC R2 ;  /* 0x0000000002007343 */ /* 0x004fea0003c00000 */
.L_x_1659:
[----:B------:R-:W-:Y:S05]  /*20750*/  BSYNC B6 ;  /* 0x0000000000067941 */ /* 0x000fea0003800000 */
.L_x_1658:
[----:B---3--:R-:W2:Y:S01]  /*20760*/  LDL.LU R0, [R1+0x30] ;  /* 0x0000300001007983 */ /* 0x008ea20000300800 */
[----:B------:R-:W3:Y:S01]  /*20770*/  LDC R10, c[0x0][0x448] ;  /* 0x00011200ff0a7b82 */ /* 0x000ee20000000800 */
[----:B------:R-:W-:Y:S01]  /*20780*/  ULDC.64 UR4, c[0x0][0x2d8] ;  /* 0x0000b60000047ab9 */ /* 0x000fe20000000a00 */
[----:B------:R-:W-:Y:S01]  /*20790*/  ULDC.64 UR6, c[0x0][0x2c8] ;  /* 0x0000b20000067ab9 */ /* 0x000fe20000000a00 */
[----:B------:R-:W2:Y:S01]  /*207a0*/  LDL.LU.64 R2, [R1+0x28] ;  /* 0x0000280001027983 */ /* 0x000ea20000300a00 */
[----:B------:R-:W-:-:S03]  /*207b0*/  ULDC.64 UR8, c[0x0][0x280] ;  /* 0x0000a00000087ab9 */ /* 0x000fc60000000a00 */
[----:B------:R-:W4:Y:S04]  /*207c0*/  LDL.LU R20, [R1+0x34] ;  /* 0x0000340001147983 */ /* 0x000f280000300800 */
[----:B------:R-:W4:Y:S04]  /*207d0*/  LDL.LU R21, [R1+0x38] ;  /* 0x0000380001157983 */ /* 0x000f280000300800 */
[----:B------:R-:W4:Y:S04]  /*207e0*/  LDL.LU R4, [R1+0x20] ;  /* 0x0000200001047983 */ /* 0x000f280000300800 */
[----:B0-----:R-:W4:Y:S01]  /*207f0*/  LDL R12, [R1+0x10] ;  /* 0x00001000010c7983 */ /* 0x001f220000100800 */
[----:B---3--:R-:W-:-:S13]  /*20800*/  ISETP.NE.AND P1, PT, R10, 0x1, PT ;  /* 0x000000010a00780c */ /* 0x008fda0003f25270 */
[----:B------:R-:W0:Y:S01]  /*20810*/  @P1 LDC R5, c[0x0][0x450] ;  /* 0x00011400ff051b82 */ /* 0x000e220000000800 */
[----:B--2---:R-:W-:Y:S02]  /*20820*/  IMAD.MOV.U32 R3, RZ, RZ, R0 ;  /* 0x000000ffff037224 */ /* 0x004fe400078e0000 */
[----:B----4-:R-:W-:Y:S02]  /*20830*/  IMAD R0, R20, UR4, RZ ;  /* 0x0000000414007c24 */ /* 0x010fe4000f8e02ff */
[C---:B------:R-:W-:Y:S01]  /*20840*/  IMAD.WIDE.U32 R2, R18.reuse, UR4, R2 ;  /* 0x0000000412027c25 */ /* 0x040fe2000f8e0002 */
[----:B------:R-:W2:Y:S03]  /*20850*/  S2R R20, SR_TID.X ;  /* 0x0000000000147919 */ /* 0x000ea60000002100 */
[----:B------:R-:W-:Y:S01]  /*20860*/  IMAD R0, R18, UR5, R0 ;  /* 0x0000000512007c24 */ /* 0x000fe2000f8e0200 */
[----:B------:R-:W-:-:S03]  /*20870*/  ULDC.64 UR4, c[0x0][0x2e0] ;  /* 0x0000b80000047ab9 */ /* 0x000fc60000000a00 */
[----:B------:R-:W-:Y:S02]  /*20880*/  IMAD.IADD R3, R3, 0x1, R0 ;  /* 0x0000000103037824 */ /* 0x000fe400078e0200 */
[----:B------:R-:W-:Y:S02]  /*20890*/  IMAD R0, R21, UR4, RZ ;  /* 0x0000000415007c24 */ /* 0x000fe4000f8e02ff */
[----:B------:R-:W3:Y:S01]  /*208a0*/  S2R R21, SR_TID.X ;  /* 0x0000000000157919 */ /* 0x000ee20000002100 */
[----:B------:R-:W-:-:S04]  /*208b0*/  IMAD.WIDE.U32 R2, R4, UR4, R2 ;  /* 0x0000000404027c25 */ /* 0x000fc8000f8e0002 */
[----:B------:R-:W-:Y:S01]  /*208c0*/  IMAD R0, R4, UR5, R0 ;  /* 0x0000000504007c24 */ /* 0x000fe2000f8e0200 */
[----:B------:R-:W-:Y:S01]  /*208d0*/  ULDC.64 UR4, c[0x0][0x2d0] ;  /* 0x0000b40000047ab9 */ /* 0x000fe20000000a00 */
[----:B------:R-:W4:Y:S01]  /*208e0*/  @P1 LDC R4, c[0x0][0x44c] ;  /* 0x00011300ff041b82 */ /* 0x000f220000000800 */
[----:B--2---:R-:W-:-:S04]  /*208f0*/  LOP3.LUT R20, R20, 0x7f, RZ, 0xc0, !PT ;  /* 0x0000007f14147812 */ /* 0x004fc800078ec0ff */
[----:B------:R-:W-:Y:S01]  /*20900*/  SHF.R.U32.HI R20, RZ, 0x2, R20 ;  /* 0x00000002ff147819 */ /* 0x000fe20000011614 */
[----:B---3--:R-:W-:-:S05]  /*20910*/  IMAD.SHL.U32 R6, R21, 0x20, RZ ;  /* 0x0000002015067824 */ /* 0x008fca00078e00ff */
[----:B------:R-:W-:Y:S01]  /*20920*/  LOP3.LUT R6, R20, 0x60, R6, 0xf8, !PT ;  /* 0x0000006014067812 */ /* 0x000fe200078ef806 */
[----:B------:R-:W-:-:S04]  /*20930*/  IMAD.IADD R3, R3, 0x1, R0 ;  /* 0x0000000103037824 */ /* 0x000fc800078e0200 */
[----:B------:R-:W-:-:S04]  /*20940*/  IMAD.IADD R8, R6, 0x1, R12 ;  /* 0x0000000106087824 */ /* 0x000fc800078e020c */
[----:B----4-:R-:W-:-:S04]  /*20950*/  @P1 IMAD.HI.U32 R0, R8, R4, RZ ;  /* 0x0000000408001227 */ /* 0x010fc800078e00ff */
[----:B------:R-:W-:Y:S01]  /*20960*/  IMAD.MOV.U32 R4, RZ, RZ, R8 ;  /* 0x000000ffff047224 */ /* 0x000fe200078e0008 */
[----:B0-----:R-:W-:-:S04]  /*20970*/  @P1 SHF.R.U32.HI R4, RZ, R5, R0 ;  /* 0x00000005ff041219 */ /* 0x001fc80000011600 */
[----:B------:R-:W-:-:S05]  /*20980*/  SHF.R.S32.HI R0, RZ, 0x1f, R4 ;  /* 0x0000001fff007819 */ /* 0x000fca0000011404 */
[----:B------:R-:W-:-:S04]  /*20990*/  IMAD R0, R0, UR4, RZ ;  /* 0x0000000400007c24 */ /* 0x000fc8000f8e02ff */
[----:B------:R-:W-:Y:S02]  /*209a0*/  IMAD R6, R4, UR5, R0 ;  /* 0x0000000504067c24 */ /* 0x000fe4000f8e0200 */
[----:B------:R-:W-:-:S04]  /*209b0*/  IMAD.MOV R0, RZ, RZ, -R4 ;  /* 0x000000ffff007224 */ /* 0x000fc800078e0a04 */
[----:B------:R-:W-:Y:S02]  /*209c0*/  IMAD R0, R10, R0, R8 ;  /* 0x000000000a007224 */ /* 0x000fe400078e0208 */
[----:B------:R-:W-:-:S03]  /*209d0*/  IMAD.WIDE.U32 R4, R4, UR4, R2 ;  /* 0x0000000404047c25 */ /* 0x000fc6000f8e0002 */
[----:B------:R-:W-:Y:S01]  /*209e0*/  SHF.R.S32.HI R9, RZ, 0x1f, R0 ;  /* 0x0000001fff097819 */ /* 0x000fe20000011400 */
[----:B------:R-:W-:-:S04]  /*209f0*/  IMAD.IADD R5, R5, 0x1, R6 ;  /* 0x0000000105057824 */ /* 0x000fc800078e0206 */
[----:B------:R-:W-:Y:S02]  /*20a00*/  IMAD R9, R9, UR6, RZ ;  /* 0x0000000609097c24 */ /* 0x000fe4000f8e02ff */
[C---:B-1----:R-:W-:Y:S02]  /*20a10*/  IMAD.WIDE.U32 R6, R0.reuse, UR6, R4 ;  /* 0x0000000600067c25 */ /* 0x042fe4000f8e0004 */
[----:B------:R-:W0:Y:S02]  /*20a20*/  @P1 LDC R5, c[0x0][0x450] ;  /* 0x00011400ff051b82 */ /* 0x000e240000000800 */
[----:B------:R-:W-:Y:S02]  /*20a30*/  IMAD R0, R0, UR7, R9 ;  /* 0x0000000700007c24 */ /* 0x000fe4000f8e0209 */
[----:B------:R1:W5:Y:S01]  /*20a40*/  LDL R9, [R1+0xc] ;  /* 0x00000c0001097983 */ /* 0x0003620000100800 */
[----:B------:R-:W-:Y:S01]  /*20a50*/  LEA R4, P0, R6, UR8, 0x1 ;  /* 0x0000000806047c11 */ /* 0x000fe2000f8008ff */
[----:B------:R-:W-:-:S05]  /*20a60*/  IMAD.IADD R0, R7, 0x1, R0 ;  /* 0x0000000107007824 */ /* 0x000fca00078e0200 */
[----:B------:R-:W-:Y:S02]  /*20a70*/  LEA.HI.X R0, R6, UR9, R0, 0x1, P0 ;  /* 0x0000000906007c11 */ /* 0x000fe400080f0c00 */
[----:B------:R-:W2:Y:S01]  /*20a80*/  @P1 LDC R6, c[0x0][0x44c] ;  /* 0x00011300ff061b82 */ /* 0x000ea20000000800 */
[----:B------:R-:W3:Y:S01]  /*20a90*/  S2R R13, SR_TID.X ;  /* 0x00000000000d7919 */ /* 0x000ee20000002100 */
[----:B------:R-:W-:Y:S01]  /*20aa0*/  VIADD R8, R8, 0x80 ;  /* 0x0000008008087836 */ /* 0x000fe20000000000 */
[----:B------:R-:W4:Y:S03]  /*20ab0*/  S2R R11, SR_TID.X ;  /* 0x00000000000b7919 */ /* 0x000f260000002100 */
[----:B--2---:R-:W-:-:S04]  /*20ac0*/  @P1 IMAD.HI.U32 R7, R8, R6, RZ ;  /* 0x0000000608071227 */ /* 0x004fc800078e00ff */
[----:B------:R-:W-:Y:S01]  /*20ad0*/  IMAD.MOV.U32 R6, RZ, RZ, R8 ;  /* 0x000000ffff067224 */ /* 0x000fe200078e0008 */
[----:B0-----:R-:W-:-:S04]  /*20ae0*/  @P1 SHF.R.U32.HI R6, RZ, R5, R7 ;  /* 0x00000005ff061219 */ /* 0x001fc80000011607 */
[--C-:B------:R-:W-:Y:S01]  /*20af0*/  SHF.R.S32.HI R7, RZ, 0x1f, R6.reuse ;  /* 0x0000001fff077819 */ /* 0x100fe20000011406 */
[----:B------:R-:W-:-:S04]  /*20b00*/  IMAD.MOV R5, RZ, RZ, -R6 ;  /* 0x000000ffff057224 */ /* 0x000fc800078e0a06 */
[----:B------:R-:W-:Y:S02]  /*20b10*/  IMAD R5, R10, R5, R8 ;  /* 0x000000050a057224 */ /* 0x000fe400078e0208 */
[----:B------:R-:W-:Y:S02]  /*20b20*/  IMAD R7, R7, UR4, RZ ;  /* 0x0000000407077c24 */ /* 0x000fe4000f8e02ff */
[----:B------:R-:W-:Y:S01]  /*20b30*/  IMAD.WIDE.U32 R2, R6, UR4, R2 ;  /* 0x0000000406027c25 */ /* 0x000fe2000f8e0002 */
[----:B------:R-:W-:-:S03]  /*20b40*/  ULDC UR4, c[0x0][0x2b8] ;  /* 0x0000ae0000047ab9 */ /* 0x000fc60000000800 */
[----:B------:R-:W-:Y:S01]  /*20b50*/  IMAD R7, R6, UR5, R7 ;  /* 0x0000000506077c24 */ /* 0x000fe2000f8e0207 */
[----:B------:R-:W-:Y:S01]  /*20b60*/  SHF.R.S32.HI R6, RZ, 0x1f, R5 ;  /* 0x0000001fff067819 */ /* 0x000fe20000011405 */
[----:B---3--:R-:W-:Y:S02]  /*20b70*/  IMAD.SHL.U32 R21, R13, 0x8, RZ ;  /* 0x000000080d157824 */ /* 0x008fe400078e00ff */
[----:B------:R-:W-:Y:S02]  /*20b80*/  IMAD.IADD R3, R3, 0x1, R7 ;  /* 0x0000000103037824 */ /* 0x000fe400078e0207 */
[----:B------:R-:W-:Y:S01]  /*20b90*/  IMAD R6, R6, UR6, RZ ;  /* 0x0000000606067c24 */ /* 0x000fe2000f8e02ff */
[----:B------:R-:W-:Y:S01]  /*20ba0*/  LOP3.LUT R21, R21, 0x18, RZ, 0xc0, !PT ;  /* 0x0000001815157812 */ /* 0x000fe200078ec0ff */
[----:B----4-:R-:W-:Y:S02]  /*20bb0*/  IMAD.SHL.U32 R20, R11, 0x8, RZ ;  /* 0x000000080b147824 */ /* 0x010fe400078e00ff */
[----:B------:R-:W-:Y:S01]  /*20bc0*/  IMAD.WIDE.U32 R2, R5, UR6, R2 ;  /* 0x0000000605027c25 */ /* 0x000fe2000f8e0002 */
[----:B------:R-:W-:-:S03]  /*20bd0*/  LOP3.LUT R14, R21, 0x20, RZ, 0xfc, !PT ;  /* 0x00000020150e7812 */ /* 0x000fc600078efcff */
[----:B------:R-:W-:Y:S01]  /*20be0*/  IMAD R6, R5, UR7, R6 ;  /* 0x0000000705067c24 */ /* 0x000fe2000f8e0206 */
[----:B------:R-:W-:Y:S02]  /*20bf0*/  LOP3.LUT R20, R20, 0x18, RZ, 0xc0, !PT ;  /* 0x0000001814147812 */ /* 0x000fe400078ec0ff */
[----:B------:R-:W-:Y:S01]  /*20c00*/  LOP3.LUT R13, R21, 0x40, RZ, 0xfc, !PT ;  /* 0x00000040150d7812 */ /* 0x000fe200078efcff */
[----:B------:R-:W-:Y:S01]  /*20c10*/  IMAD.IADD R6, R3, 0x1, R6 ;  /* 0x0000000103067824 */ /* 0x000fe200078e0206 */
[----:B------:R-:W-:Y:S02]  /*20c20*/  LEA R8, P3, R2, UR8, 0x1 ;  /* 0x0000000802087c11 */ /* 0x000fe4000f8608ff */
[----:B------:R-:W-:Y:S02]  /*20c30*/  ISETP.GE.AND P2, PT, R20, UR4, PT ;  /* 0x0000000414007c0c */ /* 0x000fe4000bf46270 */
[----:B------:R-:W-:Y:S02]  /*20c40*/  ISETP.GE.AND P1, PT, R14, UR4, PT ;  /* 0x000000040e007c0c */ /* 0x000fe4000bf26270 */
[----:B------:R-:W-:Y:S01]  /*20c50*/  ISETP.GE.AND P0, PT, R13, UR4, PT ;  /* 0x000000040d007c0c */ /* 0x000fe2000bf06270 */
[----:B------:R-:W-:Y:S01]  /*20c60*/  UMOV UR4, 0xffffffff ;  /* 0xffffffff00047882 */ /* 0x000fe20000000000 */
[----:B------:R-:W-:-:S02]  /*20c70*/  LOP3.LUT R21, R11, 0x7f, RZ, 0xc0, !PT ;  /* 0x0000007f0b157812 */ /* 0x000fc400078ec0ff */
[----:B------:R-:W-:Y:S02]  /*20c80*/  LEA.HI.X R7, R2, UR9, R6, 0x1, P3 ;  /* 0x0000000902077c11 */ /* 0x000fe400098f0c06 */
[----:B------:R-:W-:Y:S01]  /*20c90*/  SHF.R.U32.HI R21, RZ, 0x2, R21 ;  /* 0x00000002ff157819 */ /* 0x000fe20000011615 */
[----:B-1----:R-:W-:Y:S06]  /*20ca0*/  BRA.DIV UR4, `(.L_x_1660) ;  /* 0x0000004e047c7947 */ /* 0x002fec000b800000 */
[----:B------:R-:W2:Y:S04]  /*20cb0*/  LDL.LU R3, [R1+0x1c] ;  /* 0x00001c0001037983 */ /* 0x000ea80000300800 */
[----:B------:R-:W3:Y:S04]  /*20cc0*/  LDL.LU R11, [R1+0x10] ;  /* 0x00001000010b7983 */ /* 0x000ee80000300800 */
[----:B------:R-:W-:Y:S01]  /*20cd0*/  SHFL.IDX PT, R2, R0, RZ, 0x1c1f ;  /* 0x001c1fff00027589 */ /* 0x000fe200000e0000 */
[----:B--2---:R-:W-:-:S03]  /*20ce0*/  IMAD R5, R3, R10, RZ ;  /* 0x0000000a03057224 */ /* 0x004fc600078e02ff */
[----:B------:R-:W0:Y:S01]  /*20cf0*/  SHFL.IDX PT, R3, R4, RZ, 0x1c1f ;  /* 0x001c1fff04037589 */ /* 0x000e2200000e0000 */
[----:B---3--:R-:W-:-:S05]  /*20d00*/  IMAD.IADD R6, R21, 0x1, R11 ;  /* 0x0000000115067824 */ /* 0x008fca00078e020b */
        /* <DEDUP_REMOVED lines=56> */
.L_x_1812:
[----:B------:R-:W-:Y:S02]  /*21090*/  VIADD R6, R6, 0xa0 ;  /* 0x000000a006067836 */ /* 0x000fe40000000000 */
[----:B0-----:R-:W-:-:S03]  /*210a0*/  VIADD R8, R22, 0x2d800 ;  /* 0x0002d80016087836 */ /* 0x001fc60000000000 */
        /* <DEDUP_REMOVED lines=11> */
.L_x_1661:
        /* <DEDUP_REMOVED lines=18> */
.L_x_1813:
[----:B------:R-:W-:Y:S05]  /*21280*/  BSYNC B0 ;  /* 0x0000000000007941 */ /* 0x000fea0003800000 */
.L_x_1662:
[----:B------:R-:W2:Y:S04]  /*21290*/  LDL R4, [R1+0x14] ;  /* 0x0000140001047983 */ /* 0x000ea80000100800 */
[----:B------:R-:W3:Y:S01]  /*212a0*/  LDL R2, [R1+0x8] ;  /* 0x0000080001027983 */ /* 0x000ee20000100800 */
[----:B------:R-:W-:Y:S01]  /*212b0*/  BSSY B0, `(.L_x_1664) ;  /* 0x000022d000007945 */ /* 0x000fe20003800000 */
[----:B--2---:R-:W-:-:S05]  /*212c0*/  VIADD R0, R4, 0xfffffffe ;  /* 0xfffffffe04007836 */ /* 0x004fca0000000000 */
[----:B---3--:R-:W-:-:S13]  /*212d0*/  ISETP.GE.AND P0, PT, R0, R2, PT ;  /* 0x000000020000720c */ /* 0x008fda0003f06270 */
[----:B------:R-:W-:Y:S05]  /*212e0*/  @!P0 BRA `(.L_x_1665) ;  /* 0x0000002000a48947 */ /* 0x000fea0003800000 */
[----:B------:R-:W-:Y:S01]  /*212f0*/  LOP3.LUT R7, RZ, R2, RZ, 0x33, !PT ;  /* 0x00000002ff077212 */ /* 0x000fe200078e33ff */
[----:B------:R-:W-:Y:S01]  /*21300*/  IMAD.MOV R2, RZ, RZ, -R4 ;  /* 0x000000ffff027224 */ /* 0x000fe200078e0a04 */
[----:B------:R-:W-:Y:S04]  /*21310*/  BSSY B2, `(.L_x_1666) ;  /* 0x00000bb000027945 */ /* 0x000fe80003800000 */
        /* <DEDUP_REMOVED lines=20> */
[----:B------:R-:W1:Y:S01]  /*21460*/  LDC R5, c[0x0][0x43c] ;  /* 0x00010f00ff057b82 */ /* 0x000e620000000800 */
[----:B------:R-:W-:Y:S01]  /*21470*/  ULDC.64 UR6, c[0x0][0x428] ;  /* 0x00010a0000067ab9 */ /* 0x000fe20000000a00 */
[----:B-1----:R-:W-:-:S13]  /*21480*/  ISETP.NE.AND P0, PT, R5, 0x1, PT ;  /* 0x000000010500780c */ /* 0x002fda0003f05270 */
[----:B0-----:R-:W0:Y:S02]  /*21490*/  @P0 LDC.64 R2, c[0x0][0x440] ;  /* 0x00011000ff020b82 */ /* 0x001e240000000a00 */
        /* <DEDUP_REMOVED lines=13> */
.L_x_1670:
[----:B0-----:R-:W-:Y:S01]  /*21570*/  IMAD R3, R6, 0x8, R22 ;  /* 0x0000000806037824 */ /* 0x001fe200078e0216 */
[----:B------:R-:W-:Y:S01]  /*21580*/  SHF.L.U32 R2, R9, 0x1f, RZ ;  /* 0x0000001f09027819 */ /* 0x000fe200000006ff */
[----:B------:R-:W-:Y:S03]  /*21590*/  BSSY B3, `(.L_x_1671) ;  /* 0x0000003000037945 */ /* 0x000fe60003800000 */
[----:B------:R-:W0:Y:S02]  /*215a0*/  SYNCS.PHASECHK.TRANS64.TRYWAIT P0, [R3+URZ+0x2d840], R2 ;  /* 0x02d84002030075a7 */ /* 0x000e24000800017f */
[----:B0-----:R-:W-:Y:S05]  /*215b0*/  @!P0 BRA `(.L_x_1672) ;  /* 0x0000004c00608947 */ /* 0x001fea0003800000 */
.L_x_1814:
[----:B------:R-:W-:Y:S05]  /*215c0*/  BSYNC B3 ;  /* 0x0000000000037941 */ /* 0x000fea0003800000 */
.L_x_1671:
[----:B-1----:R-:W1:Y:S01]  /*215d0*/  S2R R4, SR_TID.X ;  /* 0x0000000000047919 */ /* 0x002e620000002100 */
[----:B------:R-:W-:Y:S01]  /*215e0*/  BSSY B3, `(.L_x_1673) ;  /* 0x000000b000037945 */ /* 0x000fe20003800000 */
[----:B-1----:R-:W-:-:S04]  /*215f0*/  LOP3.LUT R4, R4, 0x7f, RZ, 0xc0, !PT ;  /* 0x0000007f04047812 */ /* 0x002fc800078ec0ff */
[----:B------:R-:W-:-:S13]  /*21600*/  ISETP.NE.AND P1, PT, R4, RZ, PT ;  /* 0x000000ff0400720c */ /* 0x000fda0003f25270 */
        /* <DEDUP_REMOVED lines=8> */
.L_x_1674:
[----:B------:R-:W-:Y:S05]  /*21690*/  BSYNC B3 ;  /* 0x0000000000037941 */ /* 0x000fea0003800000 */
.L_x_1673:
[----:B------:R-:W-:Y:S01]  /*216a0*/  IMAD.MOV.U32 R11, RZ, RZ, RZ ;  /* 0x000000ffff0b7224 */ /* 0x000fe200078e00ff */
[----:B------:R-:W-:Y:S01]  /*216b0*/  UIADD3 UR4, UP0, UR40, 0x370, URZ ;  /* 0x0000037028047890 */ /* 0x000fe2000ff1e03f */
[----:B------:R-:W-:Y:S01]  /*216c0*/  IMAD R4, R6, 0x6000, R22 ;  /* 0x0000600006047824 */ /* 0x000fe200078e0216 */
[----:B------:R-:W-:Y:S01]  /*216d0*/  PLOP3.LUT P0, PT, PT, PT, PT, 0x80, 0x0 ;  /* 0x000000000000781c */ /* 0x000fe20003f0f070 */
[----:B0-----:R-:W-:Y:S01]  /*216e0*/  VIADD R3, R3, 0x2d830 ;  /* 0x0002d83003037836 */ /* 0x001fe20000000000 */
[----:B------:R-:W-:Y:S01]  /*216f0*/  R2UR UR10, R11 ;  /* 0x000000000b0a72ca */ /* 0x000fe200000e0000 */
[----:B------:R-:W-:Y:S01]  /*21700*/  IMAD R2, R0, 0x80, R27 ;  /* 0x0000008000027824 */ /* 0x000fe200078e021b */
[----:B------:R-:W-:Y:S01]  /*21710*/  UIADD3.X UR5, URZ, UR41, URZ, UP0, !UPT ;  /* 0x000000293f057290 */ /* 0x000fe200087fe43f */
[----:B------:R-:W-:Y:S01]  /*21720*/  VIADD R10, R4, 0x15400 ;  /* 0x00015400040a7836 */ /* 0x000fe20000000000 */
[----:B------:R-:W-:Y:S01]  /*21730*/  UMOV UR6, 0x0 ;  /* 0x0000000000067882 */ /* 0x000fe20000000000 */
[----:B------:R-:W-:-:S10]  /*21740*/  UMOV UR7, 0x14f00000 ;  /* 0x14f0000000077882 */ /* 0x000fd40000000000 */
.L_x_1675:
        /* <DEDUP_REMOVED lines=16> */
.L_x_1676:
        /* <DEDUP_REMOVED lines=16> */
.L_x_1677:
        /* <DEDUP_REMOVED lines=15> */
.L_x_1815:
[----:B------:R-:W-:Y:S05]  /*21a40*/  BSYNC B3 ;  /* 0x0000000000037941 */ /* 0x000fea0003800000 */
.L_x_1678:
        /* <DEDUP_REMOVED lines=12> */
.L_x_1681:
[----:B------:R-:W-:Y:S05]  /*21b10*/  BSYNC B3 ;  /* 0x0000000000037941 */ /* 0x000fea0003800000 */
.L_x_1680:
        /* <DEDUP_REMOVED lines=11> */
.L_x_1682:
        /* <DEDUP_REMOVED lines=15> */
.L_x_1683:
        /* <DEDUP_REMOVED lines=15> */
.L_x_1684:
        /* <DEDUP_REMOVED lines=12> */
.L_x_1669:
[----:B------:R-:W-:Y:S05]  /*21e70*/  BSYNC B1 ;  /* 0x0000000000017941 */ /* 0x000fea0003800000 */
.L_x_1668:
[----:B------:R-:W2:Y:S01]  /*21e80*/  LDL R0, [R1+0x14] ;  /* 0x0000140001007983 */ /* 0x000ea20000100800 */
[----:B------:R-:W-:Y:S02]  /*21e90*/  IMAD.MOV.U32 R23, RZ, RZ, R6 ;  /* 0x000000ffff177224 */ /* 0x000fe400078e0006 */
[----:B------:R-:W-:Y:S02]  /*21ea0*/  IMAD.MOV.U32 R26, RZ, RZ, R9 ;  /* 0x000000ffff1a7224 */ /* 0x000fe400078e0009 */
[----:B--2---:R-:W-:-:S07]  /*21eb0*/  VIADD R0, R0, 0xfffffffd ;  /* 0xfffffffd00007836 */ /* 0x004fce0000000000 */
.L_x_1667:
[----:B------:R-:W-:Y:S05]  /*21ec0*/  BSYNC B2 ;  /* 0x0000000000027941 */ /* 0x000fea0003800000 */
.L_x_1666:
[----:B------:R-:W2:Y:S01]  /*21ed0*/  LDL.LU R2, [R1+0x14] ;  /* 0x0000140001027983 */ /* 0x000ea20000300800 */
[----:B------:R-:W-:Y:S01]  /*21ee0*/  VIADD R7, R7, 0xfffffffe ;  /* 0xfffffffe07077836 */ /* 0x000fe20000000000 */
[----:B--2---:R-:W-:-:S04]  /*21ef0*/  LOP3.LUT R2, RZ, R2, RZ, 0x33, !PT ;  /* 0x00000002ff027212 */ /* 0x004fc800078e33ff */
[----:B------:R-:W-:-:S13]  /*21f00*/  ISETP.NE.AND P0, PT, R7, R2, PT ;  /* 0x000000020700720c */ /* 0x000fda0003f05270 */
[----:B------:R-:W-:Y:S05]  /*21f10*/  @!P0 BRA `(.L_x_1665) ;  /* 0x0000001400988947 */ /* 0x000fea0003800000 */
[----:B------:R-:W-:-:S07]  /*21f20*/  IMAD.MOV.U32 R4, RZ, RZ, R17 ;  /* 0x000000ffff047224 */ /* 0x000fce00078e0011 */
.L_x_1719:
        /* <DEDUP_REMOVED lines=33> */
.L_x_1687:
[----:B0-----:R-:W-:Y:S01]  /*22140*/  IMAD R3, R6, 0x8, R22 ;  /* 0x0000000806037824 */ /* 0x001fe200078e0216 */
[----:B------:R-:W-:Y:S01]  /*22150*/  SHF.L.U32 R2, R7, 0x1f, RZ ;  /* 0x0000001f07027819 */ /* 0x000fe200000006ff */
[----:B------:R-:W-:Y:S03]  /*22160*/  BSSY B2, `(.L_x_1688) ;  /* 0x0000003000027945 */ /* 0x000fe60003800000 */
[----:B------:R-:W0:Y:S02]  /*22170*/  SYNCS.PHASECHK.TRANS64.TRYWAIT P0, [R3+URZ+0x2d840], R2 ;  /* 0x02d84002030075a7 */ /* 0x000e24000800017f */
[----:B0-----:R-:W-:Y:S05]  /*22180*/  @!P0 BRA `(.L_x_1689) ;  /* 0x0000004000948947 */ /* 0x001fea0003800000 */
.L_x_1816:
[----:B------:R-:W-:Y:S05]  /*22190*/  BSYNC B2 ;  /* 0x0000000000027941 */ /* 0x000fea0003800000 */
.L_x_1688:
        /* <DEDUP_REMOVED lines=12> */
.L_x_1691:
[----:B------:R-:W-:Y:S05]  /*22260*/  BSYNC B2 ;  /* 0x0000000000027941 */ /* 0x000fea0003800000 */
.L_x_1690:
        /* <DEDUP_REMOVED lines=11> */
.L_x_1692:
        /* <DEDUP_REMOVED lines=16> */
.L_x_1693:
        /* <DEDUP_REMOVED lines=16> */
.L_x_1694:
        /* <DEDUP_REMOVED lines=15> */
.L_x_1817:
[----:B------:R-:W-:Y:S05]  /*22610*/  BSYNC B2 ;  /* 0x0000000000027941 */ /* 0x000fea0003800000 */
.L_x_1695:
        /* <DEDUP_REMOVED lines=11> */
.L_x_1698:
[----:B------:R-:W-:Y:S05]  /*226d0*/  BSYNC B2 ;  /* 0x0000000000027941 */ /* 0x000fea0003800000 */
.L_x_1697:
        /* <DEDUP_REMOVED lines=10> */
.L_x_1699:
        /* <DEDUP_REMOVED lines=15> */
.L_x_1700:
        /* <DEDUP_REMOVED lines=15> */
.L_x_1701:
        /* <DEDUP_REMOVED lines=12> */
.L_x_1686:
[----:B------:R-:W-:Y:S05]  /*22a20*/  BSYNC B1 ;  /* 0x0000000000017941 */ /* 0x000fea0003800000 */
.L_x_1685:
        /* <DEDUP_REMOVED lines=33> */
.L_x_1704:
[----:B------:R-:W-:Y:S01]  /*22c40*/  IMAD R2, R23, 0x8, R22 ;  /* 0x0000000817027824 */ /* 0x000fe200078e0216 */
[----:B0-----:R-:W-:Y:S01]  /*22c50*/  SHF.L.U32 R3, R26, 0x1f, RZ ;  /* 0x0000001f1a037819 */ /* 0x001fe200000006ff */
[----:B------:R-:W-:Y:S03]  /*22c60*/  BSSY B2, `(.L_x_1705) ;  /* 0x0000003000027945 */ /* 0x000fe60003800000 */
[----:B------:R-:W0:Y:S02]  /*22c70*/  SYNCS.PHASECHK.TRANS64.TRYWAIT P0, [R2+URZ+0x2d840], R3 ;  /* 0x02d84003020075a7 */ /* 0x000e24000800017f */
[----:B0-----:R-:W-:Y:S05]  /*22c80*/  @!P0 BRA `(.L_x_1706) ;  /* 0x0000003400fc8947 */ /* 0x001fea0003800000 */
.L_x_1818:
[----:B------:R-:W-:Y:S05]  /*22c90*/  BSYNC B2 ;  /* 0x0000000000027941 */ /* 0x000fea0003800000 */
.L_x_1705:
        /* <DEDUP_REMOVED lines=12> */
.L_x_1708:
[----:B------:R-:W-:Y:S05]  /*22d60*/  BSYNC B2 ;  /* 0x0000000000027941 */ /* 0x000fea0003800000 */
.L_x_1707:
[----:B------:R-:W-:Y:S01]  /*22d70*/  IMAD.MOV.U32 R12, RZ, RZ, RZ ;  /* 0x000000ffff0c7224 */ /* 0x000fe200078e00ff */
[----:B------:R-:W-:Y:S01]  /*22d80*/  UIADD3 UR4, UP0, UR40, 0x370, URZ ;  /* 0x0000037028047890 */ /* 0x000fe2000ff1e03f */
[C---:B0-----:R-:W-:Y:S01]  /*22d90*/  IMAD R3, R23.reuse, 0x8, R8 ;  /* 0x0000000817037824 */ /* 0x041fe200078e0208 */
        /* <DEDUP_REMOVED lines=9> */
.L_x_1709:
        /* <DEDUP_REMOVED lines=16> */
.L_x_1710:
        /* <DEDUP_REMOVED lines=16> */
.L_x_1711:
        /* <DEDUP_REMOVED lines=15> */
.L_x_1819:
[----:B------:R-:W-:Y:S05]  /*23120*/  BSYNC B2 ;  /* 0x0000000000027941 */ /* 0x000fea0003800000 */
.L_x_1712:
        /* <DEDUP_REMOVED lines=11> */
.L_x_1715:
[----:B------:R-:W-:Y:S05]  /*231e0*/  BSYNC B2 ;  /* 0x0000000000027941 */ /* 0x000fea0003800000 */
.L_x_1714:
        /* <DEDUP_REMOVED lines=10> */
.L_x_1716:
        /* <DEDUP_REMOVED lines=15> */
.L_x_1717:
        /* <DEDUP_REMOVED lines=15> */
.L_x_1718:
        /* <DEDUP_REMOVED lines=12> */
.L_x_1703:
[----:B------:R-:W-:Y:S05]  /*23530*/  BSYNC B1 ;  /* 0x0000000000017941 */ /* 0x000fea0003800000 */
.L_x_1702:
[----:B------:R-:W2:Y:S01]  /*23540*/  LDL R2, [R1+0x8] ;  /* 0x0000080001027983 */ /* 0x000ea20000100800 */
[----:B------:R-:W-:Y:S01]  /*23550*/  VIADD R0, R0, 0xfffffffe ;  /* 0xfffffffe00007836 */ /* 0x000fe20000000000 */
[----:B--2---:R-:W-:-:S13]  /*23560*/  ISETP.GT.AND P0, PT, R9, R2, PT ;  /* 0x000000020900720c */ /* 0x004fda0003f04270 */
[----:B------:R-:W-:Y:S05]  /*23570*/  @P0 BRA `(.L_x_1719) ;  /* 0xffffffe8006c0947 */ /* 0x000fea000383ffff */
.L_x_1665:
[----:B------:R-:W-:Y:S05]  /*23580*/  BSYNC B0 ;  /* 0x0000000000007941 */ /* 0x000fea0003800000 */
.L_x_1664:
        /* <DEDUP_REMOVED lines=17> */
.L_x_1721:
[----:B------:R-:W-:Y:S05]  /*236a0*/  BSYNC B0 ;  /* 0x0000000000007941 */ /* 0x000fea0003800000 */
.L_x_1720:
        /* <DEDUP_REMOVED lines=10> */
.L_x_1820:
[----:B------:R-:W-:Y:S05]  /*23750*/  BSYNC B1 ;  /* 0x0000000000017941 */ /* 0x000fea0003800000 */
.L_x_1724:
        /* <DEDUP_REMOVED lines=9> */
.L_x_1727:
[----:B------:R-:W-:Y:S05]  /*237f0*/  BSYNC B1 ;  /* 0x0000000000017941 */ /* 0x000fea0003800000 */
.L_x_1726:
        /* <DEDUP_REMOVED lines=10> */
.L_x_1728:
        /* <DEDUP_REMOVED lines=15> */
.L_x_1729:
        /* <DEDUP_REMOVED lines=15> */
.L_x_1730:
        /* <DEDUP_REMOVED lines=10> */
.L_x_1723:
[----:B------:R-:W-:Y:S05]  /*23b20*/  BSYNC B0 ;  /* 0x0000000000007941 */ /* 0x000fea0003800000 */
.L_x_1722:
[----:B------:R-:W-:-:S05]  /*23b30*/  VIADD R23, R23, 0x1 ;  /* 0x0000000117177836 */ /* 0x000fca0000000000 */
[----:B------:R-:W-:-:S04]  /*23b40*/  ISETP.NE.AND P0, PT, R23, 0x2, PT ;  /* 0x000000021700780c */ /* 0x000fc80003f05270 */
[----:B0-----:R-:W-:Y:S02]  /*23b50*/  SEL R3, RZ, 0x1, P0 ;  /* 0x00000001ff037807 */ /* 0x001fe40000000000 */
[----:B------:R-:W-:Y:S02]  /*23b60*/  SEL R23, R23, RZ, P0 ;  /* 0x000000ff17177207 */ /* 0x000fe40000000000 */
[----:B------:R-:W-:-:S07]  /*23b70*/  LOP3.LUT R26, R26, R3, RZ, 0x3c, !PT ;  /* 0x000000031a1a7212 */ /* 0x000fce00078e3cff */
.L_x_1646:
[----:B------:R-:W-:Y:S05]  /*23b80*/  BSYNC B7 ;  /* 0x0000000000077941 */ /* 0x000fea0003800000 */
.L_x_1644:
[----:B------:R-:W2:Y:S02]  /*23b90*/  LDL R0, [R1] ;  /* 0x0000000001007983 */ /* 0x000ea40000100800 */
[----:B--2---:R-:W-:-:S13]  /*23ba0*/  LOP3.LUT P0, RZ, R0, 0x2, RZ, 0xc0, !PT ;  /* 0x0000000200ff7812 */ /* 0x004fda000780c0ff */
        /* <DEDUP_REMOVED lines=10> */
.L_x_1731:
        /* <DEDUP_REMOVED lines=35> */
[----:B------:R1:W2:Y:S02]  /*23e80*/  SHFL.IDX PT, R14, R3, 0x1f, 0x1f ;  /* 0x03e01f00030e7f89 */ /* 0x0002a400000e0000 */
.L_x_1830:
[----:B------:R-:W-:Y:S02]  /*23e90*/  ULDC UR4, c[0x0][0xc38] ;  /* 0x00030e0000047ab9 */ /* 0x000fe40000000800 */
[----:B------:R-:W-:-:S04]  /*23ea0*/  IMAD.U32 R4, RZ, RZ, UR4 ;  /* 0x00000004ff047e24 */ /* 0x000fc8000f8e00ff */
[----:B--2---:R-:W-:-:S04]  /*23eb0*/  IMAD R5, R14, R4, RZ ;  /* 0x000000040e057224 */ /* 0x004fc800078e02ff */
[----:B------:R-:W-:-:S05]  /*23ec0*/  IMAD.IADD R16, R16, 0x1, R5 ;  /* 0x0000000110107824 */ /* 0x000fca00078e0205 */
[----:B------:R-:W-:-:S13]  /*23ed0*/  ISETP.GT.AND P6, PT, R16, R0, PT ;  /* 0x000000001000720c */ /* 0x000fda0003fc4270 */
[----:B------:R-:W-:Y:S05]  /*23ee0*/  @P6 BRA `(.L_x_1734) ;  /* 0x00000000009c6947 */ /* 0x000fea0003800000 */
.L_x_1739:
[----:B------:R-:W2:Y:S01]  /*23ef0*/  LDC R4, c[0x0][0xc3c] ;  /* 0x00030f00ff047b82 */ /* 0x000ea20000000800 */
[----:B------:R-:W-:-:S05]  /*23f00*/  VIADD R19, R19, 0x1f ;  /* 0x0000001f13137836 */ /* 0x000fca0000000000 */
[----:B--2---:R-:W-:-:S13]  /*23f10*/  ISETP.GE.AND P6, PT, R19, R4, PT ;  /* 0x000000041300720c */ /* 0x004fda0003fc6270 */
[----:B------:R-:W-:Y:S05]  /*23f20*/  @P6 BRA `(.L_x_1735) ;  /* 0x0000000400d06947 */ /* 0x000fea0003800000 */
[----:B------:R-:W2:Y:S01]  /*23f30*/  S2R R2, SR_TID.X ;  /* 0x0000000000027919 */ /* 0x000ea20000002100 */
[----:B------:R-:W-:Y:S01]  /*23f40*/  BSSY B0, `(.L_x_1736) ;  /* 0x0000009000007945 */ /* 0x000fe20003800000 */
[----:B--2---:R-:W-:-:S05]  /*23f50*/  LOP3.LUT R2, R2, 0x1f, RZ, 0xc0, !PT ;  /* 0x0000001f02027812 */ /* 0x004fca00078ec0ff */
[----:B------:R-:W-:Y:S02]  /*23f60*/  IMAD.IADD R5, R19, 0x1, R2 ;  /* 0x0000000113057824 */ /* 0x000fe400078e0202 */
[----:B------:R-:W-:-:S03]  /*23f70*/  IMAD.MOV.U32 R2, RZ, RZ, RZ ;  /* 0x000000ffff027224 */ /* 0x000fc600078e00ff */
[----:B------:R-:W-:-:S13]  /*23f80*/  ISETP.GE.OR P6, PT, R5, R4, !P0 ;  /* 0x000000040500720c */ /* 0x000fda00047c6670 */
[----:B------:R-:W-:Y:S05]  /*23f90*/  @P6 BRA `(.L_x_1737) ;  /* 0x00000000000c6947 */ /* 0x000fea0003800000 */
[----:B-1----:R-:W1:Y:S02]  /*23fa0*/  LDC.64 R2, c[0x0][0xc80] ;  /* 0x00032000ff027b82 */ /* 0x002e640000000a00 */
[----:B-1----:R-:W-:-:S06]  /*23fb0*/  IMAD.WIDE R2, R5, 0x4, R2 ;  /* 0x0000000405027825 */ /* 0x002fcc00078e0202 */
[----:B------:R2:W5:Y:S02]  /*23fc0*/  LDG.E R2, desc[UR38][R2.64] ;  /* 0x0000002602027981 */ /* 0x000564000c1e1900 */
.L_x_1737:
[----:B------:R-:W-:Y:S05]  /*23fd0*/  BSYNC B0 ;  /* 0x0000000000007941 */ /* 0x000fea0003800000 */
.L_x_1736:
[----:B------:R-:W-:-:S03]  /*23fe0*/  UMOV UR4, 0xffffffff ;  /* 0xffffffff00047882 */ /* 0x000fc60000000000 */
[----:B------:R-:W-:Y:S05]  /*23ff0*/  BRA.DIV UR4, `(.L_x_1738) ;  /* 0x0000002a04807947 */ /* 0x000fea000b800000 */
[----:B-----5:R-:W3:Y:S02]  /*24000*/  SHFL.UP PT, R14, R2, 0x1, RZ ;  /* 0x04200000020e7989 */ /* 0x020ee400000e00ff */
[----:B---3--:R-:W-:-:S05]  /*24010*/  SEL R13, R14, RZ, P1 ;  /* 0x000000ff0e0d7207 */ /* 0x008fca0000800000 */
[----:B------:R-:W-:-:S05]  /*24020*/  IMAD.IADD R13, R2, 0x1, R13 ;  /* 0x00000001020d7824 */ /* 0x000fca00078e020d */
[----:B------:R-:W3:Y:S02]  /*24030*/  SHFL.UP PT, R14, R13, 0x2, RZ ;  /* 0x044000000d0e7989 */ /* 0x000ee400000e00ff */
[----:B---3--:R-:W-:-:S05]  /*24040*/  SEL R14, R14, RZ, P2 ;  /* 0x000000ff0e0e7207 */ /* 0x008fca0001000000 */
[----:B-12---:R-:W-:-:S05]  /*24050*/  IMAD.IADD R3, R13, 0x1, R14 ;  /* 0x000000010d037824 */ /* 0x006fca00078e020e */
        /* <DEDUP_REMOVED lines=10> */
.L_x_1838:
[----:B------:R-:W-:Y:S02]  /*24100*/  ULDC UR4, c[0x0][0xc38] ;  /* 0x00030e0000047ab9 */ /* 0x000fe40000000800 */
[----:B------:R-:W-:-:S04]  /*24110*/  IMAD.U32 R4, RZ, RZ, UR4 ;  /* 0x00000004ff047e24 */ /* 0x000fc8000f8e00ff */
[----:B--2---:R-:W-:-:S04]  /*24120*/  IMAD R5, R14, R4, RZ ;  /* 0x000000040e057224 */ /* 0x004fc800078e02ff */
[----:B------:R-:W-:-:S05]  /*24130*/  IMAD.IADD R16, R5, 0x1, R16 ;  /* 0x0000000105107824 */ /* 0x000fca00078e0210 */
[----:B------:R-:W-:-:S13]  /*24140*/  ISETP.GT.AND P6, PT, R16, R0, PT ;  /* 0x000000001000720c */ /* 0x000fda0003fc4270 */
[----:B------:R-:W-:Y:S05]  /*24150*/  @!P6 BRA `(.L_x_1739) ;  /* 0xfffffffc0064e947 */ /* 0x000fea000383ffff */
.L_x_1734:
[----:B------:R-:W-:Y:S01]  /*24160*/  IMAD.IADD R16, R16, 0x1, -R5 ;  /* 0x0000000110107824 */ /* 0x000fe200078e0a05 */
[----:B------:R-:W-:-:S03]  /*24170*/  UMOV UR4, 0xffffffff ;  /* 0xffffffff00047882 */ /* 0x000fc60000000000 */
[----:B------:R-:W-:-:S05]  /*24180*/  IMAD R5, R3, R4, R16 ;  /* 0x0000000403057224 */ /* 0x000fca00078e0210 */
[----:B------:R-:W-:Y:S01]  /*24190*/  ISETP.GT.AND P6, PT, R5, R0, PT ;  /* 0x000000000500720c */ /* 0x000fe20003fc4270 */
[----:B------:R-:W-:-:S12]  /*241a0*/  BRA.DIV UR4, `(.L_x_1740) ;  /* 0x0000002a04d07947 */ /* 0x000fd8000b800000 */
[----:B------:R-:W-:-:S04]  /*241b0*/  VOTE.ANY R5, PT, !P6 ;  /* 0x0000000000057806 */ /* 0x000fc800070e0100 */
[----:B------:R-:W2:Y:S02]  /*241c0*/  POPC R6, R5 ;  /* 0x0000000500067309 */ /* 0x000ea40000000000 */
[----:B--2---:R2:W3:Y:S02]  /*241d0*/  SHFL.IDX PT, R17, R2, R6, 0x1f ;  /* 0x00001f0602117589 */ /* 0x0044e400000e0000 */
.L_x_1842:
[----:B------:R-:W-:Y:S01]  /*241e0*/  ISETP.NE.AND P0, PT, R5, RZ, PT ;  /* 0x000000ff0500720c */ /* 0x000fe20003f05270 */
[----:B------:R-:W-:-:S12]  /*241f0*/  IMAD.MOV.U32 R5, RZ, RZ, RZ ;  /* 0x000000ffff057224 */ /* 0x000fd800078e00ff */
[----:B------:R-:W-:Y:S05]  /*24200*/  @!P0 BRA `(.L_x_1741) ;  /* 0x0000000000108947 */ /* 0x000fea0003800000 */
[----:B------:R-:W-:Y:S01]  /*24210*/  UMOV UR4, 0xffffffff ;  /* 0xffffffff00047882 */ /* 0x000fe20000000000 */
[----:B0-----:R-:W-:Y:S02]  /*24220*/  VIADD R12, R6, 0xffffffff ;  /* 0xffffffff060c7836 */ /* 0x001fe40000000000 */
[----:B------:R-:W-:Y:S05]  /*24230*/  BRA.DIV UR4, `(.L_x_1742) ;  /* 0x0000002a04f47947 */ /* 0x000fea000b800000 */
[----:B------:R4:W0:Y:S02]  /*24240*/  SHFL.IDX PT, R5, R3, R12, 0x1f ;  /* 0x00001f0c03057589 */ /* 0x00082400000e0000 */
.L_x_1741:
[----:B-12-4-:R-:W1:Y:S01]  /*24250*/  LDC.64 R2, c[0x0][0xc90] ;  /* 0x00032400ff027b82 */ /* 0x016e620000000a00 */
[----:B------:R-:W-:-:S04]  /*24260*/  IMAD.IADD R19, R6, 0x1, R19 ;  /* 0x0000000106137824 */ /* 0x000fc800078e0213 */
[----:B-1----:R-:W-:-:S05]  /*24270*/  IMAD.WIDE R2, R19, 0x4, R2 ;  /* 0x0000000413027825 */ /* 0x002fca00078e0202 */
[----:B------:R1:W3:Y:S01]  /*24280*/  LDG.E R7, desc[UR38][R2.64] ;  /* 0x0000002602077981 */ /* 0x0002e2000c1e1900 */
[----:B0-----:R-:W-:Y:S02]  /*24290*/  IMAD R16, R5, R4, R16 ;  /* 0x0000000405107224 */ /* 0x001fe400078e0210 */
[----:B-1----:R-:W-:Y:S02]  /*242a0*/  IMAD.MOV.U32 R2, RZ, RZ, RZ ;  /* 0x000000ffff027224 */ /* 0x002fe400078e00ff */
[----:B---3--:R-:W-:-:S05]  /*242b0*/  IMAD R6, R17, R7, RZ ;  /* 0x0000000711067224 */ /* 0x008fca00078e02ff */
[----:B------:R-:W-:-:S04]  /*242c0*/  IABS R8, R6 ;  /* 0x0000000600087213 */ /* 0x000fc80000000000 */
[----:B------:R-:W0:Y:S08]  /*242d0*/  I2F.RP R9, R8 ;  /* 0x0000000800097306 */ /* 0x000e300000209400 */
[----:B0-----:R-:W0:Y:S02]  /*242e0*/  MUFU.RCP R9, R9 ;  /* 0x0000000900097308 */ /* 0x001e240000001000 */
[----:B0-----:R-:W-:-:S06]  /*242f0*/  VIADD R10, R9, 0xffffffe ;  /* 0x0ffffffe090a7836 */ /* 0x001fcc0000000000 */
[----:B------:R-:W0:Y:S02]  /*24300*/  F2I.FTZ.U32.TRUNC.NTZ R3, R10 ;  /* 0x0000000a00037305 */ /* 0x000e24000021f000 */
[----:B0-----:R-:W-:-:S04]  /*24310*/  IMAD.MOV R11, RZ, RZ, -R3 ;  /* 0x000000ffff0b7224 */ /* 0x001fc800078e0a03 */
[----:B------:R-:W-:-:S04]  /*24320*/  IMAD R5, R11, R8, RZ ;  /* 0x000000080b057224 */ /* 0x000fc800078e02ff */
[----:B------:R-:W-:-:S04]  /*24330*/  IMAD.HI.U32 R2, R3, R5, R2 ;  /* 0x0000000503027227 */ /* 0x000fc800078e0002 */
[----:B------:R-:W-:Y:S01]  /*24340*/  IMAD.IADD R5, R0, 0x1, -R16 ;  /* 0x0000000100057824 */ /* 0x000fe200078e0a10 */
[----:B------:R-:W-:-:S04]  /*24350*/  IABS R0, R6 ;  /* 0x0000000600007213 */ /* 0x000fc80000000000 */
[----:B------:R-:W-:Y:S01]  /*24360*/  IABS R3, R5 ;  /* 0x0000000500037213 */ /* 0x000fe20000000000 */
[----:B------:R-:W-:-:S04]  /*24370*/  IMAD.MOV R0, RZ, RZ, -R0 ;  /* 0x000000ffff007224 */ /* 0x000fc800078e0a00 */
[----:B------:R-:W-:-:S04]  /*24380*/  IMAD.HI.U32 R2, R2, R3, RZ ;  /* 0x0000000302027227 */ /* 0x000fc800078e00ff */
[----:B------:R-:W-:Y:S01]  /*24390*/  IMAD R3, R2, R0, R3 ;  /* 0x0000000002037224 */ /* 0x000fe200078e0203 */
[----:B------:R-:W-:-:S04]  /*243a0*/  LOP3.LUT R0, R5, R6, RZ, 0x3c, !PT ;  /* 0x0000000605007212 */ /* 0x000fc800078e3cff */
[----:B------:R-:W-:Y:S02]  /*243b0*/  ISETP.GT.U32.AND P1, PT, R8, R3, PT ;  /* 0x000000030800720c */ /* 0x000fe40003f24070 */
[----:B------:R-:W-:-:S11]  /*243c0*/  ISETP.GE.AND P2, PT, R0, RZ, PT ;  /* 0x000000ff0000720c */ /* 0x000fd60003f46270 */
[----:B------:R-:W-:Y:S02]  /*243d0*/  @!P1 IMAD.IADD R3, R3, 0x1, -R8 ;  /* 0x0000000103039824 */ /* 0x000fe400078e0a08 */
[----:B------:R-:W-:Y:S01]  /*243e0*/  @!P1 VIADD R2, R2, 0x1 ;  /* 0x0000000102029836 */ /* 0x000fe20000000000 */
[----:B------:R-:W-:Y:S02]  /*243f0*/  ISETP.NE.AND P1, PT, R6, RZ, PT ;  /* 0x000000ff0600720c */ /* 0x000fe40003f25270 */
[----:B------:R-:W-:-:S13]  /*24400*/  ISETP.GE.U32.AND P0, PT, R3, R8, PT ;  /* 0x000000080300720c */ /* 0x000fda0003f06070 */
[----:B------:R-:W-:-:S04]  /*24410*/  @P0 VIADD R2, R2, 0x1 ;  /* 0x0000000102020836 */ /* 0x000fc80000000000 */
[----:B------:R-:W-:Y:S01]  /*24420*/  @!P2 IMAD.MOV R2, RZ, RZ, -R2 ;  /* 0x000000ffff02a224 */ /* 0x000fe200078e0a02 */
[----:B------:R-:W-:-:S05]  /*24430*/  @!P1 LOP3.LUT R2, RZ, R6, RZ, 0x33, !PT ;  /* 0x00000006ff029212 */ /* 0x000fca00078e33ff */
[----:B------:R-:W-:Y:S02]  /*24440*/  IMAD R0, R7, R2, RZ ;  /* 0x0000000207007224 */ /* 0x000fe400078e02ff */
[----:B------:R-:W-:Y:S02]  /*24450*/  IMAD.MOV R2, RZ, RZ, -R2 ;  /* 0x000000ffff027224 */ /* 0x000fe400078e0a02 */
[----:B------:R-:W-:Y:S02]  /*24460*/  IMAD.MOV R3, RZ, RZ, -R0 ;  /* 0x000000ffff037224 */ /* 0x000fe400078e0a00 */
[----:B------:R-:W-:-:S03]  /*24470*/  IMAD R5, R6, R2, R5 ;  /* 0x0000000206057224 */ /* 0x000fc600078e0205 */
[----:B------:R-:W-:-:S04]  /*24480*/  VIADDMNMX R4, R3, R4, R7, PT ;  /* 0x0000000403047246 */ /* 0x000fc80003800107 */
[-C--:B------:R-:W-:Y:S02]  /*24490*/  IABS R7, R4.reuse ;  /* 0x0000000400077213 */ /* 0x080fe40000000000 */
[----:B------:R-:W-:Y:S02]  /*244a0*/  IABS R6, R4 ;  /* 0x0000000400067213 */ /* 0x000fe40000000000 */
[----:B------:R-:W0:Y:S03]  /*244b0*/  I2F.RP R8, R7 ;  /* 0x0000000700087306 */ /* 0x000e260000209400 */
[----:B------:R-:W-:-:S05]  /*244c0*/  IMAD.MOV R6, RZ, RZ, -R6 ;  /* 0x000000ffff067224 */ /* 0x000fca00078e0a06 */
[----:B0-----:R-:W0:Y:S02]  /*244d0*/  MUFU.RCP R8, R8 ;  /* 0x0000000800087308 */ /* 0x001e240000001000 */
[----:B0-----:R-:W-:-:S06]  /*244e0*/  VIADD R3, R8, 0xffffffe ;  /* 0x0ffffffe08037836 */ /* 0x001fcc0000000000 */
[----:B------:R-:W0:Y:S02]  /*244f0*/  F2I.FTZ.U32.TRUNC.NTZ R3, R3 ;  /* 0x0000000300037305 */ /* 0x000e24000021f000 */
[----:B0-----:R-:W-:-:S04]  /*24500*/  IMAD.MOV R2, RZ, RZ, -R3 ;  /* 0x000000ffff027224 */ /* 0x001fc800078e0a03 */
[----:B------:R-:W-:Y:S02]  /*24510*/  IMAD R9, R2, R7, RZ ;  /* 0x0000000702097224 */ /* 0x000fe400078e02ff */
[----:B------:R-:W-:-:S04]  /*24520*/  IMAD.MOV.U32 R2, RZ, RZ, RZ ;  /* 0x000000ffff027224 */ /* 0x000fc800078e00ff */
[----:B------:R-:W-:Y:S01]  /*24530*/  IMAD.HI.U32 R2, R3, R9, R2 ;  /* 0x0000000903027227 */ /* 0x000fe200078e0002 */
[----:B------:R-:W-:Y:S02]  /*24540*/  IABS R9, R5 ;  /* 0x0000000500097213 */ /* 0x000fe40000000000 */
[C---:B------:R-:W-:Y:S01]  /*24550*/  LOP3.LUT R3, R5.reuse, R4, RZ, 0x3c, !PT ;  /* 0x0000000405037212 */ /* 0x040fe200078e3cff */
[----:B------:R-:W-:Y:S02]  /*24560*/  IMAD.IADD R5, R5, 0x1, R0 ;  /* 0x0000000105057824 */ /* 0x000fe400078e0200 */
[----:B------:R-:W-:Y:S01]  /*24570*/  IMAD.HI.U32 R2, R2, R9, RZ ;  /* 0x0000000902027227 */ /* 0x000fe200078e00ff */
[----:B------:R-:W-:-:S03]  /*24580*/  ISETP.GE.AND P2, PT, R3, RZ, PT ;  /* 0x000000ff0300720c */ /* 0x000fc60003f46270 */
        /* <DEDUP_REMOVED lines=14> */
.L_x_1735:
[----:B------:R-:W-:Y:S01]  /*24670*/  UMOV UR4, URZ ;  /* 0x0000003f00047c82 */ /* 0x000fe20008000000 */
[----:B------:R-:W-:Y:S01]  /*24680*/  UMOV UR5, URZ ;  /* 0x0000003f00057c82 */ /* 0x000fe20008000000 */
[----:B------:R-:W-:Y:S01]  /*24690*/  ULDC UR6, c[0x0][0xc3c] ;  /* 0x00030f0000067ab9 */ /* 0x000fe20000000800 */
[----:B------:R-:W-:Y:S02]  /*246a0*/  IMAD.MOV.U32 R16, RZ, RZ, R0 ;  /* 0x000000ffff107224 */ /* 0x000fe400078e0000 */
[----:B------:R-:W-:Y:S02]  /*246b0*/  IMAD.U32 R17, RZ, RZ, UR4 ;  /* 0x00000004ff117e24 */ /* 0x000fe4000f8e00ff */
[----:B------:R-:W-:Y:S02]  /*246c0*/  IMAD.U32 R18, RZ, RZ, UR5 ;  /* 0x00000005ff127e24 */ /* 0x000fe4000f8e00ff */
[----:B------:R-:W-:-:S07]  /*246d0*/  IMAD.U32 R19, RZ, RZ, UR6 ;  /* 0x00000006ff137e24 */ /* 0x000fce000f8e00ff */
.L_x_1743:
[----:B------:R-:W2:Y:S01]  /*246e0*/  S2R R0, SR_TID.X ;  /* 0x0000000000007919 */ /* 0x000ea20000002100 */
[----:B------:R-:W-:Y:S05]  /*246f0*/  WARPSYNC.ALL ;  /* 0x0000000000007948 */ /* 0x000fea0003800000 */
[----:B------:R-:W-:Y:S01]  /*24700*/  BAR.SYNC.DEFER_BLOCKING 0x4, 0x200 ;  /* 0x0108000000007b1d */ /* 0x000fe20000010000 */
[----:B--2---:R-:W-:-:S04]  /*24710*/  LOP3.LUT R0, R0, 0x1f, RZ, 0xc0, !PT ;  /* 0x0000001f00007812 */ /* 0x004fc800078ec0ff */
[----:B------:R-:W-:-:S13]  /*24720*/  ISETP.NE.AND P0, PT, R0, RZ, PT ;  /* 0x000000ff0000720c */ /* 0x000fda0003f05270 */
[----:B-1----:R-:W1:Y:S01]  /*24730*/  @!P0 S2R R3, SR_CgaCtaId ;  /* 0x0000000000038919 */ /* 0x002e620000008800 */
[----:B------:R-:W-:-:S04]  /*24740*/  @!P0 MOV R0, 0x400 ;  /* 0x0000040000008802 */ /* 0x000fc80000000f00 */
[----:B-1----:R-:W-:-:S05]  /*24750*/  @!P0 LEA R22, R3, R0, 0x18 ;  /* 0x0000000003168211 */ /* 0x002fca00078ec0ff */
[----:B------:R3:W-:Y:S01]  /*24760*/  @!P0 STS.128 [R22+0x2d8d0], R16 ;  /* 0x02d8d01016008388 */ /* 0x0007e20000000c00 */
[----:B------:R-:W-:Y:S06]  /*24770*/  BAR.ARV 0x5, 0x200 ;  /* 0x0148000000007b1d */ /* 0x000fec0000002000 */
.L_x_1732:
[----:B------:R-:W-:Y:S02]  /*24780*/  ULDC UR4, c[0x0][0xc3c] ;  /* 0x00030f0000047ab9 */ /* 0x000fe40000000800 */
[----:B--2---:R-:W-:-:S13]  /*24790*/  ISETP.GE.AND P0, PT, R19, UR4, PT ;  /* 0x0000000413007c0c */ /* 0x004fda000bf06270 */
[----:B------:R-:W-:Y:S05]  /*247a0*/  @!P0 BRA `(.L_x_1744) ;  /* 0xffffff8c00e08947 */ /* 0x000fea000383ffff */
[----:B------:R-:W-:Y:S05]  /*247b0*/  BSYNC B8 ;  /* 0x0000000000087941 */ /* 0x000fea0003800000 */
.L_x_1584:
        /* <DEDUP_REMOVED lines=12> */
.L_x_1845:
[----:B------:R-:W-:Y:S05]  /*24880*/  BSYNC B0 ;  /* 0x0000000000007941 */ /* 0x000fea0003800000 */
.L_x_1745:
[----:B------:R-:W-:-:S03]  /*24890*/  UMOV UR4, 0xffffffff ;  /* 0xffffffff00047882 */ /* 0x000fc60000000000 */
[----:B------:R-:W-:Y:S05]  /*248a0*/  BRA.DIV UR4, `(.L_x_1747) ;  /* 0x0000002604947947 */ /* 0x000fea000b800000 */
[----:B0-----:R-:W0:Y:S02]  /*248b0*/  S2R R0, SR_TID.X ;  /* 0x0000000000007919 */ /* 0x001e240000002100 */
[----:B0-----:R-:W-:-:S04]  /*248c0*/  SHF.R.U32.HI R0, RZ, 0x5, R0 ;  /* 0x00000005ff007819 */ /* 0x001fc80000011600 */
[----:B------:R-:W-:-:S05]  /*248d0*/  LOP3.LUT R0, R0, 0x3, RZ, 0xc0, !PT ;  /* 0x0000000300007812 */ /* 0x000fca00078ec0ff */
[----:B------:R0:W2:Y:S02]  /*248e0*/  SHFL.IDX PT, R14, R0, RZ, 0x1f ;  /* 0x00001fff000e7589 */ /* 0x0000a400000e0000 */
.L_x_1848:
[----:B--2---:R-:W-:-:S13]  /*248f0*/  ISETP.NE.AND P0, PT, R14, RZ, PT ;  /* 0x000000ff0e00720c */ /* 0x004fda0003f05270 */
[----:B------:R-:W-:Y:S05]  /*24900*/  @P0 BRA `(.L_x_1369) ;  /* 0x0000000000880947 */ /* 0x000fea0003800000 */
[----:B------:R-:W-:-:S03]  /*24910*/  UMOV UR4, 0xffffffff ;  /* 0xffffffff00047882 */ /* 0x000fc60000000000 */
[----:B------:R-:W-:Y:S05]  /*24920*/  BRA.DIV UR4, `(.L_x_1748) ;  /* 0x0000002604a87947 */ /* 0x000fea000b800000 */
[----:B------:R-:W-:-:S13]  /*24930*/  ELECT P6, URZ, PT ;  /* 0x00000000003f782f */ /* 0x000fda00038c0000 */
.L_x_1851:
[----:B------:R-:W-:Y:S05]  /*24940*/  @!P6 BRA `(.L_x_1369) ;  /* 0x000000000078e947 */ /* 0x000fea0003800000 */
[----:B------:R-:W-:-:S06]  /*24950*/  ULOP3.LUT UR4, UR36, 0x2, URZ, 0xfc, !UPT ;  /* 0x0000000224047892 */ /* 0x000fcc000f8efc3f */
[----:B0-----:R-:W-:-:S05]  /*24960*/  IMAD.U32 R0, RZ, RZ, UR4 ;  /* 0x00000004ff007e24 */ /* 0x001fca000f8e00ff */
[----:B------:R-:W-:-:S13]  /*24970*/  ISETP.NE.AND P2, PT, R0, 0x3, PT ;  /* 0x000000030000780c */ /* 0x000fda0003f45270 */
[----:B------:R-:W-:Y:S05]  /*24980*/  @!P2 BRA `(.L_x_1749) ;  /* 0x000000000004a947 */ /* 0x000fea0003800000 */
[----:B------:R-:W-:Y:S01]  /*24990*/  BPT.TRAP 0x1 ;  /* 0x000000040000795c */ /* 0x000fe20000300000 */
.L_x_1749:
        /* <DEDUP_REMOVED lines=12> */
.L_x_1852:
[----:B------:R-:W2:Y:S02]  /*24a60*/  SYNCS.PHASECHK.TRANS64.TRYWAIT P0, [R3+URZ], R2 ;  /* 0x00000002030075a7 */ /* 0x000ea4000800017f */
[----:B--2---:R-:W-:Y:S05]  /*24a70*/  @!P0 BRA `(.L_x_1751) ;  /* 0x0000002400888947 */ /* 0x004fea0003800000 */
.L_x_1853:
[----:B------:R-:W-:Y:S05]  /*24a80*/  @!P2 BRA `(.L_x_1752) ;  /* 0x000000000004a947 */ /* 0x000fea0003800000 */
[----:B------:R-:W-:Y:S01]  /*24a90*/  BPT.TRAP 0x1 ;  /* 0x000000040000795c */ /* 0x000fe20000300000 */
.L_x_1752:
[----:B------:R-:W-:-:S04]  /*24aa0*/  VIADD R0, R9, 0x2d860 ;  /* 0x0002d86009007836 */ /* 0x000fc80000000000 */
[----:B------:R-:W-:-:S04]  /*24ab0*/  IMAD R23, R23, 0x8, R0 ;  /* 0x0000000817177824 */ /* 0x000fc800078e0200 */
[----:B------:R-:W4:Y:S02]  /*24ac0*/  SYNCS.PHASECHK.TRANS64.TRYWAIT P0, [R23+URZ], R4 ;  /* 0x00000004170075a7 */ /* 0x000f24000800017f */
[----:B----4-:R-:W-:Y:S05]  /*24ad0*/  @!P0 BRA `(.L_x_1753) ;  /* 0x0000002400848947 */ /* 0x010fea0003800000 */
.L_x_1854:
[----:B------:R-:W-:-:S07]  /*24ae0*/  IMAD R7, R7, 0x8, R0 ;  /* 0x0000000807077824 */ /* 0x000fce00078e0200 */
.L_x_1754:
[----:B------:R0:W0:Y:S02]  /*24af0*/  SYNCS.PHASECHK.TRANS64.TRYWAIT P0, [R7+URZ], R2 ;  /* 0x00000002070075a7 */ /* 0x000024000800017f */
[----:B0-----:R-:W-:Y:S05]  /*24b00*/  @!P0 NANOSLEEP.SYNCS 0x989680 ;  /* 0x009896800000895d */ /* 0x001fea0003900000 */
[----:B------:R-:W0:Y:S02]  /*24b10*/  @!P0 SYNCS.PHASECHK.TRANS64 P0, [R7+URZ], R2 ;  /* 0x00000002070085a7 */ /* 0x000e24000800007f */
[----:B0-----:R-:W-:Y:S05]  /*24b20*/  @!P0 BRA `(.L_x_1754) ;  /* 0xfffffffc00f08947 */ /* 0x001fea000383ffff */
.L_x_1369:
[----:B------:R-:W-:Y:S05]  /*24b30*/  BSYNC B9 ;  /* 0x0000000000097941 */ /* 0x000fea0003800000 */
.L_x_1366:
[----:B------:R-:W-:Y:S05]  /*24b40*/  EXIT ;  /* 0x000000000000794d */ /* 0x000fea0003800000 */
.L_x_1393:
[----:B0-----:R0:W1:Y:S02]  /*24b50*/  SYNCS.PHASECHK.TRANS64.TRYWAIT P5, [R14+URZ+0x2d890], R85 ;  /* 0x02d890550e0075a7 */ /* 0x00106400080a017f */
[----:B-1----:R-:W-:Y:S05]  /*24b60*/  @!P5 NANOSLEEP.SYNCS 0x989680 ;  /* 0x009896800000d95d */ /* 0x002fea0003900000 */
[----:B------:R-:W1:Y:S02]  /*24b70*/  @!P5 SYNCS.PHASECHK.TRANS64 P5, [R14+URZ+0x2d890], R85 ;  /* 0x02d890550e00d5a7 */ /* 0x000e6400080a007f */
[----:B-1----:R-:W-:Y:S05]  /*24b80*/  @!P5 BRA `(.L_x_1393) ;  /* 0xfffffffc00f0d947 */ /* 0x002fea000383ffff */
[----:B------:R-:W-:Y:S05]  /*24b90*/  BRA `(.L_x_1755) ;  /* 0xfffffde8001c7947 */ /* 0x000fea000383ffff */
.L_x_1421:
[----:B0-----:R0:W1:Y:S02]  /*24ba0*/  SYNCS.PHASECHK.TRANS64.TRYWAIT P5, [R14+URZ+0x2d890], R85 ;  /* 0x02d890550e0075a7 */ /* 0x00106400080a017f */
[----:B-1----:R-:W-:Y:S05]  /*24bb0*/  @!P5 NANOSLEEP.SYNCS 0x989680 ;  /* 0x009896800000d95d */ /* 0x002fea0003900000 */
[----:B------:R-:W1:Y:S02]  /*24bc0*/  @!P5 SYNCS.PHASECHK.TRANS64 P5, [R14+URZ+0x2d890], R85 ;  /* 0x02d890550e00d5a7 */ /* 0x000e6400080a007f */
[----:B-1----:R-:W-:Y:S05]  /*24bd0*/  @!P5 BRA `(.L_x_1421) ;  /* 0xfffffffc00f0d947 */ /* 0x002fea000383ffff */
[----:B------:R-:W-:Y:S05]  /*24be0*/  BRA `(.L_x_1756) ;  /* 0xfffffe0000cc7947 */ /* 0x000fea000383ffff */
.L_x_1434:
[----:B0-----:R0:W1:Y:S02]  /*24bf0*/  SYNCS.PHASECHK.TRANS64.TRYWAIT P4, [R14+URZ+0x2d890], R85 ;  /* 0x02d890550e0075a7 */ /* 0x001064000808017f */
[----:B-1----:R-:W-:Y:S05]  /*24c00*/  @!P4 NANOSLEEP.SYNCS 0x989680 ;  /* 0x009896800000c95d */ /* 0x002fea0003900000 */
[----:B------:R-:W1:Y:S02]  /*24c10*/  @!P4 SYNCS.PHASECHK.TRANS64 P4, [R14+URZ+0x2d890], R85 ;  /* 0x02d890550e00c5a7 */ /* 0x000e64000808007f */
[----:B-1----:R-:W-:Y:S05]  /*24c20*/  @!P4 BRA `(.L_x_1434) ;  /* 0xfffffffc00f0c947 */ /* 0x002fea000383ffff */
[----:B------:R-:W-:Y:S05]  /*24c30*/  BRA `(.L_x_1757) ;  /* 0xfffffe1c00607947 */ /* 0x000fea000383ffff */
.L_x_1438:
[----:B--2---:R2:W3:Y:S02]  /*24c40*/  SYNCS.PHASECHK.TRANS64.TRYWAIT P3, [R14+URZ+0x2d8b0], R85 ;  /* 0x02d8b0550e0075a7 */ /* 0x0044e4000806017f */
[----:B---3--:R-:W-:Y:S05]  /*24c50*/  @!P3 NANOSLEEP.SYNCS 0x989680 ;  /* 0x009896800000b95d */ /* 0x008fea0003900000 */
[----:B------:R-:W3:Y:S02]  /*24c60*/  @!P3 SYNCS.PHASECHK.TRANS64 P3, [R14+URZ+0x2d8b0], R85 ;  /* 0x02d8b0550e00b5a7 */ /* 0x000ee4000806007f */
[----:B---3--:R-:W-:Y:S05]  /*24c70*/  @!P3 BRA `(.L_x_1438) ;  /* 0xfffffffc00f0b947 */ /* 0x008fea000383ffff */
[----:B------:R-:W-:Y:S05]  /*24c80*/  BRA `(.L_x_1758) ;  /* 0xfffffe1c00f87947 */ /* 0x000fea000383ffff */
.L_x_1452:
[----:B------:R-:W0:Y:S01]  /*24c90*/  S2R R8, SR_TID.X ;  /* 0x0000000000087919 */ /* 0x000e220000002100 */
[----:B------:R-:W-:Y:S01]  /*24ca0*/  BSSY B0, `(.L_x_1759) ;  /* 0x000000c000007945 */ /* 0x000fe20003800000 */
[----:B------:R-:W-:Y:S02]  /*24cb0*/  IMAD.MOV.U32 R12, RZ, RZ, RZ ;  /* 0x000000ffff0c7224 */ /* 0x000fe400078e00ff */
[----:B------:R-:W-:Y:S02]  /*24cc0*/  IMAD.MOV.U32 R11, RZ, RZ, 0x1f ;  /* 0x0000001fff0b7424 */ /* 0x000fe400078e00ff */
[----:B------:R-:W-:Y:S02]  /*24cd0*/  IMAD.MOV.U32 R15, RZ, RZ, -0x1 ;  /* 0xffffffffff0f7424 */ /* 0x000fe400078e00ff */
[----:B0-----:R-:W-:-:S05]  /*24ce0*/  VIADD R9, R8, 0xffffff80 ;  /* 0xffffff8008097836 */ /* 0x001fca0000000000 */
[----:B------:R-:W-:-:S04]  /*24cf0*/  SHF.R.S32.HI R8, RZ, 0x1f, R9 ;  /* 0x0000001fff087819 */ /* 0x000fc80000011409 */
[----:B------:R-:W-:-:S04]  /*24d00*/  LEA.HI R8, R8, R9, RZ, 0x7 ;  /* 0x0000000908087211 */ /* 0x000fc800078f38ff */
[----:B------:R-:W-:-:S05]  /*24d10*/  SHF.R.S32.HI R8, RZ, 0x7, R8 ;  /* 0x00000007ff087819 */ /* 0x000fca0000011408 */
[----:B------:R-:W-:-:S07]  /*24d20*/  IMAD.MOV.U32 R13, RZ, RZ, R8 ;  /* 0x000000ffff0d7224 */ /* 0x000fce00078e0008 */
[----:B-----5:R-:W-:Y:S05]  /*24d30*/  WARPSYNC.COLLECTIVE R15, `(.L_x_1760) ;  /* 0x000000000f087348 */ /* 0x020fea0003c00000 */
[----:B------:R0:W1:Y:S02]  /*24d40*/  SHFL.IDX P6, R14, R13, R12, R11 ;  /* 0x0000000c0d0e7389 */ /* 0x00006400000c000b */
[----:B01---5:R-:W-:Y:S01]  /*24d50*/  ENDCOLLECTIVE ;  /* 0x000000000000791b */ /* 0x023fe20003800000 */
.L_x_1760:
[----:B------:R-:W-:Y:S05]  /*24d60*/  BSYNC B0 ;  /* 0x0000000000007941 */ /* 0x000fea0003800000 */
.L_x_1759:
[----:B------:R-:W-:Y:S01]  /*24d70*/  IMAD.MOV.U32 R155, RZ, RZ, R14 ;  /* 0x000000ffff9b7224 */ /* 0x000fe200078e000e */
[----:B------:R-:W-:Y:S06]  /*24d80*/  BRA `(.L_x_1761) ;  /* 0xfffffe2800547947 */ /* 0x000fec000383ffff */
.L_x_1463:
[----:B------:R-:W-:Y:S01]  /*24d90*/  BSSY B1, `(.L_x_1762) ;  /* 0x0000007000017945 */ /* 0x000fe20003800000 */
[----:B------:R-:W-:Y:S02]  /*24da0*/  IMAD.MOV.U32 R12, RZ, RZ, RZ ;  /* 0x000000ffff0c7224 */ /* 0x000fe400078e00ff */
[----:B------:R-:W-:Y:S02]  /*24db0*/  IMAD.MOV.U32 R11, RZ, RZ, 0x1e1f ;  /* 0x00001e1fff0b7424 */ /* 0x000fe400078e00ff */
[----:B------:R-:W-:-:S07]  /*24dc0*/  IMAD.MOV.U32 R15, RZ, RZ, -0x1 ;  /* 0xffffffffff0f7424 */ /* 0x000fce00078e00ff */
[----:B------:R-:W-:Y:S05]  /*24dd0*/  WARPSYNC.COLLECTIVE R15, `(.L_x_1763) ;  /* 0x000000000f087348 */ /* 0x000fea0003c00000 */
[----:B------:R0:W1:Y:S02]  /*24de0*/  SHFL.IDX P6, R14, R13, R12, R11 ;  /* 0x0000000c0d0e7389 */ /* 0x00006400000c000b */
[----:B01----:R-:W-:Y:S01]  /*24df0*/  ENDCOLLECTIVE ;  /* 0x000000000000791b */ /* 0x003fe20003800000 */
.L_x_1763:
[----:B------:R-:W-:Y:S05]  /*24e00*/  BSYNC B1 ;  /* 0x0000000000017941 */ /* 0x000fea0003800000 */
.L_x_1762:
        /* <DEDUP_REMOVED lines=8> */
.L_x_1764:
[----:B------:R-:W-:Y:S02]  /*24e90*/  IMAD.MOV.U32 R13, RZ, RZ, R5 ;  /* 0x000000ffff0d7224 */ /* 0x000fe400078e0005 */
[----:B------:R-:W-:-:S07]  /*24ea0*/  IMAD.MOV.U32 R0, RZ, RZ, R14 ;  /* 0x000000ffff007224 */ /* 0x000fce00078e000e */
[----:B------:R-:W-:Y:S05]  /*24eb0*/  WARPSYNC.COLLECTIVE R15, `(.L_x_1765) ;  /* 0x000000000f087348 */ /* 0x000fea0003c00000 */
[----:B------:R0:W1:Y:S02]  /*24ec0*/  SHFL.IDX P6, R14, R13, R12, R11 ;  /* 0x0000000c0d0e7389 */ /* 0x00006400000c000b */
[----:B01----:R-:W-:Y:S01]  /*24ed0*/  ENDCOLLECTIVE ;  /* 0x000000000000791b */ /* 0x003fe20003800000 */
.L_x_1765:
[----:B------:R-:W-:Y:S02]  /*24ee0*/  IMAD.MOV.U32 R13, RZ, RZ, R4 ;  /* 0x000000ffff0d7224 */ /* 0x000fe400078e0004 */
[----:B------:R-:W-:-:S07]  /*24ef0*/  IMAD.MOV.U32 R5, RZ, RZ, R14 ;  /* 0x000000ffff057224 */ /* 0x000fce00078e000e */
[----:B------:R-:W-:Y:S05]  /*24f00*/  WARPSYNC.COLLECTIVE R15, `(.L_x_1766) ;  /* 0x000000000f087348 */ /* 0x000fea0003c00000 */
[----:B------:R0:W1:Y:S02]  /*24f10*/  SHFL.IDX P6, R14, R13, R12, R11 ;  /* 0x0000000c0d0e7389 */ /* 0x00006400000c000b */
[----:B01----:R-:W-:Y:S01]  /*24f20*/  ENDCOLLECTIVE ;  /* 0x000000000000791b */ /* 0x003fe20003800000 */
.L_x_1766:
[----:B------:R-:W-:Y:S05]  /*24f30*/  BRA `(.L_x_1767) ;  /* 0xfffffe2c00d07947 */ /* 0x000fea000383ffff */
.L_x_1467:
[----:B0-----:R0:W1:Y:S02]  /*24f40*/  SYNCS.PHASECHK.TRANS64.TRYWAIT P1, [R2+URZ+0x2d800], R3 ;  /* 0x02d80003020075a7 */ /* 0x001064000802017f */
[----:B-1----:R-:W-:Y:S05]  /*24f50*/  @!P1 NANOSLEEP.SYNCS 0x989680 ;  /* 0x009896800000995d */ /* 0x002fea0003900000 */
[----:B------:R-:W1:Y:S02]  /*24f60*/  @!P1 SYNCS.PHASECHK.TRANS64 P1, [R2+URZ+0x2d800], R3 ;  /* 0x02d80003020095a7 */ /* 0x000e64000802007f */
[----:B-1----:R-:W-:Y:S05]  /*24f70*/  @!P1 BRA `(.L_x_1467) ;  /* 0xfffffffc00f09947 */ /* 0x002fea000383ffff */
[----:B------:R-:W-:Y:S05]  /*24f80*/  BRA `(.L_x_1768) ;  /* 0xfffffe3800147947 */ /* 0x000fea000383ffff */
.L_x_1479:
[----:B------:R-:W-:Y:S01]  /*24f90*/  BSSY B1, `(.L_x_1769) ;  /* 0x0000007000017945 */ /* 0x000fe20003800000 */
[----:B------:R-:W-:Y:S02]  /*24fa0*/  IMAD.MOV.U32 R12, RZ, RZ, RZ ;  /* 0x000000ffff0c7224 */ /* 0x000fe400078e00ff */
[----:B------:R-:W-:Y:S02]  /*24fb0*/  IMAD.MOV.U32 R11, RZ, RZ, 0x1e1f ;  /* 0x00001e1fff0b7424 */ /* 0x000fe400078e00ff */
[----:B------:R-:W-:-:S07]  /*24fc0*/  IMAD.MOV.U32 R15, RZ, RZ, -0x1 ;  /* 0xffffffffff0f7424 */ /* 0x000fce00078e00ff */
[----:B------:R-:W-:Y:S05]  /*24fd0*/  WARPSYNC.COLLECTIVE R15, `(.L_x_1770) ;  /* 0x000000000f087348 */ /* 0x000fea0003c00000 */
[----:B------:R0:W1:Y:S02]  /*24fe0*/  SHFL.IDX P6, R14, R13, R12, R11 ;  /* 0x0000000c0d0e7389 */ /* 0x00006400000c000b */
[----:B01----:R-:W-:Y:S01]  /*24ff0*/  ENDCOLLECTIVE ;  /* 0x000000000000791b */ /* 0x003fe20003800000 */
.L_x_1770:
[----:B------:R-:W-:Y:S05]  /*25000*/  BSYNC B1 ;  /* 0x0000000000017941 */ /* 0x000fea0003800000 */
.L_x_1769:
        /* <DEDUP_REMOVED lines=8> */
.L_x_1771:
[----:B------:R-:W-:Y:S02]  /*25090*/  IMAD.MOV.U32 R37, RZ, RZ, R3 ;  /* 0x000000ffff257224 */ /* 0x000fe400078e0003 */
[----:B------:R-:W-:Y:S02]  /*250a0*/  IMAD.MOV.U32 R13, RZ, RZ, R5 ;  /* 0x000000ffff0d7224 */ /* 0x000fe400078e0005 */
[----:B------:R-:W-:-:S07]  /*250b0*/  IMAD.MOV.U32 R0, RZ, RZ, R14 ;  /* 0x000000ffff007224 */ /* 0x000fce00078e000e */
[----:B------:R-:W-:Y:S05]  /*250c0*/  WARPSYNC.COLLECTIVE R15, `(.L_x_1772) ;  /* 0x000000000f087348 */ /* 0x000fea0003c00000 */
[----:B------:R0:W1:Y:S02]  /*250d0*/  SHFL.IDX P6, R14, R13, R12, R11 ;  /* 0x0000000c0d0e7389 */ /* 0x00006400000c000b */
[----:B01----:R-:W-:Y:S01]  /*250e0*/  ENDCOLLECTIVE ;  /* 0x000000000000791b */ /* 0x003fe20003800000 */
.L_x_1772:
[----:B------:R-:W-:Y:S02]  /*250f0*/  IMAD.MOV.U32 R36, RZ, RZ, R0 ;  /* 0x000000ffff247224 */ /* 0x000fe400078e0000 */
[----:B------:R-:W-:Y:S02]  /*25100*/  IMAD.MOV.U32 R13, RZ, RZ, R4 ;  /* 0x000000ffff0d7224 */ /* 0x000fe400078e0004 */
[----:B------:R-:W-:-:S07]  /*25110*/  IMAD.MOV.U32 R5, RZ, RZ, R14 ;  /* 0x000000ffff057224 */ /* 0x000fce00078e000e */
[----:B------:R-:W-:Y:S05]  /*25120*/  WARPSYNC.COLLECTIVE R15, `(.L_x_1773) ;  /* 0x000000000f087348 */ /* 0x000fea0003c00000 */
[----:B------:R0:W1:Y:S02]  /*25130*/  SHFL.IDX P6, R14, R13, R12, R11 ;  /* 0x0000000c0d0e7389 */ /* 0x00006400000c000b */
[----:B01----:R-:W-:Y:S01]  /*25140*/  ENDCOLLECTIVE ;  /* 0x000000000000791b */ /* 0x003fe20003800000 */
.L_x_1773:
[----:B------:R-:W-:Y:S05]  /*25150*/  BRA `(.L_x_1774) ;  /* 0xfffffe4c006c7947 */ /* 0x000fea000383ffff */
.L_x_1483:
[----:B0-----:R0:W1:Y:S02]  /*25160*/  SYNCS.PHASECHK.TRANS64.TRYWAIT P1, [R2+URZ+0x2d800], R37 ;  /* 0x02d80025020075a7 */ /* 0x001064000802017f */
[----:B-1----:R-:W-:Y:S05]  /*25170*/  @!P1 NANOSLEEP.SYNCS 0x989680 ;  /* 0x009896800000995d */ /* 0x002fea0003900000 */
[----:B------:R-:W1:Y:S02]  /*25180*/  @!P1 SYNCS.PHASECHK.TRANS64 P1, [R2+URZ+0x2d800], R37 ;  /* 0x02d80025020095a7 */ /* 0x000e64000802007f */
[----:B-1----:R-:W-:Y:S05]  /*25190*/  @!P1 BRA `(.L_x_1483) ;  /* 0xfffffffc00f09947 */ /* 0x002fea000383ffff */
[----:B------:R-:W-:Y:S05]  /*251a0*/  BRA `(.L_x_1775) ;  /* 0xfffffe5400087947 */ /* 0x000fea000383ffff */
.L_x_1491:
[----:B-1----:R1:W2:Y:S02]  /*251b0*/  SYNCS.PHASECHK.TRANS64.TRYWAIT P2, [R0+URZ+0x2d830], R3 ;  /* 0x02d83003000075a7 */ /* 0x0022a4000804017f */
[----:B--2---:R-:W-:Y:S05]  /*251c0*/  @!P2 NANOSLEEP.SYNCS 0x989680 ;  /* 0x009896800000a95d */ /* 0x004fea0003900000 */
[----:B------:R-:W2:Y:S02]  /*251d0*/  @!P2 SYNCS.PHASECHK.TRANS64 P2, [R0+URZ+0x2d830], R3 ;  /* 0x02d830030000a5a7 */ /* 0x000ea4000804007f */
[----:B--2---:R-:W-:Y:S05]  /*251e0*/  @!P2 BRA `(.L_x_1491) ;  /* 0xfffffffc00f0a947 */ /* 0x004fea000383ffff */
[----:B------:R-:W-:Y:S05]  /*251f0*/  BRA `(.L_x_1490) ;  /* 0xfffffe6800c47947 */ /* 0x000fea000383ffff */
.L_x_1509:
[----:B-1----:R1:W2:Y:S02]  /*25200*/  SYNCS.PHASECHK.TRANS64.TRYWAIT P4, [R11+URZ+0x2d830], R10 ;  /* 0x02d8300a0b0075a7 */ /* 0x0022a4000808017f */
[----:B--2---:R-:W-:Y:S05]  /*25210*/  @!P4 NANOSLEEP.SYNCS 0x989680 ;  /* 0x009896800000c95d */ /* 0x004fea0003900000 */
[----:B------:R-:W2:Y:S02]  /*25220*/  @!P4 SYNCS.PHASECHK.TRANS64 P4, [R11+URZ+0x2d830], R10 ;  /* 0x02d8300a0b00c5a7 */ /* 0x000ea4000808007f */
[----:B--2---:R-:W-:Y:S05]  /*25230*/  @!P4 BRA `(.L_x_1509) ;  /* 0xfffffffc00f0c947 */ /* 0x004fea000383ffff */
[----:B------:R-:W-:Y:S05]  /*25240*/  BRA `(.L_x_1508) ;  /* 0xfffffea800507947 */ /* 0x000fea000383ffff */
.L_x_1513:
[----:B-1----:R1:W2:Y:S02]  /*25250*/  SYNCS.PHASECHK.TRANS64.TRYWAIT P3, [R11+URZ+0x2d850], R10 ;  /* 0x02d8500a0b0075a7 */ /* 0x0022a4000806017f */
[----:B--2---:R-:W-:Y:S05]  /*25260*/  @!P3 NANOSLEEP.SYNCS 0x989680 ;  /* 0x009896800000b95d */ /* 0x004fea0003900000 */
[----:B------:R-:W2:Y:S02]  /*25270*/  @!P3 SYNCS.PHASECHK.TRANS64 P3, [R11+URZ+0x2d850], R10 ;  /* 0x02d8500a0b00b5a7 */ /* 0x000ea4000806007f */
[----:B--2---:R-:W-:Y:S05]  /*25280*/  @!P3 BRA `(.L_x_1513) ;  /* 0xfffffffc00f0b947 */ /* 0x004fea000383ffff */
[----:B------:R-:W-:Y:S05]  /*25290*/  BRA `(.L_x_1510) ;  /* 0xfffffeac00507947 */ /* 0x000fea000383ffff */
.L_x_1532:
[----:B-1----:R1:W2:Y:S02]  /*252a0*/  SYNCS.PHASECHK.TRANS64.TRYWAIT P3, [R12+URZ+0x2d830], R13 ;  /* 0x02d8300d0c0075a7 */ /* 0x0022a4000806017f */
[----:B--2---:R-:W-:Y:S05]  /*252b0*/  @!P3 NANOSLEEP.SYNCS 0x989680 ;  /* 0x009896800000b95d */ /* 0x004fea0003900000 */
[----:B------:R-:W2:Y:S02]  /*252c0*/  @!P3 SYNCS.PHASECHK.TRANS64 P3, [R12+URZ+0x2d830], R13 ;  /* 0x02d8300d0c00b5a7 */ /* 0x000ea4000806007f */
[----:B--2---:R-:W-:Y:S05]  /*252d0*/  @!P3 BRA `(.L_x_1532) ;  /* 0xfffffffc00f0b947 */ /* 0x004fea000383ffff */
[----:B------:R-:W-:Y:S05]  /*252e0*/  BRA `(.L_x_1531) ;  /* 0xfffffee400b87947 */ /* 0x000fea000383ffff */
.L_x_1536:
[----:B-1----:R1:W2:Y:S02]  /*252f0*/  SYNCS.PHASECHK.TRANS64.TRYWAIT P2, [R13+URZ+0x2d850], R12 ;  /* 0x02d8500c0d0075a7 */ /* 0x0022a4000804017f */
[----:B--2---:R-:W-:Y:S05]  /*25300*/  @!P2 NANOSLEEP.SYNCS 0x989680 ;  /* 0x009896800000a95d */ /* 0x004fea0003900000 */
[----:B------:R-:W2:Y:S02]  /*25310*/  @!P2 SYNCS.PHASECHK.TRANS64 P2, [R13+URZ+0x2d850], R12 ;  /* 0x02d8500c0d00a5a7 */ /* 0x000ea4000804007f */
[----:B--2---:R-:W-:Y:S05]  /*25320*/  @!P2 BRA `(.L_x_1536) ;  /* 0xfffffffc00f0a947 */ /* 0x004fea000383ffff */
[----:B------:R-:W-:Y:S05]  /*25330*/  BRA `(.L_x_1533) ;  /* 0xfffffee800b87947 */ /* 0x000fea000383ffff */
.L_x_1543:
[----:B-1----:R1:W2:Y:S02]  /*25340*/  SYNCS.PHASECHK.TRANS64.TRYWAIT P3, [R12+URZ+0x2d830], R13 ;  /* 0x02d8300d0c0075a7 */ /* 0x0022a4000806017f */
[----:B--2---:R-:W-:Y:S05]  /*25350*/  @!P3 NANOSLEEP.SYNCS 0x989680 ;  /* 0x009896800000b95d */ /* 0x004fea0003900000 */
[----:B------:R-:W2:Y:S02]  /*25360*/  @!P3 SYNCS.PHASECHK.TRANS64 P3, [R12+URZ+0x2d830], R13 ;  /* 0x02d8300d0c00b5a7 */ /* 0x000ea4000806007f */
[----:B--2---:R-:W-:Y:S05]  /*25370*/  @!P3 BRA `(.L_x_1543) ;  /* 0xfffffffc00f0b947 */ /* 0x004fea000383ffff */
[----:B------:R-:W-:Y:S05]  /*25380*/  BRA `(.L_x_1542) ;  /* 0xffffff1000887947 */ /* 0x000fea000383ffff */
.L_x_1547:
[----:B-1----:R1:W2:Y:S02]  /*25390*/  SYNCS.PHASECHK.TRANS64.TRYWAIT P2, [R13+URZ+0x2d850], R12 ;  /* 0x02d8500c0d0075a7 */ /* 0x0022a4000804017f */
[----:B--2---:R-:W-:Y:S05]  /*253a0*/  @!P2 NANOSLEEP.SYNCS 0x989680 ;  /* 0x009896800000a95d */ /* 0x004fea0003900000 */
[----:B------:R-:W2:Y:S02]  /*253b0*/  @!P2 SYNCS.PHASECHK.TRANS64 P2, [R13+URZ+0x2d850], R12 ;  /* 0x02d8500c0d00a5a7 */ /* 0x000ea4000804007f */
[----:B--2---:R-:W-:Y:S05]  /*253c0*/  @!P2 BRA `(.L_x_1547) ;  /* 0xfffffffc00f0a947 */ /* 0x004fea000383ffff */
[----:B------:R-:W-:Y:S05]  /*253d0*/  BRA `(.L_x_1544) ;  /* 0xffffff1400887947 */ /* 0x000fea000383ffff */
.L_x_1560:
[----:B-1----:R1:W2:Y:S02]  /*253e0*/  SYNCS.PHASECHK.TRANS64.TRYWAIT P0, [R11+URZ+0x2d850], R0 ;  /* 0x02d850000b0075a7 */ /* 0x0022a4000800017f */
[----:B--2---:R-:W-:Y:S05]  /*253f0*/  @!P0 NANOSLEEP.SYNCS 0x989680 ;  /* 0x009896800000895d */ /* 0x004fea0003900000 */
[----:B------:R-:W2:Y:S02]  /*25400*/  @!P0 SYNCS.PHASECHK.TRANS64 P0, [R11+URZ+0x2d850], R0 ;  /* 0x02d850000b0085a7 */ /* 0x000ea4000800007f */
[----:B--2---:R-:W-:Y:S05]  /*25410*/  @!P0 BRA `(.L_x_1560) ;  /* 0xfffffffc00f08947 */ /* 0x004fea000383ffff */
[----:B------:R-:W-:Y:S05]  /*25420*/  BRA `(.L_x_1559) ;  /* 0xffffff4c00507947 */ /* 0x000fea000383ffff */
.L_x_1570:
[----:B------:R-:W-:Y:S02]  /*25430*/  IMAD.MOV.U32 R13, RZ, RZ, R4 ;  /* 0x000000ffff0d7224 */ /* 0x000fe400078e0004 */
[----:B------:R-:W-:Y:S02]  /*25440*/  IMAD.MOV.U32 R12, RZ, RZ, RZ ;  /* 0x000000ffff0c7224 */ /* 0x000fe400078e00ff */
[----:B------:R-:W-:Y:S02]  /*25450*/  IMAD.MOV.U32 R11, RZ, RZ, 0x1c1f ;  /* 0x00001c1fff0b7424 */ /* 0x000fe400078e00ff */
[----:B------:R-:W-:-:S07]  /*25460*/  IMAD.MOV.U32 R15, RZ, RZ, -0x1 ;  /* 0xffffffffff0f7424 */ /* 0x000fce00078e00ff */
[----:B-1----:R-:W-:Y:S05]  /*25470*/  WARPSYNC.COLLECTIVE R15, `(.L_x_1776) ;  /* 0x000000000f087348 */ /* 0x002fea0003c00000 */
[----:B------:R0:W2:Y:S02]  /*25480*/  SHFL.IDX P6, R14, R13, R12, R11 ;  /* 0x0000000c0d0e7389 */ /* 0x0000a400000c000b */
[----:B012---:R-:W-:Y:S01]  /*25490*/  ENDCOLLECTIVE ;  /* 0x000000000000791b */ /* 0x007fe20003800000 */
.L_x_1776:
[----:B------:R-:W-:Y:S02]  /*254a0*/  IMAD.MOV.U32 R13, RZ, RZ, R0 ;  /* 0x000000ffff0d7224 */ /* 0x000fe400078e0000 */
[----:B------:R-:W-:-:S07]  /*254b0*/  IMAD.MOV.U32 R3, RZ, RZ, R14 ;  /* 0x000000ffff037224 */ /* 0x000fce00078e000e */
[----:B------:R-:W-:Y:S05]  /*254c0*/  WARPSYNC.COLLECTIVE R15, `(.L_x_1777) ;  /* 0x000000000f087348 */ /* 0x000fea0003c00000 */
[----:B------:R0:W1:Y:S02]  /*254d0*/  SHFL.IDX P6, R14, R13, R12, R11 ;  /* 0x0000000c0d0e7389 */ /* 0x00006400000c000b */
[----:B01----:R-:W-:Y:S01]  /*254e0*/  ENDCOLLECTIVE ;  /* 0x000000000000791b */ /* 0x003fe20003800000 */
.L_x_1777:
[----:B------:R-:W-:Y:S05]  /*254f0*/  BRA `(.L_x_1778) ;  /* 0xffffff7000787947 */ /* 0x000fea000383ffff */
.L_x_1573:
[----:B------:R-:W-:Y:S01]  /*25500*/  BSSY B1, `(.L_x_1779) ;  /* 0x0000008000017945 */ /* 0x000fe20003800000 */
[----:B----4-:R-:W-:Y:S02]  /*25510*/  IMAD.MOV.U32 R13, RZ, RZ, R4 ;  /* 0x000000ffff0d7224 */ /* 0x010fe400078e0004 */
[----:B------:R-:W-:Y:S02]  /*25520*/  IMAD.MOV.U32 R12, RZ, RZ, 0x1 ;  /* 0x00000001ff0c7424 */ /* 0x000fe400078e00ff */
[----:B------:R-:W-:Y:S02]  /*25530*/  IMAD.MOV.U32 R11, RZ, RZ, 0x1c1f ;  /* 0x00001c1fff0b7424 */ /* 0x000fe400078e00ff */
[----:B------:R-:W-:-:S07]  /*25540*/  IMAD.MOV.U32 R15, RZ, RZ, -0x1 ;  /* 0xffffffffff0f7424 */ /* 0x000fce00078e00ff */
[----:B0123--:R-:W-:Y:S05]  /*25550*/  WARPSYNC.COLLECTIVE R15, `(.L_x_1780) ;  /* 0x000000000f087348 */ /* 0x00ffea0003c00000 */
[----:B---3--:R3:W4:Y:S02]  /*25560*/  SHFL.IDX P6, R14, R13, R12, R11 ;  /* 0x0000000c0d0e7389 */ /* 0x00872400000c000b */
[----:B01234-:R-:W-:Y:S01]  /*25570*/  ENDCOLLECTIVE ;  /* 0x000000000000791b */ /* 0x01ffe20003800000 */
.L_x_1780:
[----:B------:R-:W-:Y:S05]  /*25580*/  BSYNC B1 ;  /* 0x0000000000017941 */ /* 0x000fea0003800000 */
.L_x_1779:
        /* <DEDUP_REMOVED lines=8> */
.L_x_1781:
[----:B------:R-:W-:Y:S05]  /*25610*/  BRA `(.L_x_1782) ;  /* 0xffffff70008c7947 */ /* 0x000fea000383ffff */
.L_x_1598:
[----:B------:R-:W1:Y:S01]  /*25620*/  S2R R11, SR_TID.X ;  /* 0x00000000000b7919 */ /* 0x000e620000002100 */
[----:B------:R-:W-:Y:S01]  /*25630*/  BSSY B1, `(.L_x_1783) ;  /* 0x000000a000017945 */ /* 0x000fe20003800000 */
[----:B0-----:R-:W-:Y:S02]  /*25640*/  IMAD.MOV.U32 R12, RZ, RZ, RZ ;  /* 0x000000ffff0c7224 */ /* 0x001fe400078e00ff */
[----:B------:R-:W-:Y:S01]  /*25650*/  IMAD.MOV.U32 R15, RZ, RZ, -0x1 ;  /* 0xffffffffff0f7424 */ /* 0x000fe200078e00ff */
[----:B-1----:R-:W-:-:S04]  /*25660*/  SHF.R.U32.HI R11, RZ, 0x5, R11 ;  /* 0x00000005ff0b7819 */ /* 0x002fc8000001160b */
[----:B------:R-:W-:-:S05]  /*25670*/  LOP3.LUT R11, R11, 0x3, RZ, 0xc0, !PT ;  /* 0x000000030b0b7812 */ /* 0x000fca00078ec0ff */
[----:B------:R-:W-:Y:S02]  /*25680*/  IMAD.MOV.U32 R13, RZ, RZ, R11 ;  /* 0x000000ffff0d7224 */ /* 0x000fe400078e000b */
[----:B------:R-:W-:-:S07]  /*25690*/  IMAD.MOV.U32 R11, RZ, RZ, 0x1f ;  /* 0x0000001fff0b7424 */ /* 0x000fce00078e00ff */
[----:B------:R-:W-:Y:S05]  /*256a0*/  WARPSYNC.COLLECTIVE R15, `(.L_x_1784) ;  /* 0x000000000f087348 */ /* 0x000fea0003c00000 */
[----:B------:R0:W1:Y:S02]  /*256b0*/  SHFL.IDX P6, R14, R13, R12, R11 ;  /* 0x0000000c0d0e7389 */ /* 0x00006400000c000b */
[----:B01----:R-:W-:Y:S01]  /*256c0*/  ENDCOLLECTIVE ;  /* 0x000000000000791b */ /* 0x003fe20003800000 */
.L_x_1784:
[----:B------:R-:W-:Y:S05]  /*256d0*/  BSYNC B1 ;  /* 0x0000000000017941 */ /* 0x000fea0003800000 */
.L_x_1783:
[----:B------:R-:W-:Y:S05]  /*256e0*/  BRA `(.L_x_1785) ;  /* 0xffffff8800b07947 */ /* 0x000fea000383ffff */
.L_x_1600:
[----:B------:R-:W-:Y:S01]  /*256f0*/  BSSY B1, `(.L_x_1786) ;  /* 0x0000006000017945 */ /* 0x000fe20003800000 */
[----:B------:R-:W-:-:S07]  /*25700*/  IMAD.MOV.U32 R15, RZ, RZ, -0x1 ;  /* 0xffffffffff0f7424 */ /* 0x000fce00078e00ff */
[----:B01----:R-:W-:Y:S05]  /*25710*/  WARPSYNC.COLLECTIVE R15, `(.L_x_1787) ;  /* 0x000000000f0c7348 */ /* 0x003fea0003c00000 */
[----:B------:R-:W-:Y:S02]  /*25720*/  ELECT P6, UR62, PT ;  /* 0x00000000003e782f */ /* 0x000fe400038c0000 */
[----:B------:R-:W-:Y:S01]  /*25730*/  MOV R14, UR62 ;  /* 0x0000003e000e7c02 */ /* 0x000fe20008000f00 */
[----:B01----:R-:W-:Y:S10]  /*25740*/  ENDCOLLECTIVE ;  /* 0x000000000000791b */ /* 0x003ff40003800000 */
.L_x_1787:
[----:B------:R-:W-:Y:S05]  /*25750*/  BSYNC B1 ;  /* 0x0000000000017941 */ /* 0x000fea0003800000 */
.L_x_1786:
[----:B------:R-:W-:Y:S05]  /*25760*/  BRA `(.L_x_1599) ;  /* 0xffffff8800a87947 */ /* 0x000fea000383ffff */
.L_x_1602:
[----:B-1----:R1:W2:Y:S02]  /*25770*/  SYNCS.PHASECHK.TRANS64.TRYWAIT P0, [R22+URZ+0x2d820], R3 ;  /* 0x02d82003160075a7 */ /* 0x0022a4000800017f */
[----:B--2---:R-:W-:Y:S05]  /*25780*/  @!P0 NANOSLEEP.SYNCS 0x989680 ;  /* 0x009896800000895d */ /* 0x004fea0003900000 */
[----:B------:R-:W2:Y:S02]  /*25790*/  @!P0 SYNCS.PHASECHK.TRANS64 P0, [R22+URZ+0x2d820], R3 ;  /* 0x02d82003160085a7 */ /* 0x000ea4000800007f */
[----:B--2---:R-:W-:Y:S05]  /*257a0*/  @!P0 BRA `(.L_x_1602) ;  /* 0xfffffffc00f08947 */ /* 0x004fea000383ffff */
[----:B------:R-:W-:Y:S05]  /*257b0*/  BRA `(.L_x_1788) ;  /* 0xffffff8800b87947 */ /* 0x000fea000383ffff */
.L_x_1606:
[----:B--2---:R2:W3:Y:S02]  /*257c0*/  SYNCS.PHASECHK.TRANS64.TRYWAIT P0, [R11+URZ+0x2d8a0], R10 ;  /* 0x02d8a00a0b0075a7 */ /* 0x0044e4000800017f */
[----:B---3--:R-:W-:Y:S05]  /*257d0*/  @!P0 NANOSLEEP.SYNCS 0x989680 ;  /* 0x009896800000895d */ /* 0x008fea0003900000 */
[----:B------:R-:W3:Y:S02]  /*257e0*/  @!P0 SYNCS.PHASECHK.TRANS64 P0, [R11+URZ+0x2d8a0], R10 ;  /* 0x02d8a00a0b0085a7 */ /* 0x000ee4000800007f */
[----:B---3--:R-:W-:Y:S05]  /*257f0*/  @!P0 BRA `(.L_x_1606) ;  /* 0xfffffffc00f08947 */ /* 0x008fea000383ffff */
[----:B------:R-:W-:Y:S05]  /*25800*/  BRA `(.L_x_1789) ;  /* 0xffffff8800d07947 */ /* 0x000fea000383ffff */
.L_x_1613:
[----:B0-----:R0:W1:Y:S02]  /*25810*/  SYNCS.PHASECHK.TRANS64.TRYWAIT P0, [R11+URZ+0x2d8c0], R10 ;  /* 0x02d8c00a0b0075a7 */ /* 0x001064000800017f */
[----:B-1----:R-:W-:Y:S05]  /*25820*/  @!P0 NANOSLEEP.SYNCS 0x989680 ;  /* 0x009896800000895d */ /* 0x002fea0003900000 */
[----:B------:R-:W1:Y:S02]  /*25830*/  @!P0 SYNCS.PHASECHK.TRANS64 P0, [R11+URZ+0x2d8c0], R10 ;  /* 0x02d8c00a0b0085a7 */ /* 0x000e64000800007f */
[----:B-1----:R-:W-:Y:S05]  /*25840*/  @!P0 BRA `(.L_x_1613) ;  /* 0xfffffffc00f08947 */ /* 0x002fea000383ffff */
[----:B------:R-:W-:Y:S05]  /*25850*/  BRA `(.L_x_1790) ;  /* 0xffffff8c00cc7947 */ /* 0x000fea000383ffff */
.L_x_1622:
[----:B-1----:R1:W2:Y:S02]  /*25860*/  SYNCS.PHASECHK.TRANS64.TRYWAIT P1, [R6+URZ+0x2d8a0], R3 ;  /* 0x02d8a003060075a7 */ /* 0x0022a4000802017f */
[----:B--2---:R-:W-:Y:S05]  /*25870*/  @!P1 NANOSLEEP.SYNCS 0x989680 ;  /* 0x009896800000995d */ /* 0x004fea0003900000 */
[----:B------:R-:W2:Y:S02]  /*25880*/  @!P1 SYNCS.PHASECHK.TRANS64 P1, [R6+URZ+0x2d8a0], R3 ;  /* 0x02d8a003060095a7 */ /* 0x000ea4000802007f */
[----:B--2---:R-:W-:Y:S05]  /*25890*/  @!P1 BRA `(.L_x_1622) ;  /* 0xfffffffc00f09947 */ /* 0x004fea000383ffff */
[----:B------:R-:W-:Y:S05]  /*258a0*/  BRA `(.L_x_1791) ;  /* 0xffffff9400007947 */ /* 0x000fea000383ffff */
.L_x_1629:
[----:B0-----:R0:W2:Y:S02]  /*258b0*/  SYNCS.PHASECHK.TRANS64.TRYWAIT P1, [R6+URZ+0x2d8c0], R3 ;  /* 0x02d8c003060075a7 */ /* 0x0010a4000802017f */
[----:B--2---:R-:W-:Y:S05]  /*258c0*/  @!P1 NANOSLEEP.SYNCS 0x989680 ;  /* 0x009896800000995d */ /* 0x004fea0003900000 */
[----:B------:R-:W2:Y:S02]  /*258d0*/  @!P1 SYNCS.PHASECHK.TRANS64 P1, [R6+URZ+0x2d8c0], R3 ;  /* 0x02d8c003060095a7 */ /* 0x000ea4000802007f */
[----:B--2---:R-:W-:Y:S05]  /*258e0*/  @!P1 BRA `(.L_x_1629) ;  /* 0xfffffffc00f09947 */ /* 0x004fea000383ffff */
[----:B------:R-:W-:Y:S05]  /*258f0*/  BRA `(.L_x_1792) ;  /* 0xffffff9400f87947 */ /* 0x000fea000383ffff */
.L_x_1652:
[----:B------:R-:W2:Y:S01]  /*25900*/  S2R R20, SR_TID.X ;  /* 0x0000000000147919 */ /* 0x000ea20000002100 */
[----:B------:R-:W-:Y:S01]  /*25910*/  BSSY B0, `(.L_x_1793) ;  /* 0x000000a000007945 */ /* 0x000fe20003800000 */
[----:B0-----:R-:W-:Y:S02]  /*25920*/  IMAD.MOV.U32 R12, RZ, RZ, RZ ;  /* 0x000000ffff0c7224 */ /* 0x001fe400078e00ff */
[----:B------:R-:W-:Y:S02]  /*25930*/  IMAD.MOV.U32 R11, RZ, RZ, 0x1f ;  /* 0x0000001fff0b7424 */ /* 0x000fe400078e00ff */
[----:B------:R-:W-:Y:S01]  /*25940*/  IMAD.MOV.U32 R15, RZ, RZ, -0x1 ;  /* 0xffffffffff0f7424 */ /* 0x000fe200078e00ff */
[----:B--2---:R-:W-:-:S04]  /*25950*/  SHF.R.U32.HI R20, RZ, 0x5, R20 ;  /* 0x00000005ff147819 */ /* 0x004fc80000011614 */
[----:B------:R-:W-:-:S05]  /*25960*/  LOP3.LUT R20, R20, 0x3, RZ, 0xc0, !PT ;  /* 0x0000000314147812 */ /* 0x000fca00078ec0ff */
[----:B------:R-:W-:-:S07]  /*25970*/  IMAD.MOV.U32 R13, RZ, RZ, R20 ;  /* 0x000000ffff0d7224 */ /* 0x000fce00078e0014 */
[----:B-1----:R-:W-:Y:S05]  /*25980*/  WARPSYNC.COLLECTIVE R15, `(.L_x_1794) ;  /* 0x000000000f087348 */ /* 0x002fea0003c00000 */
[----:B------:R0:W2:Y:S02]  /*25990*/  SHFL.IDX P6, R14, R13, R12, R11 ;  /* 0x0000000c0d0e7389 */ /* 0x0000a400000c000b */
[----:B012---:R-:W-:Y:S01]  /*259a0*/  ENDCOLLECTIVE ;  /* 0x000000000000791b */ /* 0x007fe20003800000 */
.L_x_1794:
[----:B------:R-:W-:Y:S05]  /*259b0*/  BSYNC B0 ;  /* 0x0000000000007941 */ /* 0x000fea0003800000 */
.L_x_1793:
[----:B------:R-:W-:Y:S05]  /*259c0*/  BRA `(.L_x_1795) ;  /* 0xffffffa400807947 */ /* 0x000fea000383ffff */
.L_x_1654:
[----:B------:R-:W-:Y:S01]  /*259d0*/  BSSY B0, `(.L_x_1796) ;  /* 0x0000006000007945 */ /* 0x000fe20003800000 */
[----:B------:R-:W-:-:S07]  /*259e0*/  IMAD.MOV.U32 R15, RZ, RZ, -0x1 ;  /* 0xffffffffff0f7424 */ /* 0x000fce00078e00ff */
[----:B012---:R-:W-:Y:S05]  /*259f0*/  WARPSYNC.COLLECTIVE R15, `(.L_x_1797) ;  /* 0x000000000f0c7348 */ /* 0x007fea0003c00000 */
[----:B------:R-:W-:Y:S02]  /*25a00*/  ELECT P6, UR62, PT ;  /* 0x00000000003e782f */ /* 0x000fe400038c0000 */
[----:B------:R-:W-:Y:S01]  /*25a10*/  MOV R14, UR62 ;  /* 0x0000003e000e7c02 */ /* 0x000fe20008000f00 */
[----:B012---:R-:W-:Y:S10]  /*25a20*/  ENDCOLLECTIVE ;  /* 0x000000000000791b */ /* 0x007ff40003800000 */
.L_x_1797:
[----:B------:R-:W-:Y:S05]  /*25a30*/  BSYNC B0 ;  /* 0x0000000000007941 */ /* 0x000fea0003800000 */
.L_x_1796:
[----:B------:R-:W-:Y:S05]  /*25a40*/  BRA `(.L_x_1798) ;  /* 0xffffffa400887947 */ /* 0x000fea000383ffff */
.L_x_1656:
[----:B--2---:R2:W3:Y:S02]  /*25a50*/  SYNCS.PHASECHK.TRANS64.TRYWAIT P0, [R0+URZ+0x2d840], R2 ;  /* 0x02d84002000075a7 */ /* 0x0044e4000800017f */
[----:B---3--:R-:W-:Y:S05]  /*25a60*/  @!P0 NANOSLEEP.SYNCS 0x989680 ;  /* 0x009896800000895d */ /* 0x008fea0003900000 */
[----:B------:R-:W3:Y:S02]  /*25a70*/  @!P0 SYNCS.PHASECHK.TRANS64 P0, [R0+URZ+0x2d840], R2 ;  /* 0x02d84002000085a7 */ /* 0x000ee4000800007f */
[----:B---3--:R-:W-:Y:S05]  /*25a80*/  @!P0 BRA `(.L_x_1656) ;  /* 0xfffffffc00f08947 */ /* 0x008fea000383ffff */
[----:B------:R-:W-:Y:S05]  /*25a90*/  BRA `(.L_x_1799) ;  /* 0xffffffa400d87947 */ /* 0x000fea000383ffff */
.L_x_1660:
        /* <DEDUP_REMOVED lines=13> */
.L_x_1800:
[----:B------:R-:W-:Y:S02]  /*25b70*/  IMAD.MOV.U32 R13, RZ, RZ, R4 ;  /* 0x000000ffff0d7224 */ /* 0x000fe400078e0004 */
[----:B------:R-:W-:-:S07]  /*25b80*/  IMAD.MOV.U32 R2, RZ, RZ, R14 ;  /* 0x000000ffff027224 */ /* 0x000fce00078e000e */
[----:B------:R-:W-:Y:S05]  /*25b90*/  WARPSYNC.COLLECTIVE R15, `(.L_x_1801) ;  /* 0x000000000f087348 */ /* 0x000fea0003c00000 */
[----:B------:R0:W1:Y:S02]  /*25ba0*/  SHFL.IDX P6, R14, R13, R12, R11 ;  /* 0x0000000c0d0e7389 */ /* 0x00006400000c000b */
[----:B01----:R-:W-:Y:S01]  /*25bb0*/  ENDCOLLECTIVE ;  /* 0x000000000000791b */ /* 0x003fe20003800000 */
.L_x_1801:
[----:B------:R-:W-:Y:S02]  /*25bc0*/  IMAD.MOV.U32 R13, RZ, RZ, R0 ;  /* 0x000000ffff0d7224 */ /* 0x000fe400078e0000 */
[----:B------:R-:W-:Y:S02]  /*25bd0*/  IMAD.MOV.U32 R12, RZ, RZ, 0x1 ;  /* 0x00000001ff0c7424 */ /* 0x000fe400078e00ff */
[----:B------:R-:W-:-:S07]  /*25be0*/  IMAD.MOV.U32 R3, RZ, RZ, R14 ;  /* 0x000000ffff037224 */ /* 0x000fce00078e000e */
[----:B------:R-:W-:Y:S05]  /*25bf0*/  WARPSYNC.COLLECTIVE R15, `(.L_x_1802) ;  /* 0x000000000f087348 */ /* 0x000fea0003c00000 */
[----:B------:R0:W1:Y:S02]  /*25c00*/  SHFL.IDX P6, R14, R13, R12, R11 ;  /* 0x0000000c0d0e7389 */ /* 0x00006400000c000b */
[----:B01----:R-:W-:Y:S01]  /*25c10*/  ENDCOLLECTIVE ;  /* 0x000000000000791b */ /* 0x003fe20003800000 */
.L_x_1802:
        /* <DEDUP_REMOVED lines=17> */
.L_x_1803:
[----:B------:R-:W-:Y:S02]  /*25d30*/  IMAD.MOV.U32 R13, RZ, RZ, R0 ;  /* 0x000000ffff0d7224 */ /* 0x000fe400078e0000 */
[----:B------:R-:W-:Y:S02]  /*25d40*/  IMAD.MOV.U32 R12, RZ, RZ, 0x2 ;  /* 0x00000002ff0c7424 */ /* 0x000fe400078e00ff */
[----:B------:R-:W-:-:S07]  /*25d50*/  IMAD.MOV.U32 R3, RZ, RZ, R14 ;  /* 0x000000ffff037224 */ /* 0x000fce00078e000e */
[----:B------:R-:W-:Y:S05]  /*25d60*/  WARPSYNC.COLLECTIVE R15, `(.L_x_1804) ;  /* 0x000000000f087348 */ /* 0x000fea0003c00000 */
[----:B------:R0:W1:Y:S02]  /*25d70*/  SHFL.IDX P6, R14, R13, R12, R11 ;  /* 0x0000000c0d0e7389 */ /* 0x00006400000c000b */
[----:B01----:R-:W-:Y:S01]  /*25d80*/  ENDCOLLECTIVE ;  /* 0x000000000000791b */ /* 0x003fe20003800000 */
.L_x_1804:
        /* <DEDUP_REMOVED lines=18> */
.L_x_1805:
[----:B------:R-:W-:Y:S02]  /*25eb0*/  IMAD.MOV.U32 R13, RZ, RZ, R0 ;  /* 0x000000ffff0d7224 */ /* 0x000fe400078e0000 */
[----:B------:R-:W-:Y:S02]  /*25ec0*/  IMAD.MOV.U32 R12, RZ, RZ, 0x3 ;  /* 0x00000003ff0c7424 */ /* 0x000fe400078e00ff */
[----:B------:R-:W-:-:S07]  /*25ed0*/  IMAD.MOV.U32 R3, RZ, RZ, R14 ;  /* 0x000000ffff037224 */ /* 0x000fce00078e000e */
[----:B------:R-:W-:Y:S05]  /*25ee0*/  WARPSYNC.COLLECTIVE R15, `(.L_x_1806) ;  /* 0x000000000f087348 */ /* 0x000fea0003c00000 */
[----:B------:R0:W1:Y:S02]  /*25ef0*/  SHFL.IDX P6, R14, R13, R12, R11 ;  /* 0x0000000c0d0e7389 */ /* 0x00006400000c000b */
[----:B01----:R-:W-:Y:S01]  /*25f00*/  ENDCOLLECTIVE ;  /* 0x000000000000791b */ /* 0x003fe20003800000 */
.L_x_1806:
        /* <DEDUP_REMOVED lines=10> */
.L_x_1807:
        /* <DEDUP_REMOVED lines=13> */
.L_x_1808:
        /* <DEDUP_REMOVED lines=8> */
.L_x_1809:
        /* <DEDUP_REMOVED lines=12> */
.L_x_1810:
        /* <DEDUP_REMOVED lines=8> */
.L_x_1811:
        /* <DEDUP_REMOVED lines=11> */
.L_x_1663:
[----:B0-----:R0:W1:Y:S02]  /*262f0*/  SYNCS.PHASECHK.TRANS64.TRYWAIT P0, [R22+URZ+0x2d820], R3 ;  /* 0x02d82003160075a7 */ /* 0x001064000800017f */
[----:B-1----:R-:W-:Y:S05]  /*26300*/  @!P0 NANOSLEEP.SYNCS 0x989680 ;  /* 0x009896800000895d */ /* 0x002fea0003900000 */
[----:B------:R-:W1:Y:S02]  /*26310*/  @!P0 SYNCS.PHASECHK.TRANS64 P0, [R22+URZ+0x2d820], R3 ;  /* 0x02d82003160085a7 */ /* 0x000e64000800007f */
[----:B-1----:R-:W-:Y:S05]  /*26320*/  @!P0 BRA `(.L_x_1663) ;  /* 0xfffffffc00f08947 */ /* 0x002fea000383ffff */
[----:B------:R-:W-:Y:S05]  /*26330*/  BRA `(.L_x_1813) ;  /* 0xffffffac00d07947 */ /* 0x000fea000383ffff */
.L_x_1672:
[----:B0-----:R0:W2:Y:S02]  /*26340*/  SYNCS.PHASECHK.TRANS64.TRYWAIT P0, [R3+URZ+0x2d840], R2 ;  /* 0x02d84002030075a7 */ /* 0x0010a4000800017f */
[----:B--2---:R-:W-:Y:S05]  /*26350*/  @!P0 NANOSLEEP.SYNCS 0x989680 ;  /* 0x009896800000895d */ /* 0x004fea0003900000 */
[----:B------:R-:W2:Y:S02]  /*26360*/  @!P0 SYNCS.PHASECHK.TRANS64 P0, [R3+URZ+0x2d840], R2 ;  /* 0x02d84002030085a7 */ /* 0x000ea4000800007f */
[----:B--2---:R-:W-:Y:S05]  /*26370*/  @!P0 BRA `(.L_x_1672) ;  /* 0xfffffffc00f08947 */ /* 0x004fea000383ffff */
[----:B------:R-:W-:Y:S05]  /*26380*/  BRA `(.L_x_1814) ;  /* 0xffffffb0008c7947 */ /* 0x000fea000383ffff */
.L_x_1679:
[----:B0-----:R0:W1:Y:S02]  /*26390*/  SYNCS.PHASECHK.TRANS64.TRYWAIT P0, [R3+URZ+0x60], R2 ;  /* 0x00006002030075a7 */ /* 0x001064000800017f */
[----:B-1----:R-:W-:Y:S05]  /*263a0*/  @!P0 NANOSLEEP.SYNCS 0x989680 ;  /* 0x009896800000895d */ /* 0x002fea0003900000 */
[----:B------:R-:W1:Y:S02]  /*263b0*/  @!P0 SYNCS.PHASECHK.TRANS64 P0, [R3+URZ+0x60], R2 ;  /* 0x00006002030085a7 */ /* 0x000e64000800007f */
[----:B-1----:R-:W-:Y:S05]  /*263c0*/  @!P0 BRA `(.L_x_1679) ;  /* 0xfffffffc00f08947 */ /* 0x002fea000383ffff */
[----:B------:R-:W-:Y:S05]  /*263d0*/  BRA `(.L_x_1815) ;  /* 0xffffffb400987947 */ /* 0x000fea000383ffff */
.L_x_1689:
[----:B0-----:R0:W2:Y:S02]  /*263e0*/  SYNCS.PHASECHK.TRANS64.TRYWAIT P0, [R3+URZ+0x2d840], R2 ;  /* 0x02d84002030075a7 */ /* 0x0010a4000800017f */
[----:B--2---:R-:W-:Y:S05]  /*263f0*/  @!P0 NANOSLEEP.SYNCS 0x989680 ;  /* 0x009896800000895d */ /* 0x004fea0003900000 */
[----:B------:R-:W2:Y:S02]  /*26400*/  @!P0 SYNCS.PHASECHK.TRANS64 P0, [R3+URZ+0x2d840], R2 ;  /* 0x02d84002030085a7 */ /* 0x000ea4000800007f */
[----:B--2---:R-:W-:Y:S05]  /*26410*/  @!P0 BRA `(.L_x_1689) ;  /* 0xfffffffc00f08947 */ /* 0x004fea000383ffff */
[----:B------:R-:W-:Y:S05]  /*26420*/  BRA `(.L_x_1816) ;  /* 0xffffffbc00587947 */ /* 0x000fea000383ffff */
.L_x_1696:
[----:B0-----:R0:W1:Y:S02]  /*26430*/  SYNCS.PHASECHK.TRANS64.TRYWAIT P0, [R11+URZ+0x60], R26 ;  /* 0x0000601a0b0075a7 */ /* 0x001064000800017f */
[----:B-1----:R-:W-:Y:S05]  /*26440*/  @!P0 NANOSLEEP.SYNCS 0x989680 ;  /* 0x009896800000895d */ /* 0x002fea0003900000 */
[----:B------:R-:W1:Y:S02]  /*26450*/  @!P0 SYNCS.PHASECHK.TRANS64 P0, [R11+URZ+0x60], R26 ;  /* 0x0000601a0b0085a7 */ /* 0x000e64000800007f */
[----:B-1----:R-:W-:Y:S05]  /*26460*/  @!P0 BRA `(.L_x_1696) ;  /* 0xfffffffc00f08947 */ /* 0x002fea000383ffff */
[----:B------:R-:W-:Y:S05]  /*26470*/  BRA `(.L_x_1817) ;  /* 0xffffffc000647947 */ /* 0x000fea000383ffff */
.L_x_1706:
[----:B0-----:R0:W2:Y:S02]  /*26480*/  SYNCS.PHASECHK.TRANS64.TRYWAIT P0, [R2+URZ+0x2d840], R3 ;  /* 0x02d84003020075a7 */ /* 0x0010a4000800017f */
[----:B--2---:R-:W-:Y:S05]  /*26490*/  @!P0 NANOSLEEP.SYNCS 0x989680 ;  /* 0x009896800000895d */ /* 0x004fea0003900000 */
[----:B------:R-:W2:Y:S02]  /*264a0*/  @!P0 SYNCS.PHASECHK.TRANS64 P0, [R2+URZ+0x2d840], R3 ;  /* 0x02d84003020085a7 */ /* 0x000ea4000800007f */
[----:B--2---:R-:W-:Y:S05]  /*264b0*/  @!P0 BRA `(.L_x_1706) ;  /* 0xfffffffc00f08947 */ /* 0x004fea000383ffff */
[----:B------:R-:W-:Y:S05]  /*264c0*/  BRA `(.L_x_1818) ;  /* 0xffffffc400f07947 */ /* 0x000fea000383ffff */
.L_x_1713:
[----:B0-----:R0:W1:Y:S02]  /*264d0*/  SYNCS.PHASECHK.TRANS64.TRYWAIT P0, [R7+URZ+0x60], R2 ;  /* 0x00006002070075a7 */ /* 0x001064000800017f */
[----:B-1----:R-:W-:Y:S05]  /*264e0*/  @!P0 NANOSLEEP.SYNCS 0x989680 ;  /* 0x009896800000895d */ /* 0x002fea0003900000 */
[----:B------:R-:W1:Y:S02]  /*264f0*/  @!P0 SYNCS.PHASECHK.TRANS64 P0, [R7+URZ+0x60], R2 ;  /* 0x00006002070085a7 */ /* 0x000e64000800007f */
[----:B-1----:R-:W-:Y:S05]  /*26500*/  @!P0 BRA `(.L_x_1713) ;  /* 0xfffffffc00f08947 */ /* 0x002fea000383ffff */
[----:B------:R-:W-:Y:S05]  /*26510*/  BRA `(.L_x_1819) ;  /* 0xffffffcc00007947 */ /* 0x000fea000383ffff */
.L_x_1725:
[----:B0-----:R0:W1:Y:S02]  /*26520*/  SYNCS.PHASECHK.TRANS64.TRYWAIT P0, [R3+URZ+0x2d860], R0 ;  /* 0x02d86000030075a7 */ /* 0x001064000800017f */
[----:B-1----:R-:W-:Y:S05]  /*26530*/  @!P0 NANOSLEEP.SYNCS 0x989680 ;  /* 0x009896800000895d */ /* 0x002fea0003900000 */
[----:B------:R-:W1:Y:S02]  /*26540*/  @!P0 SYNCS.PHASECHK.TRANS64 P0, [R3+URZ+0x2d860], R0 ;  /* 0x02d86000030085a7 */ /* 0x000e64000800007f */
[----:B-1----:R-:W-:Y:S05]  /*26550*/  @!P0 BRA `(.L_x_1725) ;  /* 0xfffffffc00f08947 */ /* 0x002fea000383ffff */
[----:B------:R-:W-:Y:S05]  /*26560*/  BRA `(.L_x_1820) ;  /* 0xffffffd000787947 */ /* 0x000fea000383ffff */
.L_x_1733:
[----:B------:R-:W-:Y:S01]  /*26570*/  BSSY B0, `(.L_x_1821) ;  /* 0x0000008000007945 */ /* 0x000fe20003800000 */
[----:B------:R-:W-:Y:S02]  /*26580*/  IMAD.MOV.U32 R13, RZ, RZ, R16 ;  /* 0x000000ffff0d7224 */ /* 0x000fe400078e0010 */
[----:B0-----:R-:W-:Y:S02]  /*26590*/  IMAD.MOV.U32 R12, RZ, RZ, RZ ;  /* 0x000000ffff0c7224 */ /* 0x001fe400078e00ff */
[----:B------:R-:W-:Y:S02]  /*265a0*/  IMAD.MOV.U32 R11, RZ, RZ, 0x1f ;  /* 0x0000001fff0b7424 */ /* 0x000fe400078e00ff */
[----:B------:R-:W-:-:S07]  /*265b0*/  IMAD.MOV.U32 R15, RZ, RZ, -0x1 ;  /* 0xffffffffff0f7424 */ /* 0x000fce00078e00ff */
[----:B------:R-:W-:Y:S05]  /*265c0*/  WARPSYNC.COLLECTIVE R15, `(.L_x_1822) ;  /* 0x000000000f087348 */ /* 0x000fea0003c00000 */
[----:B------:R0:W1:Y:S02]  /*265d0*/  SHFL.IDX P6, R14, R13, R12, R11 ;  /* 0x0000000c0d0e7389 */ /* 0x00006400000c000b */
[----:B01----:R-:W-:Y:S01]  /*265e0*/  ENDCOLLECTIVE ;  /* 0x000000000000791b */ /* 0x003fe20003800000 */
.L_x_1822:
[----:B------:R-:W-:Y:S05]  /*265f0*/  BSYNC B0 ;  /* 0x0000000000007941 */ /* 0x000fea0003800000 */
.L_x_1821:
        /* <DEDUP_REMOVED lines=9> */
.L_x_1823:
        /* <DEDUP_REMOVED lines=18> */
.L_x_1824:
[----:B------:R-:W-:Y:S01]  /*267b0*/  IMAD.MOV.U32 R12, RZ, RZ, 0x2 ;  /* 0x00000002ff0c7424 */ /* 0x000fe200078e00ff */
[----:B------:R-:W-:-:S05]  /*267c0*/  SEL R5, R14, RZ, P1 ;  /* 0x000000ff0e057207 */ /* 0x000fca0000800000 */
[----:B------:R-:W-:-:S04]  /*267d0*/  IMAD.IADD R4, R2, 0x1, R5 ;  /* 0x0000000102047824 */ /* 0x000fc800078e0205 */
[----:B------:R-:W-:-:S07]  /*267e0*/  IMAD.MOV.U32 R13, RZ, RZ, R4 ;  /* 0x000000ffff0d7224 */ /* 0x000fce00078e0004 */
[----:B------:R-:W-:Y:S05]  /*267f0*/  WARPSYNC.COLLECTIVE R15, `(.L_x_1825) ;  /* 0x000000000f087348 */ /* 0x000fea0003c00000 */
[----:B------:R0:W1:Y:S02]  /*26800*/  SHFL.UP P6, R14, R13, R12, R11 ;  /* 0x0400000c0d0e7389 */ /* 0x00006400000c000b */
[----:B01----:R-:W-:Y:S01]  /*26810*/  ENDCOLLECTIVE ;  /* 0x000000000000791b */ /* 0x003fe20003800000 */
.L_x_1825:
[----:B------:R-:W-:Y:S01]  /*26820*/  IMAD.MOV.U32 R12, RZ, RZ, 0x4 ;  /* 0x00000004ff0c7424 */ /* 0x000fe200078e00ff */
[----:B------:R-:W-:-:S05]  /*26830*/  SEL R5, R14, RZ, P2 ;  /* 0x000000ff0e057207 */ /* 0x000fca0001000000 */
[----:B------:R-:W-:-:S04]  /*26840*/  IMAD.IADD R5, R4, 0x1, R5 ;  /* 0x0000000104057824 */ /* 0x000fc800078e0205 */
[----:B------:R-:W-:-:S07]  /*26850*/  IMAD.MOV.U32 R13, RZ, RZ, R5 ;  /* 0x000000ffff0d7224 */ /* 0x000fce00078e0005 */
[----:B------:R-:W-:Y:S05]  /*26860*/  WARPSYNC.COLLECTIVE R15, `(.L_x_1826) ;  /* 0x000000000f087348 */ /* 0x000fea0003c00000 */
[----:B------:R0:W1:Y:S02]  /*26870*/  SHFL.UP P6, R14, R13, R12, R11 ;  /* 0x0400000c0d0e7389 */ /* 0x00006400000c000b */
[----:B01----:R-:W-:Y:S01]  /*26880*/  ENDCOLLECTIVE ;  /* 0x000000000000791b */ /* 0x003fe20003800000 */
.L_x_1826:
[----:B------:R-:W-:Y:S01]  /*26890*/  IMAD.MOV.U32 R12, RZ, RZ, 0x8 ;  /* 0x00000008ff0c7424 */ /* 0x000fe200078e00ff */
[----:B------:R-:W-:-:S05]  /*268a0*/  SEL R6, R14, RZ, P3 ;  /* 0x000000ff0e067207 */ /* 0x000fca0001800000 */
[----:B------:R-:W-:-:S04]  /*268b0*/  IMAD.IADD R6, R5, 0x1, R6 ;  /* 0x0000000105067824 */ /* 0x000fc800078e0206 */
[----:B------:R-:W-:-:S07]  /*268c0*/  IMAD.MOV.U32 R13, RZ, RZ, R6 ;  /* 0x000000ffff0d7224 */ /* 0x000fce00078e0006 */
[----:B------:R-:W-:Y:S05]  /*268d0*/  WARPSYNC.COLLECTIVE R15, `(.L_x_1827) ;  /* 0x000000000f087348 */ /* 0x000fea0003c00000 */
[----:B------:R0:W1:Y:S02]  /*268e0*/  SHFL.UP P6, R14, R13, R12, R11 ;  /* 0x0400000c0d0e7389 */ /* 0x00006400000c000b */
[----:B01----:R-:W-:Y:S01]  /*268f0*/  ENDCOLLECTIVE ;  /* 0x000000000000791b */ /* 0x003fe20003800000 */
.L_x_1827:
[----:B------:R-:W-:Y:S01]  /*26900*/  IMAD.MOV.U32 R12, RZ, RZ, 0x10 ;  /* 0x00000010ff0c7424 */ /* 0x000fe200078e00ff */
[----:B------:R-:W-:-:S05]  /*26910*/  SEL R3, R14, RZ, P4 ;  /* 0x000000ff0e037207 */ /* 0x000fca0002000000 */
[----:B------:R-:W-:-:S04]  /*26920*/  IMAD.IADD R4, R6, 0x1, R3 ;  /* 0x0000000106047824 */ /* 0x000fc800078e0203 */
[----:B------:R-:W-:-:S07]  /*26930*/  IMAD.MOV.U32 R13, RZ, RZ, R4 ;  /* 0x000000ffff0d7224 */ /* 0x000fce00078e0004 */
[----:B------:R-:W-:Y:S05]  /*26940*/  WARPSYNC.COLLECTIVE R15, `(.L_x_1828) ;  /* 0x000000000f087348 */ /* 0x000fea0003c00000 */
[----:B------:R0:W1:Y:S02]  /*26950*/  SHFL.UP P6, R14, R13, R12, R11 ;  /* 0x0400000c0d0e7389 */ /* 0x00006400000c000b */
[----:B01----:R-:W-:Y:S01]  /*26960*/  ENDCOLLECTIVE ;  /* 0x000000000000791b */ /* 0x003fe20003800000 */
.L_x_1828:
        /* <DEDUP_REMOVED lines=8> */
.L_x_1829:
[----:B------:R-:W-:Y:S05]  /*269f0*/  BRA `(.L_x_1830) ;  /* 0xffffffd400247947 */ /* 0x000fea000383ffff */
.L_x_1738:
[----:B------:R-:W-:Y:S01]  /*26a00*/  BSSY B0, `(.L_x_1831) ;  /* 0x0000008000007945 */ /* 0x000fe20003800000 */
[----:B-----5:R-:W-:Y:S02]  /*26a10*/  IMAD.MOV.U32 R13, RZ, RZ, R2 ;  /* 0x000000ffff0d7224 */ /* 0x020fe400078e0002 */
[----:B0-----:R-:W-:Y:S02]  /*26a20*/  IMAD.MOV.U32 R12, RZ, RZ, 0x1 ;  /* 0x00000001ff0c7424 */ /* 0x001fe400078e00ff */
[----:B------:R-:W-:Y:S02]  /*26a30*/  IMAD.MOV.U32 R11, RZ, RZ, RZ ;  /* 0x000000ffff0b7224 */ /* 0x000fe400078e00ff */
[----:B------:R-:W-:-:S07]  /*26a40*/  IMAD.MOV.U32 R15, RZ, RZ, -0x1 ;  /* 0xffffffffff0f7424 */ /* 0x000fce00078e00ff */
[----:B-12---:R-:W-:Y:S05]  /*26a50*/  WARPSYNC.COLLECTIVE R15, `(.L_x_1832) ;  /* 0x000000000f087348 */ /* 0x006fea0003c00000 */
[----:B------:R0:W3:Y:S02]  /*26a60*/  SHFL.UP P6, R14, R13, R12, R11 ;  /* 0x0400000c0d0e7389 */ /* 0x0000e400000c000b */
[----:B0123--:R-:W-:Y:S01]  /*26a70*/  ENDCOLLECTIVE ;  /* 0x000000000000791b */ /* 0x00ffe20003800000 */
.L_x_1832:
[----:B------:R-:W-:Y:S05]  /*26a80*/  BSYNC B0 ;  /* 0x0000000000007941 */ /* 0x000fea0003800000 */
.L_x_1831:
        /* <DEDUP_REMOVED lines=8> */
.L_x_1833:
[----:B------:R-:W-:Y:S01]  /*26b10*/  IMAD.MOV.U32 R12, RZ, RZ, 0x4 ;  /* 0x00000004ff0c7424 */ /* 0x000fe200078e00ff */
[----:B------:R-:W-:-:S05]  /*26b20*/  SEL R14, R14, RZ, P2 ;  /* 0x000000ff0e0e7207 */ /* 0x000fca0001000000 */
[----:B------:R-:W-:-:S04]  /*26b30*/  IMAD.IADD R3, R13, 0x1, R14 ;  /* 0x000000010d037824 */ /* 0x000fc800078e020e */
[----:B------:R-:W-:-:S07]  /*26b40*/  IMAD.MOV.U32 R13, RZ, RZ, R3 ;  /* 0x000000ffff0d7224 */ /* 0x000fce00078e0003 */
[----:B------:R-:W-:Y:S05]  /*26b50*/  WARPSYNC.COLLECTIVE R15, `(.L_x_1834) ;  /* 0x000000000f087348 */ /* 0x000fea0003c00000 */
[----:B------:R0:W1:Y:S02]  /*26b60*/  SHFL.UP P6, R14, R13, R12, R11 ;  /* 0x0400000c0d0e7389 */ /* 0x00006400000c000b */
[----:B01----:R-:W-:Y:S01]  /*26b70*/  ENDCOLLECTIVE ;  /* 0x000000000000791b */ /* 0x003fe20003800000 */
.L_x_1834:
[----:B------:R-:W-:Y:S01]  /*26b80*/  IMAD.MOV.U32 R12, RZ, RZ, 0x8 ;  /* 0x00000008ff0c7424 */ /* 0x000fe200078e00ff */
[----:B------:R-:W-:-:S05]  /*26b90*/  SEL R4, R14, RZ, P3 ;  /* 0x000000ff0e047207 */ /* 0x000fca0001800000 */
[----:B------:R-:W-:-:S04]  /*26ba0*/  IMAD.IADD R4, R3, 0x1, R4 ;  /* 0x0000000103047824 */ /* 0x000fc800078e0204 */
[----:B------:R-:W-:-:S07]  /*26bb0*/  IMAD.MOV.U32 R13, RZ, RZ, R4 ;  /* 0x000000ffff0d7224 */ /* 0x000fce00078e0004 */
[----:B------:R-:W-:Y:S05]  /*26bc0*/  WARPSYNC.COLLECTIVE R15, `(.L_x_1835) ;  /* 0x000000000f087348 */ /* 0x000fea0003c00000 */
[----:B------:R0:W1:Y:S02]  /*26bd0*/  SHFL.UP P6, R14, R13, R12, R11 ;  /* 0x0400000c0d0e7389 */ /* 0x00006400000c000b */
[----:B01----:R-:W-:Y:S01]  /*26be0*/  ENDCOLLECTIVE ;  /* 0x000000000000791b */ /* 0x003fe20003800000 */
.L_x_1835:
[----:B------:R-:W-:Y:S01]  /*26bf0*/  IMAD.MOV.U32 R12, RZ, RZ, 0x10 ;  /* 0x00000010ff0c7424 */ /* 0x000fe200078e00ff */
[----:B------:R-:W-:-:S05]  /*26c00*/  SEL R5, R14, RZ, P4 ;  /* 0x000000ff0e057207 */ /* 0x000fca0002000000 */
[----:B------:R-:W-:-:S04]  /*26c10*/  IMAD.IADD R5, R4, 0x1, R5 ;  /* 0x0000000104057824 */ /* 0x000fc800078e0205 */
[----:B------:R-:W-:-:S07]  /*26c20*/  IMAD.MOV.U32 R13, RZ, RZ, R5 ;  /* 0x000000ffff0d7224 */ /* 0x000fce00078e0005 */
[----:B------:R-:W-:Y:S05]  /*26c30*/  WARPSYNC.COLLECTIVE R15, `(.L_x_1836) ;  /* 0x000000000f087348 */ /* 0x000fea0003c00000 */
[----:B------:R0:W1:Y:S02]  /*26c40*/  SHFL.UP P6, R14, R13, R12, R11 ;  /* 0x0400000c0d0e7389 */ /* 0x00006400000c000b */
[----:B01----:R-:W-:Y:S01]  /*26c50*/  ENDCOLLECTIVE ;  /* 0x000000000000791b */ /* 0x003fe20003800000 */
.L_x_1836:
        /* <DEDUP_REMOVED lines=8> */
.L_x_1837:
[----:B------:R-:W-:Y:S05]  /*26ce0*/  BRA `(.L_x_1838) ;  /* 0xffffffd400047947 */ /* 0x000fea000383ffff */
.L_x_1740:
[----:B------:R-:W-:Y:S01]  /*26cf0*/  BSSY B0, `(.L_x_1839) ;  /* 0x0000006000007945 */ /* 0x000fe20003800000 */
[----:B------:R-:W-:Y:S01]  /*26d00*/  PLOP3.LUT P6, PT, P6, PT, PT, 0x8, 0x0 ;  /* 0x000000000000781c */ /* 0x000fe200037ce170 */
[----:B------:R-:W-:-:S12]  /*26d10*/  IMAD.MOV.U32 R15, RZ, RZ, -0x1 ;  /* 0xffffffffff0f7424 */ /* 0x000fd800078e00ff */
[----:B01----:R-:W-:Y:S05]  /*26d20*/  WARPSYNC.COLLECTIVE R15, `(.L_x_1840) ;  /* 0x000000000f087348 */ /* 0x003fea0003c00000 */
[----:B------:R-:W-:Y:S01]  /*26d30*/  VOTE.ANY R14, PT, P6 ;  /* 0x00000000000e7806 */ /* 0x000fe200030e0100 */
[----:B01----:R-:W-:Y:S06]  /*26d40*/  ENDCOLLECTIVE ;  /* 0x000000000000791b */ /* 0x003fec0003800000 */
.L_x_1840:
[----:B------:R-:W-:Y:S05]  /*26d50*/  BSYNC B0 ;  /* 0x0000000000007941 */ /* 0x000fea0003800000 */
.L_x_1839:
        /* <DEDUP_REMOVED lines=9> */
.L_x_1841:
[----:B------:R-:W-:Y:S01]  /*26df0*/  IMAD.MOV.U32 R17, RZ, RZ, R14 ;  /* 0x000000ffff117224 */ /* 0x000fe200078e000e */
[----:B------:R-:W-:Y:S06]  /*26e00*/  BRA `(.L_x_1842) ;  /* 0xffffffd000f47947 */ /* 0x000fec000383ffff */
.L_x_1742:
[----:B------:R-:W-:Y:S01]  /*26e10*/  BSSY B0, `(.L_x_1843) ;  /* 0x0000007000007945 */ /* 0x000fe20003800000 */
[----:B------:R-:W-:Y:S02]  /*26e20*/  IMAD.MOV.U32 R13, RZ, RZ, R3 ;  /* 0x000000ffff0d7224 */ /* 0x000fe400078e0003 */
[----:B------:R-:W-:Y:S02]  /*26e30*/  IMAD.MOV.U32 R11, RZ, RZ, 0x1f ;  /* 0x0000001fff0b7424 */ /* 0x000fe400078e00ff */
[----:B------:R-:W-:-:S07]  /*26e40*/  IMAD.MOV.U32 R15, RZ, RZ, -0x1 ;  /* 0xffffffffff0f7424 */ /* 0x000fce00078e00ff */
[----:B-123--:R-:W-:Y:S05]  /*26e50*/  WARPSYNC.COLLECTIVE R15, `(.L_x_1844) ;  /* 0x000000000f087348 */ /* 0x00efea0003c00000 */
[----:B------:R0:W4:Y:S02]  /*26e60*/  SHFL.IDX P6, R14, R13, R12, R11 ;  /* 0x0000000c0d0e7389 */ /* 0x00012400000c000b */
[----:B01234-:R-:W-:Y:S01]  /*26e70*/  ENDCOLLECTIVE ;  /* 0x000000000000791b */ /* 0x01ffe20003800000 */
.L_x_1844:
[----:B------:R-:W-:Y:S05]  /*26e80*/  BSYNC B0 ;  /* 0x0000000000007941 */ /* 0x000fea0003800000 */
.L_x_1843:
[----:B------:R-:W-:Y:S01]  /*26e90*/  IMAD.MOV.U32 R5, RZ, RZ, R14 ;  /* 0x000000ffff057224 */ /* 0x000fe200078e000e */
[----:B------:R-:W-:Y:S06]  /*26ea0*/  BRA `(.L_x_1741) ;  /* 0xffffffd000e87947 */ /* 0x000fec000383ffff */
.L_x_1746:
[----:B0-----:R0:W2:Y:S02]  /*26eb0*/  SYNCS.PHASECHK.TRANS64.TRYWAIT P0, [R9+URZ+0x2d820], R0 ;  /* 0x02d82000090075a7 */ /* 0x0010a4000800017f */
[----:B--2---:R-:W-:Y:S05]  /*26ec0*/  @!P0 NANOSLEEP.SYNCS 0x989680 ;  /* 0x009896800000895d */ /* 0x004fea0003900000 */
[----:B------:R-:W2:Y:S02]  /*26ed0*/  @!P0 SYNCS.PHASECHK.TRANS64 P0, [R9+URZ+0x2d820], R0 ;  /* 0x02d82000090085a7 */ /* 0x000ea4000800007f */
[----:B--2---:R-:W-:Y:S05]  /*26ee0*/  @!P0 BRA `(.L_x_1746) ;  /* 0xfffffffc00f08947 */ /* 0x004fea000383ffff */
[----:B------:R-:W-:Y:S05]  /*26ef0*/  BRA `(.L_x_1845) ;  /* 0xffffffd800607947 */ /* 0x000fea000383ffff */
.L_x_1747:
        /* <DEDUP_REMOVED lines=11> */
.L_x_1847:
[----:B------:R-:W-:Y:S05]  /*26fb0*/  BSYNC B0 ;  /* 0x0000000000007941 */ /* 0x000fea0003800000 */
.L_x_1846:
[----:B------:R-:W-:Y:S05]  /*26fc0*/  BRA `(.L_x_1848) ;  /* 0xffffffd800487947 */ /* 0x000fea000383ffff */
.L_x_1748:
[----:B------:R-:W-:Y:S01]  /*26fd0*/  BSSY B0, `(.L_x_1849) ;  /* 0x0000006000007945 */ /* 0x000fe20003800000 */
[----:B------:R-:W-:-:S07]  /*26fe0*/  IMAD.MOV.U32 R15, RZ, RZ, -0x1 ;  /* 0xffffffffff0f7424 */ /* 0x000fce00078e00ff */
[----:B01-3--:R-:W-:Y:S05]  /*26ff0*/  WARPSYNC.COLLECTIVE R15, `(.L_x_1850) ;  /* 0x000000000f0c7348 */ /* 0x00bfea0003c00000 */
[----:B------:R-:W-:Y:S02]  /*27000*/  ELECT P6, UR62, PT ;  /* 0x00000000003e782f */ /* 0x000fe400038c0000 */
[----:B------:R-:W-:Y:S01]  /*27010*/  MOV R14, UR62 ;  /* 0x0000003e000e7c02 */ /* 0x000fe20008000f00 */
[----:B01-3--:R-:W-:Y:S10]  /*27020*/  ENDCOLLECTIVE ;  /* 0x000000000000791b */ /* 0x00bff40003800000 */
.L_x_1850:
[----:B------:R-:W-:Y:S05]  /*27030*/  BSYNC B0 ;  /* 0x0000000000007941 */ /* 0x000fea0003800000 */
.L_x_1849:
[----:B------:R-:W-:Y:S05]  /*27040*/  BRA `(.L_x_1851) ;  /* 0xffffffd8003c7947 */ /* 0x000fea000383ffff */
.L_x_1750:
[----:B0-----:R0:W2:Y:S02]  /*27050*/  SYNCS.PHASECHK.TRANS64.TRYWAIT P0, [R5+URZ], R4 ;  /* 0x00000004050075a7 */ /* 0x0010a4000800017f */
[----:B--2---:R-:W-:Y:S05]  /*27060*/  @!P0 NANOSLEEP.SYNCS 0x989680 ;  /* 0x009896800000895d */ /* 0x004fea0003900000 */
[----:B------:R-:W2:Y:S02]  /*27070*/  @!P0 SYNCS.PHASECHK.TRANS64 P0, [R5+URZ], R4 ;  /* 0x00000004050085a7 */ /* 0x000ea4000800007f */
[----:B--2---:R-:W-:Y:S05]  /*27080*/  @!P0 BRA `(.L_x_1750) ;  /* 0xfffffffc00f08947 */ /* 0x004fea000383ffff */
[----:B------:R-:W-:Y:S05]  /*27090*/  BRA `(.L_x_1852) ;  /* 0xffffffd800707947 */ /* 0x000fea000383ffff */
.L_x_1751:
[----:B--2---:R2:W4:Y:S02]  /*270a0*/  SYNCS.PHASECHK.TRANS64.TRYWAIT P0, [R3+URZ], R2 ;  /* 0x00000002030075a7 */ /* 0x004524000800017f */
[----:B----4-:R-:W-:Y:S05]  /*270b0*/  @!P0 NANOSLEEP.SYNCS 0x989680 ;  /* 0x009896800000895d */ /* 0x010fea0003900000 */
[----:B------:R-:W4:Y:S02]  /*270c0*/  @!P0 SYNCS.PHASECHK.TRANS64 P0, [R3+URZ], R2 ;  /* 0x00000002030085a7 */ /* 0x000f24000800007f */
[----:B----4-:R-:W-:Y:S05]  /*270d0*/  @!P0 BRA `(.L_x_1751) ;  /* 0xfffffffc00f08947 */ /* 0x010fea000383ffff */
[----:B------:R-:W-:Y:S05]  /*270e0*/  BRA `(.L_x_1853) ;  /* 0xffffffd800647947 */ /* 0x000fea000383ffff */
.L_x_1753:
[----:B----4-:R4:W0:Y:S02]  /*270f0*/  SYNCS.PHASECHK.TRANS64.TRYWAIT P0, [R23+URZ], R4 ;  /* 0x00000004170075a7 */ /* 0x010824000800017f */
[----:B0-----:R-:W-:Y:S05]  /*27100*/  @!P0 NANOSLEEP.SYNCS 0x989680 ;  /* 0x009896800000895d */ /* 0x001fea0003900000 */
[----:B------:R-:W0:Y:S02]  /*27110*/  @!P0 SYNCS.PHASECHK.TRANS64 P0, [R23+URZ], R4 ;  /* 0x00000004170085a7 */ /* 0x000e24000800007f */
[----:B0-----:R-:W-:Y:S05]  /*27120*/  @!P0 BRA `(.L_x_1753) ;  /* 0xfffffffc00f08947 */ /* 0x001fea000383ffff */
[----:B------:R-:W-:Y:S05]  /*27130*/  BRA `(.L_x_1854) ;  /* 0xffffffd800687947 */ /* 0x000fea000383ffff */
.L_x_1855:
        /* <DEDUP_REMOVED lines=12> */
.L_x_2729:


//--------------------- .text._ZN7cutlass13device_kernelIN5flash11enable_sm90INS1_16FlashAttnFwdSm90INS1_25CollectiveMainloopFwdSm90ILi2EN4cute5tupleIJNS5_1CILi1EEES8_S8_EEENS6_IJNS7_ILi192EEENS7_ILi144EEENS7_ILi96EEEEEELi96ENS_10bfloat16_tEfNS_4arch4Sm90ELb1ELb0ELb1ELb0ELb0ELb0ELb0ELb0ELb1ELb1ELb0ELb0EEENS1_21CollectiveEpilogueFwdINS6_IJSA_SC_SB_EEES9_SE_SG_Li384ELb0ELb1ELb0ELb0EEENS1_30DynamicPersistentTileSchedulerILi384ELi128ELb0ELb1ELb1EEEEEEEEEvNT_6ParamsE --------------------------
	.section	.text._ZN7cutlass13device_kernelIN5flash11enable_sm90INS1_16FlashAttnFwdSm90INS1_25CollectiveMainloopFwdSm90ILi2EN4cute5tupleIJNS5_1CILi1EEES8_S8_EEENS6_IJNS7_ILi192EEENS7_ILi144EEENS7_ILi96EEEEEELi96ENS_10bfloat16_tEfNS_4arch4Sm90ELb1ELb0ELb1ELb0ELb0ELb0ELb0ELb0ELb1ELb1ELb0ELb0EEENS1_21CollectiveEpilogueFwdINS6_IJSA_SC_SB_EEES9_SE_SG_Li384ELb0ELb1ELb0ELb0EEENS1_30DynamicPersistentTileSchedulerILi384ELi128ELb0ELb1ELb1EEEEEEEEEvNT_6ParamsE,"ax",@progbits
	.align	128
.text._ZN7cutlass13device_kernelIN5flash11enable_sm90INS1_16FlashAttnFwdSm90INS1_25CollectiveMainloopFwdSm90ILi2EN4cute5tupleIJNS5_1CILi1EEES8_S8_EEENS6_IJNS7_ILi192EEENS7_ILi144EEENS7_ILi96EEEEEELi96ENS_10bfloat16_tEfNS_4arch4Sm90ELb1ELb0ELb1ELb0ELb0ELb0ELb0ELb0ELb1ELb1ELb0ELb0EEENS1_21CollectiveEpilogueFwdINS6_IJSA_SC_SB_EEES9_SE_SG_Li384ELb0ELb1ELb0ELb0EEENS1_30DynamicPersistentTileSchedulerILi384ELi128ELb0ELb1ELb1EEEEEEEEEvNT_6ParamsE:
        .type           _ZN7cutlass13device_kernelIN5flash11enable_sm90INS1_16FlashAttnFwdSm90INS1_25CollectiveMainloopFwdSm90ILi2EN4cute5tupleIJNS5_1CILi1EEES8_S8_EEENS6_IJNS7_ILi192EEENS7_ILi144EEENS7_ILi96EEEEEELi96ENS_10bfloat16_tEfNS_4arch4Sm90ELb1ELb0ELb1ELb0ELb0ELb0ELb0ELb0ELb1ELb1ELb0ELb0EEENS1_21CollectiveEpilogueFwdINS6_IJSA_SC_SB_EEES9_SE_SG_Li384ELb0ELb1ELb0ELb0EEENS1_30DynamicPersistentTileSchedulerILi384ELi128ELb0ELb1ELb1EEEEEEEEEvNT_6ParamsE,@function
        .size           _ZN7cutlass13device_kernelIN5flash11enable_sm90INS1_16FlashAttnFwdSm90INS1_25CollectiveMainloopFwdSm90ILi2EN4cute5tupleIJNS5_1CILi1EEES8_S8_EEENS6_IJNS7_ILi192EEENS7_ILi144EEENS7_ILi96EEEEEELi96ENS_10bfloat16_tEfNS_4arch4Sm90ELb1ELb0ELb1ELb0ELb0ELb0ELb0ELb0ELb1ELb1ELb0ELb0EEENS1_21CollectiveEpilogueFwdINS6_IJSA_SC_SB_EEES9_SE_SG_Li384ELb0ELb1ELb0ELb0EEENS1_30DynamicPersistentTileSchedulerILi384ELi128ELb0ELb1ELb1EEEEEEEEEvNT_6ParamsE,(.L_x_2730 - _ZN7cutlass13device_kernelIN5flash11enable_sm90INS1_16FlashAttnFwdSm90INS1_25CollectiveMainloopFwdSm90ILi2EN4cute5tupleIJNS5_1CILi1EEES8_S8_EEENS6_IJNS7_ILi192EEENS7_ILi144EEENS7_ILi96EEEEEELi96ENS_10bfloat16_tEfNS_4arch4Sm90ELb1ELb0ELb1ELb0ELb0ELb0ELb0ELb0ELb1ELb1ELb0ELb0EEENS1_21CollectiveEpilogueFwdINS6_IJSA_SC_SB_EEES9_SE_SG_Li384ELb0ELb1ELb0ELb0EEENS1_30DynamicPersistentTileSchedulerILi384ELi128ELb0ELb1ELb1EEEEEEEEEvNT_6ParamsE)
        .other          _ZN7cutlass13device_kernelIN5flash11enable_sm90INS1_16FlashAttnFwdSm90INS1_25CollectiveMainloopFwdSm90ILi2EN4cute5tupleIJNS5_1CILi1EEES8_S8_EEENS6_IJNS7_ILi192EEENS7_ILi144EEENS7_ILi96EEEEEELi96ENS_10bfloat16_tEfNS_4arch4Sm90ELb1ELb0ELb1ELb0ELb0ELb0ELb0ELb0ELb1ELb1ELb0ELb0EEENS1_21CollectiveEpilogueFwdINS6_IJSA_SC_SB_EEES9_SE_SG_Li384ELb0ELb1ELb0ELb0EEENS1_30DynamicPersistentTileSchedulerILi384ELi128ELb0ELb1ELb1EEEEEEEEEvNT_6ParamsE,@"STO_CUDA_ENTRY STV_DEFAULT"
_ZN7cutlass13device_kernelIN5flash11enable_sm90INS1_16FlashAttnFwdSm90INS1_25CollectiveMainloopFwdSm90ILi2EN4cute5tupleIJNS5_1CILi1EEES8_S8_EEENS6_IJNS7_ILi192EEENS7_ILi144EEENS7_ILi96EEEEEELi96ENS_10bfloat16_tEfNS_4arch4Sm90ELb1ELb0ELb1ELb0ELb0ELb0ELb0ELb0ELb1ELb1ELb0ELb0EEENS1_21CollectiveEpilogueFwdINS6_IJSA_SC_SB_EEES9_SE_SG_Li384ELb0ELb1ELb0ELb0EEENS1_30DynamicPersistentTileSchedulerILi384ELi128ELb0ELb1ELb1EEEEEEEEEvNT_6ParamsE:
        /* <DEDUP_REMOVED lines=18> */
.L_x_1857:
[----:B------:R-:W-:Y:S05]  /*0120*/  BSYNC B0 ;  /* 0x0000000000007941 */ /* 0x000fea0003800000 */
.L_x_1856:
        /* <DEDUP_REMOVED lines=41> */
.L_x_1858:
        /* <DEDUP_REMOVED lines=22> */
.L_x_1859:
        /* <DEDUP_REMOVED lines=18> */
.L_x_1860:
        /* <DEDUP_REMOVED lines=22> */
.L_x_1861:
        /* <DEDUP_REMOVED lines=22> */
.L_x_1862:
[----:B0-----:R-:W-:Y:S01]  /*0900*/  UMOV UR4, 0x1 ;  /* 0x0000000100047882 */ /* 0x001fe20000000000 */
[----:B------:R-:W-:Y:S01]  /*0910*/  PLOP3.LUT P0, PT, PT, PT, UP0, 0x80, 0x0 ;  /* 0x000000000000781c */ /* 0x000fe20003f0f008 */
[----:B------:R-:W-:Y:S01]  /*0920*/  USEL UR4, UR4, 0x2, !UP0 ;  /* 0x0000000204047887 */ /* 0x000fe2000c000000 */
[----:B------:R-:W-:-:S05]  /*0930*/  NOP ;  /* 0x0000000000007918 */ /* 0x000fca0000000000 */
[----:B------:R-:W-:-:S05]  /*0940*/  IMAD.U32 R2, RZ, RZ, UR4 ;  /* 0x00000004ff027e24 */ /* 0x000fca000f8e00ff */
[----:B------:R0:W-:Y:S01]  /*0950*/  STL [R1+0x8], R2 ;  /* 0x0000080201007387 */ /* 0x0001e20000100800 */
[----:B-12-4-:R-:W-:Y:S06]  /*0960*/  BAR.SYNC.DEFER_BLOCKING 0x0 ;  /* 0x0000000000007b1d */ /* 0x016fec0000010000 */
[----:B------:R-:W-:Y:S05]  /*0970*/  @!P0 BRA `(.L_x_1863) ;  /* 0x0000010000688947 */ /* 0x000fea0003800000 */
.L_x_1864:
[----:B------:R-:W-:-:S08]  /*0980*/  NOP ;  /* 0x0000000000007918 */ /* 0x000fd00000000000 */
[----:B------:R-:W1:Y:S02]  /*0990*/  USETMAXREG.TRY_ALLOC.CTAPOOL UP0, 0xa0 ;  /* 0x000000a0000079c8 */ /* 0x000e640008000600 */
[----:B-1----:R-:W-:-:S13]  /*09a0*/  PLOP3.LUT P0, PT, PT, PT, UP0, 0x80, 0x0 ;  /* 0x000000000000781c */ /* 0x002fda0003f0f008 */
[----:B------:R-:W-:Y:S05]  /*09b0*/  @!P0 BRA `(.L_x_1864) ;  /* 0xfffffffc00f08947 */ /* 0x000fea000383ffff */
[----:B0-----:R-:W0:Y:S01]  /*09c0*/  S2R R2, SR_TID.X ;  /* 0x0000000000027919 */ /* 0x001e220000002100 */
        /* <DEDUP_REMOVED lines=9> */
[----:B------:R-:W2:Y:S01]  /*0a60*/  LDL R3, [R1+0x8] ;  /* 0x0000080001037983 */ /* 0x000ea20000100800 */
[----:B------:R-:W-:Y:S01]  /*0a70*/  VIADD R13, R2, 0xffffff80 ;  /* 0xffffff80020d7836 */ /* 0x000fe20000000000 */
[----:B------:R-:W0:Y:S01]  /*0a80*/  S2UR UR5, SR_CgaCtaId ;  /* 0x00000000000579c3 */ /* 0x000e220000008800 */
[----:B------:R-:W-:Y:S01]  /*0a90*/  UMOV UR37, 0x400 ;  /* 0x0000040000257882 */ /* 0x000fe20000000000 */
[----:B------:R-:W-:Y:S01]  /*0aa0*/  UMOV UR60, URZ ;  /* 0x0000003f003c7c82 */ /* 0x000fe20008000000 */
[----:B------:R-:W-:Y:S01]  /*0ab0*/  UMOV UR36, URZ ;  /* 0x0000003f00247c82 */ /* 0x000fe20008000000 */
[----:B------:R-:W-:-:S04]  /*0ac0*/  SHF.R.S32.HI R0, RZ, 0x1f, R13 ;  /* 0x0000001fff007819 */ /* 0x000fc8000001140d */
[CC--:B------:R-:W-:Y:S02]  /*0ad0*/  LEA.HI R2, R0.reuse, R13.reuse, RZ, 0x4 ;  /* 0x0000000d00027211 */ /* 0x0c0fe400078f20ff */
[CC--:B------:R-:W-:Y:S02]  /*0ae0*/  LEA.HI R152, R0.reuse, R13.reuse, RZ, 0x7 ;  /* 0x0000000d00987211 */ /* 0x0c0fe400078f38ff */
[-C--:B------:R-:W-:Y:S02]  /*0af0*/  LEA.HI R5, R0, R13.reuse, RZ, 0x5 ;  /* 0x0000000d00057211 */ /* 0x080fe400078f28ff */
[----:B------:R-:W-:Y:S02]  /*0b00*/  LOP3.LUT R151, R152, 0xffffff80, RZ, 0xc0, !PT ;  /* 0xffffff8098977812 */ /* 0x000fe400078ec0ff */
[----:B------:R-:W-:Y:S02]  /*0b10*/  SHF.R.S32.HI R8, RZ, 0x5, R5 ;  /* 0x00000005ff087819 */ /* 0x000fe40000011405 */
[----:B------:R-:W-:Y:S01]  /*0b20*/  SHF.R.S32.HI R5, RZ, 0x4, R2 ;  /* 0x00000004ff057819 */ /* 0x000fe20000011402 */
[----:B------:R-:W-:Y:S01]  /*0b30*/  IMAD.IADD R151, R13, 0x1, -R151 ;  /* 0x000000010d977824 */ /* 0x000fe200078e0a97 */
[----:B------:R-:W-:-:S02]  /*0b40*/  LEA.HI R0, R0, R13, RZ, 0x2 ;  /* 0x0000000d00007211 */ /* 0x000fc400078f10ff */
[----:B------:R-:W-:Y:S02]  /*0b50*/  SHF.R.S32.HI R152, RZ, 0x7, R152 ;  /* 0x00000007ff987819 */ /* 0x000fe40000011498 */
[----:B------:R-:W-:Y:S01]  /*0b60*/  SHF.R.S32.HI R10, RZ, 0x1f, R151 ;  /* 0x0000001fff0a7819 */ /* 0x000fe20000011497 */
[----:B0-----:R-:W-:Y:S01]  /*0b70*/  ULEA UR37, UR5, UR37, 0x18 ;  /* 0x0000002505257291 */ /* 0x001fe2000f8ec03f */
[----:B------:R-:W-:Y:S02]  /*0b80*/  LOP3.LUT R148, R0, 0xfffffffc, RZ, 0xc0, !PT ;  /* 0xfffffffc00947812 */ /* 0x000fe400078ec0ff */
[----:B------:R-:W-:-:S03]  /*0b90*/  SHF.R.S32.HI R149, RZ, 0x2, R0 ;  /* 0x00000002ff957819 */ /* 0x000fc60000011400 */
[----:B------:R-:W-:-:S04]  /*0ba0*/  IMAD.IADD R148, R13, 0x1, -R148 ;  /* 0x000000010d947824 */ /* 0x000fc800078e0a94 */
[----:B------:R-:W-:-:S04]  /*0bb0*/  IMAD.SHL.U32 R23, R148, 0x8, RZ ;  /* 0x0000000894177824 */ /* 0x000fc800078e00ff */
[C---:B------:R-:W-:Y:S02]  /*0bc0*/  VIADD R144, R23.reuse, 0x20 ;  /* 0x0000002017907836 */ /* 0x040fe40000000000 */
[----:B------:R-:W-:-:S03]  /*0bd0*/  VIADD R147, R23, 0x40 ;  /* 0x0000004017937836 */ /* 0x000fc60000000000 */
[----:B------:R-:W-:Y:S02]  /*0be0*/  SHF.R.S32.HI R157, RZ, 0x1f, R144 ;  /* 0x0000001fff9d7819 */ /* 0x000fe40000011490 */
[----:B------:R-:W-:Y:S02]  /*0bf0*/  SHF.R.S32.HI R156, RZ, 0x1f, R147 ;  /* 0x0000001fff9c7819 */ /* 0x000fe40000011493 */
[----:B--2---:R-:W-:Y:S02]  /*0c00*/  R2UR UR6, R3 ;  /* 0x00000000030672ca */ /* 0x004fe400000e0000 */
[C---:B------:R-:W-:Y:S02]  /*0c10*/  LOP3.LUT R3, R2.reuse, 0xfffffff0, RZ, 0xc0, !PT ;  /* 0xfffffff002037812 */ /* 0x040fe400078ec0ff */
[----:B------:R-:W-:-:S03]  /*0c20*/  LEA.HI R2, R2, R5, RZ, 0x1 ;  /* 0x0000000502027211 */ /* 0x000fc600078f08ff */
[----:B------:R-:W-:Y:S01]  /*0c30*/  IMAD.IADD R3, R13, 0x1, -R3 ;  /* 0x000000010d037824 */ /* 0x000fe200078e0a03 */
[----:B------:R-:W-:-:S03]  /*0c40*/  LOP3.LUT R2, R2, 0x1ffffffe, RZ, 0xc0, !PT ;  /* 0x1ffffffe02027812 */ /* 0x000fc600078ec0ff */
[--C-:B------:R-:W-:Y:S01]  /*0c50*/  IMAD R154, R8, 0x10, R3.reuse ;  /* 0x00000010089a7824 */ /* 0x100fe200078e0203 */
[----:B------:R-:W-:Y:S01]  /*0c60*/  SHF.R.S32.HI R4, RZ, 0x1f, R3 ;  /* 0x0000001fff047819 */ /* 0x000fe20000011403 */
[----:B------:R-:W-:Y:S01]  /*0c70*/  IMAD.IADD R2, R5, 0x1, -R2 ;  /* 0x0000000105027824 */ /* 0x000fe200078e0a02 */
[----:B------:R-:W-:Y:S02]  /*0c80*/  ULOP3.LUT UR7, UR6, 0x1, URZ, 0xfc, !UPT ;  /* 0x0000000106077892 */ /* 0x000fe4000f8efc3f */
[CC--:B------:R-:W-:Y:S01]  /*0c90*/  LEA.HI R6, R4.reuse, R3.reuse, RZ, 0x3 ;  /* 0x0000000304067211 */ /* 0x0c0fe200078f18ff */
[----:B------:R-:W-:Y:S01]  /*0ca0*/  UMOV UR6, URZ ;  /* 0x0000003f00067c82 */ /* 0x000fe20008000000 */
[----:B------:R-:W-:Y:S01]  /*0cb0*/  LEA.HI R4, R4, R3, RZ, 0x2 ;  /* 0x0000000304047211 */ /* 0x000fe200078f10ff */
[----:B------:R-:W-:Y:S02]  /*0cc0*/  IMAD.U32 R150, RZ, RZ, UR6 ;  /* 0x00000006ff967e24 */ /* 0x000fe4000f8e00ff */
[----:B------:R-:W-:Y:S01]  /*0cd0*/  IMAD.SHL.U32 R7, R6, 0x10, RZ ;  /* 0x0000001006077824 */ /* 0x000fe200078e00ff */
[----:B------:R-:W-:Y:S01]  /*0ce0*/  LOP3.LUT R6, R4, 0x7fffffc, RZ, 0xc0, !PT ;  /* 0x07fffffc04067812 */ /* 0x000fe200078ec0ff */
[----:B------:R-:W-:Y:S01]  /*0cf0*/  IMAD.U32 R155, RZ, RZ, UR7 ;  /* 0x00000007ff9b7e24 */ /* 0x000fe2000f8e00ff */
[----:B------:R-:W-:-:S02]  /*0d00*/  SHF.R.S32.HI R4, RZ, 0x2, R4 ;  /* 0x00000002ff047819 */ /* 0x000fc40000011404 */
[----:B------:R-:W-:Y:S01]  /*0d10*/  LOP3.LUT R7, R7, 0x7fffff80, RZ, 0xc0, !PT ;  /* 0x7fffff8007077812 */ /* 0x000fe200078ec0ff */
[----:B------:R-:W-:Y:S02]  /*0d20*/  IMAD.IADD R6, R3, 0x1, -R6 ;  /* 0x0000000103067824 */ /* 0x000fe400078e0a06 */
[----:B------:R-:W-:Y:S02]  /*0d30*/  IMAD.SHL.U32 R4, R4, 0x40, RZ ;  /* 0x0000004004047824 */ /* 0x000fe400078e00ff */
[----:B------:R-:W-:Y:S01]  /*0d40*/  IMAD R7, R8, 0x100, R7 ;  /* 0x0000010008077824 */ /* 0x000fe200078e0207 */
[----:B------:R-:W-:Y:S01]  /*0d50*/  LEA.HI R8, R10, R151, RZ, 0x2 ;  /* 0x000000970a087211 */ /* 0x000fe200078f10ff */
[----:B------:R-:W-:Y:S01]  /*0d60*/  IMAD.SHL.U32 R3, R2, 0x8, RZ ;  /* 0x0000000802037824 */ /* 0x000fe200078e00ff */
[----:B------:R-:W-:Y:S01]  /*0d70*/  LOP3.LUT R4, R4, 0x40, RZ, 0xc0, !PT ;  /* 0x0000004004047812 */ /* 0x000fe200078ec0ff */
[----:B------:R-:W-:Y:S01]  /*0d80*/  IMAD R7, R6, 0x10, R7 ;  /* 0x0000001006077824 */ /* 0x000fe200078e0207 */
[--C-:B------:R-:W-:Y:S01]  /*0d90*/  SHF.R.S32.HI R11, RZ, 0x2, R8.reuse ;  /* 0x00000002ff0b7819 */ /* 0x100fe20000011408 */
[----:B------:R-:W-:Y:S01]  /*0da0*/  IMAD.U32 R154, R154, 0x20, R3 ;  /* 0x000000209a9a7824 */ /* 0x000fe200078e0003 */
[----:B------:R-:W-:-:S02]  /*0db0*/  SHF.R.S32.HI R6, RZ, 0x1f, R8 ;  /* 0x0000001fff067819 */ /* 0x000fc40000011408 */
[----:B------:R-:W-:Y:S02]  /*0dc0*/  LEA.HI R10, R10, R151, RZ, 0x5 ;  /* 0x000000970a0a7211 */ /* 0x000fe400078f28ff */
[----:B------:R-:W-:Y:S01]  /*0dd0*/  LEA.HI R2, R6, R11, RZ, 0x3 ;  /* 0x0000000b06027211 */ /* 0x000fe200078f18ff */
[----:B------:R-:W-:Y:S01]  /*0de0*/  IMAD.HI R6, R152, 0x55555556, RZ ;  /* 0x5555555698067827 */ /* 0x000fe200078e02ff */
[----:B------:R-:W-:Y:S02]  /*0df0*/  SHF.R.U32.HI R5, RZ, 0x3, R4 ;  /* 0x00000003ff057819 */ /* 0x000fe40000011604 */
[----:B------:R-:W-:Y:S02]  /*0e00*/  LOP3.LUT R12, R2, 0xfffffff8, RZ, 0xc0, !PT ;  /* 0xfffffff8020c7812 */ /* 0x000fe400078ec0ff */
[----:B------:R-:W-:Y:S02]  /*0e10*/  LOP3.LUT R2, R4, 0x8, R3, 0xf8, !PT ;  /* 0x0000000804027812 */ /* 0x000fe400078ef803 */
[----:B------:R-:W-:Y:S01]  /*0e20*/  LEA.HI R9, R6, R6, RZ, 0x1 ;  /* 0x0000000606097211 */ /* 0x000fe200078f08ff */
[----:B------:R-:W-:Y:S01]  /*0e30*/  IMAD.IADD R11, R11, 0x1, -R12 ;  /* 0x000000010b0b7824 */ /* 0x000fe200078e0a0c */
[----:B------:R-:W-:-:S02]  /*0e40*/  SHF.R.S32.HI R10, RZ, 0x5, R10 ;  /* 0x00000005ff0a7819 */ /* 0x000fc4000001140a */
[----:B------:R-:W-:Y:S01]  /*0e50*/  LEA.HI R3, R148, R148, RZ, 0x1 ;  /* 0x0000009494037211 */ /* 0x000fe200078f08ff */
[----:B------:R-:W-:Y:S01]  /*0e60*/  IMAD R9, R9, -0x3, R152 ;  /* 0xfffffffd09097824 */ /* 0x000fe200078e0298 */
[----:B------:R-:W-:Y:S01]  /*0e70*/  LOP3.LUT R2, R2, R5, RZ, 0x3c, !PT ;  /* 0x0000000502027212 */ /* 0x000fe200078e3cff */
[----:B------:R-:W-:Y:S01]  /*0e80*/  IMAD R10, R10, 0x10, R11 ;  /* 0x000000100a0a7824 */ /* 0x000fe200078e020b */
[----:B------:R-:W-:Y:S02]  /*0e90*/  LOP3.LUT R3, R3, 0x1ffffffe, RZ, 0xc0, !PT ;  /* 0x1ffffffe03037812 */ /* 0x000fe400078ec0ff */
[----:B------:R-:W-:Y:S01]  /*0ea0*/  LOP3.LUT R8, R8, 0x7ffffffc, RZ, 0xc0, !PT ;  /* 0x7ffffffc08087812 */ /* 0x000fe200078ec0ff */
[----:B------:R-:W-:Y:S02]  /*0eb0*/  IMAD.IADD R2, R2, 0x1, R7 ;  /* 0x0000000102027824 */ /* 0x000fe400078e0207 */
[----:B------:R-:W-:Y:S02]  /*0ec0*/  IMAD R153, R9, 0x40, R10 ;  /* 0x0000004009997824 */ /* 0x000fe400078e020a */
[----:B------:R-:W-:Y:S01]  /*0ed0*/  IMAD.IADD R22, R148, 0x1, -R3 ;  /* 0x0000000194167824 */ /* 0x000fe200078e0a03 */
[----:B------:R-:W-:Y:S01]  /*0ee0*/  LEA R2, R2, UR37, 0x1 ;  /* 0x0000002502027c11 */ /* 0x000fe2000f8e08ff */
[----:B------:R-:W-:-:S02]  /*0ef0*/  IMAD.IADD R19, R151, 0x1, -R8 ;  /* 0x0000000197137824 */ /* 0x000fc400078e0a08 */
[----:B------:R-:W-:-:S07]  /*0f00*/  IMAD R22, R22, 0x8, R153 ;  /* 0x0000000816167824 */ /* 0x000fce00078e0299 */
.L_x_1907:
        /* <DEDUP_REMOVED lines=21> */
.L_x_1865:
[----:B------:R-:W-:Y:S01]  /*1060*/  ULDC UR8, c[0x0][0xc54] ;  /* 0x0003150000087ab9 */ /* 0x000fe20000000800 */
[----:B------:R-:W-:Y:S01]  /*1070*/  UMOV UR4, UR9 ;  /* 0x0000000900047c82 */ /* 0x000fe20008000000 */
[----:B------:R-:W-:-:S11]  /*1080*/  UISETP.NE.AND UP0, UPT, UR8, 0x1, UPT ;  /* 0x000000010800788c */ /* 0x000fd6000bf05270 */
[----:B------:R-:W-:Y:S02]  /*1090*/  @UP0 ULDC.64 UR10, c[0x0][0xc58] ;  /* 0x00031600000a0ab9 */ /* 0x000fe40000000a00 */
[----:B------:R-:W-:-:S04]  /*10a0*/  UIMAD.WIDE.U32 UR6, UR9, UR10, URZ ;  /* 0x0000000a090672a5 */ /* 0x000fc8000f8e003f */
[----:B------:R-:W-:-:S04]  /*10b0*/  @UP0 USHF.R.U32.HI UR4, URZ, UR11, UR7 ;  /* 0x0000000b3f040299 */ /* 0x000fc80008011607 */
[----:B------:R-:W-:-:S12]  /*10c0*/  UIMAD UR6, UR4, UR8, URZ ;  /* 0x00000008040672a4 */ /* 0x000fd8000f8e023f */
.L_x_1866:
[----:B------:R-:W-:Y:S01]  /*10d0*/  ULDC.64 UR10, c[0x0][0x418] ;  /* 0x00010600000a7ab9 */ /* 0x000fe20000000a00 */
[----:B------:R-:W-:Y:S01]  /*10e0*/  ULOP3.LUT UR4, URZ, UR4, URZ, 0x33, !UPT ;  /* 0x000000043f047292 */ /* 0x000fe2000f8e333f */
[----:B------:R-:W-:Y:S01]  /*10f0*/  PLOP3.LUT P0, PT, PT, PT, PT, 0x80, 0x0 ;  /* 0x000000000000781c */ /* 0x000fe20003f0f070 */
[----:B------:R-:W-:Y:S01]  /*1100*/  UISETP.NE.U32.AND UP0, UPT, UR10, URZ, UPT ;  /* 0x0000003f0a00728c */ /* 0x000fe2000bf05070 */
[----:B------:R-:W-:Y:S01]  /*1110*/  IMAD.MOV.U32 R3, RZ, RZ, RZ ;  /* 0x000000ffff037224 */ /* 0x000fe200078e00ff */
[----:B------:R-:W-:Y:S01]  /*1120*/  UIADD3 UR10, UR9, -UR6, URZ ;  /* 0x80000006090a7290 */ /* 0x000fe2000fffe03f */
[----:B------:R-:W-:Y:S01]  /*1130*/  IMAD.MOV.U32 R0, RZ, RZ, RZ ;  /* 0x000000ffff007224 */ /* 0x000fe200078e00ff */
[----:B------:R-:W-:Y:S01]  /*1140*/  ULDC UR7, c[0x0][0x448] ;  /* 0x0001120000077ab9 */ /* 0x000fe20000000800 */
[----:B------:R-:W-:Y:S01]  /*1150*/  ULDC UR6, c[0x0][0xc3c] ;  /* 0x00030f0000067ab9 */ /* 0x000fe20000000800 */
[----:B------:R-:W-:Y:S01]  /*1160*/  UISETP.NE.AND UP2, UPT, UR7, 0x1, UPT ;  /* 0x000000010700788c */ /* 0x000fe2000bf45270 */
[----:B------:R-:W-:Y:S01]  /*1170*/  CS2R R64, SRZ ;  /* 0x0000000000407805 */ /* 0x000fe2000001ff00 */
[----:B------:R-:W-:Y:S01]  /*1180*/  UIADD3 UR4, UR4, UR6, URZ ;  /* 0x0000000604047290 */ /* 0x000fe2000fffe03f */
[----:B------:R-:W-:Y:S01]  /*1190*/  CS2R R38, SRZ ;  /* 0x0000000000267805 */ /* 0x000fe2000001ff00 */
[----:B------:R-:W-:Y:S01]  /*11a0*/  UISETP.NE.AND.EX UP0, UPT, UR11, URZ, UPT, UP0 ;  /* 0x0000003f0b00728c */ /* 0x000fe2000bf05300 */
[----:B------:R-:W-:Y:S01]  /*11b0*/  CS2R R68, SRZ ;  /* 0x0000000000447805 */ /* 0x000fe2000001ff00 */
[----:B------:R-:W-:Y:S01]  /*11c0*/  UIMAD UR14, UR4, 0xc0, URZ ;  /* 0x000000c0040e78a4 */ /* 0x000fe2000f8e023f */
[----:B------:R-:W-:Y:S01]  /*11d0*/  CS2R R66, SRZ ;  /* 0x0000000000427805 */ /* 0x000fe2000001ff00 */
[----:B------:R-:W-:Y:S01]  /*11e0*/  ULDC UR9, c[0x0][0x424] ;  /* 0x0001090000097ab9 */ /* 0x000fe20000000800 */
[----:B------:R-:W-:Y:S01]  /*11f0*/  ULDC UR8, c[0x0][0x288] ;  /* 0x0000a20000087ab9 */ /* 0x000fe20000000800 */
[----:B------:R-:W-:Y:S01]  /*1200*/  UIADD3 UR4, UR14, 0xbf, URZ ;  /* 0x000000bf0e047890 */ /* 0x000fe2000fffe03f */
[----:B------:R-:W-:Y:S01]  /*1210*/  CS2R R36, SRZ ;  /* 0x0000000000247805 */ /* 0x000fe2000001ff00 */
[----:B------:R-:W-:Y:S01]  /*1220*/  @UP2 ULDC UR6, c[0x0][0x44c] ;  /* 0x0001130000062ab9 */ /* 0x000fe20000000800 */
[----:B------:R-:W-:Y:S01]  /*1230*/  IMAD.U32 R18, RZ, RZ, UR14 ;  /* 0x0000000eff127e24 */ /* 0x000fe2000f8e00ff */
[----:B------:R-:W-:Y:S01]  /*1240*/  UIADD3 UR8, -UR8, 0x90, URZ ;  /* 0x0000009008087890 */ /* 0x000fe2000fffe13f */
[----:B------:R-:W-:Y:S01]  /*1250*/  CS2R R26, SRZ ;  /* 0x00000000001a7805 */ /* 0x000fe2000001ff00 */
[----:B------:R-:W-:Y:S01]  /*1260*/  UIMAD.WIDE.U32 UR6, UR4, UR6, URZ ;  /* 0x00000006040672a5 */ /* 0x000fe2000f8e003f */
[----:B------:R-:W-:Y:S01]  /*1270*/  CS2R R60, SRZ ;  /* 0x00000000003c7805 */ /* 0x000fe2000001ff00 */
[----:B------:R-:W-:Y:S01]  /*1280*/  USEL UR14, UR9, 0x1, UP0 ;  /* 0x00000001090e7887 */ /* 0x000fe20008000000 */
[----:B------:R-:W-:Y:S01]  /*1290*/  IMAD.MOV.U32 R59, RZ, RZ, RZ ;  /* 0x000000ffff3b7224 */ /* 0x000fe200078e00ff */
[----:B------:R-:W-:Y:S01]  /*12a0*/  ULDC UR12, c[0x0][0x2f0] ;  /* 0x0000bc00000c7ab9 */ /* 0x000fe20000000800 */
[----:B------:R-:W-:Y:S01]  /*12b0*/  @UP2 ULDC UR9, c[0x0][0x450] ;  /* 0x0001140000092ab9 */ /* 0x000fe20000000800 */
[----:B------:R-:W-:Y:S01]  /*12c0*/  UIMAD UR8, UR14, UR12, UR8 ;  /* 0x0000000c0e0872a4 */ /* 0x000fe2000f8e0208 */
[----:B------:R-:W-:Y:S01]  /*12d0*/  CS2R R56, SRZ ;  /* 0x0000000000387805 */ /* 0x000fe2000001ff00 */
[----:B------:R-:W-:Y:S01]  /*12e0*/  @UP2 USHF.R.U32.HI UR4, URZ, UR9, UR7 ;  /* 0x000000093f042299 */ /* 0x000fe20008011607 */
[----:B------:R-:W-:Y:S01]  /*12f0*/  IMAD.U32 R17, RZ, RZ, UR14 ;  /* 0x0000000eff117e24 */ /* 0x000fe2000f8e00ff */
[----:B------:R-:W-:Y:S01]  /*1300*/  UIMAD UR6, UR14, UR12, 0x8f ;  /* 0x0000008f0e0674a4 */ /* 0x000fe2000f8e020c */
[----:B------:R-:W-:Y:S01]  /*1310*/  CS2R R54, SRZ ;  /* 0x0000000000367805 */ /* 0x000fe2000001ff00 */
[----:B------:R-:W-:Y:S01]  /*1320*/  UIADD3 UR8, UR8, UR4, URZ ;  /* 0x0000000408087290 */ /* 0x000fe2000fffe03f */
[----:B------:R-:W-:Y:S01]  /*1330*/  CS2R R52, SRZ ;  /* 0x0000000000347805 */ /* 0x000fe2000001ff00 */
[----:B------:R-:W-:Y:S01]  /*1340*/  UIMAD.WIDE UR6, UR6, 0x38e38e39, URZ ;  /* 0x38e38e39060678a5 */ /* 0x000fe2000f8e023f */
[----:B------:R-:W-:Y:S01]  /*1350*/  CS2R R50, SRZ ;  /* 0x0000000000327805 */ /* 0x000fe2000001ff00 */
[----:B------:R-:W-:Y:S01]  /*1360*/  UIMAD.WIDE UR8, UR8, 0x38e38e39, URZ ;  /* 0x38e38e39080878a5 */ /* 0x000fe2000f8e023f */
[----:B------:R-:W-:Y:S01]  /*1370*/  CS2R R48, SRZ ;  /* 0x0000000000307805 */ /* 0x000fe2000001ff00 */
[----:B------:R-:W-:Y:S01]  /*1380*/  ULDC UR13, c[0x0][0xc54] ;  /* 0x00031500000d7ab9 */ /* 0x000fe20000000800 */
[----:B------:R-:W-:Y:S01]  /*1390*/  USHF.R.U32.HI UR4, URZ, 0x1f, UR7 ;  /* 0x0000001f3f047899 */ /* 0x000fe20008011607 */
[----:B------:R-:W-:Y:S01]  /*13a0*/  CS2R R46, SRZ ;  /* 0x00000000002e7805 */ /* 0x000fe2000001ff00 */
[----:B------:R-:W-:Y:S01]  /*13b0*/  UIMAD UR12, UR5, UR13, UR10 ;  /* 0x0000000d050c72a4 */ /* 0x000fe2000f8e020a */
[----:B------:R-:W-:Y:S01]  /*13c0*/  CS2R R44, SRZ ;  /* 0x00000000002c7805 */ /* 0x000fe2000001ff00 */
[----:B------:R-:W-:Y:S01]  /*13d0*/  USHF.R.U32.HI UR5, URZ, 0x1f, UR9 ;  /* 0x0000001f3f057899 */ /* 0x000fe20008011609 */
[----:B------:R-:W-:Y:S01]  /*13e0*/  CS2R R42, SRZ ;  /* 0x00000000002a7805 */ /* 0x000fe2000001ff00 */
[----:B------:R-:W-:Y:S01]  /*13f0*/  ULDC UR11, c[0x0][0xc48] ;  /* 0x00031200000b7ab9 */ /* 0x000fe20000000800 */
[----:B------:R-:W-:Y:S01]  /*1400*/  ULEA.HI.SX32 UR7, UR7, UR4, 0x1b ;  /* 0x0000000407077291 */ /* 0x000fe2000f8fda3f */
[----:B------:R-:W-:Y:S01]  /*1410*/  CS2R R40, SRZ ;  /* 0x0000000000287805 */ /* 0x000fe2000001ff00 */
[----:B------:R-:W-:Y:S01]  /*1420*/  UISETP.NE.AND UP1, UPT, UR11, 0x1, UPT ;  /* 0x000000010b00788c */ /* 0x000fe2000bf25270 */
[----:B------:R-:W-:Y:S01]  /*1430*/  CS2R R80, SRZ ;  /* 0x0000000000507805 */ /* 0x000fe2000001ff00 */
[----:B------:R-:W-:Y:S01]  /*1440*/  ULEA.HI.SX32 UR9, UR9, UR5, 0x1b ;  /* 0x0000000509097291 */ /* 0x000fe2000f8fda3f */
[----:B------:R-:W-:Y:S01]  /*1450*/  CS2R R74, SRZ ;  /* 0x00000000004a7805 */ /* 0x000fe2000001ff00 */
[----:B------:R-:W-:Y:S01]  /*1460*/  UMOV UR14, UR12 ;  /* 0x0000000c000e7c82 */ /* 0x000fe20008000000 */
[----:B------:R-:W-:Y:S01]  /*1470*/  CS2R R72, SRZ ;  /* 0x0000000000487805 */ /* 0x000fe2000001ff00 */
[----:B------:R-:W-:Y:S01]  /*1480*/  UISETP.LT.AND UP0, UPT, UR7, UR9, UPT ;  /* 0x000000090700728c */ /* 0x000fe2000bf01270 */
[----:B------:R-:W-:-:S02]  /*1490*/  CS2R R78, SRZ ;  /* 0x00000000004e7805 */ /* 0x000fc4000001ff00 */
[----:B------:R-:W-:Y:S02]  /*14a0*/  CS2R R82, SRZ ;  /* 0x0000000000527805 */ /* 0x000fe4000001ff00 */
[----:B------:R-:W-:Y:S01]  /*14b0*/  CS2R R76, SRZ ;  /* 0x00000000004c7805 */ /* 0x000fe2000001ff00 */
[----:B------:R-:W-:Y:S01]  /*14c0*/  USEL UR38, UR7, UR9, UP0 ;  /* 0x0000000907267287 */ /* 0x000fe20008000000 */
[----:B------:R-:W-:Y:S01]  /*14d0*/  CS2R R6, SRZ ;  /* 0x0000000000067805 */ /* 0x000fe2000001ff00 */
[----:B------:R-:W-:Y:S01]  /*14e0*/  @UP1 ULDC UR10, c[0x0][0xc4c] ;  /* 0x00031300000a1ab9 */ /* 0x000fe20000000800 */
[----:B------:R-:W-:Y:S01]  /*14f0*/  @UP1 ULDC UR6, c[0x0][0xc50] ;  /* 0x0003140000061ab9 */ /* 0x000fe20000000800 */
[----:B------:R-:W-:Y:S01]  /*1500*/  UIMAD.WIDE.U32 UR4, UR12, UR10, URZ ;  /* 0x0000000a0c0472a5 */ /* 0x000fe2000f8e003f */
[----:B------:R-:W-:Y:S01]  /*1510*/  IMAD.MOV.U32 R84, RZ, RZ, RZ ;  /* 0x000000ffff547224 */ /* 0x000fe200078e00ff */
[----:B------:R-:W-:Y:S02]  /*1520*/  UISETP.GE.AND UP0, UPT, UR38, 0x1, UPT ;  /* 0x000000012600788c */ /* 0x000fe4000bf06270 */
[----:B------:R-:W-:-:S04]  /*1530*/  @UP1 USHF.R.U32.HI UR14, URZ, UR6, UR5 ;  /* 0x000000063f0e1299 */ /* 0x000fc80008011605 */
[----:B------:R-:W-:Y:S01]  /*1540*/  PLOP3.LUT P1, PT, PT, PT, UP0, 0x80, 0x0 ;  /* 0x000000000000781c */ /* 0x000fe20003f2f008 */
[----:B------:R-:W-:Y:S02]  /*1550*/  UIADD3 UR4, -UR14, URZ, URZ ;  /* 0x0000003f0e047290 */ /* 0x000fe4000fffe13f */
[----:B------:R-:W-:Y:S02]  /*1560*/  IMAD.U32 R146, RZ, RZ, UR14 ;  /* 0x0000000eff927e24 */ /* 0x000fe4000f8e00ff */
[----:B------:R-:W-:-:S06]  /*1570*/  UIMAD UR4, UR11, UR4, UR12 ;  /* 0x000000040b0472a4 */ /* 0x000fcc000f8e020c */
[----:B------:R-:W-:Y:S02]  /*1580*/  IMAD.U32 R145, RZ, RZ, UR4 ;  /* 0x00000004ff917e24 */ /* 0x000fe4000f8e00ff */
[----:B------:R-:W-:Y:S05]  /*1590*/  @!P1 BRA `(.L_x_1867) ;  /* 0x000000dc002c9947 */ /* 0x000fea0003800000 */
[----:B------:R-:W0:Y:S01]  /*15a0*/  SHFL.IDX PT, R0, R152, RZ, 0x1f ;  /* 0x00001fff98007589 */ /* 0x000e2200000e0000 */
[----:B------:R-:W-:-:S04]  /*15b0*/  UIADD3 UR6, UR37, 0x24300, URZ ;  /* 0x0002430025067890 */ /* 0x000fc8000fffe03f */
[----:B------:R-:W-:-:S06]  /*15c0*/  ULOP3.LUT UP0, URZ, UR6, 0x9f, URZ, 0xc0, !UPT ;  /* 0x0000009f063f7892 */ /* 0x000fcc000f80c03f */
[----:B------:R-:W-:Y:S02]  /*15d0*/  PLOP3.LUT P0, PT, PT, PT, UP0, 0x80, 0x0 ;  /* 0x000000000000781c */ /* 0x000fe40003f0f008 */
[----:B0-----:R-:W-:-:S13]  /*15e0*/  R2UR UR7, R0 ;  /* 0x00000000000772ca */ /* 0x001fda00000e0000 */
[----:B------:R-:W-:Y:S02]  /*15f0*/  UIMAD.WIDE UR4, UR7, 0x55555556, URZ ;  /* 0x55555556070478a5 */ /* 0x000fe4000f8e023f */
[----:B------:R-:W-:Y:S02]  /*1600*/  IMAD.U32 R16, RZ, RZ, UR7 ;  /* 0x00000007ff107e24 */ /* 0x000fe4000f8e00ff */
[----:B------:R-:W-:-:S04]  /*1610*/  ULEA.HI UR5, UR5, UR5, URZ, 0x1 ;  /* 0x0000000505057291 */ /* 0x000fc8000f8f083f */
[----:B------:R-:W-:-:S04]  /*1620*/  UIMAD UR5, UR5, -0x3, UR7 ;  /* 0xfffffffd050578a4 */ /* 0x000fc8000f8e0207 */
[----:B------:R-:W-:Y:S02]  /*1630*/  ULEA UR4, UR5, UR37, 0xc ;  /* 0x0000002505047291 */ /* 0x000fe4000f8e603f */
[----:B------:R-:W-:Y:S02]  /*1640*/  ULEA UR5, UR5, UR6, 0xb ;  /* 0x0000000605057291 */ /* 0x000fe4000f8e583f */
[----:B------:R-:W-:Y:S02]  /*1650*/  UIADD3 UR4, UR4, 0xda00, URZ ;  /* 0x0000da0004047890 */ /* 0x000fe4000fffe03f */
[----:B------:R-:W-:Y:S02]  /*1660*/  USHF.R.U32.HI UR5, URZ, 0x4, UR5 ;  /* 0x000000043f057899 */ /* 0x000fe40008011605 */
[----:B------:R-:W-:Y:S02]  /*1670*/  USHF.R.U32.HI UR4, URZ, 0x4, UR4 ;  /* 0x000000043f047899 */ /* 0x000fe40008011604 */
[----:B------:R-:W-:-:S02]  /*1680*/  ULOP3.LUT UR61, UR5, 0x3fff, URZ, 0xc0, !UPT ;  /* 0x00003fff053d7892 */ /* 0x000fc4000f8ec03f */
        /* <DEDUP_REMOVED lines=18> */
.L_x_1868:
[----:B------:R-:W-:Y:S02]  /*17b0*/  R2UR UR6, R150 ;  /* 0x00000000960672ca */ /* 0x000fe400000e0000 */
[----:B------:R-:W-:-:S11]  /*17c0*/  R2UR UR5, R155 ;  /* 0x000000009b0572ca */ /* 0x000fd600000e0000 */
[----:B------:R-:W-:Y:S02]  /*17d0*/  ULEA.HI UR4, UR6, UR6, URZ, 0x1 ;  /* 0x0000000606047291 */ /* 0x000fe4000f8f083f */
[----:B------:R-:W-:Y:S02]  /*17e0*/  IMAD.U32 R3, RZ, RZ, UR5 ;  /* 0x00000005ff037e24 */ /* 0x000fe4000f8e00ff */
[----:B------:R-:W-:-:S03]  /*17f0*/  ULOP3.LUT UR4, UR4, 0xfffffffe, URZ, 0xc0, !UPT ;  /* 0xfffffffe04047892 */ /* 0x000fc6000f8ec03f */
[----:B------:R-:W-:Y:S01]  /*1800*/  ISETP.NE.AND P0, PT, R3, 0x3, PT ;  /* 0x000000030300780c */ /* 0x000fe20003f05270 */
[----:B------:R-:W-:-:S06]  /*1810*/  UIADD3 UR4, UR6, -UR4, URZ ;  /* 0x8000000406047290 */ /* 0x000fcc000fffe03f */
[----:B------:R-:W-:-:S05]  /*1820*/  IMAD.U32 R0, RZ, RZ, UR4 ;  /* 0x00000004ff007e24 */ /* 0x000fca000f8e00ff */
[----:B------:R-:W-:-:S04]  /*1830*/  SHF.L.U32 R0, R0, 0x1f, RZ ;  /* 0x0000001f00007819 */ /* 0x000fc800000006ff */
[----:B------:R-:W0:Y:S02]  /*1840*/  SYNCS.PHASECHK.TRANS64.TRYWAIT P1, [UR37+0x31c00], R0 ;  /* 0x031c0000ff0075a7 */ /* 0x000e240008020165 */
[----:B0-----:R-:W-:Y:S05]  /*1850*/  @!P1 BRA `(.L_x_1869) ;  /* 0x0000013c00889947 */ /* 0x001fea0003800000 */
.L_x_2013:
[----:B------:R-:W-:Y:S05]  /*1860*/  @!P0 BRA `(.L_x_1870) ;  /* 0x0000000000048947 */ /* 0x000fea0003800000 */
[----:B------:R-:W-:Y:S01]  /*1870*/  BPT.TRAP 0x1 ;  /* 0x000000040000795c */ /* 0x000fe20000300000 */
.L_x_1870:
[----:B0-----:R-:W-:Y:S02]  /*1880*/  IMAD.U32 R0, RZ, RZ, UR36 ;  /* 0x00000024ff007e24 */ /* 0x001fe4000f8e00ff */
[----:B------:R-:W-:-:S03]  /*1890*/  IMAD.U32 R3, RZ, RZ, UR60 ;  /* 0x0000003cff037e24 */ /* 0x000fc6000f8e00ff */
[----:B------:R-:W-:Y:S02]  /*18a0*/  LEA R0, R0, UR37, 0x3 ;  /* 0x0000002500007c11 */ /* 0x000fe4000f8e18ff */
[----:B------:R-:W-:-:S04]  /*18b0*/  SHF.L.U32 R3, R3, 0x1f, RZ ;  /* 0x0000001f03037819 */ /* 0x000fc800000006ff */
[----:B------:R0:W1:Y:S01]  /*18c0*/  SYNCS.PHASECHK.TRANS64.TRYWAIT P2, [R0+URZ+0x31c30], R3 ;  /* 0x031c3003000075a7 */ /* 0x000062000804017f */
[----:B------:R-:W-:Y:S05]  /*18d0*/  @!P0 BRA `(.L_x_1871) ;  /* 0x0000000000048947 */ /* 0x000fea0003800000 */
[----:B------:R-:W-:Y:S01]  /*18e0*/  BPT.TRAP 0x1 ;  /* 0x000000040000795c */ /* 0x000fe20000300000 */
.L_x_1871:
[----:B------:R-:W2:Y:S02]  /*18f0*/  S2R R4, SR_TID.X ;  /* 0x0000000000047919 */ /* 0x000ea40000002100 */
[----:B--2---:R-:W-:Y:S01]  /*1900*/  LOP3.LUT P1, RZ, R4, 0x7f, RZ, 0xc0, !PT ;  /* 0x0000007f04ff7812 */ /* 0x004fe2000782c0ff */
[----:B-1----:R-:W-:-:S12]  /*1910*/  @P2 BRA `(.L_x_1872) ;  /* 0x0000000000082947 */ /* 0x002fd80003800000 */
[----:B------:R-:W1:Y:S02]  /*1920*/  SYNCS.PHASECHK.TRANS64.TRYWAIT P2, [R0+URZ+0x31c30], R3 ;  /* 0x031c3003000075a7 */ /* 0x000e64000804017f */
[----:B-1----:R-:W-:Y:S05]  /*1930*/  @!P2 BRA `(.L_x_1873) ;  /* 0x0000013c0068a947 */ /* 0x002fea0003800000 */
.L_x_1872:
[----:B------:R-:W-:Y:S05]  /*1940*/  WARPSYNC.ALL ;  /* 0x0000000000007948 */ /* 0x000fea0003800000 */
[----:B------:R-:W-:Y:S01]  /*1950*/  UIADD3 UR4, UR37, 0x16a00, URZ ;  /* 0x00016a0025047890 */ /* 0x000fe2000fffe03f */
[----:B------:R-:W-:Y:S01]  /*1960*/  WARPGROUP.ARRIVE ;  /* 0x00000000000079c5 */ /* 0x000fe20000000000 */
[----:B------:R-:W-:Y:S01]  /*1970*/  ULOP3.LUT UR5, UR39, 0x10000, URZ, 0xfc, !UPT ;  /* 0x0001000027057892 */ /* 0x000fe2000f8efc3f */
[----:B------:R-:W-:Y:S01]  /*1980*/  R2UR UR57, R18 ;  /* 0x00000000123972ca */ /* 0x000fe200000e0000 */
[----:B------:R-:W-:Y:S01]  /*1990*/  USHF.R.U32.HI UR4, URZ, 0x4, UR4 ;  /* 0x000000043f047899 */ /* 0x000fe20008011604 */
[----:B------:R-:W-:Y:S01]  /*19a0*/  R2UR UR56, R17 ;  /* 0x00000000113872ca */ /* 0x000fe200000e0000 */
[----:B------:R-:W-:Y:S01]  /*19b0*/  UMOV UR29, 0x80000020 ;  /* 0x80000020001d7882 */ /* 0x000fe20000000000 */
[----:B------:R-:W-:Y:S01]  /*19c0*/  UMOV UR31, 0x80000020 ;  /* 0x80000020001f7882 */ /* 0x000fe20000000000 */
[----:B------:R-:W-:Y:S01]  /*19d0*/  ULOP3.LUT UR4, UR4, 0x3fff, URZ, 0xc0, !UPT ;  /* 0x00003fff04047892 */ /* 0x000fe2000f8ec03f */
[----:B01----:R-:W-:Y:S01]  /*19e0*/  @!P1 VIADD R0, R0, 0x31c40 ;  /* 0x00031c4000009836 */ /* 0x003fe20000000000 */
[----:B------:R-:W-:Y:S01]  /*19f0*/  UMOV UR28, UR5 ;  /* 0x00000005001c7c82 */ /* 0x000fe20008000000 */
[----:B------:R-:W-:Y:S01]  /*1a00*/  UMOV UR9, UR29 ;  /* 0x0000001d00097c82 */ /* 0x000fe20008000000 */
[----:B------:R-:W-:Y:S01]  /*1a10*/  ULOP3.LUT UR6, UR4, 0x10000, URZ, 0xfc, !UPT ;  /* 0x0001000004067892 */ /* 0x000fe2000f8efc3f */
[----:B------:R-:W-:Y:S01]  /*1a20*/  UMOV UR8, UR28 ;  /* 0x0000001c00087c82 */ /* 0x000fe20008000000 */
[----:B------:R-:W-:-:S02]  /*1a30*/  UMOV UR11, 0x80000020 ;  /* 0x80000020000b7882 */ /* 0x000fc40000000000 */
[----:B------:R-:W-:Y:S01]  /*1a40*/  UIMAD UR4, UR36, 0x6c0, UR6 ;  /* 0x000006c0240478a4 */ /* 0x000fe2000f8e0206 */
[----:B------:R-:W-:Y:S01]  /*1a50*/  UMOV UR12, UR28 ;  /* 0x0000001c000c7c82 */ /* 0x000fe20008000000 */
[----:B------:R-:W-:Y:S02]  /*1a60*/  UMOV UR13, UR29 ;  /* 0x0000001d000d7c82 */ /* 0x000fe40008000000 */
[----:B------:R-:W-:Y:S02]  /*1a70*/  UIADD3 UR10, UR4, 0x40, URZ ;  /* 0x00000040040a7890 */ /* 0x000fe4000fffe03f */
[----:B------:R-:W-:Y:S02]  /*1a80*/  UIADD3 UR14, UR4, 0x80, URZ ;  /* 0x00000080040e7890 */ /* 0x000fe4000fffe03f */
[----:B------:R-:W-:Y:S01]  /*1a90*/  UMOV UR30, UR4 ;  /* 0x00000004001e7c82 */ /* 0x000fe20008000000 */
[----:B------:R-:W-:Y:S01]  /*1aa0*/  UMOV UR15, 0x80000020 ;  /* 0x80000020000f7882 */ /* 0x000fe20000000000 */
[----:B------:R-:W-:Y:S01]  /*1ab0*/  HGMMA.64x16x16.F32.BF16 R88, gdesc[UR28], RZ, !UPT, gsb0 ;  /* 0x002000001c5879f0 */ /* 0x000fe2000c0018ff */
        /* <DEDUP_REMOVED lines=13> */
[----:B------:R-:W-:Y:S01]  /*1b90*/  UMOV UR31, 0x80000020 ;  /* 0x80000020001f7882 */ /* 0x000fe20000000000 */
[----:B------:R-:W-:Y:S01]  /*1ba0*/  UIADD3 UR34, UR4, 0x1c0, URZ ;  /* 0x000001c004227890 */ /* 0x000fe2000fffe03f */
[----:B------:R-:W-:Y:S01]  /*1bb0*/  UMOV UR32, UR28 ;  /* 0x0000001c00207c82 */ /* 0x000fe20008000000 */
[----:B------:R-:W-:Y:S01]  /*1bc0*/  UMOV UR33, UR29 ;  /* 0x0000001d00217c82 */ /* 0x000fe20008000000 */
[----:B------:R-:W-:Y:S01]  /*1bd0*/  UMOV UR35, 0x80000020 ;  /* 0x8000002000237882 */ /* 0x000fe20000000000 */
[----:B------:R-:W-:-:S02]  /*1be0*/  UIADD3 UR7, UR5, 0x2, URZ ;  /* 0x0000000205077890 */ /* 0x000fc4000fffe03f */
        /* <DEDUP_REMOVED lines=18> */
[----:B------:R-:W-:Y:S02]  /*1d10*/  UIADD3 UR12, UR4, 0x2, URZ ;  /* 0x00000002040c7890 */ /* 0x000fe4000fffe03f */
[----:B------:R-:W-:Y:S01]  /*1d20*/  UIADD3 UR14, UR4, 0x82, URZ ;  /* 0x00000082040e7890 */ /* 0x000fe2000fffe03f */
[----:B------:R-:W-:Y:S01]  /*1d30*/  UMOV UR15, 0x80000020 ;  /* 0x80000020000f7882 */ /* 0x000fe20000000000 */
[----:B------:R-:W-:Y:S02]  /*1d40*/  WARPGROUP.DEPBAR.LE gsb0, 0x0 ;  /* 0x00008000000079c5 */ /* 0x000fe40000010000 */
        /* <DEDUP_REMOVED lines=16> */
[----:B------:R-:W-:Y:S03]  /*1e50*/  HGMMA.64x16x16.F32.BF16 R40, gdesc[UR28], RZ, !UPT, gsb0 ;  /* 0x002000001c2879f0 */ /* 0x000fe6000c0018ff */
        /* <DEDUP_REMOVED lines=8> */
[----:B------:R-:W-:Y:S01]  /*1ee0*/  UMOV UR8, UR7 ;  /* 0x0000000700087c82 */ /* 0x000fe20008000000 */
[----:B------:R-:W-:Y:S01]  /*1ef0*/  UMOV UR9, 0x80000020 ;  /* 0x8000002000097882 */ /* 0x000fe20000000000 */
[----:B------:R-:W-:Y:S01]  /*1f00*/  UMOV UR10, UR12 ;  /* 0x0000000c000a7c82 */ /* 0x000fe20008000000 */
[----:B------:R-:W-:Y:S01]  /*1f10*/  UMOV UR11, 0x80000020 ;  /* 0x80000020000b7882 */ /* 0x000fe20000000000 */
[----:B------:R-:W-:Y:S01]  /*1f20*/  UMOV UR12, UR8 ;  /* 0x00000008000c7c82 */ /* 0x000fe20008000000 */
        /* <DEDUP_REMOVED lines=11> */
[----:B------:R-:W-:Y:S01]  /*1fe0*/  UIADD3 UR7, UR5, 0x300, URZ ;  /* 0x0000030005077890 */ /* 0x000fe2000fffe03f */
[----:B------:R-:W-:-:S02]  /*1ff0*/  WARPGROUP.DEPBAR.LE gsb0, 0x0 ;  /* 0x00008000000079c5 */ /* 0x000fc40000010000 */
        /* <DEDUP_REMOVED lines=14> */
[----:B------:R-:W-:Y:S01]  /*20e0*/  UMOV UR13, 0x80000020 ;  /* 0x80000020000d7882 */ /* 0x000fe20000000000 */
[----:B------:R-:W-:Y:S01]  /*20f0*/  UMOV UR15, 0x80000020 ;  /* 0x80000020000f7882 */ /* 0x000fe20000000000 */
[----:B------:R-:W-:Y:S01]  /*2100*/  UMOV UR44, UR12 ;  /* 0x0000000c002c7c82 */ /* 0x000fe20008000000 */
[----:B------:R-:W-:Y:S01]  /*2110*/  UMOV UR45, UR13 ;  /* 0x0000000d002d7c82 */ /* 0x000fe20008000000 */
[----:B------:R-:W-:Y:S01]  /*2120*/  UIADD3 UR7, UR5, 0x302, URZ ;  /* 0x0000030205077890 */ /* 0x000fe2000fffe03f */
        /* <DEDUP_REMOVED lines=57> */
[----:B------:R-:W-:Y:S02]  /*24c0*/  UIADD3 UR7, UR5, 0x600, URZ ;  /* 0x0000060005077890 */ /* 0x000fe4000fffe03f */
[----:B------:R-:W-:Y:S01]  /*24d0*/  UIADD3 UR5, UR5, 0x602, URZ ;  /* 0x0000060205057890 */ /* 0x000fe2000fffe03f */
[----:B------:R-:W-:-:S02]  /*24e0*/  WARPGROUP.DEPBAR.LE gsb0, 0x0 ;  /* 0x00008000000079c5 */ /* 0x000fc40000010000 */
        /* <DEDUP_REMOVED lines=37> */
[----:B------:R-:W-:Y:S02]  /*2740*/  ULDC UR14, c[0x0][0x2f0] ;  /* 0x0000bc00000e7ab9 */ /* 0x000fe40000000800 */
        /* <DEDUP_REMOVED lines=19> */
[----:B------:R-:W-:Y:S02]  /*2880*/  ULDC UR7, c[0x0][0x448] ;  /* 0x0001120000077ab9 */ /* 0x000fe40000000800 */
[----:B------:R-:W-:-:S06]  /*2890*/  UISETP.NE.AND UP0, UPT, UR7, 0x1, UPT ;  /* 0x000000010700788c */ /* 0x000fcc000bf05270 */
[----:B------:R-:W-:-:S05]  /*28a0*/  PLOP3.LUT P2, PT, PT, PT, UP0, 0x80, 0x0 ;  /* 0x000000000000781c */ /* 0x000fca0003f4f008 */
[----:B------:R-:W-:Y:S01]  /*28b0*/  @UP0 ULDC UR7, c[0x0][0x44c] ;  /* 0x0001130000070ab9 */ /* 0x000fe20000000800 */
[----:B------:R-:W-:Y:S01]  /*28c0*/  @UP0 ULDC UR10, c[0x0][0x450] ;  /* 0x00011400000a0ab9 */ /* 0x000fe20000000800 */
        /* <DEDUP_REMOVED lines=55> */
[----:B------:R-:W-:Y:S01]  /*2c40*/  ULDC UR5, c[0x0][0x9d8] ;  /* 0x0002760000057ab9 */ /* 0x000fe20000000800 */
        /* <DEDUP_REMOVED lines=38> */
[----:B------:R-:W0:Y:S01]  /*2eb0*/  MUFU.TANH R88, R88 ;  /* 0x0000005800587308 */ /* 0x000e220000002400 */
[----:B------:R-:W-:Y:S01]  /*2ec0*/  FMUL.FTZ R5, R95, UR5 ;  /* 0x000000055f057c20 */ /* 0x000fe20008410000 */
[----:B------:R-:W-:-:S06]  /*2ed0*/  FMUL.FTZ R6, R94, UR5 ;  /* 0x000000055e067c20 */ /* 0x000fcc0008410000 */
[----:B------:R-:W1:Y:S08]  /*2ee0*/  MUFU.TANH R89, R89 ;  /* 0x0000005900597308 */ /* 0x000e700000002400 */
[----:B------:R-:W2:Y:S08]  /*2ef0*/  MUFU.TANH R90, R90 ;  /* 0x0000005a005a7308 */ /* 0x000eb00000002400 */
[----:B------:R-:W3:Y:S08]  /*2f00*/  MUFU.TANH R91, R91 ;  /* 0x0000005b005b7308 */ /* 0x000ef00000002400 */
        /* <DEDUP_REMOVED lines=43> */
[----:B------:R-:W-:Y:S02]  /*31c0*/  VIADD R70, R22, UR57 ;  /* 0x0000003916467c36 */ /* 0x000fe40008000000 */
[----:B------:R-:W-:Y:S01]  /*31d0*/  FMUL.FTZ R15, R66, UR5 ;  /* 0x00000005420f7c20 */ /* 0x000fe20008410000 */
[----:B------:R-:W-:Y:S01]  /*31e0*/  FMUL.FTZ R84, R68, UR5 ;  /* 0x0000000544547c20 */ /* 0x000fe20008410000 */
[----:B------:R-:W-:Y:S01]  /*31f0*/  FMUL.FTZ R78, R64, UR5 ;  /* 0x00000005404e7c20 */ /* 0x000fe20008410000 */
[----:B------:R-:W-:Y:S01]  /*3200*/  HGMMA.64x16x16.F32.BF16 R56, gdesc[UR24], R56, gsb0 ;  /* 0x00200000183879f0 */ /* 0x000fe20008001838 */
[----:B------:R-:W-:Y:S01]  /*3210*/  UIADD3 UR26, UR4, 0x5c2, URZ ;  /* 0x000005c2041a7890 */ /* 0x000fe2000fffe03f */
[----:B------:R-:W-:Y:S01]  /*3220*/  FMUL.FTZ R65, R65, UR5 ;  /* 0x0000000541417c20 */ /* 0x000fe20008410000 */
[----:B------:R-:W-:Y:S01]  /*3230*/  UMOV UR27, 0x80000020 ;  /* 0x80000020001b7882 */ /* 0x000fe20000000000 */
[----:B------:R-:W-:Y:S01]  /*3240*/  FMUL.FTZ R86, R69, UR5 ;  /* 0x0000000545567c20 */ /* 0x000fe20008410000 */
        /* <DEDUP_REMOVED lines=12> */
[----:B------:R-:W-:Y:S01]  /*3310*/  @P2 IMAD.HI.U32 R58, R70, UR7, RZ ;  /* 0x00000007463a2c27 */ /* 0x000fe2000f8e00ff */
[----:B------:R-:W-:-:S03]  /*3320*/  UIMAD UR7, UR38, -0x90, URZ ;  /* 0xffffff70260778a4 */ /* 0x000fc6000f8e023f */
[----:B------:R-:W-:Y:S01]  /*3330*/  FMUL.FTZ R96, R61, UR5 ;  /* 0x000000053d607c20 */ /* 0x000fe20008410000 */
[----:B------:R-:W-:Y:S01]  /*3340*/  HGMMA.64x16x16.F32.BF16 R48, gdesc[UR24], R48, gsb0 ;  /* 0x00200000183079f0 */ /* 0x000fe20008001830 */
[----:B------:R-:W-:Y:S01]  /*3350*/  UIADD3 UR26, UR4, 0x602, URZ ;  /* 0x00000602041a7890 */ /* 0x000fe2000fffe03f */
[----:B------:R-:W-:Y:S01]  /*3360*/  @P2 SHF.R.U32.HI R70, RZ, UR10, R58 ;  /* 0x0000000aff462c19 */ /* 0x000fe2000801163a */
[----:B------:R-:W-:Y:S01]  /*3370*/  UMOV UR27, 0x80000020 ;  /* 0x80000020001b7882 */ /* 0x000fe20000000000 */
[----:B------:R-:W-:Y:S01]  /*3380*/  UIADD3 UR10, UR7, 0x91, URZ ;  /* 0x00000091070a7890 */ /* 0x000fe2000fffe03f */
[----:B------:R-:W-:Y:S01]  /*3390*/  IMAD.U32 R61, RZ, RZ, UR14 ;  /* 0x0000000eff3d7e24 */ /* 0x000fe2000f8e00ff */
[----:B------:R-:W-:Y:S01]  /*33a0*/  UIMAD UR7, UR56, UR14, UR7 ;  /* 0x0000000e380772a4 */ /* 0x000fe2000f8e0207 */
[----:B------:R-:W0:Y:S01]  /*33b0*/  SHFL.IDX PT, R76, R70, RZ, 0x1c1f ;  /* 0x001c1fff464c7589 */ /* 0x000e2200000e0000 */
[----:B------:R-:W-:Y:S01]  /*33c0*/  FMUL.FTZ R94, R57, UR5 ;  /* 0x00000005395e7c20 */ /* 0x000fe20008410000 */
[----:B------:R-:W5:Y:S01]  /*33d0*/  MUFU.TANH R92, R92 ;  /* 0x0000005c005c7308 */ /* 0x000f620000002400 */
[----:B------:R-:W-:Y:S01]  /*33e0*/  IMAD.U32 R66, RZ, RZ, UR10 ;  /* 0x0000000aff427e24 */ /* 0x000fe2000f8e00ff */
[----:B------:R-:W-:Y:S01]  /*33f0*/  UIADD3 UR7, UR7, 0x90, URZ ;  /* 0x0000009007077890 */ /* 0x000fe2000fffe03f */
[----:B------:R-:W-:Y:S01]  /*3400*/  FMUL.FTZ R60, R60, UR5 ;  /* 0x000000053c3c7c20 */ /* 0x000fe20008410000 */
[----:B------:R-:W-:Y:S01]  /*3410*/  FMUL.FTZ R57, R59, UR5 ;  /* 0x000000053b397c20 */ /* 0x000fe20008410000 */
[----:B------:R-:W-:-:S02]  /*3420*/  IMAD R66, R19, -0x2, R66 ;  /* 0xfffffffe13427824 */ /* 0x000fc400078e0242 */
[----:B------:R-:W-:Y:S01]  /*3430*/  FMUL.FTZ R59, R63, UR5 ;  /* 0x000000053f3b7c20 */ /* 0x000fe20008410000 */
[----:B------:R-:W-:Y:S01]  /*3440*/  FMUL.FTZ R58, R62, UR5 ;  /* 0x000000053e3a7c20 */ /* 0x000fe20008410000 */
[----:B------:R-:W-:Y:S01]  /*3450*/  IMAD.U32 R68, RZ, RZ, UR7 ;  /* 0x00000007ff447e24 */ /* 0x000fe2000f8e00ff */
[----:B------:R-:W-:Y:S01]  /*3460*/  ULDC UR7, c[0x0][0x288] ;  /* 0x0000a20000077ab9 */ /* 0x000fe20000000800 */
[----:B------:R-:W-:Y:S01]  /*3470*/  IMAD R66, R61, UR56, R66 ;  /* 0x000000383d427c24 */ /* 0x000fe2000f8e0242 */
[----:B------:R-:W5:Y:S01]  /*3480*/  MUFU.TANH R94, R94 ;  /* 0x0000005e005e7308 */ /* 0x000f620000002400 */
[----:B------:R-:W-:Y:S01]  /*3490*/  IMAD R68, R19, -0x2, R68 ;  /* 0xfffffffe13447824 */ /* 0x000fe200078e0244 */
[----:B------:R-:W-:Y:S01]  /*34a0*/  @UP0 ULDC UR10, c[0x0][0x44c] ;  /* 0x00011300000a0ab9 */ /* 0x000fe20000000800 */
[----:B------:R-:W-:Y:S01]  /*34b0*/  VIADD R61, R66, -UR7 ;  /* 0x80000007423d7c36 */ /* 0x000fe20008000000 */
[----:B------:R-:W-:Y:S02]  /*34c0*/  UIMAD.WIDE.U32 UR10, UR57, UR10, URZ ;  /* 0x0000000a390a72a5 */ /* 0x000fe4000f8e003f */
[----:B------:R-:W-:-:S02]  /*34d0*/  UIADD3 UR38, UR38, -0x2, URZ ;  /* 0xfffffffe26267890 */ /* 0x000fc4000fffe03f */
[----:B------:R-:W5:Y:S01]  /*34e0*/  MUFU.TANH R60, R60 ;  /* 0x0000003c003c7308 */ /* 0x000f620000002400 */
[----:B0-----:R-:W-:-:S04]  /*34f0*/  VIADDMNMX R76, R76, R61, R68, PT ;  /* 0x0000003d4c4c7246 */ /* 0x001fc80003800144 */
[----:B------:R-:W-:-:S03]  /*3500*/  ISETP.GT.AND P3, PT, R76, RZ, PT ;  /* 0x000000ff4c00720c */ /* 0x000fc60003f64270 */
[----:B------:R-:W0:Y:S01]  /*3510*/  MUFU.TANH R96, R96 ;  /* 0x0000006000607308 */ /* 0x000e220000002400 */
[C---:B------:R-:W-:Y:S02]  /*3520*/  ISETP.GT.AND P4, PT, R76.reuse, 0x1, PT ;  /* 0x000000014c00780c */ /* 0x040fe40003f84270 */
[----:B------:R-:W-:Y:S02]  /*3530*/  ISETP.GT.AND P5, PT, R76, 0x8, PT ;  /* 0x000000084c00780c */ /* 0x000fe40003fa4270 */
[----:B------:R-:W-:Y:S02]  /*3540*/  FSEL R85, R88, -INF , P3 ;  /* 0xff80000058557808 */ /* 0x000fe40001800000 */
[----:B-1----:R-:W-:Y:S01]  /*3550*/  FSEL R89, R89, -INF , P4 ;  /* 0xff80000059597808 */ /* 0x002fe20002000000 */
[----:B------:R-:W-:Y:S01]  /*3560*/  MUFU.TANH R11, R11 ;  /* 0x0000000b000b7308 */ /* 0x000fe20000002400 */
[----:B------:R-:W-:Y:S02]  /*3570*/  ISETP.GT.AND P6, PT, R76, 0x9, PT ;  /* 0x000000094c00780c */ /* 0x000fe40003fc4270 */
[----:B--2---:R-:W-:-:S02]  /*3580*/  FSEL R93, R90, -INF , P5 ;  /* 0xff8000005a5d7808 */ /* 0x004fc40002800000 */
[----:B------:R-:W-:Y:S02]  /*3590*/  ISETP.GT.AND P3, PT, R76, 0x10, PT ;  /* 0x000000104c00780c */ /* 0x000fe40003f64270 */
[----:B---3--:R-:W-:Y:S01]  /*35a0*/  FSEL R95, R91, -INF , P6 ;  /* 0xff8000005b5f7808 */ /* 0x008fe20003000000 */
[----:B------:R-:W-:Y:S02]  /*35b0*/  WARPGROUP.DEPBAR.LE gsb0, 0x0 ;  /* 0x00008000000079c5 */ /* 0x000fe40000010000 */
[----:B------:R-:W-:Y:S01]  /*35c0*/  WARPGROUP.ARRIVE ;  /* 0x00000000000079c5 */ /* 0x000fe20000000000 */
[----:B------:R-:W-:Y:S01]  /*35d0*/  FMUL.FTZ R98, R48, UR5 ;  /* 0x0000000530627c20 */ /* 0x000fe20008410000 */
[----:B------:R-:W-:Y:S01]  /*35e0*/  FMUL.FTZ R48, R50, UR5 ;  /* 0x0000000532307c20 */ /* 0x000fe20008410000 */
[----:B------:R-:W-:Y:S01]  /*35f0*/  FMNMX.FTZ R50, R85, R89, !PT ;  /* 0x0000005955327209 */ /* 0x000fe20007810000 */
[----:B------:R-:W-:Y:S01]  /*3600*/  FMUL.FTZ R99, R49, UR5 ;  /* 0x0000000531637c20 */ /* 0x000fe20008410000 */
[----:B------:R-:W-:Y:S01]  /*3610*/  ISETP.GT.AND P4, PT, R76, 0x11, PT ;  /* 0x000000114c00780c */ /* 0x000fe20003f84270 */
[----:B------:R-:W-:Y:S01]  /*3620*/  HGMMA.64x16x16.F32.BF16 R40, gdesc[UR24], R40, gsb0 ;  /* 0x00200000182879f0 */ /* 0x000fe20008001828 */
[----:B------:R-:W-:Y:S01]  /*3630*/  UIADD3 UR26, UR4, 0x642, URZ ;  /* 0x00000642041a7890 */ /* 0x000fe2000fffe03f */
[----:B------:R-:W-:Y:S01]  /*3640*/  FMNMX.FTZ R50, R93, R50, !PT ;  /* 0x000000325d327209 */ /* 0x000fe20007810000 */
[----:B------:R-:W-:Y:S01]  /*3650*/  UMOV UR27, 0x80000020 ;  /* 0x80000020001b7882 */ /* 0x000fe20000000000 */
[----:B----4-:R-:W-:Y:S01]  /*3660*/  FSEL R97, R80, -INF , P3 ;  /* 0xff80000050617808 */ /* 0x010fe20001800000 */
[----:B------:R-:W1:Y:S01]  /*3670*/  MUFU.TANH R98, R98 ;  /* 0x0000006200627308 */ /* 0x000e620000002400 */
[----:B------:R-:W-:Y:S01]  /*3680*/  FMNMX.FTZ R50, R95, R50, !PT ;  /* 0x000000325f327209 */ /* 0x000fe20007810000 */
[----:B------:R-:W-:Y:S01]  /*3690*/  FMUL.FTZ R52, R52, UR5 ;  /* 0x0000000534347c20 */ /* 0x000fe20008410000 */
[C---:B------:R-:W-:Y:S01]  /*36a0*/  ISETP.GT.AND P5, PT, R76.reuse, 0x18, PT ;  /* 0x000000184c00780c */ /* 0x040fe20003fa4270 */
[----:B------:R-:W-:Y:S01]  /*36b0*/  FMUL.FTZ R53, R53, UR5 ;  /* 0x0000000535357c20 */ /* 0x000fe20008410000 */
[----:B-----5:R-:W-:Y:S01]  /*36c0*/  FSEL R91, R81, -INF , P4 ;  /* 0xff800000515b7808 */ /* 0x020fe20002000000 */
[----:B------:R-:W-:Y:S01]  /*36d0*/  FMUL.FTZ R49, R51, UR5 ;  /* 0x0000000533317c20 */ /* 0x000fe20008410000 */
[----:B------:R-:W-:Y:S01]  /*36e0*/  FMNMX.FTZ R50, R97, R50, !PT ;  /* 0x0000003261327209 */ /* 0x000fe20007810000 */
[----:B------:R-:W2:Y:S01]  /*36f0*/  MUFU.TANH R99, R99 ;  /* 0x0000006300637308 */ /* 0x000ea20000002400 */
[----:B------:R-:W-:Y:S01]  /*3700*/  ISETP.GT.AND P3, PT, R76, 0x19, PT ;  /* 0x000000194c00780c */ /* 0x000fe20003f64270 */
[----:B------:R-:W-:Y:S01]  /*3710*/  ULDC UR4, c[0x0][0x988] ;  /* 0x0002620000047ab9 */ /* 0x000fe20000000800 */
[----:B------:R-:W-:-:S02]  /*3720*/  FSEL R87, R82, -INF , P5 ;  /* 0xff80000052577808 */ /* 0x000fc40002800000 */
[----:B------:R-:W-:Y:S02]  /*3730*/  FMNMX.FTZ R50, R91, R50, !PT ;  /* 0x000000325b327209 */ /* 0x000fe40007810000 */
[C---:B------:R-:W-:Y:S01]  /*3740*/  ISETP.GT.AND P4, PT, R76.reuse, 0x20, PT ;  /* 0x000000204c00780c */ /* 0x040fe20003f84270 */
[----:B------:R-:W3:Y:S01]  /*3750*/  MUFU.TANH R52, R52 ;  /* 0x0000003400347308 */ /* 0x000ee20000002400 */
[----:B------:R-:W-:Y:S02]  /*3760*/  FSEL R81, R83, -INF , P3 ;  /* 0xff80000053517808 */ /* 0x000fe40001800000 */
[----:B------:R-:W-:Y:S02]  /*3770*/  FMNMX.FTZ R50, R87, R50, !PT ;  /* 0x0000003257327209 */ /* 0x000fe40007810000 */
[----:B------:R-:W-:Y:S02]  /*3780*/  ISETP.GT.AND P5, PT, R76, 0x21, PT ;  /* 0x000000214c00780c */ /* 0x000fe40003fa4270 */
[----:B------:R-:W-:Y:S01]  /*3790*/  FSEL R79, R72, -INF , P4 ;  /* 0xff800000484f7808 */ /* 0x000fe20002000000 */
[----:B------:R-:W4:Y:S01]  /*37a0*/  MUFU.TANH R80, R53 ;  /* 0x0000003500507308 */ /* 0x000f220000002400 */
[----:B------:R-:W-:-:S02]  /*37b0*/  FMNMX.FTZ R50, R81, R50, !PT ;  /* 0x0000003251327209 */ /* 0x000fc40007810000 */
[C---:B------:R-:W-:Y:S02]  /*37c0*/  ISETP.GT.AND P3, PT, R76.reuse, 0x28, PT ;  /* 0x000000284c00780c */ /* 0x040fe40003f64270 */
[----:B------:R-:W-:Y:S02]  /*37d0*/  FSEL R77, R73, -INF , P5 ;  /* 0xff800000494d7808 */ /* 0x000fe40002800000 */
[----:B------:R-:W-:Y:S01]  /*37e0*/  FMNMX.FTZ R50, R79, R50, !PT ;  /* 0x000000324f327209 */ /* 0x000fe20007810000 */
[----:B------:R-:W-:Y:S01]  /*37f0*/  MUFU.TANH R12, R12 ;  /* 0x0000000c000c7308 */ /* 0x000fe20000002400 */
[----:B------:R-:W-:Y:S02]  /*3800*/  ISETP.GT.AND P4, PT, R76, 0x29, PT ;  /* 0x000000294c00780c */ /* 0x000fe40003f84270 */
[----:B------:R-:W-:Y:S02]  /*3810*/  FSEL R75, R75, -INF , P3 ;  /* 0xff8000004b4b7808 */ /* 0x000fe40001800000 */
[----:B------:R-:W-:-:S02]  /*3820*/  FMNMX.FTZ R50, R77, R50, !PT ;  /* 0x000000324d327209 */ /* 0x000fc40007810000 */
[----:B------:R-:W-:Y:S01]  /*3830*/  ISETP.GT.AND P5, PT, R76, 0x30, PT ;  /* 0x000000304c00780c */ /* 0x000fe20003fa4270 */
[----:B------:R-:W-:Y:S01]  /*3840*/  MUFU.TANH R13, R13 ;  /* 0x0000000d000d7308 */ /* 0x000fe20000002400 */
[----:B------:R-:W-:Y:S02]  /*3850*/  FSEL R71, R74, -INF , P4 ;  /* 0xff8000004a477808 */ /* 0x000fe40002000000 */
[----:B------:R-:W-:Y:S02]  /*3860*/  FMNMX.FTZ R50, R75, R50, !PT ;  /* 0x000000324b327209 */ /* 0x000fe40007810000 */
[----:B------:R-:W-:Y:S01]  /*3870*/  ISETP.GT.AND P3, PT, R76, 0x31, PT ;  /* 0x000000314c00780c */ /* 0x000fe20003f64270 */
[----:B------:R-:W-:Y:S02]  /*3880*/  WARPGROUP.DEPBAR.LE gsb0, 0x0 ;  /* 0x00008000000079c5 */ /* 0x000fe40000010000 */
[----:B------:R-:W-:Y:S01]  /*3890*/  WARPGROUP.ARRIVE ;  /* 0x00000000000079c5 */ /* 0x000fe20000000000 */
[----:B------:R-:W-:Y:S01]  /*38a0*/  FSEL R67, R78, -INF , P5 ;  /* 0xff8000004e437808 */ /* 0x000fe20002800000 */
[----:B------:R-:W-:Y:S01]  /*38b0*/  FMUL.FTZ R41, R41, UR5 ;  /* 0x0000000529297c20 */ /* 0x000fe20008410000 */
[----:B------:R-:W-:Y:S01]  /*38c0*/  FMNMX.FTZ R50, R71, R50, !PT ;  /* 0x0000003247327209 */ /* 0x000fe20007810000 */
[----:B------:R-:W-:Y:S01]  /*38d0*/  FMUL.FTZ R40, R40, UR5 ;  /* 0x0000000528287c20 */ /* 0x000fe20008410000 */
[----:B------:R-:W-:Y:S01]  /*38e0*/  ISETP.GT.AND P4, PT, R76, 0x38, PT ;  /* 0x000000384c00780c */ /* 0x000fe20003f84270 */
[----:B------:R-:W-:Y:S01]  /*38f0*/  HGMMA.64x16x16.F32.BF16 R32, gdesc[UR24], R32, gsb0 ;  /* 0x00200000182079f0 */ /* 0x000fe20008001820 */
[----:B------:R-:W-:Y:S01]  /*3900*/  FSEL R69, R65, -INF , P3 ;  /* 0xff80000041457808 */ /* 0x000fe20001800000 */
[----:B------:R5:W-:Y:S01]  /*3910*/  MUFU.TANH R82, R41 ;  /* 0x0000002900527308 */ /* 0x000be20000002400 */
[----:B------:R-:W-:Y:S01]  /*3920*/  FMNMX.FTZ R50, R67, R50, !PT ;  /* 0x0000003243327209 */ /* 0x000fe20007810000 */
[----:B------:R-:W-:Y:S01]  /*3930*/  FMUL.FTZ R44, R44, UR5 ;  /* 0x000000052c2c7c20 */ /* 0x000fe20008410000 */
[----:B------:R-:W-:Y:S01]  /*3940*/  ISETP.GT.AND P3, PT, R76, 0x39, PT ;  /* 0x000000394c00780c */ /* 0x000fe20003f64270 */
[----:B------:R-:W-:Y:S01]  /*3950*/  FMUL.FTZ R45, R45, UR5 ;  /* 0x000000052d2d7c20 */ /* 0x000fe20008410000 */
[----:B------:R-:W-:-:S02]  /*3960*/  FSEL R73, R84, -INF , P4 ;  /* 0xff80000054497808 */ /* 0x000fc40002000000 */
[----:B------:R-:W-:Y:S01]  /*3970*/  FMNMX.FTZ R50, R69, R50, !PT ;  /* 0x0000003245327209 */ /* 0x000fe20007810000 */
[----:B------:R0:W4:Y:S01]  /*3980*/  MUFU.TANH R72, R40 ;  /* 0x0000002800487308 */ /* 0x0001220000002400 */
[----:B------:R-:W-:Y:S02]  /*3990*/  ISETP.GT.AND P4, PT, R76, 0x40, PT ;  /* 0x000000404c00780c */ /* 0x000fe40003f84270 */
[----:B------:R-:W-:Y:S02]  /*39a0*/  FSEL R65, R86, -INF , P3 ;  /* 0xff80000056417808 */ /* 0x000fe40001800000 */
[----:B------:R-:W-:Y:S02]  /*39b0*/  FMNMX.FTZ R50, R73, R50, !PT ;  /* 0x0000003249327209 */ /* 0x000fe40007810000 */
[----:B------:R-:W-:Y:S01]  /*39c0*/  ISETP.GT.AND P3, PT, R76, 0x41, PT ;  /* 0x000000414c00780c */ /* 0x000fe20003f64270 */
[----:B------:R-:W4:Y:S01]  /*39d0*/  MUFU.TANH R74, R44 ;  /* 0x0000002c004a7308 */ /* 0x000f220000002400 */
[----:B------:R-:W-:-:S02]  /*39e0*/  FSEL R63, R92, -INF , P4 ;  /* 0xff8000005c3f7808 */ /* 0x000fc40002000000 */
[----:B------:R-:W-:Y:S02]  /*39f0*/  FMNMX.FTZ R50, R65, R50, !PT ;  /* 0x0000003241327209 */ /* 0x000fe40007810000 */
[----:B------:R-:W-:Y:S02]  /*3a00*/  ISETP.GT.AND P4, PT, R76, 0x48, PT ;  /* 0x000000484c00780c */ /* 0x000fe40003f84270 */
[----:B------:R-:W-:Y:S01]  /*3a10*/  FSEL R62, R94, -INF , P3 ;  /* 0xff8000005e3e7808 */ /* 0x000fe20001800000 */
[----:B------:R-:W-:Y:S01]  /*3a20*/  MUFU.TANH R78, R45 ;  /* 0x0000002d004e7308 */ /* 0x000fe20000002400 */
[----:B-----5:R-:W-:Y:S02]  /*3a30*/  FMNMX.FTZ R41, R63, R50, !PT ;  /* 0x000000323f297209 */ /* 0x020fe40007810000 */
[----:B------:R-:W-:Y:S02]  /*3a40*/  ISETP.GT.AND P3, PT, R76, 0x49, PT ;  /* 0x000000494c00780c */ /* 0x000fe40003f64270 */
[----:B------:R-:W-:-:S02]  /*3a50*/  FSEL R61, R60, -INF , P4 ;  /* 0xff8000003c3d7808 */ /* 0x000fc40002000000 */
[----:B0-----:R-:W-:Y:S01]  /*3a60*/  FMNMX.FTZ R40, R62, R41, !PT ;  /* 0x000000293e287209 */ /* 0x001fe20007810000 */
[----:B------:R-:W-:Y:S01]  /*3a70*/  MUFU.TANH R14, R14 ;  /* 0x0000000e000e7308 */ /* 0x000fe20000002400 */
[----:B------:R-:W-:Y:S02]  /*3a80*/  ISETP.GT.AND P4, PT, R76, 0x50, PT ;  /* 0x000000504c00780c */ /* 0x000fe40003f84270 */
[----:B------:R-:W-:Y:S02]  /*3a90*/  FSEL R53, R96, -INF , P3 ;  /* 0xff80000060357808 */ /* 0x000fe40001800000 */
[----:B------:R-:W-:Y:S02]  /*3aa0*/  FMNMX.FTZ R40, R61, R40, !PT ;  /* 0x000000283d287209 */ /* 0x000fe40007810000 */
[----:B------:R-:W-:Y:S01]  /*3ab0*/  ISETP.GT.AND P3, PT, R76, 0x51, PT ;  /* 0x000000514c00780c */ /* 0x000fe20003f64270 */
[----:B------:R-:W-:Y:S01]  /*3ac0*/  MUFU.TANH R15, R15 ;  /* 0x0000000f000f7308 */ /* 0x000fe20000002400 */
[----:B-1----:R-:W-:-:S02]  /*3ad0*/  FSEL R60, R98, -INF , P4 ;  /* 0xff800000623c7808 */ /* 0x002fc40002000000 */
[----:B------:R-:W-:Y:S02]  /*3ae0*/  FMNMX.FTZ R41, R53, R40, !PT ;  /* 0x0000002835297209 */ /* 0x000fe40007810000 */
[C---:B------:R-:W-:Y:S02]  /*3af0*/  ISETP.GT.AND P4, PT, R76.reuse, 0x58, PT ;  /* 0x000000584c00780c */ /* 0x040fe40003f84270 */
[----:B--2---:R-:W-:Y:S01]  /*3b00*/  FSEL R51, R99, -INF , P3 ;  /* 0xff80000063337808 */ /* 0x004fe20001800000 */
[----:B------:R-:W-:Y:S01]  /*3b10*/  MUFU.TANH R20, R20 ;  /* 0x0000001400147308 */ /* 0x000fe20000002400 */
[----:B------:R-:W-:Y:S01]  /*3b20*/  ISETP.GT.AND P3, PT, R76, 0x59, PT ;  /* 0x000000594c00780c */ /* 0x000fe20003f64270 */
[----:B------:R-:W-:Y:S02]  /*3b30*/  WARPGROUP.DEPBAR.LE gsb0, 0x0 ;  /* 0x00008000000079c5 */ /* 0x000fe40000010000 */
[----:B------:R-:W-:Y:S01]  /*3b40*/  WARPGROUP.ARRIVE ;  /* 0x00000000000079c5 */ /* 0x000fe20000000000 */
[----:B------:R-:W-:Y:S01]  /*3b50*/  FMUL.FTZ R32, R32, UR5 ;  /* 0x0000000520207c20 */ /* 0x000fe20008410000 */
[----:B------:R-:W-:Y:S01]  /*3b60*/  FMUL.FTZ R33, R33, UR5 ;  /* 0x0000000521217c20 */ /* 0x000fe20008410000 */
[----:B---3--:R-:W-:Y:S01]  /*3b70*/  FSEL R52, R52, -INF , P4 ;  /* 0xff80000034347808 */ /* 0x008fe20002000000 */
[----:B------:R-:W-:Y:S01]  /*3b80*/  FMUL.FTZ R36, R36, UR5 ;  /* 0x0000000524247c20 */ /* 0x000fe20008410000 */
[----:B------:R0:W1:Y:S01]  /*3b90*/  MUFU.TANH R83, R32 ;  /* 0x0000002000537308 */ /* 0x0000620000002400 */
[----:B------:R-:W-:Y:S01]  /*3ba0*/  HGMMA.64x16x16.F32.BF16 R24, gdesc[UR32], R24, gsb0 ;  /* 0x00200000201879f0 */ /* 0x000fe20008001818 */
[----:B------:R-:W-:Y:S01]  /*3bb0*/  ISETP.GT.AND P4, PT, R76, 0x60, PT ;  /* 0x000000604c00780c */ /* 0x000fe20003f84270 */
[----:B------:R-:W-:Y:S01]  /*3bc0*/  FMUL.FTZ R37, R37, UR5 ;  /* 0x0000000525257c20 */ /* 0x000fe20008410000 */
[----:B----4-:R-:W-:Y:S01]  /*3bd0*/  FSEL R50, R80, -INF , P3 ;  /* 0xff80000050327808 */ /* 0x010fe20001800000 */
[----:B------:R-:W-:Y:S01]  /*3be0*/  FMUL.FTZ R88, R34, UR5 ;  /* 0x0000000522587c20 */ /* 0x000fe20008410000 */
[----:B------:R-:W-:Y:S01]  /*3bf0*/  ISETP.GT.AND P3, PT, R76, 0x61, PT ;  /* 0x000000614c00780c */ /* 0x000fe20003f64270 */
[----:B------:R-:W-:Y:S01]  /*3c00*/  FMUL.FTZ R90, R35, UR5 ;  /* 0x00000005235a7c20 */ /* 0x000fe20008410000 */
[----:B------:R2:W3:Y:S01]  /*3c10*/  MUFU.TANH R84, R33 ;  /* 0x0000002100547308 */ /* 0x0004e20000002400 */
[----:B0-----:R-:W-:-:S02]  /*3c20*/  FMNMX.FTZ R32, R60, R41, !PT ;  /* 0x000000293c207209 */ /* 0x001fc40007810000 */
[----:B------:R-:W-:Y:S01]  /*3c30*/  FSEL R45, R72, -INF , P4 ;  /* 0xff800000482d7808 */ /* 0x000fe20002000000 */
[----:B------:R-:W-:Y:S01]  /*3c40*/  FMUL.FTZ R72, R54, UR5 ;  /* 0x0000000536487c20 */ /* 0x000fe20008410000 */
[----:B------:R-:W-:Y:S02]  /*3c50*/  ISETP.GT.AND P4, PT, R76, 0x68, PT ;  /* 0x000000684c00780c */ /* 0x000fe40003f84270 */
[----:B------:R-:W-:Y:S01]  /*3c60*/  FSEL R44, R82, -INF , P3 ;  /* 0xff800000522c7808 */ /* 0x000fe20001800000 */
[----:B------:R-:W0:Y:S01]  /*3c70*/  MUFU.TANH R36, R36 ;  /* 0x0000002400247308 */ /* 0x000e220000002400 */
[----:B--2---:R-:W-:Y:S02]  /*3c80*/  FMNMX.FTZ R33, R51, R32, !PT ;  /* 0x0000002033217209 */ /* 0x004fe40007810000 */
[----:B------:R-:W-:Y:S02]  /*3c90*/  ISETP.GT.AND P3, PT, R76, 0x69, PT ;  /* 0x000000694c00780c */ /* 0x000fe40003f64270 */
[----:B------:R-:W-:-:S02]  /*3ca0*/  FMNMX.FTZ R33, R52, R33, !PT ;  /* 0x0000002134217209 */ /* 0x000fc40007810000 */
[----:B------:R-:W-:Y:S01]  /*3cb0*/  FSEL R41, R74, -INF , P4 ;  /* 0xff8000004a297808 */ /* 0x000fe20002000000 */
[----:B------:R2:W4:Y:S01]  /*3cc0*/  MUFU.TANH R86, R37 ;  /* 0x0000002500567308 */ /* 0x0005220000002400 */
[----:B------:R-:W-:Y:S02]  /*3cd0*/  FMNMX.FTZ R32, R50, R33, !PT ;  /* 0x0000002132207209 */ /* 0x000fe40007810000 */
[----:B------:R-:W-:Y:S02]  /*3ce0*/  ISETP.GT.AND P4, PT, R76, 0x70, PT ;  /* 0x000000704c00780c */ /* 0x000fe40003f84270 */
[----:B------:R-:W-:Y:S02]  /*3cf0*/  FMNMX.FTZ R33, R45, R32, !PT ;  /* 0x000000202d217209 */ /* 0x000fe40007810000 */
[----:B-1----:R-:W-:Y:S01]  /*3d00*/  FSEL R40, R83, -INF , P4 ;  /* 0xff80000053287808 */ /* 0x002fe20002000000 */
[----:B------:R-:W-:Y:S01]  /*3d10*/  MUFU.TANH R21, R21 ;  /* 0x0000001500157308 */ /* 0x000fe20000002400 */
[----:B------:R-:W-:-:S02]  /*3d20*/  FMNMX.FTZ R32, R44, R33, !PT ;  /* 0x000000212c207209 */ /* 0x000fc40007810000 */
[----:B--2---:R-:W-:Y:S02]  /*3d30*/  FSEL R37, R78, -INF , P3 ;  /* 0xff8000004e257808 */ /* 0x004fe40001800000 */
[----:B------:R-:W-:Y:S02]  /*3d40*/  FMNMX.FTZ R32, R41, R32, !PT ;  /* 0x0000002029207209 */ /* 0x000fe40007810000 */
[C---:B------:R-:W-:Y:S01]  /*3d50*/  ISETP.GT.AND P3, PT, R76.reuse, 0x71, PT ;  /* 0x000000714c00780c */ /* 0x040fe20003f64270 */
[----:B------:R-:W-:Y:S01]  /*3d60*/  MUFU.TANH R64, R64 ;  /* 0x0000004000407308 */ /* 0x000fe20000002400 */
[----:B------:R-:W-:Y:S02]  /*3d70*/  FMNMX.FTZ R83, R37, R32, !PT ;  /* 0x0000002025537209 */ /* 0x000fe40007810000 */
[----:B------:R-:W-:Y:S02]  /*3d80*/  ISETP.GT.AND P4, PT, R76, 0x78, PT ;  /* 0x000000784c00780c */ /* 0x000fe40003f84270 */
[----:B---3--:R-:W-:Y:S01]  /*3d90*/  FSEL R33, R84, -INF , P3 ;  /* 0xff80000054217808 */ /* 0x008fe20001800000 */
[----:B------:R-:W-:Y:S01]  /*3da0*/  FMUL.FTZ R84, R43, UR5 ;  /* 0x000000052b547c20 */ /* 0x000fe20008410000 */
[----:B------:R-:W-:Y:S01]  /*3db0*/  FMNMX.FTZ R32, R40, R83, !PT ;  /* 0x0000005328207209 */ /* 0x000fe20007810000 */
[----:B------:R-:W-:Y:S01]  /*3dc0*/  MUFU.TANH R56, R56 ;  /* 0x0000003800387308 */ /* 0x000fe20000002400 */
[----:B------:R-:W-:-:S02]  /*3dd0*/  ISETP.GT.AND P3, PT, R76, 0x79, PT ;  /* 0x000000794c00780c */ /* 0x000fc40003f64270 */
[----:B0-----:R-:W-:Y:S01]  /*3de0*/  FSEL R36, R36, -INF , P4 ;  /* 0xff80000024247808 */ /* 0x001fe20002000000 */
[----:B------:R-:W-:Y:S02]  /*3df0*/  WARPGROUP.DEPBAR.LE gsb0, 0x0 ;  /* 0x00008000000079c5 */ /* 0x000fe40000010000 */
[----:B------:R-:W-:Y:S01]  /*3e00*/  FMUL.FTZ R24, R24, UR5 ;  /* 0x0000000518187c20 */ /* 0x000fe20008410000 */
[----:B------:R-:W-:Y:S01]  /*3e10*/  FMUL.FTZ R25, R25, UR5 ;  /* 0x0000000519197c20 */ /* 0x000fe20008410000 */
[----:B------:R-:W-:Y:S01]  /*3e20*/  FMUL.FTZ R28, R28, UR5 ;  /* 0x000000051c1c7c20 */ /* 0x000fe20008410000 */
[----:B------:R-:W-:Y:S01]  /*3e30*/  ISETP.GT.AND P4, PT, R76, 0x80, PT ;  /* 0x000000804c00780c */ /* 0x000fe20003f84270 */
[----:B------:R0:W1:Y:S01]  /*3e40*/  MUFU.TANH R80, R24 ;  /* 0x0000001800507308 */ /* 0x0000620000002400 */
[----:B------:R-:W-:-:S07]  /*3e50*/  FMUL.FTZ R43, R26, UR5 ;  /* 0x000000051a2b7c20 */ /* 0x000fce0008410000 */
[----:B------:R2:W3:Y:S01]  /*3e60*/  MUFU.TANH R82, R25 ;  /* 0x0000001900527308 */ /* 0x0004e20000002400 */
[----:B0-----:R-:W-:Y:S01]  /*3e70*/  FMUL.FTZ R24, R29, UR5 ;  /* 0x000000051d187c20 */ /* 0x001fe20008410000 */
[----:B----4-:R-:W-:Y:S01]  /*3e80*/  FSEL R29, R86, -INF , P3 ;  /* 0xff800000561d7808 */ /* 0x010fe20001800000 */
[----:B------:R-:W-:Y:S01]  /*3e90*/  FMUL.FTZ R86, R47, UR5 ;  /* 0x000000052f567c20 */ /* 0x000fe20008410000 */
[----:B------:R-:W-:Y:S01]  /*3ea0*/  ISETP.GT.AND P3, PT, R76, 0x81, PT ;  /* 0x000000814c00780c */ /* 0x000fe20003f64270 */
[----:B------:R-:W-:-:S03]  /*3eb0*/  FMUL.FTZ R47, R27, UR5 ;  /* 0x000000051b2f7c20 */ /* 0x000fc60008410000 */
[----:B------:R3:W0:Y:S01]  /*3ec0*/  MUFU.TANH R78, R28 ;  /* 0x0000001c004e7308 */ /* 0x0006220000002400 */
[----:B--2---:R-:W-:Y:S02]  /*3ed0*/  FMNMX.FTZ R25, R33, R32, !PT ;  /* 0x0000002021197209 */ /* 0x004fe40007810000 */
[----:B-1----:R-:W-:Y:S01]  /*3ee0*/  FSEL R32, R80, -INF , P4 ;  /* 0xff80000050207808 */ /* 0x002fe20002000000 */
[----:B------:R-:W-:Y:S01]  /*3ef0*/  FMUL.FTZ R80, R55, UR5 ;  /* 0x0000000537507c20 */ /* 0x000fe20008410000 */
[----:B------:R-:W-:Y:S02]  /*3f00*/  FMNMX.FTZ R74, R36, R25, !PT ;  /* 0x00000019244a7209 */ /* 0x000fe40007810000 */
[----:B------:R-:W-:Y:S01]  /*3f10*/  ISETP.GT.AND P4, PT, R76, 0x88, PT ;  /* 0x000000884c00780c */ /* 0x000fe20003f84270 */
[----:B------:R-:W1:Y:S01]  /*3f20*/  MUFU.TANH R24, R24 ;  /* 0x0000001800187308 */ /* 0x000e620000002400 */
[----:B------:R-:W-:Y:S02]  /*3f30*/  FMNMX.FTZ R25, R29, R74, !PT ;  /* 0x0000004a1d197209 */ /* 0x000fe40007810000 */
[----:B---3--:R-:W-:Y:S01]  /*3f40*/  FSEL R28, R82, -INF , P3 ;  /* 0xff800000521c7808 */ /* 0x008fe20001800000 */
[----:B------:R-:W-:Y:S01]  /*3f50*/  FMUL.FTZ R82, R42, UR5 ;  /* 0x000000052a527c20 */ /* 0x000fe20008410000 */
[----:B------:R-:W-:-:S02]  /*3f60*/  FMNMX.FTZ R83, R32, R25, !PT ;  /* 0x0000001920537209 */ /* 0x000fc40007810000 */
[----:B------:R-:W-:Y:S01]  /*3f70*/  ISETP.GT.AND P3, PT, R76, 0x89, PT ;  /* 0x000000894c00780c */ /* 0x000fe20003f64270 */
[----:B------:R-:W2:Y:S01]  /*3f80*/  MUFU.TANH R57, R57 ;  /* 0x0000003900397308 */ /* 0x000ea20000002400 */
[----:B0-----:R-:W-:Y:S02]  /*3f90*/  FSEL R25, R78, -INF , P4 ;  /* 0xff8000004e197808 */ /* 0x001fe40002000000 */
[----:B------:R-:W-:Y:S01]  /*3fa0*/  FMNMX.FTZ R54, R28, R83, !PT ;  /* 0x000000531c367209 */ /* 0x000fe20007810000 */
[----:B------:R-:W-:Y:S01]  /*3fb0*/  FMUL.FTZ R83, R46, UR5 ;  /* 0x000000052e537c20 */ /* 0x000fe20008410000 */
[----:B------:R-:W-:Y:S02]  /*3fc0*/  FMUL.FTZ R46, R39, UR5 ;  /* 0x00000005272e7c20 */ /* 0x000fe40008410000 */
[----:B------:R-:W-:Y:S01]  /*3fd0*/  FMNMX.FTZ R55, R25, R54, !PT ;  /* 0x0000003619377209 */ /* 0x000fe20007810000 */
[----:B------:R-:W0:Y:S01]  /*3fe0*/  MUFU.TANH R58, R58 ;  /* 0x0000003a003a7308 */ /* 0x000e220000002400 */
[----:B-1----:R-:W-:Y:S01]  /*3ff0*/  FSEL R24, R24, -INF , P3 ;  /* 0xff80000018187808 */ /* 0x002fe20001800000 */
[----:B------:R-:W-:-:S03]  /*4000*/  FMUL.FTZ R54, R30, UR5 ;  /* 0x000000051e367c20 */ /* 0x000fc60008410000 */
[----:B------:R-:W-:-:S03]  /*4010*/  FMNMX.FTZ R55, R24, R55, !PT ;  /* 0x0000003718377209 */ /* 0x000fc60007810000 */
[----:B------:R-:W1:Y:S02]  /*4020*/  MUFU.TANH R59, R59 ;  /* 0x0000003b003b7308 */ /* 0x000e640000002400 */
[----:B------:R-:W3:Y:S06]  /*4030*/  SHFL.BFLY PT, R42, R55, 0x2, 0x1f ;  /* 0x0c401f00372a7f89 */ /* 0x000eec00000e0000 */
[----:B------:R-:W4:Y:S08]  /*4040*/  MUFU.TANH R48, R48 ;  /* 0x0000003000307308 */ /* 0x000f300000002400 */
[----:B------:R-:W5:Y:S08]  /*4050*/  MUFU.TANH R49, R49 ;  /* 0x0000003100317308 */ /* 0x000f700000002400 */
[----:B------:R-:W5:Y:S01]  /*4060*/  MUFU.TANH R72, R72 ;  /* 0x0000004800487308 */ /* 0x000f620000002400 */
[----:B---3--:R-:W-:Y:S01]  /*4070*/  FMNMX.FTZ R34, R55, R42, !PT ;  /* 0x0000002a37227209 */ /* 0x008fe20007810000 */
[----:B------:R-:W-:Y:S01]  /*4080*/  FMUL.FTZ R42, R38, UR5 ;  /* 0x00000005262a7c20 */ /* 0x000fe20008410000 */
[----:B------:R-:W-:Y:S01]  /*4090*/  FMUL.FTZ R55, R31, UR5 ;  /* 0x000000051f377c20 */ /* 0x000fe20008410000 */
[----:B------:R-:W-:-:S02]  /*40a0*/  UMOV UR5, UR57 ;  /* 0x0000003900057c82 */ /* 0x000fc40008000000 */
[----:B------:R-:W3:Y:S02]  /*40b0*/  SHFL.BFLY PT, R35, R34, 0x1, 0x1f ;  /* 0x0c201f0022237f89 */ /* 0x000ee400000e0000 */
[----:B------:R-:W5:Y:S08]  /*40c0*/  MUFU.TANH R80, R80 ;  /* 0x0000005000507308 */ /* 0x000f700000002400 */
[----:B------:R-:W5:Y:S08]  /*40d0*/  MUFU.TANH R82, R82 ;  /* 0x0000005200527308 */ /* 0x000f700000002400 */
[----:B------:R-:W5:Y:S01]  /*40e0*/  MUFU.TANH R84, R84 ;  /* 0x0000005400547308 */ /* 0x000f620000002400 */
[----:B---3--:R-:W-:-:S07]  /*40f0*/  FMNMX.FTZ R74, R34, R35, !PT ;  /* 0x00000023224a7209 */ /* 0x008fce0007810000 */
[----:B------:R-:W3:Y:S01]  /*4100*/  MUFU.TANH R83, R83 ;  /* 0x0000005300537308 */ /* 0x000ee20000002400 */
[----:B------:R-:W2:Y:S01]  /*4110*/  SHFL.IDX PT, R35, R70, 0x1, 0x1c1f ;  /* 0x003c1f0046237f89 */ /* 0x000ea200000e0000 */
[C---:B------:R-:W-:Y:S01]  /*4120*/  FSETP.NEU.FTZ.AND P3, PT, R74.reuse, -INF , PT ;  /* 0xff8000004a00780b */ /* 0x040fe20003f7d000 */
[----:B------:R-:W-:-:S05]  /*4130*/  FMUL.FTZ R26, R74, UR4 ;  /* 0x000000044a1a7c20 */ /* 0x000fca0008410000 */
[----:B------:R-:W3:Y:S01]  /*4140*/  MUFU.TANH R86, R86 ;  /* 0x0000005600567308 */ /* 0x000ee20000002400 */
[----:B------:R-:W-:-:S05]  /*4150*/  FSEL R26, R26, RZ, P3 ;  /* 0x000000ff1a1a7208 */ /* 0x000fca0001800000 */
[--C-:B------:R-:W-:Y:S01]  /*4160*/  FFMA.FTZ R27, R85, UR4, -R26.reuse ;  /* 0x00000004551b7c23 */ /* 0x100fe2000801081a */
[--C-:B------:R-:W-:Y:S01]  /*4170*/  FFMA.FTZ R78, R79, UR4, -R26.reuse ;  /* 0x000000044f4e7c23 */ /* 0x100fe2000801081a */
[----:B------:R-:W3:Y:S01]  /*4180*/  MUFU.TANH R88, R88 ;  /* 0x0000005800587308 */ /* 0x000ee20000002400 */
[--C-:B------:R-:W-:Y:S01]  /*4190*/  FFMA.FTZ R62, R62, UR4, -R26.reuse ;  /* 0x000000043e3e7c23 */ /* 0x100fe2000801081a */
[--C-:B------:R-:W-:Y:S01]  /*41a0*/  FFMA.FTZ R30, R89, UR4, -R26.reuse ;  /* 0x00000004591e7c23 */ /* 0x100fe2000801081a */
[--C-:B------:R-:W-:Y:S01]  /*41b0*/  FFMA.FTZ R31, R93, UR4, -R26.reuse ;  /* 0x000000045d1f7c23 */ /* 0x100fe2000801081a */
[--C-:B------:R-:W-:Y:S01]  /*41c0*/  FFMA.FTZ R38, R95, UR4, -R26.reuse ;  /* 0x000000045f267c23 */ /* 0x100fe2000801081a */
[--C-:B------:R-:W-:Y:S01]  /*41d0*/  FFMA.FTZ R34, R97, UR4, -R26.reuse ;  /* 0x0000000461227c23 */ /* 0x100fe2000801081a */
[--C-:B------:R-:W-:Y:S01]  /*41e0*/  FFMA.FTZ R53, R53, UR4, -R26.reuse ;  /* 0x0000000435357c23 */ /* 0x100fe2000801081a */
[----:B------:R-:W-:Y:S01]  /*41f0*/  FFMA.FTZ R51, R51, UR4, -R26 ;  /* 0x0000000433337c23 */ /* 0x000fe2000801081a */
[----:B------:R-:W3:Y:S01]  /*4200*/  MUFU.TANH R90, R90 ;  /* 0x0000005a005a7308 */ /* 0x000ee20000002400 */
[----:B--2---:R-:W-:Y:S01]  /*4210*/  IADD3 R35, R35, -UR7, R66 ;  /* 0x8000000723237c10 */ /* 0x004fe2000fffe042 */
[--C-:B------:R-:W-:Y:S01]  /*4220*/  FFMA.FTZ R44, R44, UR4, -R26.reuse ;  /* 0x000000042c2c7c23 */ /* 0x100fe2000801081a */
[--C-:B------:R-:W-:Y:S01]  /*4230*/  FFMA.FTZ R41, R41, UR4, -R26.reuse ;  /* 0x0000000429297c23 */ /* 0x100fe2000801081a */
[----:B------:R-:W-:Y:S01]  /*4240*/  FFMA.FTZ R28, R28, UR4, -R26 ;  /* 0x000000041c1c7c23 */ /* 0x000fe2000801081a */
[----:B------:R-:W-:Y:S01]  /*4250*/  VIMNMX R85, R68, R35, PT ;  /* 0x0000002344557248 */ /* 0x000fe20003fe0100 */
[----:B------:R-:W-:-:S02]  /*4260*/  UIMAD UR7, UR56, UR14, -UR7 ;  /* 0x0000000e380772a4 */ /* 0x000fc4000f8e0a07 */
[----:B------:R-:W2:Y:S01]  /*4270*/  MUFU.TANH R42, R42 ;  /* 0x0000002a002a7308 */ /* 0x000ea20000002400 */
[C---:B------:R-:W-:Y:S01]  /*4280*/  ISETP.GT.AND P3, PT, R85.reuse, RZ, PT ;  /* 0x000000ff5500720c */ /* 0x040fe20003f64270 */
[----:B------:R-:W-:Y:S01]  /*4290*/  @UP0 ULDC UR14, c[0x0][0x450] ;  /* 0x00011400000e0ab9 */ /* 0x000fe20000000800 */
[C---:B------:R-:W-:Y:S01]  /*42a0*/  ISETP.GT.AND P4, PT, R85.reuse, 0x1, PT ;  /* 0x000000015500780c */ /* 0x040fe20003f84270 */
[----:B------:R-:W-:Y:S01]  /*42b0*/  @UP0 USHF.R.U32.HI UR5, URZ, UR14, UR11 ;  /* 0x0000000e3f050299 */ /* 0x000fe2000801160b */
[----:B------:R-:W-:Y:S02]  /*42c0*/  ISETP.GT.AND P5, PT, R85, 0x8, PT ;  /* 0x000000085500780c */ /* 0x000fe40003fa4270 */
[----:B------:R-:W-:Y:S01]  /*42d0*/  FSEL R4, R4, -INF , P3 ;  /* 0xff80000004047808 */ /* 0x000fe20001800000 */
[----:B------:R-:W2:Y:S01]  /*42e0*/  MUFU.TANH R46, R46 ;  /* 0x0000002e002e7308 */ /* 0x000ea20000002400 */
[----:B------:R-:W-:Y:S01]  /*42f0*/  FSEL R39, R3, -INF , P4 ;  /* 0xff80000003277808 */ /* 0x000fe20002000000 */
[----:B------:R-:W-:Y:S01]  /*4300*/  FFMA.FTZ R3, R91, UR4, -R26 ;  /* 0x000000045b037c23 */ /* 0x000fe2000801081a */
[----:B------:R-:W-:Y:S01]  /*4310*/  ISETP.GT.AND P3, PT, R85, 0x9, PT ;  /* 0x000000095500780c */ /* 0x000fe20003f64270 */
[----:B------:R-:W-:Y:S01]  /*4320*/  UIADD3 UR7, UR7, UR5, URZ ;  /* 0x0000000507077290 */ /* 0x000fe2000fffe03f */
[----:B------:R-:W-:-:S02]  /*4330*/  FSEL R6, R6, -INF , P5 ;  /* 0xff80000006067808 */ /* 0x000fc40002800000 */
[----:B------:R-:W-:Y:S01]  /*4340*/  FMNMX.FTZ R35, R4, R39, !PT ;  /* 0x0000002704237209 */ /* 0x000fe20007810000 */
[----:B------:R-:W2:Y:S01]  /*4350*/  MUFU.TANH R43, R43 ;  /* 0x0000002b002b7308 */ /* 0x000ea20000002400 */
[----:B------:R-:W-:Y:S01]  /*4360*/  ISETP.GT.AND P4, PT, R85, 0x10, PT ;  /* 0x000000105500780c */ /* 0x000fe20003f84270 */
[----:B------:R-:W-:Y:S01]  /*4370*/  UIMAD.WIDE UR10, UR7, 0x38e38e39, URZ ;  /* 0x38e38e39070a78a5 */ /* 0x000fe2000f8e023f */
[----:B------:R-:W-:Y:S02]  /*4380*/  FSEL R5, R5, -INF , P3 ;  /* 0xff80000005057808 */ /* 0x000fe40001800000 */
[----:B------:R-:W-:Y:S01]  /*4390*/  FMNMX.FTZ R66, R6, R35, !PT ;  /* 0x0000002306427209 */ /* 0x000fe20007810000 */
[----:B------:R-:W-:Y:S01]  /*43a0*/  FFMA.FTZ R35, R87, UR4, -R26 ;  /* 0x0000000457237c23 */ /* 0x000fe2000801081a */
[----:B------:R-:W-:Y:S01]  /*43b0*/  ISETP.GT.AND P3, PT, R85, 0x11, PT ;  /* 0x000000115500780c */ /* 0x000fe20003f64270 */
[----:B------:R-:W2:Y:S01]  /*43c0*/  MUFU.TANH R47, R47 ;  /* 0x0000002f002f7308 */ /* 0x000ea20000002400 */
[----:B------:R-:W-:Y:S01]  /*43d0*/  FSEL R8, R8, -INF , P4 ;  /* 0xff80000008087808 */ /* 0x000fe20002000000 */
[----:B------:R-:W-:Y:S01]  /*43e0*/  USHF.R.U32.HI UR5, URZ, 0x1f, UR11 ;  /* 0x0000001f3f057899 */ /* 0x000fe2000801160b */
[----:B------:R-:W-:-:S02]  /*43f0*/  FMNMX.FTZ R87, R5, R66, !PT ;  /* 0x0000004205577209 */ /* 0x000fc40007810000 */
[----:B------:R-:W-:Y:S01]  /*4400*/  ISETP.GT.AND P4, PT, R85, 0x18, PT ;  /* 0x000000185500780c */ /* 0x000fe20003f84270 */
[----:B------:R-:W-:Y:S01]  /*4410*/  ULEA.HI.SX32 UR5, UR11, UR5, 0x1b ;  /* 0x000000050b057291 */ /* 0x000fe2000f8fda3f */
[----:B------:R-:W-:Y:S01]  /*4420*/  FSEL R7, R7, -INF , P3 ;  /* 0xff80000007077808 */ /* 0x000fe20001800000 */
[----:B------:R-:W2:Y:S01]  /*4430*/  MUFU.TANH R54, R54 ;  /* 0x0000003600367308 */ /* 0x000ea20000002400 */
[----:B------:R-:W-:Y:S01]  /*4440*/  FMNMX.FTZ R68, R8, R87, !PT ;  /* 0x0000005708447209 */ /* 0x000fe20007810000 */
[----:B------:R-:W-:Y:S01]  /*4450*/  UISETP.LT.AND UP1, UPT, URZ, UR5, UPT ;  /* 0x000000053f00728c */ /* 0x000fe2000bf21270 */
[----:B------:R-:W-:Y:S01]  /*4460*/  FSEL R66, R10, -INF , P4 ;  /* 0xff8000000a427808 */ /* 0x000fe20002000000 */
[----:B------:R-:W-:Y:S01]  /*4470*/  FFMA.FTZ R10, R81, UR4, -R26 ;  /* 0x00000004510a7c23 */ /* 0x000fe2000801081a */
[----:B------:R-:W-:Y:S01]  /*4480*/  ISETP.GT.AND P3, PT, R85, 0x19, PT ;  /* 0x000000195500780c */ /* 0x000fe20003f64270 */
[----:B------:R-:W-:Y:S01]  /*4490*/  USEL UR15, URZ, UR5, !UP1 ;  /* 0x000000053f0f7287 */ /* 0x000fe2000c800000 */
[----:B------:R-:W-:Y:S01]  /*44a0*/  FMNMX.FTZ R81, R7, R68, !PT ;  /* 0x0000004407517209 */ /* 0x000fe20007810000 */
[----:B------:R-:W2:Y:S01]  /*44b0*/  MUFU.TANH R55, R55 ;  /* 0x0000003700377308 */ /* 0x000ea20000002400 */
[----:B------:R-:W-:Y:S01]  /*44c0*/  ISETP.GT.AND P4, PT, R85, 0x20, PT ;  /* 0x000000205500780c */ /* 0x000fe20003f84270 */
[----:B------:R-:W-:Y:S01]  /*44d0*/  UISETP.GE.AND UP1, UPT, UR38, UR15, UPT ;  /* 0x0000000f2600728c */ /* 0x000fe2000bf26270 */
[----:B------:R-:W-:-:S02]  /*44e0*/  FSEL R9, R9, -INF , P3 ;  /* 0xff80000009097808 */ /* 0x000fc40001800000 */
[----:B------:R-:W-:Y:S02]  /*44f0*/  FMNMX.FTZ R68, R66, R81, !PT ;  /* 0x0000005142447209 */ /* 0x000fe40007810000 */
[----:B------:R-:W-:Y:S01]  /*4500*/  ISETP.GT.AND P3, PT, R85, 0x21, PT ;  /* 0x000000215500780c */ /* 0x000fe20003f64270 */
[----:B------:R-:W-:Y:S01]  /*4510*/  MUFU.EX2 R27, R27 ;  /* 0x0000001b001b7308 */ /* 0x000fe20000000800 */
[----:B------:R-:W-:Y:S02]  /*4520*/  FSEL R11, R11, -INF , P4 ;  /* 0xff8000000b0b7808 */ /* 0x000fe40002000000 */
[----:B------:R-:W-:Y:S02]  /*4530*/  FMNMX.FTZ R70, R9, R68, !PT ;  /* 0x0000004409467209 */ /* 0x000fe40007810000 */
[----:B------:R-:W-:Y:S02]  /*4540*/  ISETP.GT.AND P4, PT, R85, 0x28, PT ;  /* 0x000000285500780c */ /* 0x000fe40003f84270 */
[----:B------:R-:W-:Y:S01]  /*4550*/  FSEL R68, R12, -INF , P3 ;  /* 0xff8000000c447808 */ /* 0x000fe20001800000 */
[----:B------:R-:W2:Y:S01]  /*4560*/  MUFU.EX2 R30, R30 ;  /* 0x0000001e001e7308 */ /* 0x000ea20000000800 */
[----:B------:R-:W-:-:S02]  /*4570*/  FMNMX.FTZ R79, R11, R70, !PT ;  /* 0x000000460b4f7209 */ /* 0x000fc40007810000 */
[----:B------:R-:W-:Y:S02]  /*4580*/  ISETP.GT.AND P3, PT, R85, 0x29, PT ;  /* 0x000000295500780c */ /* 0x000fe40003f64270 */
[----:B------:R-:W-:Y:S01]  /*4590*/  FSEL R70, R13, -INF , P4 ;  /* 0xff8000000d467808 */ /* 0x000fe20002000000 */
[--C-:B------:R-:W-:Y:S01]  /*45a0*/  FFMA.FTZ R13, R77, UR4, -R26.reuse ;  /* 0x000000044d0d7c23 */ /* 0x100fe2000801081a */
[----:B------:R-:W-:Y:S01]  /*45b0*/  FMNMX.FTZ R79, R68, R79, !PT ;  /* 0x0000004f444f7209 */ /* 0x000fe20007810000 */
[----:B------:R0:W-:Y:S01]  /*45c0*/  MUFU.EX2 R12, R78 ;  /* 0x0000004e000c7308 */ /* 0x0001e20000000800 */
[----:B------:R-:W-:Y:S02]  /*45d0*/  ISETP.GT.AND P4, PT, R85, 0x30, PT ;  /* 0x000000305500780c */ /* 0x000fe40003f84270 */
[----:B------:R-:W-:Y:S01]  /*45e0*/  FSEL R76, R14, -INF , P3 ;  /* 0xff8000000e4c7808 */ /* 0x000fe20001800000 */
[----:B------:R-:W-:Y:S01]  /*45f0*/  FFMA.FTZ R14, R75, UR4, -R26 ;  /* 0x000000044b0e7c23 */ /* 0x000fe2000801081a */
[----:B------:R-:W-:-:S02]  /*4600*/  FMNMX.FTZ R79, R70, R79, !PT ;  /* 0x0000004f464f7209 */ /* 0x000fc40007810000 */
[----:B------:R-:W-:Y:S01]  /*4610*/  ISETP.GT.AND P3, PT, R85, 0x31, PT ;  /* 0x000000315500780c */ /* 0x000fe20003f64270 */
[----:B------:R-:W2:Y:S01]  /*4620*/  MUFU.EX2 R31, R31 ;  /* 0x0000001f001f7308 */ /* 0x000ea20000000800 */
[----:B------:R-:W-:Y:S01]  /*4630*/  FSEL R77, R15, -INF , P4 ;  /* 0xff8000000f4d7808 */ /* 0x000fe20002000000 */
[----:B------:R-:W-:Y:S01]  /*4640*/  FFMA.FTZ R15, R71, UR4, -R26 ;  /* 0x00000004470f7c23 */ /* 0x000fe2000801081a */
[----:B0-----:R-:W-:Y:S02]  /*4650*/  FMNMX.FTZ R78, R76, R79, !PT ;  /* 0x0000004f4c4e7209 */ /* 0x001fe40007810000 */
[----:B------:R-:W-:Y:S02]  /*4660*/  ISETP.GT.AND P4, PT, R85, 0x38, PT ;  /* 0x000000385500780c */ /* 0x000fe40003f84270 */
[----:B------:R-:W-:Y:S01]  /*4670*/  FSEL R75, R20, -INF , P3 ;  /* 0xff800000144b7808 */ /* 0x000fe20001800000 */
[----:B------:R-:W0:Y:S01]  /*4680*/  MUFU.EX2 R38, R38 ;  /* 0x0000002600267308 */ /* 0x000e220000000800 */
[----:B------:R-:W-:-:S02]  /*4690*/  FMNMX.FTZ R20, R77, R78, !PT ;  /* 0x0000004e4d147209 */ /* 0x000fc40007810000 */
[----:B------:R-:W-:Y:S02]  /*46a0*/  FSEL R78, R21, -INF , P4 ;  /* 0xff800000154e7808 */ /* 0x000fe40002000000 */
[----:B------:R-:W-:Y:S02]  /*46b0*/  ISETP.GT.AND P3, PT, R85, 0x39, PT ;  /* 0x000000395500780c */ /* 0x000fe40003f64270 */
[----:B------:R-:W-:Y:S01]  /*46c0*/  FMNMX.FTZ R21, R75, R20, !PT ;  /* 0x000000144b157209 */ /* 0x000fe20007810000 */
[----:B------:R-:W-:Y:S01]  /*46d0*/  FFMA.FTZ R20, R67, UR4, -R26 ;  /* 0x0000000443147c23 */ /* 0x000fe2000801081a */
[----:B------:R-:W-:Y:S01]  /*46e0*/  ISETP.GT.AND P4, PT, R85, 0x40, PT ;  /* 0x000000405500780c */ /* 0x000fe20003f84270 */
[----:B------:R-:W-:Y:S01]  /*46f0*/  MUFU.EX2 R34, R34 ;  /* 0x0000002200227308 */ /* 0x000fe20000000800 */
[----:B------:R-:W-:Y:S02]  /*4700*/  FSEL R64, R64, -INF , P3 ;  /* 0xff80000040407808 */ /* 0x000fe40001800000 */
[----:B------:R-:W-:-:S02]  /*4710*/  FMNMX.FTZ R21, R78, R21, !PT ;  /* 0x000000154e157209 */ /* 0x000fc40007810000 */
[----:B------:R-:W-:Y:S02]  /*4720*/  FSEL R71, R56, -INF , P4 ;  /* 0xff80000038477808 */ /* 0x000fe40002000000 */
[----:B------:R-:W-:Y:S01]  /*4730*/  ISETP.GT.AND P3, PT, R85, 0x41, PT ;  /* 0x000000415500780c */ /* 0x000fe20003f64270 */
[----:B------:R-:W-:Y:S01]  /*4740*/  MUFU.EX2 R3, R3 ;  /* 0x0000000300037308 */ /* 0x000fe20000000800 */
[----:B------:R-:W-:Y:S01]  /*4750*/  FMNMX.FTZ R56, R64, R21, !PT ;  /* 0x0000001540387209 */ /* 0x000fe20007810000 */
[----:B------:R-:W-:Y:S01]  /*4760*/  FFMA.FTZ R21, R69, UR4, -R26 ;  /* 0x0000000445157c23 */ /* 0x000fe2000801081a */
[----:B------:R-:W-:Y:S02]  /*4770*/  ISETP.GT.AND P4, PT, R85, 0x48, PT ;  /* 0x000000485500780c */ /* 0x000fe40003f84270 */
[----:B------:R-:W-:Y:S02]  /*4780*/  FSEL R79, R57, -INF , P3 ;  /* 0xff800000394f7808 */ /* 0x000fe40001800000 */
[----:B------:R-:W-:Y:S01]  /*4790*/  FMNMX.FTZ R56, R71, R56, !PT ;  /* 0x0000003847387209 */ /* 0x000fe20007810000 */
[----:B------:R-:W-:Y:S01]  /*47a0*/  MUFU.EX2 R35, R35 ;  /* 0x0000002300237308 */ /* 0x000fe20000000800 */
[----:B------:R-:W-:-:S02]  /*47b0*/  ISETP.GT.AND P3, PT, R85, 0x49, PT ;  /* 0x000000495500780c */ /* 0x000fc40003f64270 */
[----:B------:R-:W-:Y:S02]  /*47c0*/  FSEL R81, R58, -INF , P4 ;  /* 0xff8000003a517808 */ /* 0x000fe40002000000 */
[----:B------:R-:W-:Y:S02]  /*47d0*/  FMNMX.FTZ R56, R79, R56, !PT ;  /* 0x000000384f387209 */ /* 0x000fe40007810000 */
[----:B------:R-:W-:Y:S01]  /*47e0*/  ISETP.GT.AND P4, PT, R85, 0x50, PT ;  /* 0x000000505500780c */ /* 0x000fe20003f84270 */
[----:B------:R-:W-:Y:S01]  /*47f0*/  MUFU.EX2 R10, R10 ;  /* 0x0000000a000a7308 */ /* 0x000fe20000000800 */
[----:B-1----:R-:W-:Y:S02]  /*4800*/  FSEL R69, R59, -INF , P3 ;  /* 0xff8000003b457808 */ /* 0x002fe40001800000 */
[----:B------:R-:W-:Y:S02]  /*4810*/  FMNMX.FTZ R56, R81, R56, !PT ;  /* 0x0000003851387209 */ /* 0x000fe40007810000 */
[----:B------:R-:W-:-:S02]  /*4820*/  ISETP.GT.AND P3, PT, R85, 0x51, PT ;  /* 0x000000515500780c */ /* 0x000fc40003f64270 */
[----:B----4-:R-:W-:Y:S01]  /*4830*/  FSEL R87, R48, -INF , P4 ;  /* 0xff80000030577808 */ /* 0x010fe20002000000 */
[--C-:B------:R-:W-:Y:S01]  /*4840*/  FFMA.FTZ R48, R73, UR4, -R26.reuse ;  /* 0x0000000449307c23 */ /* 0x100fe2000801081a */
[----:B------:R-:W-:Y:S01]  /*4850*/  FMNMX.FTZ R56, R69, R56, !PT ;  /* 0x0000003845387209 */ /* 0x000fe20007810000 */
[----:B------:R-:W-:Y:S01]  /*4860*/  MUFU.EX2 R13, R13 ;  /* 0x0000000d000d7308 */ /* 0x000fe20000000800 */
[----:B------:R-:W-:Y:S02]  /*4870*/  ISETP.GT.AND P4, PT, R85, 0x58, PT ;  /* 0x000000585500780c */ /* 0x000fe40003f84270 */
[----:B-----5:R-:W-:Y:S01]  /*4880*/  FSEL R73, R49, -INF , P3 ;  /* 0xff80000031497808 */ /* 0x020fe20001800000 */
[--C-:B------:R-:W-:Y:S01]  /*4890*/  FFMA.FTZ R49, R65, UR4, -R26.reuse ;  /* 0x0000000441317c23 */ /* 0x100fe2000801081a */
[----:B------:R-:W-:Y:S02]  /*48a0*/  FMNMX.FTZ R56, R87, R56, !PT ;  /* 0x0000003857387209 */ /* 0x000fe40007810000 */
[----:B------:R-:W-:Y:S01]  /*48b0*/  ISETP.GT.AND P3, PT, R85, 0x59, PT ;  /* 0x000000595500780c */ /* 0x000fe20003f64270 */
[----:B------:R-:W-:Y:S01]  /*48c0*/  MUFU.EX2 R14, R14 ;  /* 0x0000000e000e7308 */ /* 0x000fe20000000800 */
[----:B------:R-:W-:Y:S01]  /*48d0*/  FSEL R59, R72, -INF , P4 ;  /* 0xff800000483b7808 */ /* 0x000fe20002000000 */
[----:B------:R-:W-:Y:S01]  /*48e0*/  FFMA.FTZ R72, R63, UR4, -R26 ;  /* 0x000000043f487c23 */ /* 0x000fe2000801081a */
[----:B------:R-:W-:-:S02]  /*48f0*/  FMNMX.FTZ R56, R73, R56, !PT ;  /* 0x0000003849387209 */ /* 0x000fc40007810000 */
[----:B------:R-:W-:Y:S02]  /*4900*/  ISETP.GT.AND P4, PT, R85, 0x60, PT ;  /* 0x000000605500780c */ /* 0x000fe40003f84270 */
[----:B------:R-:W-:Y:S01]  /*4910*/  FSEL R65, R80, -INF , P3 ;  /* 0xff80000050417808 */ /* 0x000fe20001800000 */
[----:B------:R-:W-:Y:S01]  /*4920*/  MUFU.EX2 R15, R15 ;  /* 0x0000000f000f7308 */ /* 0x000fe20000000800 */
[----:B------:R-:W-:Y:S02]  /*4930*/  FMNMX.FTZ R56, R59, R56, !PT ;  /* 0x000000383b387209 */ /* 0x000fe40007810000 */
        /* <DEDUP_REMOVED lines=8> */
[----:B------:R1:W-:Y:S01]  /*49c0*/  MUFU.EX2 R56, R72 ;  /* 0x0000004800387308 */ /* 0x0003e20000000800 */
[----:B---3--:R-:W-:Y:S02]  /*49d0*/  FSEL R83, R83, -INF , P4 ;  /* 0xff80000053537808 */ /* 0x008fe40002000000 */
[----:B------:R-:W-:Y:S02]  /*49e0*/  FMNMX.FTZ R58, R84, R57, !PT ;  /* 0x00000039543a7209 */ /* 0x000fe40007810000 */
[----:B------:R-:W-:-:S02]  /*49f0*/  ISETP.GT.AND P4, PT, R85, 0x70, PT ;  /* 0x000000705500780c */ /* 0x000fc40003f84270 */
[----:B------:R-:W-:Y:S01]  /*4a00*/  FSEL R86, R86, -INF , P3 ;  /* 0xff80000056567808 */ /* 0x000fe20001800000 */
[----:B------:R3:W-:Y:S01]  /*4a10*/  MUFU.EX2 R57, R62 ;  /* 0x0000003e00397308 */ /* 0x0007e20000000800 */
[----:B------:R-:W-:Y:S01]  /*4a20*/  FMNMX.FTZ R63, R83, R58, !PT ;  /* 0x0000003a533f7209 */ /* 0x000fe20007810000 */
[--C-:B------:R-:W-:Y:S01]  /*4a30*/  FFMA.FTZ R58, R61, UR4, -R26.reuse ;  /* 0x000000043d3a7c23 */ /* 0x100fe2000801081a */
[C---:B------:R-:W-:Y:S01]  /*4a40*/  ISETP.GT.AND P3, PT, R85.reuse, 0x71, PT ;  /* 0x000000715500780c */ /* 0x040fe20003f64270 */
[----:B-1----:R-:W-:Y:S01]  /*4a50*/  FFMA.FTZ R72, R52, UR4, -R26 ;  /* 0x0000000434487c23 */ /* 0x002fe2000801081a */
[----:B------:R-:W-:Y:S02]  /*4a60*/  FSEL R88, R88, -INF , P4 ;  /* 0xff80000058587808 */ /* 0x000fe40002000000 */
[----:B------:R-:W-:Y:S01]  /*4a70*/  FMNMX.FTZ R63, R86, R63, !PT ;  /* 0x0000003f563f7209 */ /* 0x000fe20007810000 */
[----:B------:R-:W-:Y:S01]  /*4a80*/  MUFU.EX2 R21, R21 ;  /* 0x0000001500157308 */ /* 0x000fe20000000800 */
[----:B------:R-:W-:-:S02]  /*4a90*/  ISETP.GT.AND P4, PT, R85, 0x78, PT ;  /* 0x000000785500780c */ /* 0x000fc40003f84270 */
[----:B------:R-:W-:Y:S02]  /*4aa0*/  FSEL R90, R90, -INF , P3 ;  /* 0xff8000005a5a7808 */ /* 0x000fe40001800000 */
[----:B------:R-:W-:Y:S02]  /*4ab0*/  FMNMX.FTZ R63, R88, R63, !PT ;  /* 0x0000003f583f7209 */ /* 0x000fe40007810000 */
[----:B--2---:R-:W-:Y:S01]  /*4ac0*/  FSEL R61, R42, -INF , P4 ;  /* 0xff8000002a3d7808 */ /* 0x004fe20002000000 */
[----:B------:R-:W-:Y:S01]  /*4ad0*/  MUFU.EX2 R48, R48 ;  /* 0x0000003000307308 */ /* 0x000fe20000000800 */
[C---:B------:R-:W-:Y:S02]  /*4ae0*/  ISETP.GT.AND P3, PT, R85.reuse, 0x79, PT ;  /* 0x000000795500780c */ /* 0x040fe40003f64270 */
[----:B------:R-:W-:Y:S02]  /*4af0*/  FMNMX.FTZ R42, R90, R63, !PT ;  /* 0x0000003f5a2a7209 */ /* 0x000fe40007810000 */
[----:B------:R-:W-:-:S02]  /*4b00*/  ISETP.GT.AND P4, PT, R85, 0x80, PT ;  /* 0x000000805500780c */ /* 0x000fc40003f84270 */
[----:B---3--:R-:W-:Y:S01]  /*4b10*/  FSEL R62, R46, -INF , P3 ;  /* 0xff8000002e3e7808 */ /* 0x008fe20001800000 */
        /* <DEDUP_REMOVED lines=8> */
[----:B------:R-:W-:Y:S01]  /*4ba0*/  FSEL R60, R47, -INF , P3 ;  /* 0xff8000002f3c7808 */ /* 0x000fe20001800000 */
[--C-:B------:R-:W-:Y:S01]  /*4bb0*/  FFMA.FTZ R47, R50, UR4, -R26.reuse ;  /* 0x00000004322f7c23 */ /* 0x100fe2000801081a */
[----:B------:R-:W-:Y:S01]  /*4bc0*/  FMNMX.FTZ R43, R63, R46, !PT ;  /* 0x0000002e3f2b7209 */ /* 0x000fe20007810000 */
[--C-:B------:R-:W-:Y:S01]  /*4bd0*/  FFMA.FTZ R50, R37, UR4, -R26.reuse ;  /* 0x0000000425327c23 */ /* 0x100fe2000801081a */
[----:B------:R-:W-:Y:S01]  /*4be0*/  ISETP.GT.AND P3, PT, R85, 0x89, PT ;  /* 0x000000895500780c */ /* 0x000fe20003f64270 */
[--C-:B------:R-:W-:Y:S01]  /*4bf0*/  FFMA.FTZ R37, R40, UR4, -R26.reuse ;  /* 0x0000000428257c23 */ /* 0x100fe2000801081a */
[----:B------:R-:W-:Y:S01]  /*4c00*/  FSEL R54, R54, -INF , P4 ;  /* 0xff80000036367808 */ /* 0x000fe20002000000 */
[--C-:B------:R-:W-:Y:S01]  /*4c10*/  FFMA.FTZ R40, R33, UR4, -R26.reuse ;  /* 0x0000000421287c23 */ /* 0x100fe2000801081a */
[----:B------:R-:W-:Y:S01]  /*4c20*/  FMNMX.FTZ R43, R60, R43, !PT ;  /* 0x0000002b3c2b7209 */ /* 0x000fe20007810000 */
[--C-:B------:R-:W-:Y:S01]  /*4c30*/  FFMA.FTZ R33, R36, UR4, -R26.reuse ;  /* 0x0000000424217c23 */ /* 0x100fe2000801081a */
[----:B------:R-:W-:Y:S01]  /*4c40*/  FSEL R55, R55, -INF , P3 ;  /* 0xff80000037377808 */ /* 0x000fe20001800000 */
[--C-:B------:R-:W-:Y:S01]  /*4c50*/  FFMA.FTZ R36, R29, UR4, -R26.reuse ;  /* 0x000000041d247c23 */ /* 0x100fe2000801081a */
[----:B------:R-:W-:Y:S01]  /*4c60*/  FMNMX.FTZ R46, R54, R43, !PT ;  /* 0x0000002b362e7209 */ /* 0x000fe20007810000 */
[--C-:B------:R-:W-:Y:S01]  /*4c70*/  FFMA.FTZ R29, R32, UR4, -R26.reuse ;  /* 0x00000004201d7c23 */ /* 0x100fe2000801081a */
[--C-:B------:R-:W-:Y:S01]  /*4c80*/  FFMA.FTZ R32, R25, UR4, -R26.reuse ;  /* 0x0000000419207c23 */ /* 0x100fe2000801081a */
[--C-:B------:R-:W-:Y:S01]  /*4c90*/  FFMA.FTZ R43, R45, UR4, -R26.reuse ;  /* 0x000000042d2b7c23 */ /* 0x100fe2000801081a */
[----:B------:R-:W-:Y:S01]  /*4ca0*/  FMNMX.FTZ R52, R55, R46, !PT ;  /* 0x0000002e37347209 */ /* 0x000fe20007810000 */
[----:B------:R-:W-:Y:S01]  /*4cb0*/  FFMA.FTZ R45, R24, UR4, -R26 ;  /* 0x00000004182d7c23 */ /* 0x000fe2000801081a */
[----:B------:R1:W-:Y:S03]  /*4cc0*/  MUFU.EX2 R46, R72 ;  /* 0x00000048002e7308 */ /* 0x0003e60000000800 */
[----:B------:R-:W2:Y:S05]  /*4cd0*/  SHFL.BFLY PT, R85, R52, 0x2, 0x1f ;  /* 0x0c401f0034557f89 */ /* 0x000eaa00000e0000 */
[----:B------:R-:W-:Y:S08]  /*4ce0*/  MUFU.EX2 R53, R53 ;  /* 0x0000003500357308 */ /* 0x000ff00000000800 */
[----:B------:R-:W-:Y:S08]  /*4cf0*/  MUFU.EX2 R42, R42 ;  /* 0x0000002a002a7308 */ /* 0x000ff00000000800 */
[----:B------:R-:W-:Y:S01]  /*4d00*/  MUFU.EX2 R51, R51 ;  /* 0x0000003300337308 */ /* 0x000fe20000000800 */
[----:B--2---:R-:W-:-:S05]  /*4d10*/  FMNMX.FTZ R85, R52, R85, !PT ;  /* 0x0000005534557209 */ /* 0x004fca0007810000 */
[----:B-1----:R-:W1:Y:S02]  /*4d20*/  SHFL.BFLY PT, R72, R85, 0x1, 0x1f ;  /* 0x0c201f0055487f89 */ /* 0x002e6400000e0000 */
[----:B------:R-:W-:Y:S08]  /*4d30*/  MUFU.EX2 R47, R47 ;  /* 0x0000002f002f7308 */ /* 0x000ff00000000800 */
[----:B------:R-:W-:Y:S08]  /*4d40*/  MUFU.EX2 R43, R43 ;  /* 0x0000002b002b7308 */ /* 0x000ff00000000800 */
[----:B------:R-:W-:Y:S01]  /*4d50*/  MUFU.EX2 R44, R44 ;  /* 0x0000002c002c7308 */ /* 0x000fe20000000800 */
[----:B-1----:R-:W-:-:S07]  /*4d60*/  FMNMX.FTZ R72, R85, R72, !PT ;  /* 0x0000004855487209 */ /* 0x002fce0007810000 */
[----:B------:R-:W-:Y:S01]  /*4d70*/  MUFU.EX2 R41, R41 ;  /* 0x0000002900297308 */ /* 0x000fe20000000800 */
[C---:B------:R-:W-:Y:S01]  /*4d80*/  FSETP.NEU.FTZ.AND P3, PT, R72.reuse, -INF , PT ;  /* 0xff8000004800780b */ /* 0x040fe20003f7d000 */
[----:B------:R-:W-:-:S06]  /*4d90*/  FMUL.FTZ R25, R72, UR4 ;  /* 0x0000000448197c20 */ /* 0x000fcc0008410000 */
[----:B------:R-:W-:Y:S01]  /*4da0*/  MUFU.EX2 R50, R50 ;  /* 0x0000003200327308 */ /* 0x000fe20000000800 */
        /* <DEDUP_REMOVED lines=16> */
[--C-:B------:R-:W-:Y:S01]  /*4eb0*/  FFMA.FTZ R75, R75, UR4, -R24.reuse ;  /* 0x000000044b4b7c23 */ /* 0x100fe20008010818 */
[--C-:B------:R-:W-:Y:S01]  /*4ec0*/  FFMA.FTZ R76, R78, UR4, -R24.reuse ;  /* 0x000000044e4c7c23 */ /* 0x100fe20008010818 */
[----:B------:R-:W-:Y:S01]  /*4ed0*/  FFMA.FTZ R77, R64, UR4, -R24 ;  /* 0x00000004404d7c23 */ /* 0x000fe20008010818 */
[----:B-1----:R-:W-:Y:S01]  /*4ee0*/  @!P1 PRMT R4, RZ, 0x654, R0 ;  /* 0x00000654ff049816 */ /* 0x002fe20000000000 */
[--C-:B------:R-:W-:Y:S01]  /*4ef0*/  FFMA.FTZ R64, R71, UR4, -R24.reuse ;  /* 0x0000000447407c23 */ /* 0x100fe20008010818 */
[--C-:B------:R-:W-:Y:S01]  /*4f00*/  FFMA.FTZ R78, R69, UR4, -R24.reuse ;  /* 0x00000004454e7c23 */ /* 0x100fe20008010818 */
[----:B------:R1:W4:Y:S01]  /*4f10*/  MUFU.EX2 R82, R6 ;  /* 0x0000000600527308 */ /* 0x0003220000000800 */
[--C-:B--2---:R-:W-:Y:S01]  /*4f20*/  FFMA.FTZ R39, R9, UR4, -R24.reuse ;  /* 0x0000000409277c23 */ /* 0x104fe20008010818 */
[----:B------:R2:W-:Y:S01]  /*4f30*/  @!P1 SYNCS.ARRIVE.TRANS64.RED.A1T0 RZ, [R4+URZ], RZ ;  /* 0x000000ff04ff99a7 */ /* 0x0005e2000810043f */
[--C-:B------:R-:W-:Y:S01]  /*4f40*/  FFMA.FTZ R79, R79, UR4, -R24.reuse ;  /* 0x000000044f4f7c23 */ /* 0x100fe20008010818 */
[--C-:B------:R-:W-:Y:S01]  /*4f50*/  FFMA.FTZ R71, R81, UR4, -R24.reuse ;  /* 0x0000000451477c23 */ /* 0x100fe20008010818 */
[--C-:B------:R-:W-:Y:S01]  /*4f60*/  FFMA.FTZ R87, R87, UR4, -R24.reuse ;  /* 0x0000000457577c23 */ /* 0x100fe20008010818 */
[--C-:B------:R-:W-:Y:S01]  /*4f70*/  FFMA.FTZ R69, R73, UR4, -R24.reuse ;  /* 0x0000000449457c23 */ /* 0x100fe20008010818 */
[----:B------:R-:W-:Y:S01]  /*4f80*/  FFMA.FTZ R83, R83, UR4, -R24 ;  /* 0x0000000453537c23 */ /* 0x000fe20008010818 */
[----:B------:R3:W5:Y:S01]  /*4f90*/  MUFU.EX2 R93, R5 ;  /* 0x00000005005d7308 */ /* 0x0007620000000800 */
[----:B-1----:R-:W-:Y:S01]  /*4fa0*/  FADD.FTZ R6, R27, R30 ;  /* 0x0000001e1b067221 */ /* 0x002fe20000010000 */
[----:B--2---:R-:W-:Y:S01]  /*4fb0*/  F2FP.BF16.F32.PACK_AB R4, R30, R27 ;  /* 0x0000001b1e04723e */ /* 0x004fe200000010ff */
[--C-:B------:R-:W-:Y:S01]  /*4fc0*/  FFMA.FTZ R30, R59, UR4, -R24.reuse ;  /* 0x000000043b1e7c23 */ /* 0x100fe20008010818 */
[----:B------:R-:W-:Y:S01]  /*4fd0*/  FFMA.FTZ R59, R84, UR4, -R24 ;  /* 0x00000004543b7c23 */ /* 0x000fe20008010818 */
[----:B------:R-:W-:Y:S01]  /*4fe0*/  FADD.FTZ R7, R31, R6 ;  /* 0x000000061f077221 */ /* 0x000fe20000010000 */
[----:B0-----:R-:W-:Y:S01]  /*4ff0*/  F2FP.BF16.F32.PACK_AB R6, R38, R31 ;  /* 0x0000001f2606723e */ /* 0x001fe200000010ff */
[--C-:B------:R-:W-:Y:S01]  /*5000*/  FFMA.FTZ R31, R65, UR4, -R24.reuse ;  /* 0x00000004411f7c23 */ /* 0x100fe20008010818 */
[----:B------:R-:W0:Y:S01]  /*5010*/  MUFU.EX2 R25, R25 ;  /* 0x0000001900197308 */ /* 0x000e220000000800 */
[----:B---3--:R-:W-:Y:S01]  /*5020*/  FADD.FTZ R5, R80, R91 ;  /* 0x0000005b50057221 */ /* 0x008fe20000010000 */
[----:B------:R-:W-:Y:S01]  /*5030*/  FADD.FTZ R9, R38, R7 ;  /* 0x0000000726097221 */ /* 0x000fe20000010000 */
[--C-:B------:R-:W-:Y:S01]  /*5040*/  FFMA.FTZ R38, R67, UR4, -R24.reuse ;  /* 0x0000000443267c23 */ /* 0x100fe20008010818 */
[----:B------:R-:W-:Y:S01]  /*5050*/  FFMA.FTZ R86, R86, UR4, -R24 ;  /* 0x0000000456567c23 */ /* 0x000fe20008010818 */
[----:B----4-:R-:W-:Y:S01]  /*5060*/  FADD.FTZ R8, R82, R5 ;  /* 0x0000000552087221 */ /* 0x010fe20000010000 */
[----:B------:R-:W-:Y:S01]  /*5070*/  F2FP.BF16.F32.PACK_AB R5, R91, R80 ;  /* 0x000000505b05723e */ /* 0x000fe200000010ff */
[----:B------:R-:W-:Y:S01]  /*5080*/  FADD.FTZ R80, R34, R9 ;  /* 0x0000000922507221 */ /* 0x000fe20000010000 */
[----:B------:R-:W1:Y:S01]  /*5090*/  MUFU.EX2 R52, R52 ;  /* 0x0000003400347308 */ /* 0x000e620000000800 */
[----:B-----5:R-:W-:Y:S01]  /*50a0*/  FADD.FTZ R8, R93, R8 ;  /* 0x000000085d087221 */ /* 0x020fe20000010000 */
[----:B------:R-:W-:Y:S01]  /*50b0*/  FFMA.FTZ R88, R88, UR4, -R24 ;  /* 0x0000000458587c23 */ /* 0x000fe20008010818 */
[----:B------:R-:W-:Y:S01]  /*50c0*/  FADD.FTZ R80, R3, R80 ;  /* 0x0000005003507221 */ /* 0x000fe20000010000 */
[--C-:B------:R-:W-:Y:S01]  /*50d0*/  FFMA.FTZ R90, R90, UR4, -R24.reuse ;  /* 0x000000045a5a7c23 */ /* 0x100fe20008010818 */
[--C-:B------:R-:W-:Y:S01]  /*50e0*/  FFMA.FTZ R27, R61, UR4, -R24.reuse ;  /* 0x000000043d1b7c23 */ /* 0x100fe20008010818 */
[----:B------:R-:W-:Y:S01]  /*50f0*/  FFMA.FTZ R62, R62, UR4, -R24 ;  /* 0x000000043e3e7c23 */ /* 0x000fe20008010818 */
[----:B------:R-:W-:Y:S01]  /*5100*/  FADD.FTZ R11, R35, R80 ;  /* 0x00000050230b7221 */ /* 0x000fe20000010000 */
[----:B------:R-:W2:Y:S01]  /*5110*/  MUFU.EX2 R26, R26 ;  /* 0x0000001a001a7308 */ /* 0x000ea20000000800 */
[----:B0-----:R-:W-:Y:S01]  /*5120*/  FADD.FTZ R9, R25, R8 ;  /* 0x0000000819097221 */ /* 0x001fe20000010000 */
[--C-:B------:R-:W-:Y:S01]  /*5130*/  FFMA.FTZ R63, R63, UR4, -R24.reuse ;  /* 0x000000043f3f7c23 */ /* 0x100fe20008010818 */
[----:B------:R-:W-:Y:S01]  /*5140*/  FADD.FTZ R11, R10, R11 ;  /* 0x0000000b0a0b7221 */ /* 0x000fe20000010000 */
[--C-:B------:R-:W-:Y:S01]  /*5150*/  FFMA.FTZ R60, R60, UR4, -R24.reuse ;  /* 0x000000043c3c7c23 */ /* 0x100fe20008010818 */
[--C-:B------:R-:W-:Y:S01]  /*5160*/  FFMA.FTZ R54, R54, UR4, -R24.reuse ;  /* 0x0000000436367c23 */ /* 0x100fe20008010818 */
[----:B------:R-:W-:Y:S01]  /*5170*/  FFMA.FTZ R55, R55, UR4, -R24 ;  /* 0x0000000437377c23 */ /* 0x000fe20008010818 */
[----:B------:R-:W-:Y:S01]  /*5180*/  F2FP.BF16.F32.PACK_AB R7, R93, R82 ;  /* 0x000000525d07723e */ /* 0x000fe200000010ff */
[----:B------:R-:W0:Y:S01]  /*5190*/  MUFU.EX2 R39, R39 ;  /* 0x0000002700277308 */ /* 0x000e220000000800 */
[----:B-1----:R-:W-:Y:S01]  /*51a0*/  FADD.FTZ R9, R52, R9 ;  /* 0x0000000934097221 */ /* 0x002fe20000010000 */
[----:B------:R-:W-:-:S02]  /*51b0*/  F2FP.BF16.F32.PACK_AB R10, R10, R35 ;  /* 0x000000230a0a723e */ /* 0x000fc400000010ff */
[----:B------:R1:W-:Y:S04]  /*51c0*/  STSM.16.M88.4 [R2+0x24300], R4 ;  /* 0x0243000402007844 */ /* 0x0003e80000000200 */
[----:B------:R-:W3:Y:S01]  /*51d0*/  MUFU.EX2 R66, R66 ;  /* 0x0000004200427308 */ /* 0x000ee20000000800 */
[----:B--2---:R-:W-:-:S07]  /*51e0*/  FADD.FTZ R8, R26, R9 ;  /* 0x000000091a087221 */ /* 0x004fce0000010000 */
[----:B------:R-:W2:Y:S01]  /*51f0*/  MUFU.EX2 R85, R85 ;  /* 0x0000005500557308 */ /* 0x000ea20000000800 */
[----:B0-----:R-:W-:Y:S01]  /*5200*/  FADD.FTZ R9, R39, R8 ;  /* 0x0000000827097221 */ /* 0x001fe20000010000 */
[----:B------:R-:W-:Y:S01]  /*5210*/  FADD.FTZ R8, R12, R11 ;  /* 0x0000000b0c087221 */ /* 0x000fe20000010000 */
[----:B-1----:R-:W-:-:S05]  /*5220*/  F2FP.BF16.F32.PACK_AB R4, R13, R12 ;  /* 0x0000000c0d04723e */ /* 0x002fca00000010ff */
[----:B------:R-:W0:Y:S01]  /*5230*/  MUFU.EX2 R68, R68 ;  /* 0x0000004400447308 */ /* 0x000e220000000800 */
[----:B---3--:R-:W-:Y:S01]  /*5240*/  FADD.FTZ R80, R66, R9 ;  /* 0x0000000942507221 */ /* 0x008fe20000010000 */
[----:B------:R-:W-:-:S04]  /*5250*/  FADD.FTZ R9, R13, R8 ;  /* 0x000000080d097221 */ /* 0x000fc80000010000 */
[----:B------:R-:W-:Y:S02]  /*5260*/  FADD.FTZ R8, R14, R9 ;  /* 0x000000090e087221 */ /* 0x000fe40000010000 */
[----:B------:R-:W1:Y:S01]  /*5270*/  MUFU.EX2 R89, R89 ;  /* 0x0000005900597308 */ /* 0x000e620000000800 */
[----:B--2---:R-:W-:Y:S01]  /*5280*/  FADD.FTZ R11, R85, R80 ;  /* 0x00000050550b7221 */ /* 0x004fe20000010000 */
[----:B------:R-:W-:Y:S01]  /*5290*/  FADD.FTZ R9, R15, R8 ;  /* 0x000000080f097221 */ /* 0x000fe20000010000 */
[----:B------:R-:W-:Y:S02]  /*52a0*/  F2FP.BF16.F32.PACK_AB R8, R3, R34 ;  /* 0x000000220308723e */ /* 0x000fe400000010ff */
[----:B------:R-:W-:Y:S01]  /*52b0*/  F2FP.BF16.F32.PACK_AB R5, R85, R66 ;  /* 0x000000425505723e */ /* 0x000fe200000010ff */
[----:B------:R-:W-:Y:S01]  /*52c0*/  FADD.FTZ R24, R20, R9 ;  /* 0x0000000914187221 */ /* 0x000fe20000010000 */
[----:B------:R-:W-:Y:S01]  /*52d0*/  F2FP.BF16.F32.PACK_AB R9, R52, R25 ;  /* 0x000000193409723e */ /* 0x000fe200000010ff */
[----:B------:R-:W2:Y:S01]  /*52e0*/  MUFU.EX2 R70, R70 ;  /* 0x0000004600467308 */ /* 0x000ea20000000800 */
[----:B0-----:R-:W-:Y:S01]  /*52f0*/  FADD.FTZ R80, R68, R11 ;  /* 0x0000000b44507221 */ /* 0x001fe20000010000 */
[----:B------:R-:W-:Y:S01]  /*5300*/  FADD.FTZ R3, R21, R24 ;  /* 0x0000001815037221 */ /* 0x000fe20000010000 */
[----:B------:R-:W-:-:S03]  /*5310*/  CS2R R66, SRZ ;  /* 0x0000000000427805 */ /* 0x000fc6000001ff00 */
[----:B------:R-:W-:Y:S02]  /*5320*/  FADD.FTZ R6, R48, R3 ;  /* 0x0000000330067221 */ /* 0x000fe40000010000 */
[----:B------:R-:W0:Y:S01]  /*5330*/  MUFU.EX2 R75, R75 ;  /* 0x0000004b004b7308 */ /* 0x000e220000000800 */
[----:B-1----:R-:W-:Y:S01]  /*5340*/  FADD.FTZ R11, R89, R80 ;  /* 0x00000050590b7221 */ /* 0x002fe20000010000 */
[----:B------:R-:W-:Y:S01]  /*5350*/  FADD.FTZ R3, R49, R6 ;  /* 0x0000000631037221 */ /* 0x000fe20000010000 */
[----:B------:R-:W-:-:S03]  /*5360*/  F2FP.BF16.F32.PACK_AB R6, R15, R14 ;  /* 0x0000000e0f06723e */ /* 0x000fc600000010ff */
[----:B------:R-:W-:Y:S02]  /*5370*/  FADD.FTZ R12, R56, R3 ;  /* 0x00000003380c7221 */ /* 0x000fe40000010000 */
[----:B------:R-:W1:Y:S01]  /*5380*/  MUFU.EX2 R76, R76 ;  /* 0x0000004c004c7308 */ /* 0x000e620000000800 */
[----:B--2---:R-:W-:Y:S01]  /*5390*/  FADD.FTZ R34, R70, R11 ;  /* 0x0000000b46227221 */ /* 0x004fe20000010000 */
[----:B------:R-:W-:Y:S01]  /*53a0*/  FADD.FTZ R13, R57, R12 ;  /* 0x0000000c390d7221 */ /* 0x000fe20000010000 */
[----:B------:R-:W-:Y:S02]  /*53b0*/  F2FP.BF16.F32.PACK_AB R12, R21, R20 ;  /* 0x00000014150c723e */ /* 0x000fe400000010ff */
[----:B------:R-:W-:Y:S01]  /*53c0*/  F2FP.BF16.F32.PACK_AB R11, R39, R26 ;  /* 0x0000001a270b723e */ /* 0x000fe200000010ff */
[----:B------:R-:W-:Y:S02]  /*53d0*/  FADD.FTZ R20, R58, R13 ;  /* 0x0000000d3a147221 */ /* 0x000fe40000010000 */
[----:B------:R-:W2:Y:S01]  /*53e0*/  MUFU.EX2 R77, R77 ;  /* 0x0000004d004d7308 */ /* 0x000ea20000000800 */
[C---:B0-----:R-:W-:Y:S01]  /*53f0*/  FADD.FTZ R25, R75.reuse, R34 ;  /* 0x000000224b197221 */ /* 0x041fe20000010000 */
[----:B------:R-:W-:Y:S01]  /*5400*/  STSM.16.M88.4 [R2+0x25b00], R8 ;  /* 0x025b000802007844 */ /* 0x000fe20000000200 */
[----:B------:R-:W-:-:S05]  /*5410*/  F2FP.BF16.F32.PACK_AB R13, R75, R70 ;  /* 0x000000464b0d723e */ /* 0x000fca00000010ff */
[----:B------:R-:W0:Y:S01]  /*5420*/  MUFU.EX2 R64, R64 ;  /* 0x0000004000407308 */ /* 0x000e220000000800 */
[----:B-1----:R-:W-:Y:S01]  /*5430*/  FADD.FTZ R24, R76, R25 ;  /* 0x000000194c187221 */ /* 0x002fe20000010000 */
[----:B------:R-:W-:-:S06]  /*5440*/  FADD.FTZ R25, R53, R20 ;  /* 0x0000001435197221 */ /* 0x000fcc0000010000 */
[----:B------:R-:W1:Y:S01]  /*5450*/  MUFU.EX2 R79, R79 ;  /* 0x0000004f004f7308 */ /* 0x000e620000000800 */
[C---:B--2---:R-:W-:Y:S01]  /*5460*/  FADD.FTZ R7, R77.reuse, R24 ;  /* 0x000000184d077221 */ /* 0x044fe20000010000 */
[----:B------:R-:W-:Y:S01]  /*5470*/  FADD.FTZ R24, R42, R25 ;  /* 0x000000192a187221 */ /* 0x000fe20000010000 */
[----:B------:R-:W-:-:S03]  /*5480*/  F2FP.BF16.F32.PACK_AB R15, R77, R76 ;  /* 0x0000004c4d0f723e */ /* 0x000fc600000010ff */
[----:B------:R-:W-:Y:S01]  /*5490*/  FADD.FTZ R25, R51, R24 ;  /* 0x0000001833197221 */ /* 0x000fe20000010000 */
[----:B------:R-:W-:Y:S01]  /*54a0*/  F2FP.BF16.F32.PACK_AB R24, R57, R56 ;  /* 0x000000383918723e */ /* 0x000fe200000010ff */
[----:B------:R-:W2:Y:S01]  /*54b0*/  MUFU.EX2 R71, R71 ;  /* 0x0000004700477308 */ /* 0x000ea20000000800 */
[----:B0-----:R-:W-:Y:S01]  /*54c0*/  FADD.FTZ R14, R64, R7 ;  /* 0x00000007400e7221 */ /* 0x001fe20000010000 */
[----:B------:R-:W-:Y:S02]  /*54d0*/  F2FP.BF16.F32.PACK_AB R7, R89, R68 ;  /* 0x000000445907723e */ /* 0x000fe400000010ff */
[----:B------:R-:W-:-:S03]  /*54e0*/  CS2R R56, SRZ ;  /* 0x0000000000387805 */ /* 0x000fc6000001ff00 */
[----:B------:R0:W-:Y:S01]  /*54f0*/  STSM.16.M88.4 [R2+0x27300], R4 ;  /* 0x0273000402007844 */ /* 0x0001e20000000200 */
[----:B------:R-:W3:Y:S01]  /*5500*/  MUFU.EX2 R78, R78 ;  /* 0x0000004e004e7308 */ /* 0x000ee20000000800 */
[----:B-1----:R-:W-:-:S07]  /*5510*/  FADD.FTZ R14, R79, R14 ;  /* 0x0000000e4f0e7221 */ /* 0x002fce0000010000 */
[----:B------:R-:W1:Y:S01]  /*5520*/  MUFU.EX2 R0, R87 ;  /* 0x0000005700007308 */ /* 0x000e620000000800 */
[----:B--2---:R-:W-:Y:S01]  /*5530*/  FADD.FTZ R21, R71, R14 ;  /* 0x0000000e47157221 */ /* 0x004fe20000010000 */
[----:B------:R-:W-:Y:S02]  /*5540*/  F2FP.BF16.F32.PACK_AB R14, R49, R48 ;  /* 0x00000030310e723e */ /* 0x000fe400000010ff */
[----:B------:R-:W-:Y:S02]  /*5550*/  CS2R R48, SRZ ;  /* 0x0000000000307805 */ /* 0x000fe4000001ff00 */
[----:B0-----:R-:W-:Y:S02]  /*5560*/  F2FP.BF16.F32.PACK_AB R4, R51, R42 ;  /* 0x0000002a3304723e */ /* 0x001fe400000010ff */
[----:B------:R-:W0:Y:S01]  /*5570*/  MUFU.EX2 R69, R69 ;  /* 0x0000004500457308 */ /* 0x000e220000000800 */
[----:B---3--:R-:W-:Y:S01]  /*5580*/  FADD.FTZ R21, R78, R21 ;  /* 0x000000154e157221 */ /* 0x008fe20000010000 */
[----:B------:R2:W-:Y:S06]  /*5590*/  STSM.16.M88.4 [R2+0x28b00], R12 ;  /* 0x028b000c02007844 */ /* 0x0005ec0000000200 */
[----:B------:R-:W3:Y:S01]  /*55a0*/  MUFU.EX2 R30, R30 ;  /* 0x0000001e001e7308 */ /* 0x000ee20000000800 */
[----:B-1----:R-:W-:-:S07]  /*55b0*/  FADD.FTZ R26, R0, R21 ;  /* 0x00000015001a7221 */ /* 0x002fce0000010000 */
[----:B------:R-:W1:Y:S01]  /*55c0*/  MUFU.EX2 R31, R31 ;  /* 0x0000001f001f7308 */ /* 0x000e620000000800 */
[----:B0-----:R-:W-:Y:S01]  /*55d0*/  FADD.FTZ R35, R69, R26 ;  /* 0x0000001a45237221 */ /* 0x001fe20000010000 */
[----:B------:R-:W-:Y:S01]  /*55e0*/  FADD.FTZ R26, R46, R25 ;  /* 0x000000192e1a7221 */ /* 0x000fe20000010000 */
[----:B------:R-:W-:Y:S02]  /*55f0*/  F2FP.BF16.F32.PACK_AB R25, R79, R64 ;  /* 0x000000404f19723e */ /* 0x000fe400000010ff */
[----:B------:R-:W-:Y:S01]  /*5600*/  CS2R R64, SRZ ;  /* 0x0000000000407805 */ /* 0x000fe2000001ff00 */
[----:B------:R-:W-:Y:S01]  /*5610*/  FADD.FTZ R8, R47, R26 ;  /* 0x0000001a2f087221 */ /* 0x000fe20000010000 */
[----:B------:R-:W-:Y:S01]  /*5620*/  F2FP.BF16.F32.PACK_AB R26, R53, R58 ;  /* 0x0000003a351a723e */ /* 0x000fe200000010ff */
[----:B------:R-:W0:Y:S01]  /*5630*/  MUFU.EX2 R38, R38 ;  /* 0x0000002600267308 */ /* 0x000e220000000800 */
[----:B---3--:R-:W-:Y:S01]  /*5640*/  FADD.FTZ R34, R30, R35 ;  /* 0x000000231e227221 */ /* 0x008fe20000010000 */
[----:B------:R-:W-:Y:S01]  /*5650*/  FADD.FTZ R7, R43, R8 ;  /* 0x000000082b077221 */ /* 0x000fe20000010000 */
[----:B------:R-:W-:-:S03]  /*5660*/  CS2R R52, SRZ ;  /* 0x0000000000347805 */ /* 0x000fc6000001ff00 */
[C---:B------:R-:W-:Y:S02]  /*5670*/  FADD.FTZ R8, R44.reuse, R7 ;  /* 0x000000072c087221 */ /* 0x040fe40000010000 */
[----:B------:R-:W3:Y:S01]  /*5680*/  MUFU.EX2 R59, R59 ;  /* 0x0000003b003b7308 */ /* 0x000ee20000000800 */
[----:B-1----:R-:W-:Y:S01]  /*5690*/  FADD.FTZ R5, R31, R34 ;  /* 0x000000221f057221 */ /* 0x002fe20000010000 */
[----:B------:R-:W-:Y:S01]  /*56a0*/  FADD.FTZ R9, R41, R8 ;  /* 0x0000000829097221 */ /* 0x000fe20000010000 */
[----:B------:R-:W-:Y:S02]  /*56b0*/  F2FP.BF16.F32.PACK_AB R7, R31, R30 ;  /* 0x0000001e1f07723e */ /* 0x000fe400000010ff */
[----:B------:R-:W-:Y:S02]  /*56c0*/  CS2R R34, SRZ ;  /* 0x0000000000227805 */ /* 0x000fe4000001ff00 */
[----:B------:R-:W-:Y:S01]  /*56d0*/  F2FP.BF16.F32.PACK_AB R8, R44, R43 ;  /* 0x0000002b2c08723e */ /* 0x000fe200000010ff */
[----:B------:R-:W1:Y:S01]  /*56e0*/  MUFU.EX2 R61, R83 ;  /* 0x00000053003d7308 */ /* 0x000e620000000800 */
[----:B0-----:R-:W-:Y:S01]  /*56f0*/  FADD.FTZ R6, R38, R5 ;  /* 0x0000000526067221 */ /* 0x001fe20000010000 */
[----:B------:R-:W-:-:S02]  /*5700*/  F2FP.BF16.F32.PACK_AB R5, R69, R0 ;  /* 0x000000004505723e */ /* 0x000fc400000010ff */
[----:B------:R-:W-:-:S04]  /*5710*/  CS2R R68, SRZ ;  /* 0x0000000000447805 */ /* 0x000fc8000001ff00 */
[----:B------:R-:W0:Y:S01]  /*5720*/  MUFU.EX2 R37, R37 ;  /* 0x0000002500257308 */ /* 0x000e220000000800 */
[----:B---3--:R-:W-:Y:S01]  /*5730*/  FADD.FTZ R0, R59, R6 ;  /* 0x000000063b007221 */ /* 0x008fe20000010000 */
[----:B------:R-:W-:Y:S02]  /*5740*/  F2FP.BF16.F32.PACK_AB R6, R47, R46 ;  /* 0x0000002e2f06723e */ /* 0x000fe400000010ff */
[----:B------:R-:W-:-:S04]  /*5750*/  CS2R R46, SRZ ;  /* 0x00000000002e7805 */ /* 0x000fc8000001ff00 */
[----:B------:R-:W3:Y:S01]  /*5760*/  MUFU.EX2 R40, R40 ;  /* 0x0000002800287308 */ /* 0x000ee20000000800 */
[----:B-1----:R-:W-:Y:S01]  /*5770*/  FADD.FTZ R11, R61, R0 ;  /* 0x000000003d0b7221 */ /* 0x002fe20000010000 */
[----:B------:R-:W-:-:S06]  /*5780*/  FADD.FTZ R0, R50, R9 ;  /* 0x0000000932007221 */ /* 0x000fcc0000010000 */
[----:B------:R-:W1:Y:S01]  /*5790*/  MUFU.EX2 R86, R86 ;  /* 0x0000005600567308 */ /* 0x000e620000000800 */
[----:B0-----:R-:W-:-:S07]  /*57a0*/  FADD.FTZ R9, R37, R0 ;  /* 0x0000000025097221 */ /* 0x001fce0000010000 */
[----:B------:R-:W2:Y:S01]  /*57b0*/  MUFU.EX2 R33, R33 ;  /* 0x0000002100217308 */ /* 0x000ea20000000800 */
[C---:B---3--:R-:W-:Y:S01]  /*57c0*/  FADD.FTZ R10, R40.reuse, R9 ;  /* 0x00000009280a7221 */ /* 0x048fe20000010000 */
[----:B------:R-:W-:Y:S02]  /*57d0*/  F2FP.BF16.F32.PACK_AB R9, R59, R38 ;  /* 0x000000263b09723e */ /* 0x000fe400000010ff */
[----:B------:R-:W-:Y:S02]  /*57e0*/  CS2R R58, SRZ ;  /* 0x00000000003a7805 */ /* 0x000fe4000001ff00 */
[----:B------:R-:W-:Y:S02]  /*57f0*/  F2FP.BF16.F32.PACK_AB R40, R40, R37 ;  /* 0x000000252828723e */ /* 0x000fe400000010ff */
[----:B------:R-:W-:Y:S01]  /*5800*/  CS2R R38, SRZ ;  /* 0x0000000000267805 */ /* 0x000fe2000001ff00 */
[----:B------:R-:W0:Y:S01]  /*5810*/  MUFU.EX2 R88, R88 ;  /* 0x0000005800587308 */ /* 0x000e220000000800 */
[----:B-1----:R-:W-:-:S07]  /*5820*/  FADD.FTZ R11, R86, R11 ;  /* 0x0000000b560b7221 */ /* 0x002fce0000010000 */
[----:B------:R-:W1:Y:S01]  /*5830*/  MUFU.EX2 R36, R36 ;  /* 0x0000002400247308 */ /* 0x000e620000000800 */
[----:B--2---:R-:W-:Y:S01]  /*5840*/  FADD.FTZ R13, R33, R10 ;  /* 0x0000000a210d7221 */ /* 0x004fe20000010000 */
[----:B------:R-:W-:Y:S02]  /*5850*/  F2FP.BF16.F32.PACK_AB R10, R50, R41 ;  /* 0x00000029320a723e */ /* 0x000fe400000010ff */
[----:B------:R-:W-:-:S04]  /*5860*/  CS2R R50, SRZ ;  /* 0x0000000000327805 */ /* 0x000fc8000001ff00 */
[----:B------:R-:W2:Y:S01]  /*5870*/  MUFU.EX2 R3, R90 ;  /* 0x0000005a00037308 */ /* 0x000ea20000000800 */
[----:B0-----:R-:W-:-:S07]  /*5880*/  FADD.FTZ R0, R88, R11 ;  /* 0x0000000b58007221 */ /* 0x001fce0000010000 */
[----:B------:R-:W-:Y:S01]  /*5890*/  MUFU.EX2 R29, R29 ;  /* 0x0000001d001d7308 */ /* 0x000fe20000000800 */
[----:B-1----:R-:W-:-:S07]  /*58a0*/  F2FP.BF16.F32.PACK_AB R42, R36, R33 ;  /* 0x00000021242a723e */ /* 0x002fce00000010ff */
[----:B------:R0:W1:Y:S01]  /*58b0*/  MUFU.EX2 R20, R27 ;  /* 0x0000001b00147308 */ /* 0x0000620000000800 */
[C---:B--2---:R-:W-:Y:S01]  /*58c0*/  FADD.FTZ R11, R3.reuse, R0 ;  /* 0x00000000030b7221 */ /* 0x044fe20000010000 */
[----:B------:R-:W-:-:S06]  /*58d0*/  F2FP.BF16.F32.PACK_AB R41, R3, R88 ;  /* 0x000000580329723e */ /* 0x000fcc00000010ff */
[----:B------:R-:W-:Y:S01]  /*58e0*/  MUFU.EX2 R28, R28 ;  /* 0x0000001c001c7308 */ /* 0x000fe20000000800 */
[----:B0-----:R-:W-:Y:S02]  /*58f0*/  F2FP.BF16.F32.PACK_AB R27, R78, R71 ;  /* 0x000000474e1b723e */ /* 0x001fe400000010ff */
[----:B------:R-:W-:-:S03]  /*5900*/  CS2R R70, SRZ ;  /* 0x0000000000467805 */ /* 0x000fc6000001ff00 */
[----:B------:R0:W-:Y:S02]  /*5910*/  STSM.16.M88.4 [R2+0x2a300], R24 ;  /* 0x02a3001802007844 */ /* 0x0001e40000000200 */
[----:B------:R-:W2:Y:S01]  /*5920*/  MUFU.EX2 R21, R62 ;  /* 0x0000003e00157308 */ /* 0x000ea20000000800 */
[----:B-1----:R-:W-:Y:S01]  /*5930*/  FADD.FTZ R0, R20, R11 ;  /* 0x0000000b14007221 */ /* 0x002fe20000010000 */
[----:B------:R1:W-:Y:S01]  /*5940*/  STSM.16.M88.4 [R2+0x2bb00], R4 ;  /* 0x02bb000402007844 */ /* 0x0003e20000000200 */
[----:B------:R-:W-:-:S05]  /*5950*/  F2FP.BF16.F32.PACK_AB R11, R86, R61 ;  /* 0x0000003d560b723e */ /* 0x000fca00000010ff */
[----:B------:R-:W-:Y:S01]  /*5960*/  MUFU.EX2 R32, R32 ;  /* 0x0000002000207308 */ /* 0x000fe20000000800 */
[----:B------:R-:W-:Y:S01]  /*5970*/  STSM.16.M88.4 [R2+0x2d300], R8 ;  /* 0x02d3000802007844 */ /* 0x000fe20000000200 */
[----:B0-----:R-:W-:Y:S02]  /*5980*/  CS2R R26, SRZ ;  /* 0x00000000001a7805 */ /* 0x001fe4000001ff00 */
[----:B------:R-:W-:-:S04]  /*5990*/  CS2R R24, SRZ ;  /* 0x0000000000187805 */ /* 0x000fc8000001ff00 */
[----:B------:R-:W0:Y:S01]  /*59a0*/  MUFU.EX2 R45, R45 ;  /* 0x0000002d002d7308 */ /* 0x000e220000000800 */
[C---:B--2---:R-:W-:Y:S01]  /*59b0*/  F2FP.BF16.F32.PACK_AB R43, R21.reuse, R20 ;  /* 0x00000014152b723e */ /* 0x044fe200000010ff */
[----:B-1----:R-:W-:Y:S01]  /*59c0*/  FADD.FTZ R4, R36, R13 ;  /* 0x0000000d24047221 */ /* 0x002fe20000010000 */
[----:B------:R-:W-:Y:S01]  /*59d0*/  FADD.FTZ R0, R21, R0 ;  /* 0x0000000015007221 */ /* 0x000fe20000010000 */
[----:B------:R-:W-:Y:S01]  /*59e0*/  IMAD.U32 R6, RZ, RZ, UR15 ;  /* 0x0000000fff067e24 */ /* 0x000fe2000f8e00ff */
[----:B------:R-:W-:Y:S01]  /*59f0*/  CS2R R36, SRZ ;  /* 0x0000000000247805 */ /* 0x000fe2000001ff00 */
[----:B------:R-:W-:Y:S01]  /*5a00*/  FADD.FTZ R3, R29, R4 ;  /* 0x000000041d037221 */ /* 0x000fe20000010000 */
[----:B------:R1:W-:Y:S01]  /*5a10*/  STSM.16.M88.4 [R2+0x2eb00], R40 ;  /* 0x02eb002802007844 */ /* 0x0003e20000000200 */
[----:B------:R-:W2:Y:S02]  /*5a20*/  MUFU.EX2 R63, R63 ;  /* 0x0000003f003f7308 */ /* 0x000ea40000000800 */
[C---:B------:R-:W-:Y:S01]  /*5a30*/  FADD.FTZ R3, R28.reuse, R3 ;  /* 0x000000031c037221 */ /* 0x040fe20000010000 */
[----:B------:R-:W-:-:S05]  /*5a40*/  F2FP.BF16.F32.PACK_AB R28, R28, R29 ;  /* 0x0000001d1c1c723e */ /* 0x000fca00000010ff */
[----:B------:R-:W3:Y:S01]  /*5a50*/  MUFU.EX2 R60, R60 ;  /* 0x0000003c003c7308 */ /* 0x000ee20000000800 */
[----:B0-----:R-:W-:Y:S01]  /*5a60*/  F2FP.BF16.F32.PACK_AB R30, R45, R32 ;  /* 0x000000202d1e723e */ /* 0x001fe200000010ff */
[----:B------:R-:W-:-:S04]  /*5a70*/  FADD.FTZ R32, R32, R3 ;  /* 0x0000000320207221 */ /* 0x000fc80000010000 */
[----:B------:R-:W-:Y:S01]  /*5a80*/  FADD.FTZ R3, R45, R32 ;  /* 0x000000202d037221 */ /* 0x000fe20000010000 */
[----:B------:R-:W-:Y:S01]  /*5a90*/  CS2R R44, SRZ ;  /* 0x00000000002c7805 */ /* 0x000fe2000001ff00 */
[----:B------:R-:W0:Y:S01]  /*5aa0*/  MUFU.EX2 R54, R54 ;  /* 0x0000003600367308 */ /* 0x000e220000000800 */
[----:B--2---:R-:W-:Y:S01]  /*5ab0*/  FADD.FTZ R5, R63, R0 ;  /* 0x000000003f057221 */ /* 0x004fe20000010000 */
[----:B-1----:R-:W-:Y:S02]  /*5ac0*/  CS2R R42, SRZ ;  /* 0x00000000002a7805 */ /* 0x002fe4000001ff00 */
[----:B------:R-:W-:Y:S02]  /*5ad0*/  CS2R R40, SRZ ;  /* 0x0000000000287805 */ /* 0x000fe4000001ff00 */
[----:B------:R-:W-:Y:S02]  /*5ae0*/  CS2R R32, SRZ ;  /* 0x0000000000207805 */ /* 0x000fe4000001ff00 */
[----:B------:R-:W1:Y:S01]  /*5af0*/  MUFU.EX2 R55, R55 ;  /* 0x0000003700377308 */ /* 0x000e620000000800 */
[C---:B---3--:R-:W-:Y:S01]  /*5b00*/  F2FP.BF16.F32.PACK_AB R29, R60.reuse, R63 ;  /* 0x0000003f3c1d723e */ /* 0x048fe200000010ff */
[----:B------:R-:W-:Y:S01]  /*5b10*/  FADD.FTZ R5, R60, R5 ;  /* 0x000000053c057221 */ /* 0x000fe20000010000 */
[----:B------:R-:W-:-:S02]  /*5b20*/  CS2R R62, SRZ ;  /* 0x00000000003e7805 */ /* 0x000fc4000001ff00 */
[----:B------:R-:W-:Y:S01]  /*5b30*/  CS2R R60, SRZ ;  /* 0x00000000003c7805 */ /* 0x000fe2000001ff00 */
[----:B0-----:R-:W-:Y:S01]  /*5b40*/  FADD.FTZ R0, R54, R5 ;  /* 0x0000000536007221 */ /* 0x001fe20000010000 */
[----:B-1----:R-:W-:-:S03]  /*5b50*/  F2FP.BF16.F32.PACK_AB R31, R55, R54 ;  /* 0x00000036371f723e */ /* 0x002fc600000010ff */
[----:B------:R-:W-:Y:S01]  /*5b60*/  FADD.FTZ R0, R55, R0 ;  /* 0x0000000037007221 */ /* 0x000fe20000010000 */
[----:B------:R-:W-:Y:S01]  /*5b70*/  CS2R R54, SRZ ;  /* 0x0000000000367805 */ /* 0x000fe2000001ff00 */
[----:B------:R0:W-:Y:S01]  /*5b80*/  STSM.16.M88.4 [R2+0x30300], R28 ;  /* 0x0303001c02007844 */ /* 0x0001e20000000200 */
[----:B------:R1:W-:Y:S06]  /*5b90*/  MEMBAR.ALL.CTA ;  /* 0x0000000000007992 */ /* 0x0003ec0000008000 */
[----:B-1----:R-:W1:Y:S01]  /*5ba0*/  FENCE.VIEW.ASYNC.S ;  /* 0x00000000000073c6 */ /* 0x002e620000000000 */
[----:B0-----:R-:W-:-:S02]  /*5bb0*/  CS2R R30, SRZ ;  /* 0x00000000001e7805 */ /* 0x001fc4000001ff00 */
[----:B------:R-:W-:Y:S01]  /*5bc0*/  CS2R R28, SRZ ;  /* 0x00000000001c7805 */ /* 0x000fe2000001ff00 */
[----:B-1----:R-:W-:Y:S01]  /*5bd0*/  NOP ;  /* 0x0000000000007918 */ /* 0x002fe20000000000 */
[----:B------:R-:W-:Y:S05]  /*5be0*/  @!P3 BRA `(.L_x_1874) ;  /* 0x0000004800d0b947 */ /* 0x000fea0003800000 */
[----:B------:R-:W-:Y:S01]  /*5bf0*/  IMAD.MOV.U32 R5, RZ, RZ, R72 ;  /* 0x000000ffff057224 */ /* 0x000fe200078e0048 */
[----:B------:R-:W-:Y:S01]  /*5c00*/  UMOV UR39, UR60 ;  /* 0x0000003c00277c82 */ /* 0x000fe20008000000 */
[----:B------:R-:W-:Y:S01]  /*5c10*/  IMAD.MOV.U32 R4, RZ, RZ, R74 ;  /* 0x000000ffff047224 */ /* 0x000fe200078e004a */
[----:B------:R-:W-:Y:S01]  /*5c20*/  UMOV UR7, UR36 ;  /* 0x0000002400077c82 */ /* 0x000fe20008000000 */
[----:B------:R-:W-:Y:S01]  /*5c30*/  IMAD.MOV.U32 R71, RZ, RZ, RZ ;  /* 0x000000ffff477224 */ /* 0x000fe200078e00ff */
[----:B------:R-:W-:-:S06]  /*5c40*/  ULDC UR5, c[0x0][0x9d8] ;  /* 0x0002760000057ab9 */ /* 0x000fcc0000000800 */
.L_x_1883:
[----:B------:R-:W-:Y:S01]  /*5c50*/  R2UR UR4, R16 ;  /* 0x00000000100472ca */ /* 0x000fe200000e0000 */
[----:B------:R-:W-:-:S04]  /*5c60*/  UIADD3 UR36, UR7, 0x1, URZ ;  /* 0x0000000107247890 */ /* 0x000fc8000fffe03f */
[----:B------:R-:W-:-:S04]  /*5c70*/  UISETP.NE.AND UP1, UPT, UR36, 0x2, UPT ;  /* 0x000000022400788c */ /* 0x000fc8000bf25270 */
[----:B------:R-:W-:Y:S02]  /*5c80*/  USEL UR60, URZ, 0x1, UP1 ;  /* 0x000000013f3c7887 */ /* 0x000fe40008800000 */
[----:B------:R-:W-:Y:S02]  /*5c90*/  USEL UR36, UR36, URZ, UP1 ;  /* 0x0000003f24247287 */ /* 0x000fe40008800000 */
[----:B------:R-:W-:Y:S01]  /*5ca0*/  ISETP.NE.AND P4, PT, RZ, UR4, PT ;  /* 0x00000004ff007c0c */ /* 0x000fe2000bf85270 */
[----:B------:R-:W-:-:S12]  /*5cb0*/  ULOP3.LUT UR60, UR39, UR60, URZ, 0x3c, !UPT ;  /* 0x0000003c273c7292 */ /* 0x000fd8000f8e3c3f */
[----:B-1----:R-:W-:Y:S05]  /*5cc0*/  @P4 BRA `(.L_x_1875) ;  /* 0x00000000002c4947 */ /* 0x002fea0003800000 */
[----:B------:R-:W-:Y:S05]  /*5cd0*/  @!P0 BRA `(.L_x_1876) ;  /* 0x0000000000048947 */ /* 0x000fea0003800000 */
[----:B------:R-:W-:Y:S01]  /*5ce0*/  BPT.TRAP 0x1 ;  /* 0x000000040000795c */ /* 0x000fe20000300000 */
.L_x_1876:
[----:B------:R-:W-:Y:S01]  /*5cf0*/  ULEA UR4, UR36, UR37, 0x3 ;  /* 0x0000002524047291 */ /* 0x000fe2000f8e183f */
[----:B------:R-:W-:-:S05]  /*5d00*/  IMAD.U32 R7, RZ, RZ, UR60 ;  /* 0x0000003cff077e24 */ /* 0x000fca000f8e00ff */
[----:B------:R-:W-:-:S04]  /*5d10*/  SHF.L.U32 R7, R7, 0x1f, RZ ;  /* 0x0000001f07077819 */ /* 0x000fc800000006ff */
[----:B------:R0:W1:Y:S01]  /*5d20*/  SYNCS.PHASECHK.TRANS64.TRYWAIT P3, [UR4+0x31c30], R7 ;  /* 0x031c3007ff0075a7 */ /* 0x0000620008060144 */
[----:B------:R-:W-:Y:S05]  /*5d30*/  @!P0 BRA `(.L_x_1877) ;  /* 0x0000000000048947 */ /* 0x000fea0003800000 */
[----:B------:R-:W-:Y:S01]  /*5d40*/  BPT.TRAP 0x1 ;  /* 0x000000040000795c */ /* 0x000fe20000300000 */
.L_x_1877:
[----:B-1----:R-:W-:Y:S05]  /*5d50*/  @P3 BRA `(.L_x_1875) ;  /* 0x0000000000083947 */ /* 0x002fea0003800000 */
[----:B------:R-:W1:Y:S02]  /*5d60*/  SYNCS.PHASECHK.TRANS64.TRYWAIT P3, [UR4+0x31c30], R7 ;  /* 0x031c3007ff0075a7 */ /* 0x000e640008060144 */
[----:B-1----:R-:W-:Y:S05]  /*5d70*/  @!P3 BRA `(.L_x_1878) ;  /* 0x000000f8006cb947 */ /* 0x002fea0003800000 */
.L_x_1875:
        /* <DEDUP_REMOVED lines=356> */
.L_x_1880:
[----:B------:R-:W-:Y:S01]  /*73c0*/  ULEA UR4, UR7, UR37, 0x3 ;  /* 0x0000002507047291 */ /* 0x000fe2000f8e183f */
[----:B------:R-:W-:-:S05]  /*73d0*/  IMAD.U32 R7, RZ, RZ, UR39 ;  /* 0x00000027ff077e24 */ /* 0x000fca000f8e00ff */
[----:B------:R-:W-:-:S04]  /*73e0*/  SHF.L.U32 R7, R7, 0x1f, RZ ;  /* 0x0000001f07077819 */ /* 0x000fc800000006ff */
[----:B------:R0:W1:Y:S01]  /*73f0*/  SYNCS.PHASECHK.TRANS64.TRYWAIT P3, [UR4+0x31c50], R7 ;  /* 0x031c5007ff0075a7 */ /* 0x0000620008060144 */
[----:B------:R-:W-:Y:S05]  /*7400*/  @!P0 BRA `(.L_x_1881) ;  /* 0x0000000000048947 */ /* 0x000fea0003800000 */
[----:B------:R-:W-:Y:S01]  /*7410*/  BPT.TRAP 0x1 ;  /* 0x000000040000795c */ /* 0x000fe20000300000 */
.L_x_1881:
[----:B-1----:R-:W-:Y:S05]  /*7420*/  @P3 BRA `(.L_x_1879) ;  /* 0x0000000000083947 */ /* 0x002fea0003800000 */
[----:B------:R-:W1:Y:S02]  /*7430*/  SYNCS.PHASECHK.TRANS64.TRYWAIT P3, [UR4+0x31c50], R7 ;  /* 0x031c5007ff0075a7 */ /* 0x000e640008060144 */
[----:B-1----:R-:W-:Y:S05]  /*7440*/  @!P3 BRA `(.L_x_1882) ;  /* 0x000000e000d0b947 */ /* 0x002fea0003800000 */
.L_x_1879:
[----:B------:R-:W-:Y:S01]  /*7450*/  UIADD3 UR4, UR37, 0x200, URZ ;  /* 0x0000020025047890 */ /* 0x000fe2000fffe03f */
[----:B------:R-:W-:Y:S01]  /*7460*/  WARPGROUP.ARRIVE ;  /* 0x00000000000079c5 */ /* 0x000fe20000000000 */
[----:B------:R-:W-:Y:S01]  /*7470*/  ULOP3.LUT UR10, UR61, 0x10000, URZ, 0xfc, !UPT ;  /* 0x000100003d0a7892 */ /* 0x000fe2000f8efc3f */
[----:B------:R-:W-:Y:S01]  /*7480*/  R2UR UR15, R18 ;  /* 0x00000000120f72ca */ /* 0x000fe200000e0000 */
[----:B------:R-:W-:Y:S01]  /*7490*/  USHF.R.U32.HI UR4, URZ, 0x4, UR4 ;  /* 0x000000043f047899 */ /* 0x000fe20008011604 */
[----:B------:R-:W-:Y:S01]  /*74a0*/  FMUL.FTZ R21, R130, UR5 ;  /* 0x0000000582157c20 */ /* 0x000fe20008410000 */
[----:B------:R-:W-:Y:S01]  /*74b0*/  UMOV UR33, 0xc0000010 ;  /* 0xc000001000217882 */ /* 0x000fe20000000000 */
[----:B------:R-:W-:Y:S01]  /*74c0*/  UMOV UR35, 0x80000020 ;  /* 0x8000002000237882 */ /* 0x000fe20000000000 */
[----:B------:R-:W-:Y:S01]  /*74d0*/  ULOP3.LUT UR4, UR4, 0x3fff, URZ, 0xc0, !UPT ;  /* 0x00003fff04047892 */ /* 0x000fe2000f8ec03f */
[----:B------:R-:W-:Y:S01]  /*74e0*/  FMUL.FTZ R130, R133, UR5 ;  /* 0x0000000585827c20 */ /* 0x000fe20008410000 */
[----:B------:R-:W-:Y:S01]  /*74f0*/  UMOV UR32, UR10 ;  /* 0x0000000a00207c82 */ /* 0x000fe20008000000 */
[----:B------:R-:W-:Y:S01]  /*7500*/  FMUL.FTZ R20, R129, UR5 ;  /* 0x0000000581147c20 */ /* 0x000fe20008410000 */
[----:B------:R-:W-:Y:S01]  /*7510*/  ULOP3.LUT UR4, UR4, 0x2400000, URZ, 0xfc, !UPT ;  /* 0x0240000004047892 */ /* 0x000fe2000f8efc3f */
[----:B------:R-:W-:Y:S01]  /*7520*/  FMUL.FTZ R133, R123, UR5 ;  /* 0x000000057b857c20 */ /* 0x000fe20008410000 */
[----:B------:R-:W-:Y:S01]  /*7530*/  FMUL.FTZ R129, R131, UR5 ;  /* 0x0000000583817c20 */ /* 0x000fe20008410000 */
[----:B------:R-:W-:Y:S01]  /*7540*/  FMUL.FTZ R123, R124, UR5 ;  /* 0x000000057c7b7c20 */ /* 0x000fe20008410000 */
[----:B------:R-:W-:Y:S01]  /*7550*/  UIMAD UR11, UR7, 0x6c0, UR4 ;  /* 0x000006c0070b78a4 */ /* 0x000fe2000f8e0204 */
[----:B------:R-:W-:Y:S01]  /*7560*/  FMUL.FTZ R131, R134, UR5 ;  /* 0x0000000586837c20 */ /* 0x000fe20008410000 */
[----:B------:R-:W-:Y:S01]  /*7570*/  FMUL.FTZ R124, R125, UR5 ;  /* 0x000000057d7c7c20 */ /* 0x000fe20008410000 */
[----:B------:R-:W-:Y:S01]  /*7580*/  FMUL.FTZ R125, R126, UR5 ;  /* 0x000000057e7d7c20 */ /* 0x000fe20008410000 */
[----:B------:R-:W-:-:S02]  /*7590*/  VIADD R134, R22, UR15 ;  /* 0x0000000f16867c36 */ /* 0x000fc40008000000 */
[----:B------:R-:W-:Y:S01]  /*75a0*/  FMUL.FTZ R14, R128, UR5 ;  /* 0x00000005800e7c20 */ /* 0x000fe20008410000 */
        /* <DEDUP_REMOVED lines=10> */
[----:B------:R-:W-:Y:S01]  /*7650*/  @UP0 ULDC UR4, c[0x0][0x44c] ;  /* 0x0001130000040ab9 */ /* 0x000fe20000000800 */
[----:B------:R-:W-:Y:S01]  /*7660*/  FMUL.FTZ R115, R116, UR5 ;  /* 0x0000000574737c20 */ /* 0x000fe20008410000 */
[----:B------:R-:W-:Y:S01]  /*7670*/  FMUL.FTZ R116, R117, UR5 ;  /* 0x0000000575747c20 */ /* 0x000fe20008410000 */
[----:B------:R-:W-:-:S04]  /*7680*/  @P2 IMAD.HI.U32 R135, R134, UR4, RZ ;  /* 0x0000000486872c27 */ /* 0x000fc8000f8e00ff */
[----:B------:R-:W-:Y:S01]  /*7690*/  FMUL.FTZ R117, R118, UR5 ;  /* 0x0000000576757c20 */ /* 0x000fe20008410000 */
[----:B------:R-:W-:Y:S01]  /*76a0*/  FMUL.FTZ R118, R119, UR5 ;  /* 0x0000000577767c20 */ /* 0x000fe20008410000 */
[----:B------:R-:W-:Y:S01]  /*76b0*/  FMUL.FTZ R119, R98, UR5 ;  /* 0x0000000562777c20 */ /* 0x000fe20008410000 */
[----:B------:R-:W-:Y:S01]  /*76c0*/  @UP0 ULDC UR4, c[0x0][0x450] ;  /* 0x0001140000040ab9 */ /* 0x000fe20000000800 */
[----:B------:R-:W-:Y:S01]  /*76d0*/  IMAD.MOV.U32 R98, RZ, RZ, R134 ;  /* 0x000000ffff627224 */ /* 0x000fe200078e0086 */
[----:B------:R-:W-:Y:S01]  /*76e0*/  @P2 SHF.R.U32.HI R98, RZ, UR4, R135 ;  /* 0x00000004ff622c19 */ /* 0x000fe20008011687 */
[----:B------:R-:W2:Y:S01]  /*76f0*/  LDC R134, c[0x0][0x2f0] ;  /* 0x0000bc00ff867b82 */ /* 0x000ea20000000800 */
[----:B------:R-:W-:Y:S01]  /*7700*/  R2UR UR14, R17 ;  /* 0x00000000110e72ca */ /* 0x000fe200000e0000 */
[----:B------:R-:W-:Y:S01]  /*7710*/  UMOV UR4, 0x1 ;  /* 0x0000000100047882 */ /* 0x000fe20000000000 */
[----:B------:R-:W-:Y:S01]  /*7720*/  FMUL.FTZ R9, R138, UR5 ;  /* 0x000000058a097c20 */ /* 0x000fe20008410000 */
[----:B------:R-:W3:Y:S01]  /*7730*/  SHFL.IDX PT, R135, R98, 0x1, 0x1c1f ;  /* 0x003c1f0062877f89 */ /* 0x000ee200000e0000 */
[----:B------:R-:W-:Y:S01]  /*7740*/  UIMAD UR4, UR38, -0x90, UR4 ;  /* 0xffffff70260478a4 */ /* 0x000fe2000f8e0204 */
[----:B01----:R-:W-:Y:S01]  /*7750*/  FMUL.FTZ R7, R136, UR5 ;  /* 0x0000000588077c20 */ /* 0x003fe20008410000 */
[----:B------:R-:W-:-:S02]  /*7760*/  IMAD.MOV.U32 R136, RZ, RZ, -0x2 ;  /* 0xfffffffeff887424 */ /* 0x000fc400078e00ff */
[----:B------:R-:W-:Y:S01]  /*7770*/  FMUL.FTZ R10, R139, UR5 ;  /* 0x000000058b0a7c20 */ /* 0x000fe20008410000 */
[----:B------:R-:W0:Y:S01]  /*7780*/  MUFU.TANH R9, R9 ;  /* 0x0000000900097308 */ /* 0x000e220000002400 */
[----:B------:R-:W-:Y:S01]  /*7790*/  FMUL.FTZ R8, R137, UR5 ;  /* 0x0000000589087c20 */ /* 0x000fe20008410000 */
[----:B------:R-:W-:Y:S02]  /*77a0*/  IMAD R139, R19, R136, UR4 ;  /* 0x00000004138b7e24 */ /* 0x000fe4000f8e0288 */
        /* <DEDUP_REMOVED lines=12> */
[----:B--2---:R-:W-:Y:S01]  /*7870*/  IMAD R90, R134, UR14, R139 ;  /* 0x0000000e865a7c24 */ /* 0x004fe2000f8e028b */
[----:B------:R-:W-:Y:S01]  /*7880*/  ULDC UR14, c[0x0][0x288] ;  /* 0x0000a200000e7ab9 */ /* 0x000fe20000000800 */
[----:B------:R-:W2:Y:S01]  /*7890*/  MUFU.TANH R13, R13 ;  /* 0x0000000d000d7308 */ /* 0x000ea20000002400 */
[----:B------:R-:W-:Y:S01]  /*78a0*/  FMUL.FTZ R111, R111, UR5 ;  /* 0x000000056f6f7c20 */ /* 0x000fe20008410000 */
[----:B------:R-:W-:Y:S01]  /*78b0*/  FMUL.FTZ R99, R99, UR5 ;  /* 0x0000000563637c20 */ /* 0x000fe20008410000 */
[----:B---3--:R-:W-:Y:S01]  /*78c0*/  IADD3 R91, R135, -UR14, R90 ;  /* 0x8000000e875b7c10 */ /* 0x008fe2000fffe05a */
[----:B------:R-:W-:Y:S01]  /*78d0*/  FMUL.FTZ R135, R95, UR5 ;  /* 0x000000055f877c20 */ /* 0x000fe20008410000 */
[----:B------:R-:W-:Y:S01]  /*78e0*/  FMUL.FTZ R95, R82, UR5 ;  /* 0x00000005525f7c20 */ /* 0x000fe20008410000 */
[----:B------:R-:W-:Y:S01]  /*78f0*/  FMUL.FTZ R102, R102, UR5 ;  /* 0x0000000566667c20 */ /* 0x000fe20008410000 */
[C---:B------:R-:W-:Y:S01]  /*7900*/  ISETP.GT.AND P3, PT, R91.reuse, RZ, PT ;  /* 0x000000ff5b00720c */ /* 0x040fe20003f64270 */
[----:B------:R-:W3:Y:S01]  /*7910*/  MUFU.TANH R15, R15 ;  /* 0x0000000f000f7308 */ /* 0x000ee20000002400 */
[----:B------:R-:W-:Y:S01]  /*7920*/  ISETP.GT.AND P4, PT, R91, 0x1, PT ;  /* 0x000000015b00780c */ /* 0x000fe20003f84270 */
[----:B------:R-:W-:Y:S01]  /*7930*/  FMUL.FTZ R103, R103, UR5 ;  /* 0x0000000567677c20 */ /* 0x000fe20008410000 */
[----:B0-----:R-:W-:Y:S01]  /*7940*/  FSEL R9, R9, -INF , P3 ;  /* 0xff80000009097808 */ /* 0x001fe20001800000 */
[----:B------:R-:W-:Y:S01]  /*7950*/  FMUL.FTZ R11, R140, UR5 ;  /* 0x000000058c0b7c20 */ /* 0x000fe20008410000 */
[C---:B------:R-:W-:Y:S01]  /*7960*/  ISETP.GT.AND P3, PT, R91.reuse, 0x8, PT ;  /* 0x000000085b00780c */ /* 0x040fe20003f64270 */
[----:B------:R-:W-:Y:S01]  /*7970*/  UIADD3 UR40, UR10, 0x900, URZ ;  /* 0x000009000a287890 */ /* 0x000fe2000fffe03f */
[----:B-1----:R-:W-:Y:S01]  /*7980*/  FSEL R10, R10, -INF , P4 ;  /* 0xff8000000a0a7808 */ /* 0x002fe20002000000 */
[----:B------:R-:W0:Y:S01]  /*7990*/  MUFU.TANH R21, R21 ;  /* 0x0000001500157308 */ /* 0x000e220000002400 */
[----:B------:R-:W-:Y:S01]  /*79a0*/  ISETP.GT.AND P4, PT, R91, 0x9, PT ;  /* 0x000000095b00780c */ /* 0x000fe20003f84270 */
[----:B------:R-:W-:Y:S01]  /*79b0*/  UIADD3 UR42, UR11, 0x180, URZ ;  /* 0x000001800b2a7890 */ /* 0x000fe2000fffe03f */
[----:B--2---:R-:W-:Y:S01]  /*79c0*/  FSEL R13, R13, -INF , P3 ;  /* 0xff8000000d0d7808 */ /* 0x004fe20001800000 */
[----:B------:R-:W-:Y:S01]  /*79d0*/  UMOV UR41, 0xc0000010 ;  /* 0xc000001000297882 */ /* 0x000fe20000000000 */
[C---:B------:R-:W-:Y:S01]  /*79e0*/  ISETP.GT.AND P3, PT, R91.reuse, 0x10, PT ;  /* 0x000000105b00780c */ /* 0x040fe20003f64270 */
[----:B------:R-:W-:Y:S01]  /*79f0*/  UMOV UR43, 0x80000020 ;  /* 0x80000020002b7882 */ /* 0x000fe20000000000 */
[----:B------:R-:W-:Y:S01]  /*7a00*/  ISETP.GT.AND P5, PT, R91, 0x50, PT ;  /* 0x000000505b00780c */ /* 0x000fe20003fa4270 */
[----:B------:R-:W1:Y:S01]  /*7a10*/  MUFU.TANH R129, R129 ;  /* 0x0000008100817308 */ /* 0x000e620000002400 */
[----:B---3--:R-:W-:Y:S01]  /*7a20*/  FSEL R15, R15, -INF , P4 ;  /* 0xff8000000f0f7808 */ /* 0x008fe20002000000 */
[----:B------:R-:W-:Y:S01]  /*7a30*/  FMUL.FTZ R12, R141, UR5 ;  /* 0x000000058d0c7c20 */ /* 0x000fe20008410000 */
[C---:B------:R-:W-:Y:S01]  /*7a40*/  ISETP.GT.AND P4, PT, R91.reuse, 0x11, PT ;  /* 0x000000115b00780c */ /* 0x040fe20003f84270 */
[----:B------:R-:W-:Y:S01]  /*7a50*/  ULDC UR4, c[0x0][0x988] ;  /* 0x0002620000047ab9 */ /* 0x000fe20000000800 */
[----:B------:R-:W-:Y:S01]  /*7a60*/  ISETP.GT.AND P6, PT, R91, 0x51, PT ;  /* 0x000000515b00780c */ /* 0x000fe20003fc4270 */
[----:B------:R-:W-:Y:S01]  /*7a70*/  FMUL.FTZ R120, R120, UR5 ;  /* 0x0000000578787c20 */ /* 0x000fe20008410000 */
[----:B------:R-:W-:Y:S01]  /*7a80*/  FMUL.FTZ R121, R121, UR5 ;  /* 0x0000000579797c20 */ /* 0x000fe20008410000 */
[----:B------:R2:W-:Y:S01]  /*7a90*/  MUFU.TANH R134, R137 ;  /* 0x0000008900867308 */ /* 0x0005e20000002400 */
[----:B0-----:R-:W-:Y:S01]  /*7aa0*/  FSEL R21, R21, -INF , P3 ;  /* 0xff80000015157808 */ /* 0x001fe20001800000 */
[----:B------:R-:W-:Y:S01]  /*7ab0*/  FMUL.FTZ R112, R112, UR5 ;  /* 0x0000000570707c20 */ /* 0x000fe20008410000 */
[----:B------:R-:W-:Y:S01]  /*7ac0*/  ISETP.GT.AND P3, PT, R91, 0x18, PT ;  /* 0x000000185b00780c */ /* 0x000fe20003f64270 */
[----:B------:R-:W-:Y:S01]  /*7ad0*/  FMUL.FTZ R113, R113, UR5 ;  /* 0x0000000571717c20 */ /* 0x000fe20008410000 */
[----:B------:R-:W-:Y:S01]  /*7ae0*/  FMUL.FTZ R104, R104, UR5 ;  /* 0x0000000568687c20 */ /* 0x000fe20008410000 */
[----:B------:R-:W-:Y:S01]  /*7af0*/  FMUL.FTZ R105, R105, UR5 ;  /* 0x0000000569697c20 */ /* 0x000fe20008410000 */
[----:B------:R-:W-:Y:S01]  /*7b00*/  FMUL.FTZ R108, R108, UR5 ;  /* 0x000000056c6c7c20 */ /* 0x000fe20008410000 */
[----:B------:R-:W0:Y:S01]  /*7b10*/  MUFU.TANH R131, R131 ;  /* 0x0000008300837308 */ /* 0x000e220000002400 */
[----:B--2---:R-:W-:Y:S01]  /*7b20*/  FMNMX.FTZ R137, R9, R5, !PT ;  /* 0x0000000509897209 */ /* 0x004fe20007810000 */
[----:B------:R-:W-:Y:S01]  /*7b30*/  FMUL.FTZ R109, R109, UR5 ;  /* 0x000000056d6d7c20 */ /* 0x000fe20008410000 */
[----:B-1----:R-:W-:Y:S01]  /*7b40*/  FSEL R129, R129, -INF , P4 ;  /* 0xff80000081817808 */ /* 0x002fe20002000000 */
[----:B------:R-:W-:Y:S01]  /*7b50*/  FMUL.FTZ R96, R96, UR5 ;  /* 0x0000000560607c20 */ /* 0x000fe20008410000 */
[----:B------:R-:W-:Y:S01]  /*7b60*/  ISETP.GT.AND P4, PT, R91, 0x19, PT ;  /* 0x000000195b00780c */ /* 0x000fe20003f84270 */
[----:B------:R-:W-:Y:S01]  /*7b70*/  FMUL.FTZ R97, R97, UR5 ;  /* 0x0000000561617c20 */ /* 0x000fe20008410000 */
[----:B------:R-:W-:Y:S01]  /*7b80*/  FMUL.FTZ R101, R101, UR5 ;  /* 0x0000000565657c20 */ /* 0x000fe20008410000 */
[----:B------:R1:W-:Y:S01]  /*7b90*/  MUFU.TANH R94, R138 ;  /* 0x0000008a005e7308 */ /* 0x0003e20000002400 */
        /* <DEDUP_REMOVED lines=8> */
[----:B-1----:R-:W-:Y:S01]  /*7c20*/  FMNMX.FTZ R138, R10, R137, !PT ;  /* 0x000000890a8a7209 */ /* 0x002fe20007810000 */
[----:B------:R-:W-:Y:S01]  /*7c30*/  FMUL.FTZ R85, R85, UR5 ;  /* 0x0000000555557c20 */ /* 0x000fe20008410000 */
[----:B------:R-:W-:-:S02]  /*7c40*/  WARPGROUP.DEPBAR.LE gsb0, 0x0 ;  /* 0x00008000000079c5 */ /* 0x000fc40000010000 */
[----:B------:R-:W-:Y:S01]  /*7c50*/  WARPGROUP.ARRIVE ;  /* 0x00000000000079c5 */ /* 0x000fe20000000000 */
[----:B------:R-:W-:Y:S01]  /*7c60*/  FMNMX.FTZ R138, R13, R138, !PT ;  /* 0x0000008a0d8a7209 */ /* 0x000fe20007810000 */
[----:B------:R-:W-:Y:S01]  /*7c70*/  FMUL.FTZ R73, R73, UR5 ;  /* 0x0000000549497c20 */ /* 0x000fe20008410000 */
[----:B------:R-:W1:Y:S01]  /*7c80*/  MUFU.TANH R122, R122 ;  /* 0x0000007a007a7308 */ /* 0x000e620000002400 */
[----:B0-----:R-:W-:Y:S01]  /*7c90*/  FSEL R131, R131, -INF , P3 ;  /* 0xff80000083837808 */ /* 0x001fe20001800000 */
[----:B------:R-:W-:Y:S01]  /*7ca0*/  FMUL.FTZ R76, R76, UR5 ;  /* 0x000000054c4c7c20 */ /* 0x000fe20008410000 */
[----:B------:R-:W-:Y:S01]  /*7cb0*/  HGMMA.64x96x16.F32.BF16 R24, gdesc[UR32].tnspB, R24, gsb0 ;  /* 0x41600000201879f0 */ /* 0x000fe20008001818 */
[----:B------:R-:W-:Y:S01]  /*7cc0*/  UIADD3 UR32, UR10, 0x300, URZ ;  /* 0x000003000a207890 */ /* 0x000fe2000fffe03f */
[----:B------:R-:W-:Y:S01]  /*7cd0*/  FMNMX.FTZ R138, R15, R138, !PT ;  /* 0x0000008a0f8a7209 */ /* 0x000fe20007810000 */
[----:B------:R-:W-:Y:S01]  /*7ce0*/  UIADD3 UR34, UR11, 0x80, URZ ;  /* 0x000000800b227890 */ /* 0x000fe2000fffe03f */
[----:B------:R-:W-:Y:S01]  /*7cf0*/  ISETP.GT.AND P3, PT, R91, 0x20, PT ;  /* 0x000000205b00780c */ /* 0x000fe20003f64270 */
[----:B------:R-:W-:Y:S01]  /*7d00*/  UMOV UR33, 0xc0000010 ;  /* 0xc000001000217882 */ /* 0x000fe20000000000 */
[----:B------:R-:W-:Y:S01]  /*7d10*/  UMOV UR35, 0x80000020 ;  /* 0x8000002000237882 */ /* 0x000fe20000000000 */
[----:B------:R-:W0:Y:S01]  /*7d20*/  MUFU.TANH R133, R133 ;  /* 0x0000008500857308 */ /* 0x000e220000002400 */
[----:B------:R-:W-:Y:S01]  /*7d30*/  FMNMX.FTZ R138, R21, R138, !PT ;  /* 0x0000008a158a7209 */ /* 0x000fe20007810000 */
[----:B------:R-:W-:Y:S01]  /*7d40*/  FMUL.FTZ R77, R77, UR5 ;  /* 0x000000054d4d7c20 */ /* 0x000fe20008410000 */
[----:B--2---:R-:W-:Y:S01]  /*7d50*/  FSEL R132, R132, -INF , P4 ;  /* 0xff80000084847808 */ /* 0x004fe20002000000 */
[----:B------:R-:W2:Y:S01]  /*7d60*/  S2R R143, SR_TID.X ;  /* 0x00000000008f7919 */ /* 0x000ea20000002100 */
[----:B------:R-:W-:Y:S01]  /*7d70*/  FMNMX.FTZ R138, R129, R138, !PT ;  /* 0x0000008a818a7209 */ /* 0x000fe20007810000 */
[----:B------:R-:W-:Y:S01]  /*7d80*/  UMOV UR39, UR60 ;  /* 0x0000003c00277c82 */ /* 0x000fe20008000000 */
[----:B------:R-:W-:Y:S01]  /*7d90*/  ISETP.GT.AND P4, PT, R91, 0x21, PT ;  /* 0x000000215b00780c */ /* 0x000fe20003f84270 */
[----:B------:R-:W3:Y:S01]  /*7da0*/  MUFU.TANH R125, R125 ;  /* 0x0000007d007d7308 */ /* 0x000ee20000002400 */
[----:B------:R-:W-:-:S02]  /*7db0*/  FMNMX.FTZ R137, R131, R138, !PT ;  /* 0x0000008a83897209 */ /* 0x000fc40007810000 */
[----:B-1----:R-:W-:Y:S02]  /*7dc0*/  FSEL R122, R122, -INF , P3 ;  /* 0xff8000007a7a7808 */ /* 0x002fe40001800000 */
[----:B------:R-:W-:Y:S02]  /*7dd0*/  FMNMX.FTZ R137, R132, R137, !PT ;  /* 0x0000008984897209 */ /* 0x000fe40007810000 */
[----:B------:R-:W-:Y:S01]  /*7de0*/  ISETP.GT.AND P3, PT, R91, 0x28, PT ;  /* 0x000000285b00780c */ /* 0x000fe20003f64270 */
[----:B------:R-:W1:Y:S01]  /*7df0*/  MUFU.TANH R126, R126 ;  /* 0x0000007e007e7308 */ /* 0x000e620000002400 */
[----:B0-----:R-:W-:Y:S02]  /*7e00*/  FSEL R133, R133, -INF , P4 ;  /* 0xff80000085857808 */ /* 0x001fe40002000000 */
[----:B------:R-:W-:Y:S01]  /*7e10*/  FMNMX.FTZ R138, R122, R137, !PT ;  /* 0x000000897a8a7209 */ /* 0x000fe20007810000 */
[----:B------:R-:W-:Y:S01]  /*7e20*/  FMUL.FTZ R137, R74, UR5 ;  /* 0x000000054a897c20 */ /* 0x000fe20008410000 */
[----:B------:R-:W-:-:S02]  /*7e30*/  ISETP.GT.AND P4, PT, R91, 0x29, PT ;  /* 0x000000295b00780c */ /* 0x000fc40003f84270 */
[----:B------:R-:W-:Y:S01]  /*7e40*/  FMNMX.FTZ R138, R133, R138, !PT ;  /* 0x0000008a858a7209 */ /* 0x000fe20007810000 */
[----:B------:R-:W0:Y:S01]  /*7e50*/  MUFU.TANH R114, R114 ;  /* 0x0000007200727308 */ /* 0x000e220000002400 */
[----:B---3--:R-:W-:Y:S02]  /*7e60*/  FSEL R125, R125, -INF , P3 ;  /* 0xff8000007d7d7808 */ /* 0x008fe40001800000 */
[----:B------:R-:W-:Y:S02]  /*7e70*/  ISETP.GT.AND P3, PT, R91, 0x30, PT ;  /* 0x000000305b00780c */ /* 0x000fe40003f64270 */
[----:B------:R-:W-:Y:S01]  /*7e80*/  FMNMX.FTZ R139, R125, R138, !PT ;  /* 0x0000008a7d8b7209 */ /* 0x000fe20007810000 */
[----:B------:R-:W-:Y:S02]  /*7e90*/  FMUL.FTZ R138, R75, UR5 ;  /* 0x000000054b8a7c20 */ /* 0x000fe40008410000 */
[----:B------:R-:W3:Y:S01]  /*7ea0*/  MUFU.TANH R127, R127 ;  /* 0x0000007f007f7308 */ /* 0x000ee20000002400 */
[----:B-1----:R-:W-:-:S02]  /*7eb0*/  FSEL R126, R126, -INF , P4 ;  /* 0xff8000007e7e7808 */ /* 0x002fc40002000000 */
[C---:B------:R-:W-:Y:S02]  /*7ec0*/  ISETP.GT.AND P4, PT, R91.reuse, 0x31, PT ;  /* 0x000000315b00780c */ /* 0x040fe40003f84270 */
[----:B------:R-:W-:Y:S02]  /*7ed0*/  FMNMX.FTZ R139, R126, R139, !PT ;  /* 0x0000008b7e8b7209 */ /* 0x000fe40007810000 */
[----:B--2---:R-:W-:Y:S01]  /*7ee0*/  SHF.R.U32.HI R142, RZ, 0x7, R143 ;  /* 0x00000007ff8e7819 */ /* 0x004fe2000001168f */
[----:B------:R-:W1:Y:S01]  /*7ef0*/  MUFU.TANH R117, R117 ;  /* 0x0000007500757308 */ /* 0x000e620000002400 */
[----:B0-----:R-:W-:Y:S02]  /*7f00*/  FSEL R114, R114, -INF , P3 ;  /* 0xff80000072727808 */ /* 0x001fe40001800000 */
[----:B------:R-:W-:-:S05]  /*7f10*/  ISETP.GT.AND P3, PT, R91, 0x38, PT ;  /* 0x000000385b00780c */ /* 0x000fca0003f64270 */
[----:B------:R-:W0:Y:S01]  /*7f20*/  MUFU.TANH R118, R118 ;  /* 0x0000007600767308 */ /* 0x000e220000002400 */
[----:B---3--:R-:W-:Y:S02]  /*7f30*/  FSEL R127, R127, -INF , P4 ;  /* 0xff8000007f7f7808 */ /* 0x008fe40002000000 */
[----:B------:R-:W-:-:S05]  /*7f40*/  ISETP.GT.AND P4, PT, R91, 0x39, PT ;  /* 0x000000395b00780c */ /* 0x000fca0003f84270 */
[----:B------:R-:W2:Y:S01]  /*7f50*/  MUFU.TANH R106, R106 ;  /* 0x0000006a006a7308 */ /* 0x000ea20000002400 */
[----:B-1----:R-:W-:Y:S02]  /*7f60*/  FSEL R117, R117, -INF , P3 ;  /* 0xff80000075757808 */ /* 0x002fe40001800000 */
[----:B------:R-:W-:-:S05]  /*7f70*/  ISETP.GT.AND P3, PT, R91, 0x40, PT ;  /* 0x000000405b00780c */ /* 0x000fca0003f64270 */
[----:B------:R-:W1:Y:S01]  /*7f80*/  MUFU.TANH R107, R107 ;  /* 0x0000006b006b7308 */ /* 0x000e620000002400 */
[----:B0-----:R-:W-:Y:S02]  /*7f90*/  FSEL R118, R118, -INF , P4 ;  /* 0xff80000076767808 */ /* 0x001fe40002000000 */
[----:B------:R-:W-:-:S05]  /*7fa0*/  ISETP.GT.AND P4, PT, R91, 0x41, PT ;  /* 0x000000415b00780c */ /* 0x000fca0003f84270 */
[----:B------:R0:W-:Y:S01]  /*7fb0*/  MUFU.TANH R74, R86 ;  /* 0x00000056004a7308 */ /* 0x0001e20000002400 */
[----:B--2---:R-:W-:Y:S02]  /*7fc0*/  FSEL R106, R106, -INF , P3 ;  /* 0xff8000006a6a7808 */ /* 0x004fe40001800000 */
[----:B------:R-:W-:-:S05]  /*7fd0*/  ISETP.GT.AND P3, PT, R91, 0x48, PT ;  /* 0x000000485b00780c */ /* 0x000fca0003f64270 */
[----:B------:R-:W2:Y:S01]  /*7fe0*/  MUFU.TANH R110, R110 ;  /* 0x0000006e006e7308 */ /* 0x000ea20000002400 */
[----:B0-----:R-:W-:Y:S02]  /*7ff0*/  FMNMX.FTZ R86, R114, R139, !PT ;  /* 0x0000008b72567209 */ /* 0x001fe40007810000 */
[----:B-1----:R-:W-:Y:S02]  /*8000*/  FSEL R107, R107, -INF , P4 ;  /* 0xff8000006b6b7808 */ /* 0x002fe40002000000 */
[----:B------:R-:W-:Y:S02]  /*8010*/  FMNMX.FTZ R86, R127, R86, !PT ;  /* 0x000000567f567209 */ /* 0x000fe40007810000 */
[----:B------:R-:W-:Y:S01]  /*8020*/  ISETP.GT.AND P4, PT, R91, 0x49, PT ;  /* 0x000000495b00780c */ /* 0x000fe20003f84270 */
[----:B------:R-:W0:Y:S01]  /*8030*/  MUFU.TANH R111, R111 ;  /* 0x0000006f006f7308 */ /* 0x000e220000002400 */
[----:B------:R-:W-:-:S04]  /*8040*/  FMNMX.FTZ R75, R117, R86, !PT ;  /* 0x00000056754b7209 */ /* 0x000fc80007810000 */
[----:B------:R-:W-:Y:S01]  /*8050*/  FMNMX.FTZ R75, R118, R75, !PT ;  /* 0x0000004b764b7209 */ /* 0x000fe20007810000 */
[----:B------:R-:W-:Y:S02]  /*8060*/  WARPGROUP.DEPBAR.LE gsb0, 0x0 ;  /* 0x00008000000079c5 */ /* 0x000fe40000010000 */
[----:B------:R-:W-:Y:S01]  /*8070*/  WARPGROUP.ARRIVE ;  /* 0x00000000000079c5 */ /* 0x000fe20000000000 */
[----:B------:R1:W-:Y:S01]  /*8080*/  MUFU.TANH R82, R136 ;  /* 0x0000008800527308 */ /* 0x0003e20000002400 */
[----:B--2---:R-:W-:Y:S02]  /*8090*/  FSEL R110, R110, -INF , P3 ;  /* 0xff8000006e6e7808 */ /* 0x004fe40001800000 */
[----:B------:R-:W-:Y:S02]  /*80a0*/  ISETP.GT.AND P3, PT, R91, 0x58, PT ;  /* 0x000000585b00780c */ /* 0x000fe40003f64270 */
[----:B------:R-:W-:Y:S01]  /*80b0*/  HGMMA.64x96x16.F32.BF16 R24, gdesc[UR32].tnspB, R24, gsb0 ;  /* 0x41600000201879f0 */ /* 0x000fe20008001818 */
[----:B------:R-:W-:Y:S01]  /*80c0*/  UIADD3 UR32, UR10, 0x480, URZ ;  /* 0x000004800a207890 */ /* 0x000fe2000fffe03f */
[----:B0-----:R-:W-:Y:S01]  /*80d0*/  FSEL R111, R111, -INF , P4 ;  /* 0xff8000006f6f7808 */ /* 0x001fe20002000000 */
[----:B------:R-:W-:Y:S01]  /*80e0*/  UIADD3 UR34, UR11, 0xc0, URZ ;  /* 0x000000c00b227890 */ /* 0x000fe2000fffe03f */
[----:B-1----:R-:W-:Y:S01]  /*80f0*/  FMUL.FTZ R136, R83, UR5 ;  /* 0x0000000553887c20 */ /* 0x002fe20008410000 */
[----:B------:R-:W-:Y:S01]  /*8100*/  UMOV UR33, 0xc0000010 ;  /* 0xc000001000217882 */ /* 0x000fe20000000000 */
[----:B------:R-:W-:Y:S01]  /*8110*/  UMOV UR35, 0x80000020 ;  /* 0x8000002000237882 */ /* 0x000fe20000000000 */
[----:B------:R-:W0:Y:S01]  /*8120*/  MUFU.TANH R119, R119 ;  /* 0x0000007700777308 */ /* 0x000e220000002400 */
[----:B------:R-:W-:-:S07]  /*8130*/  ISETP.GT.AND P4, PT, R91, 0x59, PT ;  /* 0x000000595b00780c */ /* 0x000fce0003f84270 */
[----:B------:R1:W-:Y:S08]  /*8140*/  MUFU.TANH R83, R135 ;  /* 0x0000008700537308 */ /* 0x0003f00000002400 */
[----:B------:R-:W2:Y:S01]  /*8150*/  MUFU.TANH R99, R99 ;  /* 0x0000006300637308 */ /* 0x000ea20000002400 */
[----:B-1----:R-:W-:Y:S01]  /*8160*/  FMUL.FTZ R135, R87, UR5 ;  /* 0x0000000557877c20 */ /* 0x002fe20008410000 */
[----:B0-----:R-:W-:-:S02]  /*8170*/  FSEL R119, R119, -INF , P5 ;  /* 0xff80000077777808 */ /* 0x001fc40002800000 */
[----:B------:R-:W-:-:S04]  /*8180*/  ISETP.GT.AND P5, PT, R91, 0x60, PT ;  /* 0x000000605b00780c */ /* 0x000fc80003fa4270 */
[----:B------:R0:W-:Y:S01]  /*8190*/  MUFU.TANH R87, R136 ;  /* 0x0000008800577308 */ /* 0x0001e20000002400 */
[----:B------:R-:W-:Y:S02]  /*81a0*/  FSEL R134, R134, -INF , P5 ;  /* 0xff80000086867808 */ /* 0x000fe40002800000 */
[----:B------:R-:W-:-:S05]  /*81b0*/  ISETP.GT.AND P5, PT, R91, 0x70, PT ;  /* 0x000000705b00780c */ /* 0x000fca0003fa4270 */
[----:B------:R-:W1:Y:S01]  /*81c0*/  MUFU.TANH R102, R102 ;  /* 0x0000006600667308 */ /* 0x000e620000002400 */
[----:B0-----:R-:W-:Y:S01]  /*81d0*/  FMUL.FTZ R136, R78, UR5 ;  /* 0x000000054e887c20 */ /* 0x001fe20008410000 */
[----:B------:R-:W-:Y:S02]  /*81e0*/  FMNMX.FTZ R78, R106, R75, !PT ;  /* 0x0000004b6a4e7209 */ /* 0x000fe40007810000 */
[----:B--2---:R-:W-:Y:S02]  /*81f0*/  FSEL R99, R99, -INF , P6 ;  /* 0xff80000063637808 */ /* 0x004fe40003000000 */
[----:B------:R-:W-:Y:S02]  /*8200*/  FMNMX.FTZ R75, R107, R78, !PT ;  /* 0x0000004e6b4b7209 */ /* 0x000fe40007810000 */
[----:B------:R-:W0:Y:S01]  /*8210*/  MUFU.TANH R103, R103 ;  /* 0x0000006700677308 */ /* 0x000e220000002400 */
[----:B------:R-:W-:Y:S02]  /*8220*/  ISETP.GT.AND P6, PT, R91, 0x61, PT ;  /* 0x000000615b00780c */ /* 0x000fe40003fc4270 */
[----:B------:R-:W-:-:S02]  /*8230*/  FMNMX.FTZ R78, R110, R75, !PT ;  /* 0x0000004b6e4e7209 */ /* 0x000fc40007810000 */
[----:B------:R-:W-:Y:S02]  /*8240*/  FSEL R94, R94, -INF , P6 ;  /* 0xff8000005e5e7808 */ /* 0x000fe40003000000 */
[----:B------:R-:W-:Y:S01]  /*8250*/  FMNMX.FTZ R78, R111, R78, !PT ;  /* 0x0000004e6f4e7209 */ /* 0x000fe20007810000 */
[----:B------:R-:W2:Y:S01]  /*8260*/  MUFU.TANH R95, R95 ;  /* 0x0000005f005f7308 */ /* 0x000ea20000002400 */
[----:B-1----:R-:W-:Y:S02]  /*8270*/  FSEL R102, R102, -INF , P3 ;  /* 0xff80000066667808 */ /* 0x002fe40001800000 */
[----:B------:R-:W-:Y:S02]  /*8280*/  FMNMX.FTZ R78, R119, R78, !PT ;  /* 0x0000004e774e7209 */ /* 0x000fe40007810000 */
[----:B------:R-:W-:Y:S02]  /*8290*/  ISETP.GT.AND P3, PT, R91, 0x68, PT ;  /* 0x000000685b00780c */ /* 0x000fe40003f64270 */
[----:B------:R-:W-:Y:S01]  /*82a0*/  FMNMX.FTZ R75, R99, R78, !PT ;  /* 0x0000004e634b7209 */ /* 0x000fe20007810000 */
[----:B------:R-:W1:Y:S01]  /*82b0*/  MUFU.TANH R135, R135 ;  /* 0x0000008700877308 */ /* 0x000e620000002400 */
[----:B0-----:R-:W-:-:S02]  /*82c0*/  FSEL R103, R103, -INF , P4 ;  /* 0xff80000067677808 */ /* 0x001fc40002000000 */
[----:B------:R-:W-:Y:S02]  /*82d0*/  FMNMX.FTZ R78, R102, R75, !PT ;  /* 0x0000004b664e7209 */ /* 0x000fe40007810000 */
[----:B------:R-:W-:Y:S02]  /*82e0*/  ISETP.GT.AND P4, PT, R91, 0x69, PT ;  /* 0x000000695b00780c */ /* 0x000fe40003f84270 */
[----:B------:R-:W-:Y:S01]  /*82f0*/  FMNMX.FTZ R75, R103, R78, !PT ;  /* 0x0000004e674b7209 */ /* 0x000fe20007810000 */
[----:B------:R-:W0:Y:S01]  /*8300*/  MUFU.TANH R137, R137 ;  /* 0x0000008900897308 */ /* 0x000e220000002400 */
[----:B------:R-:W-:Y:S02]  /*8310*/  FSEL R86, R83, -INF , P4 ;  /* 0xff80000053567808 */ /* 0x000fe40002000000 */
[----:B------:R-:W-:Y:S02]  /*8320*/  FMNMX.FTZ R75, R134, R75, !PT ;  /* 0x0000004b864b7209 */ /* 0x000fe40007810000 */
[----:B------:R-:W-:-:S02]  /*8330*/  FSEL R82, R82, -INF , P3 ;  /* 0xff80000052527808 */ /* 0x000fc40001800000 */
[----:B------:R-:W-:Y:S01]  /*8340*/  FMNMX.FTZ R83, R94, R75, !PT ;  /* 0x0000004b5e537209 */ /* 0x000fe20007810000 */
[----:B------:R-:W-:Y:S01]  /*8350*/  MUFU.TANH R138, R138 ;  /* 0x0000008a008a7308 */ /* 0x000fe20000002400 */
[C---:B------:R-:W-:Y:S02]  /*8360*/  ISETP.GT.AND P6, PT, R91.reuse, 0x71, PT ;  /* 0x000000715b00780c */ /* 0x040fe40003fc4270 */
[----:B------:R-:W-:Y:S02]  /*8370*/  FMNMX.FTZ R83, R82, R83, !PT ;  /* 0x0000005352537209 */ /* 0x000fe40007810000 */
[C---:B------:R-:W-:Y:S02]  /*8380*/  ISETP.GT.AND P3, PT, R91.reuse, 0x78, PT ;  /* 0x000000785b00780c */ /* 0x040fe40003f64270 */
[----:B------:R-:W-:Y:S01]  /*8390*/  ISETP.GT.AND P4, PT, R91, 0x79, PT ;  /* 0x000000795b00780c */ /* 0x000fe20003f84270 */
[----:B------:R-:W3:Y:S01]  /*83a0*/  MUFU.TANH R136, R136 ;  /* 0x0000008800887308 */ /* 0x000ee20000002400 */
[----:B--2---:R-:W-:-:S02]  /*83b0*/  FSEL R75, R95, -INF , P5 ;  /* 0xff8000005f4b7808 */ /* 0x004fc40002800000 */
[----:B------:R-:W-:Y:S02]  /*83c0*/  FMNMX.FTZ R140, R86, R83, !PT ;  /* 0x00000053568c7209 */ /* 0x000fe40007810000 */
[----:B------:R-:W-:Y:S01]  /*83d0*/  FSEL R78, R87, -INF , P6 ;  /* 0xff800000574e7808 */ /* 0x000fe20003000000 */
[----:B------:R-:W-:Y:S01]  /*83e0*/  FMUL.FTZ R87, R79, UR5 ;  /* 0x000000054f577c20 */ /* 0x000fe20008410000 */
[----:B------:R-:W-:Y:S01]  /*83f0*/  FSEL R74, R74, -INF , P3 ;  /* 0xff8000004a4a7808 */ /* 0x000fe20001800000 */
[----:B------:R-:W-:Y:S01]  /*8400*/  MUFU.TANH R7, R7 ;  /* 0x0000000700077308 */ /* 0x000fe20000002400 */
[----:B-1----:R-:W-:Y:S02]  /*8410*/  FSEL R83, R135, -INF , P4 ;  /* 0xff80000087537808 */ /* 0x002fe40002000000 */
[C---:B------:R-:W-:Y:S02]  /*8420*/  ISETP.GT.AND P5, PT, R91.reuse, 0x80, PT ;  /* 0x000000805b00780c */ /* 0x040fe40003fa4270 */
[----:B------:R-:W-:Y:S01]  /*8430*/  ISETP.GT.AND P6, PT, R91, 0x81, PT ;  /* 0x000000815b00780c */ /* 0x000fe20003fc4270 */
[----:B------:R-:W-:-:S02]  /*8440*/  WARPGROUP.DEPBAR.LE gsb0, 0x0 ;  /* 0x00008000000079c5 */ /* 0x000fc40000010000 */
[----:B------:R-:W-:Y:S01]  /*8450*/  WARPGROUP.ARRIVE ;  /* 0x00000000000079c5 */ /* 0x000fe20000000000 */
[C---:B------:R-:W-:Y:S01]  /*8460*/  ISETP.GT.AND P3, PT, R91.reuse, 0x88, PT ;  /* 0x000000885b00780c */ /* 0x040fe20003f64270 */
[----:B------:R-:W1:Y:S01]  /*8470*/  MUFU.TANH R87, R87 ;  /* 0x0000005700577308 */ /* 0x000e620000002400 */
[----:B------:R-:W-:Y:S02]  /*8480*/  ISETP.GT.AND P4, PT, R91, 0x89, PT ;  /* 0x000000895b00780c */ /* 0x000fe40003f84270 */
[----:B------:R-:W-:Y:S01]  /*8490*/  FMNMX.FTZ R91, R75, R140, !PT ;  /* 0x0000008c4b5b7209 */ /* 0x000fe20007810000 */
[----:B------:R-:W-:Y:S01]  /*84a0*/  HGMMA.64x96x16.F32.BF16 R24, gdesc[UR32].tnspB, R24, gsb0 ;  /* 0x41600000201879f0 */ /* 0x000fe20008001818 */
[----:B------:R-:W-:Y:S01]  /*84b0*/  UIADD3 UR32, UR10, 0x600, URZ ;  /* 0x000006000a207890 */ /* 0x000fe2000fffe03f */
[----:B0-----:R-:W-:Y:S01]  /*84c0*/  FSEL R95, R137, -INF , P5 ;  /* 0xff800000895f7808 */ /* 0x001fe20002800000 */
[----:B------:R-:W-:Y:S01]  /*84d0*/  UIADD3 UR34, UR11, 0x100, URZ ;  /* 0x000001000b227890 */ /* 0x000fe2000fffe03f */
[----:B------:R-:W-:Y:S01]  /*84e0*/  FMNMX.FTZ R91, R78, R91, !PT ;  /* 0x0000005b4e5b7209 */ /* 0x000fe20007810000 */
[----:B------:R-:W-:Y:S01]  /*84f0*/  UMOV UR33, 0xc0000010 ;  /* 0xc000001000217882 */ /* 0x000fe20000000000 */
[----:B------:R-:W-:Y:S01]  /*8500*/  UMOV UR35, 0x80000020 ;  /* 0x8000002000237882 */ /* 0x000fe20000000000 */
[----:B---3--:R-:W-:Y:S01]  /*8510*/  FSEL R79, R136, -INF , P3 ;  /* 0xff800000884f7808 */ /* 0x008fe20001800000 */
[----:B------:R-:W0:Y:S01]  /*8520*/  MUFU.TANH R8, R8 ;  /* 0x0000000800087308 */ /* 0x000e220000002400 */
[----:B------:R-:W-:Y:S01]  /*8530*/  FMNMX.FTZ R140, R74, R91, !PT ;  /* 0x0000005b4a8c7209 */ /* 0x000fe20007810000 */
[----:B------:R-:W-:Y:S01]  /*8540*/  FMUL.FTZ R91, R100, UR5 ;  /* 0x00000005645b7c20 */ /* 0x000fe20008410000 */
[----:B------:R-:W-:-:S02]  /*8550*/  FSEL R100, R138, -INF , P6 ;  /* 0xff8000008a647808 */ /* 0x000fc40003000000 */
[----:B------:R-:W-:Y:S02]  /*8560*/  FMNMX.FTZ R140, R83, R140, !PT ;  /* 0x0000008c538c7209 */ /* 0x000fe40007810000 */
[----:B-1----:R-:W-:Y:S01]  /*8570*/  FSEL R87, R87, -INF , P4 ;  /* 0xff80000057577808 */ /* 0x002fe20002000000 */
[----:B------:R-:W1:Y:S01]  /*8580*/  MUFU.TANH R11, R11 ;  /* 0x0000000b000b7308 */ /* 0x000e620000002400 */
[----:B------:R-:W-:-:S04]  /*8590*/  FMNMX.FTZ R135, R95, R140, !PT ;  /* 0x0000008c5f877209 */ /* 0x000fc80007810000 */
[----:B------:R-:W-:-:S03]  /*85a0*/  FMNMX.FTZ R136, R100, R135, !PT ;  /* 0x0000008764887209 */ /* 0x000fc60007810000 */
[----:B------:R-:W2:Y:S01]  /*85b0*/  MUFU.TANH R12, R12 ;  /* 0x0000000c000c7308 */ /* 0x000ea20000002400 */
[----:B------:R-:W-:-:S04]  /*85c0*/  FMNMX.FTZ R136, R79, R136, !PT ;  /* 0x000000884f887209 */ /* 0x000fc80007810000 */
[----:B------:R-:W-:-:S03]  /*85d0*/  FMNMX.FTZ R135, R87, R136, !PT ;  /* 0x0000008857877209 */ /* 0x000fc60007810000 */
[----:B------:R-:W3:Y:S02]  /*85e0*/  MUFU.TANH R14, R14 ;  /* 0x0000000e000e7308 */ /* 0x000ee40000002400 */
[----:B------:R-:W4:Y:S06]  /*85f0*/  SHFL.BFLY PT, R136, R135, 0x2, 0x1f ;  /* 0x0c401f0087887f89 */ /* 0x000f2c00000e0000 */
[----:B------:R-:W5:Y:S08]  /*8600*/  MUFU.TANH R20, R20 ;  /* 0x0000001400147308 */ /* 0x000f700000002400 */
[----:B------:R-:W5:Y:S08]  /*8610*/  MUFU.TANH R128, R128 ;  /* 0x0000008000807308 */ /* 0x000f700000002400 */
[----:B------:R-:W5:Y:S01]  /*8620*/  MUFU.TANH R130, R130 ;  /* 0x0000008200827308 */ /* 0x000f620000002400 */
[----:B----4-:R-:W-:Y:S01]  /*8630*/  FMNMX.FTZ R136, R135, R136, !PT ;  /* 0x0000008887887209 */ /* 0x010fe20007810000 */
[----:B------:R-:W-:-:S04]  /*8640*/  FMUL.FTZ R135, R72, UR5 ;  /* 0x0000000548877c20 */ /* 0x000fc80008410000 */
[----:B------:R-:W4:Y:S02]  /*8650*/  SHFL.BFLY PT, R137, R136, 0x1, 0x1f ;  /* 0x0c201f0088897f89 */ /* 0x000f2400000e0000 */
[----:B------:R-:W5:Y:S08]  /*8660*/  MUFU.TANH R120, R120 ;  /* 0x0000007800787308 */ /* 0x000f700000002400 */
[----:B------:R-:W5:Y:S08]  /*8670*/  MUFU.TANH R121, R121 ;  /* 0x0000007900797308 */ /* 0x000f700000002400 */
[----:B------:R-:W5:Y:S01]  /*8680*/  MUFU.TANH R123, R123 ;  /* 0x0000007b007b7308 */ /* 0x000f620000002400 */
[----:B----4-:R-:W-:-:S07]  /*8690*/  FMNMX.FTZ R72, R136, R137, !PT ;  /* 0x0000008988487209 */ /* 0x010fce0007810000 */
[----:B------:R-:W4:Y:S01]  /*86a0*/  MUFU.TANH R124, R124 ;  /* 0x0000007c007c7308 */ /* 0x000f220000002400 */
[----:B------:R-:W0:Y:S01]  /*86b0*/  SHFL.IDX PT, R137, R98, RZ, 0x1c1f ;  /* 0x001c1fff62897589 */ /* 0x000e2200000e0000 */
[C---:B------:R-:W-:Y:S01]  /*86c0*/  FSETP.NEU.FTZ.AND P3, PT, R72.reuse, -INF , PT ;  /* 0xff8000004800780b */ /* 0x040fe20003f7d000 */
[----:B------:R-:W-:-:S05]  /*86d0*/  FMUL.FTZ R136, R72, UR4 ;  /* 0x0000000448887c20 */ /* 0x000fca0008410000 */
[----:B------:R-:W4:Y:S01]  /*86e0*/  MUFU.TANH R112, R112 ;  /* 0x0000007000707308 */ /* 0x000f220000002400 */
[----:B------:R-:W-:Y:S01]  /*86f0*/  FSEL R136, R136, RZ, P3 ;  /* 0x000000ff88887208 */ /* 0x000fe20001800000 */
[----:B------:R-:W-:Y:S02]  /*8700*/  WARPGROUP.DEPBAR.LE gsb0, 0x0 ;  /* 0x00008000000079c5 */ /* 0x000fe40000010000 */
[----:B------:R-:W-:Y:S02]  /*8710*/  WARPGROUP.ARRIVE ;  /* 0x00000000000079c5 */ /* 0x000fe40000000000 */
[--C-:B------:R-:W-:Y:S02]  /*8720*/  FFMA.FTZ R138, R132, UR4, -R136.reuse ;  /* 0x00000004848a7c23 */ /* 0x100fe40008010888 */
[----:B------:R-:W4:Y:S01]  /*8730*/  MUFU.TANH R113, R113 ;  /* 0x0000007100717308 */ /* 0x000f220000002400 */
[--C-:B------:R-:W-:Y:S01]  /*8740*/  FFMA.FTZ R139, R125, UR4, -R136.reuse ;  /* 0x000000047d8b7c23 */ /* 0x100fe20008010888 */
[--C-:B------:R-:W-:Y:S01]  /*8750*/  FFMA.FTZ R9, R9, UR4, -R136.reuse ;  /* 0x0000000409097c23 */ /* 0x100fe20008010888 */
[--C-:B------:R-:W-:Y:S01]  /*8760*/  FFMA.FTZ R10, R10, UR4, -R136.reuse ;  /* 0x000000040a0a7c23 */ /* 0x100fe20008010888 */
[----:B------:R-:W-:Y:S01]  /*8770*/  HGMMA.64x96x16.F32.BF16 R24, gdesc[UR32].tnspB, R24, gsb0 ;  /* 0x41600000201879f0 */ /* 0x000fe20008001818 */
[----:B------:R-:W-:Y:S01]  /*8780*/  UIADD3 UR32, UR10, 0x780, URZ ;  /* 0x000007800a207890 */ /* 0x000fe2000fffe03f */
[----:B------:R-:W-:Y:S01]  /*8790*/  FFMA.FTZ R13, R13, UR4, -R136 ;  /* 0x000000040d0d7c23 */ /* 0x000fe20008010888 */
[----:B------:R-:W-:Y:S01]  /*87a0*/  UIADD3 UR34, UR11, 0x140, URZ ;  /* 0x000001400b227890 */ /* 0x000fe2000fffe03f */
[----:B0-----:R-:W-:Y:S01]  /*87b0*/  IADD3 R90, R137, -UR14, R90 ;  /* 0x8000000e895a7c10 */ /* 0x001fe2000fffe05a */
[----:B------:R-:W-:Y:S01]  /*87c0*/  UMOV UR33, 0xc0000010 ;  /* 0xc000001000217882 */ /* 0x000fe20000000000 */
[----:B------:R-:W-:Y:S01]  /*87d0*/  UMOV UR35, 0x80000020 ;  /* 0x8000002000237882 */ /* 0x000fe20000000000 */
[--C-:B------:R-:W-:Y:S01]  /*87e0*/  FFMA.FTZ R137, R129, UR4, -R136.reuse ;  /* 0x0000000481897c23 */ /* 0x100fe20008010888 */
[C---:B------:R-:W-:Y:S01]  /*87f0*/  ISETP.GT.AND P4, PT, R90.reuse, RZ, PT ;  /* 0x000000ff5a00720c */ /* 0x040fe20003f84270 */
[--C-:B------:R-:W-:Y:S01]  /*8800*/  FFMA.FTZ R129, R131, UR4, -R136.reuse ;  /* 0x0000000483817c23 */ /* 0x100fe20008010888 */
[C---:B------:R-:W-:Y:S01]  /*8810*/  ISETP.GT.AND P6, PT, R90.reuse, 0x1, PT ;  /* 0x000000015a00780c */ /* 0x040fe20003fc4270 */
[----:B------:R-:W0:Y:S01]  /*8820*/  MUFU.TANH R115, R115 ;  /* 0x0000007300737308 */ /* 0x000e220000002400 */
[----:B------:R-:W-:Y:S01]  /*8830*/  FSEL R7, R7, -INF , P4 ;  /* 0xff80000007077808 */ /* 0x000fe20002000000 */
[--C-:B------:R-:W-:Y:S01]  /*8840*/  FFMA.FTZ R15, R15, UR4, -R136.reuse ;  /* 0x000000040f0f7c23 */ /* 0x100fe20008010888 */
[----:B------:R-:W-:Y:S01]  /*8850*/  ISETP.GT.AND P5, PT, R90, 0x8, PT ;  /* 0x000000085a00780c */ /* 0x000fe20003fa4270 */
[--C-:B------:R-:W-:Y:S01]  /*8860*/  FFMA.FTZ R21, R21, UR4, -R136.reuse ;  /* 0x0000000415157c23 */ /* 0x100fe20008010888 */
[----:B------:R-:W-:Y:S01]  /*8870*/  FSEL R8, R8, -INF , P6 ;  /* 0xff80000008087808 */ /* 0x000fe20003000000 */
[--C-:B------:R-:W-:Y:S01]  /*8880*/  FFMA.FTZ R122, R122, UR4, -R136.reuse ;  /* 0x000000047a7a7c23 */ /* 0x100fe20008010888 */
[----:B------:R-:W-:Y:S01]  /*8890*/  FMNMX.FTZ R131, R7, R4, !PT ;  /* 0x0000000407837209 */ /* 0x000fe20007810000 */
[----:B------:R-:W0:Y:S01]  /*88a0*/  MUFU.TANH R116, R116 ;  /* 0x0000007400747308 */ /* 0x000e220000002400 */
[----:B------:R-:W-:Y:S01]  /*88b0*/  ISETP.GT.AND P4, PT, R90, 0x9, PT ;  /* 0x000000095a00780c */ /* 0x000fe20003f84270 */
[--C-:B------:R-:W-:Y:S01]  /*88c0*/  FFMA.FTZ R114, R114, UR4, -R136.reuse ;  /* 0x0000000472727c23 */ /* 0x100fe20008010888 */
[----:B-1----:R-:W-:Y:S01]  /*88d0*/  FSEL R98, R11, -INF , P5 ;  /* 0xff8000000b627808 */ /* 0x002fe20002800000 */
[--C-:B------:R-:W-:Y:S01]  /*88e0*/  FFMA.FTZ R94, R94, UR4, -R136.reuse ;  /* 0x000000045e5e7c23 */ /* 0x100fe20008010888 */
[----:B------:R-:W-:Y:S01]  /*88f0*/  FMNMX.FTZ R131, R8, R131, !PT ;  /* 0x0000008308837209 */ /* 0x000fe20007810000 */
[--C-:B------:R-:W-:Y:S01]  /*8900*/  FFMA.FTZ R82, R82, UR4, -R136.reuse ;  /* 0x0000000452527c23 */ /* 0x100fe20008010888 */
[----:B------:R-:W-:Y:S01]  /*8910*/  ISETP.GT.AND P6, PT, R90, 0x10, PT ;  /* 0x000000105a00780c */ /* 0x000fe20003fc4270 */
[----:B------:R1:W-:Y:S01]  /*8920*/  MUFU.EX2 R11, R137 ;  /* 0x00000089000b7308 */ /* 0x0003e20000000800 */
[----:B--2---:R-:W-:Y:S01]  /*8930*/  FSEL R12, R12, -INF , P4 ;  /* 0xff8000000c0c7808 */ /* 0x004fe20002000000 */
[--C-:B------:R-:W-:Y:S01]  /*8940*/  FFMA.FTZ R86, R86, UR4, -R136.reuse ;  /* 0x0000000456567c23 */ /* 0x100fe20008010888 */
[----:B------:R-:W-:Y:S01]  /*8950*/  ISETP.GT.AND P5, PT, R90, 0x11, PT ;  /* 0x000000115a00780c */ /* 0x000fe20003fa4270 */
[--C-:B------:R-:W-:Y:S01]  /*8960*/  FFMA.FTZ R75, R75, UR4, -R136.reuse ;  /* 0x000000044b4b7c23 */ /* 0x100fe20008010888 */
[----:B---3--:R-:W-:Y:S01]  /*8970*/  FSEL R14, R14, -INF , P6 ;  /* 0xff8000000e0e7808 */ /* 0x008fe20003000000 */
[--C-:B------:R-:W-:Y:S01]  /*8980*/  FFMA.FTZ R83, R83, UR4, -R136.reuse ;  /* 0x0000000453537c23 */ /* 0x100fe20008010888 */
[----:B------:R-:W-:Y:S01]  /*8990*/  ISETP.GT.AND P4, PT, R90, 0x18, PT ;  /* 0x000000185a00780c */ /* 0x000fe20003f84270 */
[----:B------:R-:W2:Y:S01]  /*89a0*/  MUFU.TANH R104, R104 ;  /* 0x0000006800687308 */ /* 0x000ea20000002400 */
[----:B-1----:R-:W-:Y:S01]  /*89b0*/  FMNMX.FTZ R137, R98, R131, !PT ;  /* 0x0000008362897209 */ /* 0x002fe20007810000 */
[--C-:B------:R-:W-:Y:S01]  /*89c0*/  FFMA.FTZ R95, R95, UR4, -R136.reuse ;  /* 0x000000045f5f7c23 */ /* 0x100fe20008010888 */
[----:B-----5:R-:W-:Y:S01]  /*89d0*/  FSEL R20, R20, -INF , P5 ;  /* 0xff80000014147808 */ /* 0x020fe20002800000 */
[--C-:B------:R-:W-:Y:S01]  /*89e0*/  FFMA.FTZ R100, R100, UR4, -R136.reuse ;  /* 0x0000000464647c23 */ /* 0x100fe20008010888 */
[----:B------:R-:W-:Y:S01]  /*89f0*/  FMNMX.FTZ R137, R12, R137, !PT ;  /* 0x000000890c897209 */ /* 0x000fe20007810000 */
[----:B------:R-:W-:Y:S01]  /*8a00*/  FFMA.FTZ R87, R87, UR4, -R136 ;  /* 0x0000000457577c23 */ /* 0x000fe20008010888 */
[----:B------:R-:W-:Y:S01]  /*8a10*/  ISETP.GT.AND P6, PT, R90, 0x19, PT ;  /* 0x000000195a00780c */ /* 0x000fe20003fc4270 */
[----:B------:R-:W1:Y:S01]  /*8a20*/  MUFU.TANH R105, R105 ;  /* 0x0000006900697308 */ /* 0x000e620000002400 */
[----:B------:R-:W-:-:S02]  /*8a30*/  FMNMX.FTZ R137, R14, R137, !PT ;  /* 0x000000890e897209 */ /* 0x000fc40007810000 */
[----:B------:R-:W-:Y:S02]  /*8a40*/  FSEL R131, R128, -INF , P4 ;  /* 0xff80000080837808 */ /* 0x000fe40002000000 */
[----:B------:R-:W-:Y:S01]  /*8a50*/  FMNMX.FTZ R132, R20, R137, !PT ;  /* 0x0000008914847209 */ /* 0x000fe20007810000 */
[----:B------:R-:W-:Y:S01]  /*8a60*/  FFMA.FTZ R137, R133, UR4, -R136 ;  /* 0x0000000485897c23 */ /* 0x000fe20008010888 */
[----:B------:R-:W-:Y:S01]  /*8a70*/  ISETP.GT.AND P5, PT, R90, 0x20, PT ;  /* 0x000000205a00780c */ /* 0x000fe20003fa4270 */
[----:B------:R3:W-:Y:S01]  /*8a80*/  MUFU.EX2 R128, R138 ;  /* 0x0000008a00807308 */ /* 0x0007e20000000800 */
[----:B------:R-:W-:Y:S02]  /*8a90*/  FSEL R130, R130, -INF , P6 ;  /* 0xff80000082827808 */ /* 0x000fe40003000000 */
[----:B------:R-:W-:Y:S02]  /*8aa0*/  FMNMX.FTZ R133, R131, R132, !PT ;  /* 0x0000008483857209 */ /* 0x000fe40007810000 */
[----:B------:R-:W-:-:S02]  /*8ab0*/  ISETP.GT.AND P4, PT, R90, 0x21, PT ;  /* 0x000000215a00780c */ /* 0x000fc40003f84270 */
[----:B------:R-:W-:Y:S01]  /*8ac0*/  FSEL R120, R120, -INF , P5 ;  /* 0xff80000078787808 */ /* 0x000fe20002800000 */
[----:B------:R-:W5:Y:S01]  /*8ad0*/  MUFU.TANH R108, R108 ;  /* 0x0000006c006c7308 */ /* 0x000f620000002400 */
[----:B------:R-:W-:Y:S02]  /*8ae0*/  FMNMX.FTZ R133, R130, R133, !PT ;  /* 0x0000008582857209 */ /* 0x000fe40007810000 */
[----:B------:R-:W-:Y:S02]  /*8af0*/  ISETP.GT.AND P6, PT, R90, 0x28, PT ;  /* 0x000000285a00780c */ /* 0x000fe40003fc4270 */
[----:B------:R-:W-:Y:S02]  /*8b00*/  FSEL R132, R121, -INF , P4 ;  /* 0xff80000079847808 */ /* 0x000fe40002000000 */
[----:B------:R-:W-:Y:S01]  /*8b10*/  FMNMX.FTZ R133, R120, R133, !PT ;  /* 0x0000008578857209 */ /* 0x000fe20007810000 */
[----:B------:R0:W-:Y:S01]  /*8b20*/  MUFU.EX2 R121, R137 ;  /* 0x0000008900797308 */ /* 0x0001e20000000800 */
[----:B------:R-:W-:-:S02]  /*8b30*/  ISETP.GT.AND P5, PT, R90, 0x29, PT ;  /* 0x000000295a00780c */ /* 0x000fc40003fa4270 */
[----:B------:R-:W-:Y:S02]  /*8b40*/  FSEL R123, R123, -INF , P6 ;  /* 0xff8000007b7b7808 */ /* 0x000fe40003000000 */
[----:B---3--:R-:W-:Y:S02]  /*8b50*/  FMNMX.FTZ R138, R132, R133, !PT ;  /* 0x00000085848a7209 */ /* 0x008fe40007810000 */
[----:B------:R-:W-:Y:S01]  /*8b60*/  ISETP.GT.AND P4, PT, R90, 0x30, PT ;  /* 0x000000305a00780c */ /* 0x000fe20003f84270 */
[----:B------:R-:W3:Y:S01]  /*8b70*/  MUFU.TANH R109, R109 ;  /* 0x0000006d006d7308 */ /* 0x000ee20000002400 */
[----:B----4-:R-:W-:Y:S01]  /*8b80*/  FSEL R125, R124, -INF , P5 ;  /* 0xff8000007c7d7808 */ /* 0x010fe20002800000 */
[----:B0-----:R-:W-:Y:S01]  /*8b90*/  FFMA.FTZ R137, R126, UR4, -R136 ;  /* 0x000000047e897c23 */ /* 0x001fe20008010888 */
[----:B------:R-:W-:Y:S02]  /*8ba0*/  FMNMX.FTZ R138, R123, R138, !PT ;  /* 0x0000008a7b8a7209 */ /* 0x000fe40007810000 */
[----:B------:R-:W-:-:S02]  /*8bb0*/  ISETP.GT.AND P6, PT, R90, 0x31, PT ;  /* 0x000000315a00780c */ /* 0x000fc40003fc4270 */
[----:B------:R-:W-:Y:S01]  /*8bc0*/  FSEL R112, R112, -INF , P4 ;  /* 0xff80000070707808 */ /* 0x000fe20002000000 */
[----:B------:R-:W0:Y:S01]  /*8bd0*/  MUFU.TANH R96, R96 ;  /* 0x0000006000607308 */ /* 0x000e220000002400 */
[----:B------:R-:W-:Y:S02]  /*8be0*/  FMNMX.FTZ R133, R125, R138, !PT ;  /* 0x0000008a7d857209 */ /* 0x000fe40007810000 */
[----:B------:R-:W-:Y:S02]  /*8bf0*/  ISETP.GT.AND P5, PT, R90, 0x38, PT ;  /* 0x000000385a00780c */ /* 0x000fe40003fa4270 */
[----:B------:R-:W-:Y:S02]  /*8c00*/  FSEL R126, R113, -INF , P6 ;  /* 0xff800000717e7808 */ /* 0x000fe40003000000 */
[----:B------:R-:W-:Y:S01]  /*8c10*/  FMNMX.FTZ R133, R112, R133, !PT ;  /* 0x0000008570857209 */ /* 0x000fe20007810000 */
[----:B------:R4:W-:Y:S01]  /*8c20*/  MUFU.EX2 R113, R137 ;  /* 0x0000008900717308 */ /* 0x0009e20000000800 */
[----:B------:R-:W-:-:S02]  /*8c30*/  ISETP.GT.AND P4, PT, R90, 0x39, PT ;  /* 0x000000395a00780c */ /* 0x000fc40003f84270 */
[----:B------:R-:W-:Y:S02]  /*8c40*/  FSEL R115, R115, -INF , P5 ;  /* 0xff80000073737808 */ /* 0x000fe40002800000 */
[----:B------:R-:W-:Y:S02]  /*8c50*/  FMNMX.FTZ R138, R126, R133, !PT ;  /* 0x000000857e8a7209 */ /* 0x000fe40007810000 */
[----:B------:R-:W-:Y:S01]  /*8c60*/  ISETP.GT.AND P6, PT, R90, 0x40, PT ;  /* 0x000000405a00780c */ /* 0x000fe20003fc4270 */
[----:B------:R1:W-:Y:S01]  /*8c70*/  MUFU.EX2 R124, R139 ;  /* 0x0000008b007c7308 */ /* 0x0003e20000000800 */
[----:B------:R-:W-:Y:S01]  /*8c80*/  FSEL R116, R116, -INF , P4 ;  /* 0xff80000074747808 */ /* 0x000fe20002000000 */
[----:B------:R-:W-:Y:S02]  /*8c90*/  WARPGROUP.DEPBAR.LE gsb0, 0x0 ;  /* 0x00008000000079c5 */ /* 0x000fe40000010000 */
[----:B------:R-:W-:Y:S01]  /*8ca0*/  WARPGROUP.ARRIVE ;  /* 0x00000000000079c5 */ /* 0x000fe20000000000 */
[----:B------:R-:W-:-:S02]  /*8cb0*/  FMNMX.FTZ R133, R115, R138, !PT ;  /* 0x0000008a73857209 */ /* 0x000fc40007810000 */
[----:B------:R-:W-:Y:S01]  /*8cc0*/  ISETP.GT.AND P5, PT, R90, 0x41, PT ;  /* 0x000000415a00780c */ /* 0x000fe20003fa4270 */
[----:B------:R-:W0:Y:S01]  /*8cd0*/  MUFU.TANH R97, R97 ;  /* 0x0000006100617308 */ /* 0x000e220000002400 */
[----:B--2---:R-:W-:Y:S01]  /*8ce0*/  FSEL R104, R104, -INF , P6 ;  /* 0xff80000068687808 */ /* 0x004fe20003000000 */
[----:B------:R-:W-:Y:S01]  /*8cf0*/  HGMMA.64x96x16.F32.BF16 R24, gdesc[UR32].tnspB, R24, gsb0 ;  /* 0x41600000201879f0 */ /* 0x000fe20008001818 */
[----:B------:R-:W-:Y:S01]  /*8d00*/  UIADD3 UR32, UR10, 0xa80, URZ ;  /* 0x00000a800a207890 */ /* 0x000fe2000fffe03f */
[----:B----4-:R-:W-:Y:S01]  /*8d10*/  FMNMX.FTZ R137, R116, R133, !PT ;  /* 0x0000008574897209 */ /* 0x010fe20007810000 */
[----:B------:R-:W-:Y:S01]  /*8d20*/  UIADD3 UR34, UR11, 0x1c0, URZ ;  /* 0x000001c00b227890 */ /* 0x000fe2000fffe03f */
[----:B-1----:R-:W-:Y:S01]  /*8d30*/  FFMA.FTZ R139, R127, UR4, -R136 ;  /* 0x000000047f8b7c23 */ /* 0x002fe20008010888 */
[----:B------:R-:W-:Y:S01]  /*8d40*/  UMOV UR33, 0xc0000010 ;  /* 0xc000001000217882 */ /* 0x000fe20000000000 */
[----:B------:R-:W-:Y:S01]  /*8d50*/  UMOV UR35, 0x80000020 ;  /* 0x8000002000237882 */ /* 0x000fe20000000000 */
[----:B------:R-:W-:Y:S01]  /*8d60*/  ISETP.GT.AND P4, PT, R90, 0x48, PT ;  /* 0x000000485a00780c */ /* 0x000fe20003f84270 */
[----:B------:R-:W1:Y:S01]  /*8d70*/  MUFU.TANH R91, R91 ;  /* 0x0000005b005b7308 */ /* 0x000e620000002400 */
[----:B------:R-:W-:-:S02]  /*8d80*/  FSEL R127, R105, -INF , P5 ;  /* 0xff800000697f7808 */ /* 0x000fc40002800000 */
[----:B------:R-:W-:Y:S02]  /*8d90*/  FMNMX.FTZ R138, R104, R137, !PT ;  /* 0x00000089688a7209 */ /* 0x000fe40007810000 */
[----:B------:R-:W-:Y:S02]  /*8da0*/  ISETP.GT.AND P6, PT, R90, 0x49, PT ;  /* 0x000000495a00780c */ /* 0x000fe40003fc4270 */
[----:B-----5:R-:W-:Y:S01]  /*8db0*/  FSEL R133, R108, -INF , P4 ;  /* 0xff8000006c857808 */ /* 0x020fe20002000000 */
[----:B------:R-:W2:Y:S01]  /*8dc0*/  MUFU.TANH R101, R101 ;  /* 0x0000006500657308 */ /* 0x000ea20000002400 */
[----:B------:R-:W-:Y:S01]  /*8dd0*/  FMNMX.FTZ R138, R127, R138, !PT ;  /* 0x0000008a7f8a7209 */ /* 0x000fe20007810000 */
[----:B------:R-:W-:Y:S01]  /*8de0*/  FFMA.FTZ R108, R117, UR4, -R136 ;  /* 0x00000004756c7c23 */ /* 0x000fe20008010888 */
[----:B------:R-:W-:Y:S02]  /*8df0*/  ISETP.GT.AND P5, PT, R90, 0x50, PT ;  /* 0x000000505a00780c */ /* 0x000fe40003fa4270 */
[----:B---3--:R-:W-:-:S02]  /*8e00*/  FSEL R109, R109, -INF , P6 ;  /* 0xff8000006d6d7808 */ /* 0x008fc40003000000 */
[----:B------:R-:W-:Y:S01]  /*8e10*/  FMNMX.FTZ R138, R133, R138, !PT ;  /* 0x0000008a858a7209 */ /* 0x000fe20007810000 */
[----:B------:R-:W3:Y:S01]  /*8e20*/  MUFU.TANH R88, R88 ;  /* 0x0000005800587308 */ /* 0x000ee20000002400 */
[----:B------:R-:W-:Y:S02]  /*8e30*/  ISETP.GT.AND P4, PT, R90, 0x51, PT ;  /* 0x000000515a00780c */ /* 0x000fe40003f84270 */
[----:B0-----:R-:W-:Y:S01]  /*8e40*/  FSEL R117, R96, -INF , P5 ;  /* 0xff80000060757808 */ /* 0x001fe20002800000 */
[----:B------:R-:W-:Y:S01]  /*8e50*/  FFMA.FTZ R96, R118, UR4, -R136 ;  /* 0x0000000476607c23 */ /* 0x000fe20008010888 */
[----:B------:R-:W-:Y:S02]  /*8e60*/  FMNMX.FTZ R138, R109, R138, !PT ;  /* 0x0000008a6d8a7209 */ /* 0x000fe40007810000 */
[----:B------:R-:W-:Y:S01]  /*8e70*/  ISETP.GT.AND P6, PT, R90, 0x58, PT ;  /* 0x000000585a00780c */ /* 0x000fe20003fc4270 */
[----:B------:R-:W0:Y:S01]  /*8e80*/  MUFU.TANH R89, R89 ;  /* 0x0000005900597308 */ /* 0x000e220000002400 */
[----:B------:R-:W-:-:S02]  /*8e90*/  FSEL R118, R97, -INF , P4 ;  /* 0xff80000061767808 */ /* 0x000fc40002000000 */
[----:B------:R-:W-:Y:S02]  /*8ea0*/  FMNMX.FTZ R137, R117, R138, !PT ;  /* 0x0000008a75897209 */ /* 0x000fe40007810000 */
[----:B------:R-:W-:Y:S02]  /*8eb0*/  ISETP.GT.AND P5, PT, R90, 0x59, PT ;  /* 0x000000595a00780c */ /* 0x000fe40003fa4270 */
[----:B-1----:R-:W-:Y:S01]  /*8ec0*/  FSEL R97, R91, -INF , P6 ;  /* 0xff8000005b617808 */ /* 0x002fe20003000000 */
[----:B------:R-:W1:Y:S01]  /*8ed0*/  MUFU.TANH R92, R92 ;  /* 0x0000005c005c7308 */ /* 0x000e620000002400 */
[----:B------:R-:W-:Y:S01]  /*8ee0*/  FMNMX.FTZ R138, R118, R137, !PT ;  /* 0x00000089768a7209 */ /* 0x000fe20007810000 */
[----:B------:R-:W-:Y:S01]  /*8ef0*/  FFMA.FTZ R91, R106, UR4, -R136 ;  /* 0x000000046a5b7c23 */ /* 0x000fe20008010888 */
[C---:B------:R-:W-:Y:S02]  /*8f00*/  ISETP.GT.AND P4, PT, R90.reuse, 0x60, PT ;  /* 0x000000605a00780c */ /* 0x040fe40003f84270 */
[----:B------:R-:W-:-:S02]  /*8f10*/  ISETP.GT.AND P6, PT, R90, 0x61, PT ;  /* 0x000000615a00780c */ /* 0x000fc40003fc4270 */
[----:B--2---:R-:W-:Y:S01]  /*8f20*/  FSEL R101, R101, -INF , P5 ;  /* 0xff80000065657808 */ /* 0x004fe20002800000 */
[----:B------:R-:W2:Y:S01]  /*8f30*/  MUFU.TANH R93, R93 ;  /* 0x0000005d005d7308 */ /* 0x000ea20000002400 */
[----:B------:R-:W-:Y:S02]  /*8f40*/  FMNMX.FTZ R138, R97, R138, !PT ;  /* 0x0000008a618a7209 */ /* 0x000fe40007810000 */
[----:B---3--:R-:W-:Y:S01]  /*8f50*/  FSEL R106, R88, -INF , P4 ;  /* 0xff800000586a7808 */ /* 0x008fe20002000000 */
[----:B------:R-:W-:Y:S01]  /*8f60*/  FFMA.FTZ R88, R107, UR4, -R136 ;  /* 0x000000046b587c23 */ /* 0x000fe20008010888 */
[----:B0-----:R-:W-:Y:S02]  /*8f70*/  FSEL R107, R89, -INF , P6 ;  /* 0xff800000596b7808 */ /* 0x001fe40003000000 */
[----:B------:R-:W-:Y:S01]  /*8f80*/  FMNMX.FTZ R89, R101, R138, !PT ;  /* 0x0000008a65597209 */ /* 0x000fe20007810000 */
[----:B------:R-:W0:Y:S01]  /*8f90*/  MUFU.TANH R80, R80 ;  /* 0x0000005000507308 */ /* 0x000e220000002400 */
[----:B------:R-:W-:-:S02]  /*8fa0*/  ISETP.GT.AND P5, PT, R90, 0x68, PT ;  /* 0x000000685a00780c */ /* 0x000fc40003fa4270 */
[----:B------:R-:W-:Y:S02]  /*8fb0*/  ISETP.GT.AND P4, PT, R90, 0x69, PT ;  /* 0x000000695a00780c */ /* 0x000fe40003f84270 */
[----:B-1----:R-:W-:Y:S02]  /*8fc0*/  FSEL R92, R92, -INF , P5 ;  /* 0xff8000005c5c7808 */ /* 0x002fe40002800000 */
[C---:B------:R-:W-:Y:S01]  /*8fd0*/  ISETP.GT.AND P6, PT, R90.reuse, 0x70, PT ;  /* 0x000000705a00780c */ /* 0x040fe20003fc4270 */
[----:B------:R-:W1:Y:S01]  /*8fe0*/  MUFU.TANH R81, R81 ;  /* 0x0000005100517308 */ /* 0x000e620000002400 */
[C---:B------:R-:W-:Y:S02]  /*8ff0*/  ISETP.GT.AND P5, PT, R90.reuse, 0x71, PT ;  /* 0x000000715a00780c */ /* 0x040fe40003fa4270 */
[----:B--2---:R-:W-:Y:S02]  /*9000*/  FSEL R93, R93, -INF , P4 ;  /* 0xff8000005d5d7808 */ /* 0x004fe40002000000 */
[----:B------:R-:W-:-:S02]  /*9010*/  ISETP.GT.AND P4, PT, R90, 0x78, PT ;  /* 0x000000785a00780c */ /* 0x000fc40003f84270 */
[----:B------:R-:W-:Y:S01]  /*9020*/  R2UR UR14, R6 ;  /* 0x00000000060e72ca */ /* 0x000fe200000e0000 */
[----:B------:R2:W-:Y:S08]  /*9030*/  MUFU.EX2 R105, R139 ;  /* 0x0000008b00697308 */ /* 0x0005f00000000800 */
[----:B------:R-:W-:Y:S01]  /*9040*/  MUFU.TANH R84, R84 ;  /* 0x0000005400547308 */ /* 0x000fe20000002400 */
[----:B--2---:R-:W-:Y:S01]  /*9050*/  FFMA.FTZ R139, R110, UR4, -R136 ;  /* 0x000000046e8b7c23 */ /* 0x004fe20008010888 */
[----:B------:R-:W-:-:S02]  /*9060*/  FMNMX.FTZ R110, R106, R89, !PT ;  /* 0x000000596a6e7209 */ /* 0x000fc40007810000 */
[----:B------:R-:W-:Y:S02]  /*9070*/  UISETP.GT.AND UP1, UPT, UR38, UR14, UPT ;  /* 0x0000000e2600728c */ /* 0x000fe4000bf24270 */
[----:B------:R-:W-:Y:S02]  /*9080*/  FMNMX.FTZ R137, R107, R110, !PT ;  /* 0x0000006e6b897209 */ /* 0x000fe40007810000 */
[----:B------:R-:W2:Y:S01]  /*9090*/  MUFU.TANH R85, R85 ;  /* 0x0000005500557308 */ /* 0x000ea20000002400 */
[----:B0-----:R-:W-:Y:S01]  /*90a0*/  FSEL R110, R80, -INF , P6 ;  /* 0xff800000506e7808 */ /* 0x001fe20003000000 */
[----:B------:R-:W-:Y:S01]  /*90b0*/  FFMA.FTZ R80, R111, UR4, -R136 ;  /* 0x000000046f507c23 */ /* 0x000fe20008010888 */
[----:B------:R-:W-:Y:S02]  /*90c0*/  FMNMX.FTZ R138, R92, R137, !PT ;  /* 0x000000895c8a7209 */ /* 0x000fe40007810000 */
[----:B-1----:R-:W-:Y:S02]  /*90d0*/  FSEL R111, R81, -INF , P5 ;  /* 0xff800000516f7808 */ /* 0x002fe40002800000 */
[----:B------:R-:W-:Y:S01]  /*90e0*/  FMNMX.FTZ R81, R93, R138, !PT ;  /* 0x0000008a5d517209 */ /* 0x000fe20007810000 */
[----:B------:R-:W0:Y:S01]  /*90f0*/  MUFU.TANH R135, R135 ;  /* 0x0000008700877308 */ /* 0x000e220000002400 */
[----:B------:R-:W-:-:S02]  /*9100*/  ISETP.GT.AND P6, PT, R90, 0x79, PT ;  /* 0x000000795a00780c */ /* 0x000fc40003fc4270 */
[----:B------:R-:W-:Y:S02]  /*9110*/  FMNMX.FTZ R138, R110, R81, !PT ;  /* 0x000000516e8a7209 */ /* 0x000fe40007810000 */
[C---:B------:R-:W-:Y:S01]  /*9120*/  ISETP.GT.AND P5, PT, R90.reuse, 0x80, PT ;  /* 0x000000805a00780c */ /* 0x040fe20003fa4270 */
[----:B------:R-:W-:Y:S02]  /*9130*/  WARPGROUP.DEPBAR.LE gsb0, 0x0 ;  /* 0x00008000000079c5 */ /* 0x000fe40000010000 */
[----:B------:R-:W-:Y:S01]  /*9140*/  WARPGROUP.ARRIVE ;  /* 0x00000000000079c5 */ /* 0x000fe20000000000 */
[----:B------:R-:W1:Y:S01]  /*9150*/  MUFU.TANH R73, R73 ;  /* 0x0000004900497308 */ /* 0x000e620000002400 */
[----:B------:R-:W-:Y:S02]  /*9160*/  FMNMX.FTZ R138, R111, R138, !PT ;  /* 0x0000008a6f8a7209 */ /* 0x000fe40007810000 */
[----:B--2---:R-:W-:Y:S02]  /*9170*/  FSEL R137, R85, -INF , P6 ;  /* 0xff80000055897808 */ /* 0x004fe40003000000 */
[----:B------:R-:W-:Y:S01]  /*9180*/  HGMMA.64x96x16.F32.BF16 R24, gdesc[UR40].tnspB, R24, gsb0 ;  /* 0x41600000281879f0 */ /* 0x000fe20008001818 */
[----:B------:R-:W-:-:S02]  /*9190*/  ISETP.GT.AND P6, PT, R90, 0x88, PT ;  /* 0x000000885a00780c */ /* 0x000fc40003fc4270 */
[----:B------:R-:W2:Y:S01]  /*91a0*/  MUFU.TANH R76, R76 ;  /* 0x0000004c004c7308 */ /* 0x000ea20000002400 */
[----:B0-----:R-:W-:Y:S02]  /*91b0*/  FSEL R135, R135, -INF , P5 ;  /* 0xff80000087877808 */ /* 0x001fe40002800000 */
[----:B------:R-:W-:-:S05]  /*91c0*/  ISETP.GT.AND P5, PT, R90, 0x89, PT ;  /* 0x000000895a00780c */ /* 0x000fca0003fa4270 */
[----:B------:R0:W-:Y:S08]  /*91d0*/  MUFU.EX2 R89, R139 ;  /* 0x0000008b00597308 */ /* 0x0001f00000000800 */
[----:B------:R-:W3:Y:S01]  /*91e0*/  MUFU.TANH R77, R77 ;  /* 0x0000004d004d7308 */ /* 0x000ee20000002400 */
[--C-:B0-----:R-:W-:Y:S01]  /*91f0*/  FFMA.FTZ R139, R119, UR4, -R136.reuse ;  /* 0x00000004778b7c23 */ /* 0x101fe20008010888 */
[----:B------:R-:W-:Y:S01]  /*9200*/  FSEL R119, R84, -INF , P4 ;  /* 0xff80000054777808 */ /* 0x000fe20002000000 */
[--C-:B------:R-:W-:Y:S01]  /*9210*/  FFMA.FTZ R84, R99, UR4, -R136.reuse ;  /* 0x0000000463547c23 */ /* 0x100fe20008010888 */
[----:B------:R-:W-:Y:S01]  /*9220*/  ISETP.GT.AND P4, PT, R90, 0x81, PT ;  /* 0x000000815a00780c */ /* 0x000fe20003f84270 */
[----:B------:R-:W-:Y:S01]  /*9230*/  FFMA.FTZ R99, R78, UR4, -R136 ;  /* 0x000000044e637c23 */ /* 0x000fe20008010888 */
[----:B------:R-:W-:-:S02]  /*9240*/  FMNMX.FTZ R138, R119, R138, !PT ;  /* 0x0000008a778a7209 */ /* 0x000fc40007810000 */
[----:B------:R2:W-:Y:S02]  /*9250*/  MUFU.EX2 R81, R139 ;  /* 0x0000008b00517308 */ /* 0x0005e40000000800 */
[----:B------:R-:W-:Y:S02]  /*9260*/  FMNMX.FTZ R90, R137, R138, !PT ;  /* 0x0000008a895a7209 */ /* 0x000fe40007810000 */
[----:B-1----:R-:W-:Y:S01]  /*9270*/  FSEL R138, R73, -INF , P4 ;  /* 0xff800000498a7808 */ /* 0x002fe20002000000 */
[--C-:B------:R-:W-:Y:S01]  /*9280*/  FFMA.FTZ R73, R102, UR4, -R136.reuse ;  /* 0x0000000466497c23 */ /* 0x100fe20008010888 */
[----:B------:R-:W-:Y:S01]  /*9290*/  FMNMX.FTZ R85, R135, R90, !PT ;  /* 0x0000005a87557209 */ /* 0x000fe20007810000 */
[--C-:B------:R-:W-:Y:S01]  /*92a0*/  FFMA.FTZ R102, R74, UR4, -R136.reuse ;  /* 0x000000044a667c23 */ /* 0x100fe20008010888 */
[--C-:B------:R-:W-:Y:S01]  /*92b0*/  FFMA.FTZ R90, R134, UR4, -R136.reuse ;  /* 0x00000004865a7c23 */ /* 0x100fe20008010888 */
[----:B--2---:R-:W-:Y:S01]  /*92c0*/  FSEL R139, R76, -INF , P6 ;  /* 0xff8000004c8b7808 */ /* 0x004fe20003000000 */
[----:B------:R-:W-:Y:S01]  /*92d0*/  MUFU.EX2 R9, R9 ;  /* 0x0000000900097308 */ /* 0x000fe20000000800 */
[----:B------:R-:W-:Y:S01]  /*92e0*/  FMNMX.FTZ R76, R138, R85, !PT ;  /* 0x000000558a4c7209 */ /* 0x000fe20007810000 */
[--C-:B------:R-:W-:Y:S01]  /*92f0*/  FFMA.FTZ R85, R103, UR4, -R136.reuse ;  /* 0x0000000467557c23 */ /* 0x100fe20008010888 */
[----:B---3--:R-:W-:Y:S01]  /*9300*/  FSEL R140, R77, -INF , P5 ;  /* 0xff8000004d8c7808 */ /* 0x008fe20002800000 */
[----:B------:R-:W-:Y:S01]  /*9310*/  FFMA.FTZ R103, R79, UR4, -R136 ;  /* 0x000000044f677c23 */ /* 0x000fe20008010888 */
[----:B------:R-:W-:-:S02]  /*9320*/  FMNMX.FTZ R77, R139, R76, !PT ;  /* 0x0000004c8b4d7209 */ /* 0x000fc40007810000 */
[----:B------:R-:W-:Y:S01]  /*9330*/  ISETP.GE.U32.AND P4, PT, R143, 0x180, PT ;  /* 0x000001808f00780c */ /* 0x000fe20003f86070 */
[----:B------:R-:W-:Y:S01]  /*9340*/  MUFU.EX2 R10, R10 ;  /* 0x0000000a000a7308 */ /* 0x000fe20000000800 */
[----:B------:R-:W-:-:S05]  /*9350*/  FMNMX.FTZ R76, R140, R77, !PT ;  /* 0x0000004d8c4c7209 */ /* 0x000fca0007810000 */
[----:B------:R-:W0:Y:S02]  /*9360*/  SHFL.BFLY PT, R77, R76, 0x2, 0x1f ;  /* 0x0c401f004c4d7f89 */ /* 0x000e2400000e0000 */
[----:B------:R-:W-:Y:S08]  /*9370*/  MUFU.EX2 R13, R13 ;  /* 0x0000000d000d7308 */ /* 0x000ff00000000800 */
[----:B------:R-:W-:Y:S08]  /*9380*/  MUFU.EX2 R15, R15 ;  /* 0x0000000f000f7308 */ /* 0x000ff00000000800 */
[----:B------:R-:W-:Y:S01]  /*9390*/  MUFU.EX2 R21, R21 ;  /* 0x0000001500157308 */ /* 0x000fe20000000800 */
[----:B0-----:R-:W-:-:S07]  /*93a0*/  FMNMX.FTZ R77, R76, R77, !PT ;  /* 0x0000004d4c4d7209 */ /* 0x001fce0007810000 */
[----:B------:R-:W-:Y:S01]  /*93b0*/  MUFU.EX2 R129, R129 ;  /* 0x0000008100817308 */ /* 0x000fe20000000800 */
[----:B------:R-:W0:Y:S07]  /*93c0*/  SHFL.BFLY PT, R76, R77, 0x1, 0x1f ;  /* 0x0c201f004d4c7f89 */ /* 0x000e2e00000e0000 */
[----:B------:R-:W-:Y:S08]  /*93d0*/  MUFU.EX2 R122, R122 ;  /* 0x0000007a007a7308 */ /* 0x000ff00000000800 */
[----:B------:R-:W-:Y:S08]  /*93e0*/  MUFU.EX2 R114, R114 ;  /* 0x0000007200727308 */ /* 0x000ff00000000800 */
[----:B------:R-:W-:Y:S01]  /*93f0*/  MUFU.EX2 R108, R108 ;  /* 0x0000006c006c7308 */ /* 0x000fe20000000800 */
[----:B------:R-:W-:-:S02]  /*9400*/  WARPGROUP.DEPBAR.LE gsb0, 0x0 ;  /* 0x00008000000079c5 */ /* 0x000fc40000010000 */
[----:B------:R-:W-:Y:S01]  /*9410*/  WARPGROUP.ARRIVE ;  /* 0x00000000000079c5 */ /* 0x000fe20000000000 */
[----:B0-----:R-:W-:-:S04]  /*9420*/  FMNMX.FTZ R74, R77, R76, !PT ;  /* 0x0000004c4d4a7209 */ /* 0x001fc80007810000 */
[C---:B------:R-:W-:Y:S01]  /*9430*/  FSETP.NEU.FTZ.AND P5, PT, R74.reuse, -INF , PT ;  /* 0xff8000004a00780b */ /* 0x040fe20003fbd000 */
[----:B------:R-:W-:Y:S01]  /*9440*/  HGMMA.64x96x16.F32.BF16 R24, gdesc[UR32].tnspB, R24, gsb0 ;  /* 0x41600000201879f0 */ /* 0x000fe20008001818 */
[----:B------:R-:W-:Y:S01]  /*9450*/  UIADD3 UR32, UR10, 0xc00, URZ ;  /* 0x00000c000a207890 */ /* 0x000fe2000fffe03f */
[C---:B------:R-:W-:Y:S01]  /*9460*/  FMUL.FTZ R134, R74.reuse, UR4 ;  /* 0x000000044a867c20 */ /* 0x040fe20008410000 */
[----:B------:R-:W-:Y:S01]  /*9470*/  UIADD3 UR34, UR11, 0x200, URZ ;  /* 0x000002000b227890 */ /* 0x000fe2000fffe03f */
[----:B------:R-:W-:Y:S01]  /*9480*/  FSEL R77, R74, RZ, P5 ;  /* 0x000000ff4a4d7208 */ /* 0x000fe20002800000 */
[----:B------:R-:W-:Y:S01]  /*9490*/  UMOV UR33, 0xc0000010 ;  /* 0xc000001000217882 */ /* 0x000fe20000000000 */
[----:B------:R-:W-:Y:S01]  /*94a0*/  UMOV UR35, 0x80000020 ;  /* 0x8000002000237882 */ /* 0x000fe20000000000 */
[----:B------:R-:W-:Y:S01]  /*94b0*/  FSEL R134, R134, RZ, P5 ;  /* 0x000000ff86867208 */ /* 0x000fe20002800000 */
[----:B------:R-:W-:Y:S01]  /*94c0*/  MUFU.EX2 R96, R96 ;  /* 0x0000006000607308 */ /* 0x000fe20000000800 */
[----:B------:R-:W-:Y:S01]  /*94d0*/  FADD.FTZ R77, -R77, R4 ;  /* 0x000000044d4d7221 */ /* 0x000fe20000010100 */
[----:B------:R-:W-:-:S02]  /*94e0*/  UIADD3 UR10, UR38, -0x1, URZ ;  /* 0xffffffff260a7890 */ /* 0x000fc4000fffe03f */
[--C-:B------:R-:W-:Y:S01]  /*94f0*/  FFMA.FTZ R76, R7, UR4, -R134.reuse ;  /* 0x00000004074c7c23 */ /* 0x100fe20008010886 */
[--C-:B------:R-:W-:Y:S01]  /*9500*/  FFMA.FTZ R7, R8, UR4, -R134.reuse ;  /* 0x0000000408077c23 */ /* 0x100fe20008010886 */
[--C-:B------:R-:W-:Y:S01]  /*9510*/  FFMA.FTZ R8, R12, UR4, -R134.reuse ;  /* 0x000000040c087c23 */ /* 0x100fe20008010886 */
[----:B------:R-:W-:Y:S02]  /*9520*/  VIADD R12, R142, 0x9 ;  /* 0x000000098e0c7836 */ /* 0x000fe40000000000 */
[----:B------:R-:W-:Y:S01]  /*9530*/  FMUL.FTZ R77, R77, UR4 ;  /* 0x000000044d4d7c20 */ /* 0x000fe20008410000 */
[--C-:B------:R-:W-:Y:S01]  /*9540*/  FFMA.FTZ R78, R98, UR4, -R134.reuse ;  /* 0x00000004624e7c23 */ /* 0x100fe20008010886 */
[----:B------:R-:W-:Y:S01]  /*9550*/  MUFU.EX2 R76, R76 ;  /* 0x0000004c004c7308 */ /* 0x000fe20000000800 */
[--C-:B------:R-:W-:Y:S01]  /*9560*/  FFMA.FTZ R136, R14, UR4, -R134.reuse ;  /* 0x000000040e887c23 */ /* 0x100fe20008010886 */
[----:B------:R-:W-:Y:S01]  /*9570*/  SEL R79, R12, 0x9, !P4 ;  /* 0x000000090c4f7807 */ /* 0x000fe20006000000 */
[--C-:B------:R-:W-:Y:S01]  /*9580*/  FFMA.FTZ R12, R104, UR4, -R134.reuse ;  /* 0x00000004680c7c23 */ /* 0x100fe20008010886 */
[----:B------:R-:W-:Y:S01]  /*9590*/  FSEL R104, R72, RZ, P3 ;  /* 0x000000ff48687208 */ /* 0x000fe20001800000 */
[--C-:B------:R-:W-:Y:S01]  /*95a0*/  FFMA.FTZ R141, R20, UR4, -R134.reuse ;  /* 0x00000004148d7c23 */ /* 0x100fe20008010886 */
[--C-:B------:R-:W-:Y:S01]  /*95b0*/  FFMA.FTZ R131, R131, UR4, -R134.reuse ;  /* 0x0000000483837c23 */ /* 0x100fe20008010886 */
[----:B------:R-:W-:Y:S01]  /*95c0*/  FFMA.FTZ R98, R123, UR4, -R134 ;  /* 0x000000047b627c23 */ /* 0x000fe20008010886 */
[----:B------:R-:W-:Y:S01]  /*95d0*/  MUFU.EX2 R7, R7 ;  /* 0x0000000700077308 */ /* 0x000fe20000000800 */
[----:B------:R-:W-:Y:S01]  /*95e0*/  FADD.FTZ R5, -R104, R5 ;  /* 0x0000000568057221 */ /* 0x000fe20000010100 */
[----:B------:R-:W-:-:S02]  /*95f0*/  IMAD.U32 R104, RZ, RZ, UR36 ;  /* 0x00000024ff687e24 */ /* 0x000fc4000f8e00ff */
[--C-:B------:R-:W-:Y:S01]  /*9600*/  FFMA.FTZ R123, R125, UR4, -R134.reuse ;  /* 0x000000047d7b7c23 */ /* 0x100fe20008010886 */
[--C-:B------:R-:W-:Y:S01]  /*9610*/  FFMA.FTZ R130, R130, UR4, -R134.reuse ;  /* 0x0000000482827c23 */ /* 0x100fe20008010886 */
[----:B------:R-:W-:Y:S01]  /*9620*/  FMUL.FTZ R4, R5, UR4 ;  /* 0x0000000405047c20 */ /* 0x000fe20008410000 */
[--C-:B------:R-:W-:Y:S01]  /*9630*/  FFMA.FTZ R125, R126, UR4, -R134.reuse ;  /* 0x000000047e7d7c23 */ /* 0x100fe20008010886 */
[----:B------:R-:W-:Y:S01]  /*9640*/  @!P1 LEA R104, R104, UR37, 0x3 ;  /* 0x0000002568689c11 */ /* 0x000fe2000f8e18ff */
[----:B------:R-:W-:Y:S01]  /*9650*/  MUFU.EX2 R78, R78 ;  /* 0x0000004e004e7308 */ /* 0x000fe20000000800 */
[--C-:B------:R-:W-:Y:S01]  /*9660*/  FFMA.FTZ R120, R120, UR4, -R134.reuse ;  /* 0x0000000478787c23 */ /* 0x100fe20008010886 */
[--C-:B------:R-:W-:Y:S01]  /*9670*/  FFMA.FTZ R132, R132, UR4, -R134.reuse ;  /* 0x0000000484847c23 */ /* 0x100fe20008010886 */
[--C-:B------:R-:W-:Y:S01]  /*9680*/  FFMA.FTZ R20, R112, UR4, -R134.reuse ;  /* 0x0000000470147c23 */ /* 0x100fe20008010886 */
[----:B------:R-:W-:Y:S02]  /*9690*/  @!P1 VIADD R5, R104, 0x31c40 ;  /* 0x00031c4068059836 */ /* 0x000fe40000000000 */
[--C-:B------:R-:W-:Y:S01]  /*96a0*/  FFMA.FTZ R14, R115, UR4, -R134.reuse ;  /* 0x00000004730e7c23 */ /* 0x100fe20008010886 */
[--C-:B------:R-:W-:Y:S01]  /*96b0*/  FFMA.FTZ R112, R116, UR4, -R134.reuse ;  /* 0x0000000474707c23 */ /* 0x100fe20008010886 */
[--C-:B------:R-:W-:Y:S01]  /*96c0*/  FFMA.FTZ R115, R127, UR4, -R134.reuse ;  /* 0x000000047f737c23 */ /* 0x100fe20008010886 */
[----:B------:R-:W0:Y:S01]  /*96d0*/  MUFU.EX2 R4, R4 ;  /* 0x0000000400047308 */ /* 0x000e220000000800 */
[----:B------:R-:W-:Y:S01]  /*96e0*/  @!P1 PRMT R5, RZ, 0x654, R5 ;  /* 0x00000654ff059816 */ /* 0x000fe20000000005 */
        /* <DEDUP_REMOVED lines=12> */
[----:B------:R-:W-:Y:S01]  /*97b0*/  FFMA.FTZ R139, R139, UR4, -R134 ;  /* 0x000000048b8b7c23 */ /* 0x000fe20008010886 */
[----:B------:R-:W-:Y:S01]  /*97c0*/  PLOP3.LUT P3, PT, PT, PT, UP1, 0x80, 0x0 ;  /* 0x000000000000781c */ /* 0x000fe20003f6f018 */
[----:B------:R-:W-:Y:S01]  /*97d0*/  MUFU.EX2 R136, R136 ;  /* 0x0000008800887308 */ /* 0x000fe20000000800 */
[----:B------:R-:W-:-:S07]  /*97e0*/  UMOV UR38, UR10 ;  /* 0x0000000a00267c82 */ /* 0x000fce0008000000 */
        /* <DEDUP_REMOVED lines=26> */
[----:B-1----:R-:W-:Y:S01]  /*9990*/  IMAD.U32 R79, RZ, RZ, UR7 ;  /* 0x00000007ff4f7e24 */ /* 0x002fe2000f8e00ff */
[----:B------:R-:W-:Y:S01]  /*99a0*/  UMOV UR7, UR36 ;  /* 0x0000002400077c82 */ /* 0x000fe20008000000 */
[-C--:B0-----:R-:W-:Y:S01]  /*99b0*/  FMUL.FTZ R26, R26, R4.reuse ;  /* 0x000000041a1a7220 */ /* 0x081fe20000410000 */
[-C--:B------:R-:W-:Y:S01]  /*99c0*/  FMUL.FTZ R27, R27, R4.reuse ;  /* 0x000000041b1b7220 */ /* 0x080fe20000410000 */
[-C--:B------:R-:W-:Y:S01]  /*99d0*/  FMUL.FTZ R30, R30, R4.reuse ;  /* 0x000000041e1e7220 */ /* 0x080fe20000410000 */
[----:B------:R-:W-:Y:S01]  /*99e0*/  @!P1 LEA R79, R79, UR37, 0x3 ;  /* 0x000000254f4f9c11 */ /* 0x000fe2000f8e18ff */
[-C--:B------:R-:W-:Y:S01]  /*99f0*/  FMUL.FTZ R31, R31, R4.reuse ;  /* 0x000000041f1f7220 */ /* 0x080fe20000410000 */
[----:B--2---:R0:W1:Y:S01]  /*9a00*/  MUFU.EX2 R5, R77 ;  /* 0x0000004d00057308 */ /* 0x0040620000000800 */
[-C--:B------:R-:W-:Y:S01]  /*9a10*/  FMUL.FTZ R34, R34, R4.reuse ;  /* 0x0000000422227220 */ /* 0x080fe20000410000 */
[----:B------:R-:W-:Y:S01]  /*9a20*/  FMUL.FTZ R35, R35, R4 ;  /* 0x0000000423237220 */ /* 0x000fe20000410000 */
[----:B------:R-:W-:-:S02]  /*9a30*/  @!P1 VIADD R79, R79, 0x31c60 ;  /* 0x00031c604f4f9836 */ /* 0x000fc40000000000 */
[-C--:B------:R-:W-:Y:S01]  /*9a40*/  FMUL.FTZ R38, R38, R4.reuse ;  /* 0x0000000426267220 */ /* 0x080fe20000410000 */
[-C--:B------:R-:W-:Y:S01]  /*9a50*/  FMUL.FTZ R39, R39, R4.reuse ;  /* 0x0000000427277220 */ /* 0x080fe20000410000 */
[-C--:B------:R-:W-:Y:S01]  /*9a60*/  FMUL.FTZ R42, R42, R4.reuse ;  /* 0x000000042a2a7220 */ /* 0x080fe20000410000 */
[----:B------:R-:W-:Y:S01]  /*9a70*/  FMUL.FTZ R43, R43, R4 ;  /* 0x000000042b2b7220 */ /* 0x000fe20000410000 */
[----:B------:R-:W-:Y:S01]  /*9a80*/  @!P1 PRMT R79, RZ, 0x654, R79 ;  /* 0x00000654ff4f9816 */ /* 0x000fe2000000004f */
[----:B0-----:R-:W-:Y:S01]  /*9a90*/  FFMA.FTZ R77, R4, R0, R9 ;  /* 0x00000000044d7223 */ /* 0x001fe20000010009 */
[----:B------:R-:W-:Y:S01]  /*9aa0*/  MUFU.EX2 R85, R85 ;  /* 0x0000005500557308 */ /* 0x000fe20000000800 */
[-C--:B------:R-:W-:Y:S01]  /*9ab0*/  FMUL.FTZ R46, R46, R4.reuse ;  /* 0x000000042e2e7220 */ /* 0x080fe20000410000 */
[----:B------:R0:W-:Y:S01]  /*9ac0*/  @!P1 SYNCS.ARRIVE.TRANS64.RED.A1T0 RZ, [R79+URZ], RZ ;  /* 0x000000ff4fff99a7 */ /* 0x0001e2000810043f */
[C---:B------:R-:W-:Y:S01]  /*9ad0*/  FADD.FTZ R126, R10.reuse, R77 ;  /* 0x0000004d0a7e7221 */ /* 0x040fe20000010000 */
[----:B------:R-:W-:Y:S01]  /*9ae0*/  F2FP.BF16.F32.PACK_AB R77, R10, R9 ;  /* 0x000000090a4d723e */ /* 0x000fe200000010ff */
[-C--:B------:R-:W-:Y:S01]  /*9af0*/  FMUL.FTZ R47, R47, R4.reuse ;  /* 0x000000042f2f7220 */ /* 0x080fe20000410000 */
[----:B------:R-:W-:Y:S01]  /*9b00*/  FMUL.FTZ R50, R50, R4 ;  /* 0x0000000432327220 */ /* 0x000fe20000410000 */
[----:B-1----:R-:W-:Y:S01]  /*9b10*/  FFMA.FTZ R104, R5, R3, R76 ;  /* 0x0000000305687223 */ /* 0x002fe2000001004c */
[----:B------:R-:W-:Y:S01]  /*9b20*/  FADD.FTZ R126, R13, R126 ;  /* 0x0000007e0d7e7221 */ /* 0x000fe20000010000 */
[C---:B------:R-:W-:Y:S01]  /*9b30*/  F2FP.BF16.F32.PACK_AB R76, R7.reuse, R76 ;  /* 0x0000004c074c723e */ /* 0x040fe200000010ff */
[----:B------:R-:W-:Y:S01]  /*9b40*/  FFMA.FTZ R3, R118, UR4, -R134 ;  /* 0x0000000476037c23 */ /* 0x000fe20008010886 */
[----:B0-----:R-:W-:Y:S01]  /*9b50*/  FADD.FTZ R79, R7, R104 ;  /* 0x00000068074f7221 */ /* 0x001fe20000010000 */
[----:B------:R-:W-:Y:S01]  /*9b60*/  FADD.FTZ R10, R15, R126 ;  /* 0x0000007e0f0a7221 */ /* 0x000fe20000010000 */
[----:B------:R-:W0:Y:S01]  /*9b70*/  MUFU.EX2 R0, R117 ;  /* 0x0000007500007308 */ /* 0x000e220000000800 */
[----:B------:R-:W-:Y:S01]  /*9b80*/  FFMA.FTZ R7, R97, UR4, -R134 ;  /* 0x0000000461077c23 */ /* 0x000fe20008010886 */
[----:B------:R-:W-:Y:S01]  /*9b90*/  FADD.FTZ R9, R78, R79 ;  /* 0x0000004f4e097221 */ /* 0x000fe20000010000 */
[C---:B------:R-:W-:Y:S01]  /*9ba0*/  F2FP.BF16.F32.PACK_AB R78, R8.reuse, R78 ;  /* 0x0000004e084e723e */ /* 0x040fe200000010ff */
[----:B------:R-:W-:Y:S01]  /*9bb0*/  FADD.FTZ R10, R21, R10 ;  /* 0x0000000a150a7221 */ /* 0x000fe20000010000 */
[----:B------:R-:W-:Y:S01]  /*9bc0*/  F2FP.BF16.F32.PACK_AB R79, R15, R13 ;  /* 0x0000000d0f4f723e */ /* 0x000fe200000010ff */
[----:B------:R-:W-:Y:S01]  /*9bd0*/  FADD.FTZ R9, R8, R9 ;  /* 0x0000000908097221 */ /* 0x000fe20000010000 */
[----:B------:R-:W-:Y:S01]  /*9be0*/  FFMA.FTZ R13, R93, UR4, -R134 ;  /* 0x000000045d0d7c23 */ /* 0x000fe20008010886 */
[----:B------:R-:W-:Y:S01]  /*9bf0*/  FADD.FTZ R10, R11, R10 ;  /* 0x0000000a0b0a7221 */ /* 0x000fe20000010000 */
[----:B------:R-:W-:Y:S01]  /*9c00*/  FFMA.FTZ R15, R101, UR4, -R134 ;  /* 0x00000004650f7c23 */ /* 0x000fe20008010886 */
[----:B------:R-:W-:Y:S01]  /*9c10*/  FADD.FTZ R8, R136, R9 ;  /* 0x0000000988087221 */ /* 0x000fe20000010000 */
[----:B------:R1:W-:Y:S01]  /*9c20*/  STSM.16.M88.4 [R2+0x24300], R76 ;  /* 0x0243004c02007844 */ /* 0x0003e20000000200 */
[----:B------:R-:W-:Y:S01]  /*9c30*/  FADD.FTZ R93, R129, R10 ;  /* 0x0000000a815d7221 */ /* 0x000fe20000010000 */
[----:B------:R-:W2:Y:S01]  /*9c40*/  MUFU.EX2 R3, R3 ;  /* 0x0000000300037308 */ /* 0x000ea20000000800 */
[----:B------:R-:W-:Y:S01]  /*9c50*/  FADD.FTZ R8, R141, R8 ;  /* 0x000000088d087221 */ /* 0x000fe20000010000 */
[--C-:B------:R-:W-:Y:S01]  /*9c60*/  FFMA.FTZ R97, R92, UR4, -R134.reuse ;  /* 0x000000045c617c23 */ /* 0x100fe20008010886 */
[----:B------:R-:W-:Y:S01]  /*9c70*/  FADD.FTZ R93, R128, R93 ;  /* 0x0000005d805d7221 */ /* 0x000fe20000010000 */
[----:B------:R-:W-:Y:S01]  /*9c80*/  FFMA.FTZ R134, R140, UR4, -R134 ;  /* 0x000000048c867c23 */ /* 0x000fe20008010886 */
[----:B------:R-:W-:Y:S01]  /*9c90*/  FADD.FTZ R9, R131, R8 ;  /* 0x0000000883097221 */ /* 0x000fe20000010000 */
[-C--:B------:R-:W-:Y:S01]  /*9ca0*/  FMUL.FTZ R24, R24, R5.reuse ;  /* 0x0000000518187220 */ /* 0x080fe20000410000 */
[----:B------:R-:W-:Y:S01]  /*9cb0*/  FADD.FTZ R8, R122, R93 ;  /* 0x0000005d7a087221 */ /* 0x000fe20000010000 */
[----:B------:R-:W3:Y:S01]  /*9cc0*/  MUFU.EX2 R7, R7 ;  /* 0x0000000700077308 */ /* 0x000ee20000000800 */
[----:B------:R-:W-:Y:S01]  /*9cd0*/  FADD.FTZ R9, R130, R9 ;  /* 0x0000000982097221 */ /* 0x000fe20000010000 */
[-C--:B------:R-:W-:Y:S01]  /*9ce0*/  FMUL.FTZ R25, R25, R5.reuse ;  /* 0x0000000519197220 */ /* 0x080fe20000410000 */
[C---:B------:R-:W-:Y:S01]  /*9cf0*/  FADD.FTZ R101, R121.reuse, R8 ;  /* 0x0000000879657221 */ /* 0x040fe20000010000 */
[----:B------:R-:W-:Y:S01]  /*9d00*/  F2FP.BF16.F32.PACK_AB R121, R121, R122 ;  /* 0x0000007a7979723e */ /* 0x000fe200000010ff */
[----:B------:R-:W-:Y:S01]  /*9d10*/  FADD.FTZ R9, R120, R9 ;  /* 0x0000000978097221 */ /* 0x000fe20000010000 */
[----:B------:R-:W-:Y:S01]  /*9d20*/  F2FP.BF16.F32.PACK_AB R122, R123, R98 ;  /* 0x000000627b7a723e */ /* 0x000fe200000010ff */
[----:B------:R-:W-:Y:S01]  /*9d30*/  FADD.FTZ R10, R124, R101 ;  /* 0x000000657c0a7221 */ /* 0x000fe20000010000 */
[----:B------:R-:W4:Y:S01]  /*9d40*/  MUFU.EX2 R15, R15 ;  /* 0x0000000f000f7308 */ /* 0x000f220000000800 */
[C---:B------:R-:W-:Y:S01]  /*9d50*/  FADD.FTZ R9, R132.reuse, R9 ;  /* 0x0000000984097221 */ /* 0x040fe20000010000 */
[----:B------:R-:W-:Y:S01]  /*9d60*/  F2FP.BF16.F32.PACK_AB R120, R132, R120 ;  /* 0x000000788478723e */ /* 0x000fe200000010ff */
[----:B------:R-:W-:Y:S01]  /*9d70*/  FADD.FTZ R101, R113, R10 ;  /* 0x0000000a71657221 */ /* 0x000fe20000010000 */
[-C--:B------:R-:W-:Y:S01]  /*9d80*/  FMUL.FTZ R28, R28, R5.reuse ;  /* 0x000000051c1c7220 */ /* 0x080fe20000410000 */
[----:B------:R-:W-:Y:S01]  /*9d90*/  FADD.FTZ R8, R98, R9 ;  /* 0x0000000962087221 */ /* 0x000fe20000010000 */
[----:B------:R-:W-:Y:S01]  /*9da0*/  FMUL.FTZ R29, R29, R5 ;  /* 0x000000051d1d7220 */ /* 0x000fe20000410000 */
[----:B------:R-:W-:Y:S01]  /*9db0*/  FADD.FTZ R104, R114, R101 ;  /* 0x0000006572687221 */ /* 0x000fe20000010000 */
[----:B------:R5:W-:Y:S01]  /*9dc0*/  MUFU.EX2 R92, R106 ;  /* 0x0000006a005c7308 */ /* 0x000be20000000800 */
[----:B------:R-:W-:Y:S01]  /*9dd0*/  FADD.FTZ R9, R123, R8 ;  /* 0x000000087b097221 */ /* 0x000fe20000010000 */
[----:B------:R-:W-:Y:S01]  /*9de0*/  F2FP.BF16.F32.PACK_AB R8, R141, R136 ;  /* 0x000000888d08723e */ /* 0x000fe200000010ff */
[----:B------:R-:W-:Y:S01]  /*9df0*/  FADD.FTZ R101, R105, R104 ;  /* 0x0000006869657221 */ /* 0x000fe20000010000 */
[----:B------:R-:W-:Y:S01]  /*9e00*/  F2FP.BF16.F32.PACK_AB R123, R113, R124 ;  /* 0x0000007c717b723e */ /* 0x000fe200000010ff */
[----:B------:R-:W-:Y:S01]  /*9e10*/  FADD.FTZ R10, R20, R9 ;  /* 0x00000009140a7221 */ /* 0x000fe20000010000 */
[----:B------:R-:W-:Y:S01]  /*9e20*/  F2FP.BF16.F32.PACK_AB R9, R11, R21 ;  /* 0x000000150b09723e */ /* 0x000fe200000010ff */
[----:B------:R-:W-:Y:S01]  /*9e30*/  FADD.FTZ R101, R108, R101 ;  /* 0x000000656c657221 */ /* 0x000fe20000010000 */
[----:B------:R0:W-:Y:S01]  /*9e40*/  MUFU.EX2 R21, R13 ;  /* 0x0000000d00157308 */ /* 0x0001e20000000800 */
[----:B------:R-:W-:Y:S01]  /*9e50*/  FADD.FTZ R11, R125, R10 ;  /* 0x0000000a7d0b7221 */ /* 0x000fe20000010000 */
[----:B-----5:R-:W-:Y:S01]  /*9e60*/  F2FP.BF16.F32.PACK_AB R106, R112, R14 ;  /* 0x0000000e706a723e */ /* 0x020fe200000010ff */
[----:B-1----:R-:W-:Y:S01]  /*9e70*/  FADD.FTZ R76, R96, R101 ;  /* 0x00000065604c7221 */ /* 0x002fe20000010000 */
[----:B------:R-:W-:Y:S01]  /*9e80*/  F2FP.BF16.F32.PACK_AB R10, R130, R131 ;  /* 0x00000083820a723e */ /* 0x000fe200000010ff */
[----:B------:R-:W-:Y:S01]  /*9e90*/  FADD.FTZ R77, R14, R11 ;  /* 0x0000000b0e4d7221 */ /* 0x000fe20000010000 */
[----:B------:R-:W-:Y:S01]  /*9ea0*/  F2FP.BF16.F32.PACK_AB R11, R128, R129 ;  /* 0x00000081800b723e */ /* 0x000fe200000010ff */
[-C--:B------:R-:W-:Y:S01]  /*9eb0*/  FMUL.FTZ R32, R32, R5.reuse ;  /* 0x0000000520207220 */ /* 0x080fe20000410000 */
[----:B------:R-:W-:Y:S01]  /*9ec0*/  MUFU.EX2 R90, R90 ;  /* 0x0000005a005a7308 */ /* 0x000fe20000000800 */
[----:B------:R-:W-:Y:S01]  /*9ed0*/  FADD.FTZ R77, R112, R77 ;  /* 0x0000004d704d7221 */ /* 0x000fe20000010000 */
[----:B0-----:R-:W-:Y:S01]  /*9ee0*/  FADD.FTZ R13, R91, R76 ;  /* 0x0000004c5b0d7221 */ /* 0x001fe20000010000 */
[----:B------:R0:W-:Y:S01]  /*9ef0*/  STSM.16.M88.4 [R2+0x25b00], R8 ;  /* 0x025b000802007844 */ /* 0x0001e20000000200 */
[----:B------:R-:W-:Y:S01]  /*9f00*/  F2FP.BF16.F32.PACK_AB R105, R105, R114 ;  /* 0x000000726969723e */ /* 0x000fe200000010ff */
[----:B------:R-:W-:Y:S01]  /*9f10*/  FADD.FTZ R104, R12, R77 ;  /* 0x0000004d0c687221 */ /* 0x000fe20000010000 */
[-C--:B------:R-:W-:Y:S01]  /*9f20*/  FMUL.FTZ R33, R33, R5.reuse ;  /* 0x0000000521217220 */ /* 0x080fe20000410000 */
[----:B------:R-:W-:Y:S01]  /*9f30*/  STSM.16.M88.4 [R2+0x27300], R120 ;  /* 0x0273007802007844 */ /* 0x000fe20000000200 */
[----:B------:R1:W5:Y:S01]  /*9f40*/  MUFU.EX2 R93, R107 ;  /* 0x0000006b005d7308 */ /* 0x0003620000000800 */
[----:B------:R-:W-:Y:S01]  /*9f50*/  FADD.FTZ R77, R115, R104 ;  /* 0x00000068734d7221 */ /* 0x000fe20000010000 */
[----:B------:R-:W-:Y:S01]  /*9f60*/  F2FP.BF16.F32.PACK_AB R104, R125, R20 ;  /* 0x000000147d68723e */ /* 0x000fe200000010ff */
[----:B------:R-:W-:Y:S01]  /*9f70*/  FADD.FTZ R20, R88, R13 ;  /* 0x0000000d58147221 */ /* 0x000fe20000010000 */
[-C--:B------:R-:W-:Y:S01]  /*9f80*/  FMUL.FTZ R36, R36, R5.reuse ;  /* 0x0000000524247220 */ /* 0x080fe20000410000 */
[----:B------:R-:W-:Y:S01]  /*9f90*/  FADD.FTZ R76, R116, R77 ;  /* 0x0000004d744c7221 */ /* 0x000fe20000010000 */
[----:B------:R-:W-:Y:S01]  /*9fa0*/  FMUL.FTZ R37, R37, R5 ;  /* 0x0000000525257220 */ /* 0x000fe20000410000 */
[----:B------:R-:W-:Y:S01]  /*9fb0*/  FADD.FTZ R13, R89, R20 ;  /* 0x00000014590d7221 */ /* 0x000fe20000010000 */
[----:B------:R-:W5:Y:S01]  /*9fc0*/  MUFU.EX2 R94, R94 ;  /* 0x0000005e005e7308 */ /* 0x000f620000000800 */
[----:B------:R-:W-:Y:S01]  /*9fd0*/  FADD.FTZ R77, R109, R76 ;  /* 0x0000004c6d4d7221 */ /* 0x000fe20000010000 */
[----:B-1----:R-:W-:Y:S01]  /*9fe0*/  F2FP.BF16.F32.PACK_AB R107, R96, R108 ;  /* 0x0000006c606b723e */ /* 0x002fe200000010ff */
[----:B------:R-:W-:Y:S01]  /*9ff0*/  FADD.FTZ R14, R80, R13 ;  /* 0x0000000d500e7221 */ /* 0x000fe20000010000 */
[----:B0-----:R-:W-:Y:S01]  /*a000*/  F2FP.BF16.F32.PACK_AB R8, R115, R12 ;  /* 0x0000000c7308723e */ /* 0x001fe200000010ff */
[----:B------:R-:W-:Y:S01]  /*a010*/  FADD.FTZ R20, R0, R77 ;  /* 0x0000004d00147221 */ /* 0x000fe20000010000 */
[----:B--2---:R-:W-:Y:S01]  /*a020*/  F2FP.BF16.F32.PACK_AB R12, R3, R0 ;  /* 0x00000000030c723e */ /* 0x004fe200000010ff */
[----:B------:R-:W-:Y:S01]  /*a030*/  FADD.FTZ R13, R81, R14 ;  /* 0x0000000e510d7221 */ /* 0x000fe20000010000 */
[----:B------:R-:W0:Y:S01]  /*a040*/  MUFU.EX2 R78, R97 ;  /* 0x00000061004e7308 */ /* 0x000e220000000800 */
[----:B------:R-:W-:Y:S01]  /*a050*/  FADD.FTZ R14, R3, R20 ;  /* 0x00000014030e7221 */ /* 0x000fe20000010000 */
[----:B------:R-:W-:Y:S01]  /*a060*/  F2FP.BF16.F32.PACK_AB R9, R88, R91 ;  /* 0x0000005b5809723e */ /* 0x000fe200000010ff */
[----:B------:R-:W-:Y:S01]  /*a070*/  FADD.FTZ R76, R84, R13 ;  /* 0x0000000d544c7221 */ /* 0x000fe20000010000 */
[----:B------:R-:W-:Y:S01]  /*a080*/  F2FP.BF16.F32.PACK_AB R10, R109, R116 ;  /* 0x000000746d0a723e */ /* 0x000fe200000010ff */
[----:B---3--:R-:W-:Y:S01]  /*a090*/  FADD.FTZ R14, R7, R14 ;  /* 0x0000000e070e7221 */ /* 0x008fe20000010000 */
[----:B------:R-:W-:Y:S01]  /*a0a0*/  STSM.16.M88.4 [R2+0x28b00], R104 ;  /* 0x028b006802007844 */ /* 0x000fe20000000200 */
[----:B------:R-:W-:Y:S01]  /*a0b0*/  FADD.FTZ R76, R73, R76 ;  /* 0x0000004c494c7221 */ /* 0x000fe20000010000 */
[----:B------:R-:W1:Y:S01]  /*a0c0*/  MUFU.EX2 R82, R82 ;  /* 0x0000005200527308 */ /* 0x000e620000000800 */
[----:B----4-:R-:W-:Y:S01]  /*a0d0*/  FADD.FTZ R11, R15, R14 ;  /* 0x0000000e0f0b7221 */ /* 0x010fe20000010000 */
[----:B------:R-:W-:Y:S01]  /*a0e0*/  FMUL.FTZ R40, R40, R5 ;  /* 0x0000000528287220 */ /* 0x000fe20000410000 */
[----:B------:R-:W-:Y:S01]  /*a0f0*/  FADD.FTZ R13, R85, R76 ;  /* 0x0000004c550d7221 */ /* 0x000fe20000010000 */
[C---:B-----5:R-:W-:Y:S01]  /*a100*/  F2FP.BF16.F32.PACK_AB R76, R93.reuse, R92 ;  /* 0x0000005c5d4c723e */ /* 0x060fe200000010ff */
[----:B------:R-:W-:Y:S01]  /*a110*/  FADD.FTZ R14, R92, R11 ;  /* 0x0000000b5c0e7221 */ /* 0x000fe20000010000 */
[----:B------:R-:W-:Y:S01]  /*a120*/  F2FP.BF16.F32.PACK_AB R11, R80, R89 ;  /* 0x00000059500b723e */ /* 0x000fe200000010ff */
[----:B------:R-:W-:Y:S01]  /*a130*/  FADD.FTZ R77, R90, R13 ;  /* 0x0000000d5a4d7221 */ /* 0x000fe20000010000 */
[----:B------:R-:W2:Y:S01]  /*a140*/  MUFU.EX2 R86, R86 ;  /* 0x0000005600567308 */ /* 0x000ea20000000800 */
[----:B------:R-:W-:Y:S01]  /*a150*/  FADD.FTZ R3, R93, R14 ;  /* 0x0000000e5d037221 */ /* 0x000fe20000010000 */
[----:B------:R-:W-:Y:S01]  /*a160*/  F2FP.BF16.F32.PACK_AB R13, R84, R81 ;  /* 0x00000051540d723e */ /* 0x000fe200000010ff */
[----:B------:R-:W-:Y:S01]  /*a170*/  FADD.FTZ R77, R94, R77 ;  /* 0x0000004d5e4d7221 */ /* 0x000fe20000010000 */
[----:B------:R-:W-:Y:S01]  /*a180*/  F2FP.BF16.F32.PACK_AB R14, R15, R7 ;  /* 0x000000070f0e723e */ /* 0x000fe200000010ff */
[----:B0-----:R-:W-:Y:S01]  /*a190*/  FADD.FTZ R0, R78, R3 ;  /* 0x000000034e007221 */ /* 0x001fe20000010000 */
[----:B------:R-:W-:Y:S01]  /*a1a0*/  F2FP.BF16.F32.PACK_AB R15, R85, R73 ;  /* 0x00000049550f723e */ /* 0x000fe200000010ff */
[----:B------:R0:W-:Y:S01]  /*a1b0*/  STSM.16.M88.4 [R2+0x2a300], R8 ;  /* 0x02a3000802007844 */ /* 0x0001e20000000200 */
[----:B------:R-:W3:Y:S01]  /*a1c0*/  MUFU.EX2 R75, R75 ;  /* 0x0000004b004b7308 */ /* 0x000ee20000000800 */
[----:B-1----:R-:W-:Y:S01]  /*a1d0*/  FADD.FTZ R77, R82, R77 ;  /* 0x0000004d524d7221 */ /* 0x002fe20000010000 */
[C---:B------:R-:W-:Y:S01]  /*a1e0*/  FADD.FTZ R3, R21.reuse, R0 ;  /* 0x0000000015037221 */ /* 0x040fe20000010000 */
[----:B------:R-:W-:Y:S01]  /*a1f0*/  F2FP.BF16.F32.PACK_AB R78, R21, R78 ;  /* 0x0000004e154e723e */ /* 0x000fe200000010ff */
[----:B------:R1:W-:Y:S01]  /*a200*/  STSM.16.M88.4 [R2+0x2bb00], R12 ;  /* 0x02bb000c02007844 */ /* 0x0003e20000000200 */
[-C--:B------:R-:W-:Y:S01]  /*a210*/  FMUL.FTZ R41, R41, R5.reuse ;  /* 0x0000000529297220 */ /* 0x080fe20000410000 */
[-C--:B------:R-:W-:Y:S01]  /*a220*/  FMUL.FTZ R44, R44, R5.reuse ;  /* 0x000000052c2c7220 */ /* 0x080fe20000410000 */
[-C--:B------:R-:W-:Y:S01]  /*a230*/  FMUL.FTZ R45, R45, R5.reuse ;  /* 0x000000052d2d7220 */ /* 0x080fe20000410000 */
[----:B------:R-:W4:Y:S01]  /*a240*/  MUFU.EX2 R110, R110 ;  /* 0x0000006e006e7308 */ /* 0x000f220000000800 */
[----:B--2---:R-:W-:Y:S01]  /*a250*/  FADD.FTZ R0, R86, R77 ;  /* 0x0000004d56007221 */ /* 0x004fe20000010000 */
[----:B------:R-:W-:Y:S01]  /*a260*/  F2FP.BF16.F32.PACK_AB R77, R94, R90 ;  /* 0x0000005a5e4d723e */ /* 0x000fe200000010ff */
[-C--:B------:R-:W-:Y:S01]  /*a270*/  FMUL.FTZ R48, R48, R5.reuse ;  /* 0x0000000530307220 */ /* 0x080fe20000410000 */
[----:B------:R-:W-:Y:S01]  /*a280*/  F2FP.BF16.F32.PACK_AB R79, R86, R82 ;  /* 0x00000052564f723e */ /* 0x000fe200000010ff */
[-C--:B------:R-:W-:Y:S01]  /*a290*/  FMUL.FTZ R49, R49, R5.reuse ;  /* 0x0000000531317220 */ /* 0x080fe20000410000 */
[-C--:B------:R-:W-:Y:S01]  /*a2a0*/  FMUL.FTZ R52, R52, R5.reuse ;  /* 0x0000000534347220 */ /* 0x080fe20000410000 */
[-C--:B------:R-:W-:Y:S01]  /*a2b0*/  FMUL.FTZ R53, R53, R5.reuse ;  /* 0x0000000535357220 */ /* 0x080fe20000410000 */
[----:B------:R-:W2:Y:S01]  /*a2c0*/  MUFU.EX2 R99, R99 ;  /* 0x0000006300637308 */ /* 0x000ea20000000800 */
[----:B---3--:R-:W-:Y:S01]  /*a2d0*/  FADD.FTZ R0, R75, R0 ;  /* 0x000000004b007221 */ /* 0x008fe20000010000 */
[----:B------:R1:W-:Y:S01]  /*a2e0*/  STSM.16.M88.4 [R2+0x2d300], R76 ;  /* 0x02d3004c02007844 */ /* 0x0003e20000000200 */
[-C--:B------:R-:W-:Y:S01]  /*a2f0*/  FMUL.FTZ R56, R56, R5.reuse ;  /* 0x0000000538387220 */ /* 0x080fe20000410000 */
[-C--:B------:R-:W-:Y:S01]  /*a300*/  FMUL.FTZ R57, R57, R5.reuse ;  /* 0x0000000539397220 */ /* 0x080fe20000410000 */
[-C--:B------:R-:W-:Y:S01]  /*a310*/  FMUL.FTZ R60, R60, R5.reuse ;  /* 0x000000053c3c7220 */ /* 0x080fe20000410000 */
[-C--:B------:R-:W-:Y:S01]  /*a320*/  FMUL.FTZ R61, R61, R5.reuse ;  /* 0x000000053d3d7220 */ /* 0x080fe20000410000 */
[-C--:B------:R-:W-:Y:S01]  /*a330*/  FMUL.FTZ R64, R64, R5.reuse ;  /* 0x0000000540407220 */ /* 0x080fe20000410000 */
[----:B------:R-:W3:Y:S01]  /*a340*/  MUFU.EX2 R102, R102 ;  /* 0x0000006600667308 */ /* 0x000ee20000000800 */
[----:B----4-:R-:W-:Y:S01]  /*a350*/  FADD.FTZ R80, R110, R3 ;  /* 0x000000036e507221 */ /* 0x010fe20000010000 */
[-C--:B------:R-:W-:Y:S01]  /*a360*/  FMUL.FTZ R65, R65, R5.reuse ;  /* 0x0000000541417220 */ /* 0x080fe20000410000 */
[-C--:B------:R-:W-:Y:S01]  /*a370*/  FMUL.FTZ R68, R68, R5.reuse ;  /* 0x0000000544447220 */ /* 0x080fe20000410000 */
[----:B------:R-:W-:Y:S01]  /*a380*/  FMUL.FTZ R69, R69, R5 ;  /* 0x0000000545457220 */ /* 0x000fe20000410000 */
[-C--:B------:R-:W-:Y:S01]  /*a390*/  FMUL.FTZ R51, R51, R4.reuse ;  /* 0x0000000433337220 */ /* 0x080fe20000410000 */
[-C--:B------:R-:W-:Y:S01]  /*a3a0*/  FMUL.FTZ R54, R54, R4.reuse ;  /* 0x0000000436367220 */ /* 0x080fe20000410000 */
[-C--:B------:R-:W-:Y:S01]  /*a3b0*/  FMUL.FTZ R55, R55, R4.reuse ;  /* 0x0000000437377220 */ /* 0x080fe20000410000 */
[----:B------:R-:W4:Y:S01]  /*a3c0*/  MUFU.EX2 R111, R111 ;  /* 0x0000006f006f7308 */ /* 0x000f220000000800 */
        /* <DEDUP_REMOVED lines=11> */
[----:B------:R-:W-:Y:S01]  /*a480*/  FMUL.FTZ R71, R71, R4 ;  /* 0x0000000447477220 */ /* 0x000fe20000410000 */
[----:B------:R-:W-:-:S02]  /*a490*/  IMAD.MOV.U32 R5, RZ, RZ, R72 ;  /* 0x000000ffff057224 */ /* 0x000fc400078e0048 */
[----:B------:R-:W-:Y:S01]  /*a4a0*/  IMAD.MOV.U32 R4, RZ, RZ, R74 ;  /* 0x000000ffff047224 */ /* 0x000fe200078e004a */
[----:B------:R-:W3:Y:S01]  /*a4b0*/  MUFU.EX2 R119, R119 ;  /* 0x0000007700777308 */ /* 0x000ee20000000800 */
[----:B----4-:R-:W-:-:S07]  /*a4c0*/  FADD.FTZ R80, R111, R80 ;  /* 0x000000506f507221 */ /* 0x010fce0000010000 */
[----:B------:R-:W4:Y:S01]  /*a4d0*/  MUFU.EX2 R20, R137 ;  /* 0x0000008900147308 */ /* 0x000f220000000800 */
[C---:B--2---:R-:W-:Y:S01]  /*a4e0*/  FADD.FTZ R0, R83.reuse, R0 ;  /* 0x0000000053007221 */ /* 0x044fe20000010000 */
[----:B------:R-:W-:-:S06]  /*a4f0*/  F2FP.BF16.F32.PACK_AB R83, R83, R102 ;  /* 0x000000665353723e */ /* 0x000fcc00000010ff */
[----:B------:R-:W2:Y:S01]  /*a500*/  MUFU.EX2 R95, R95 ;  /* 0x0000005f005f7308 */ /* 0x000ea20000000800 */
[----:B---3--:R-:W-:Y:S01]  /*a510*/  FADD.FTZ R7, R119, R80 ;  /* 0x0000005077077221 */ /* 0x008fe20000010000 */
[----:B------:R-:W-:-:S06]  /*a520*/  F2FP.BF16.F32.PACK_AB R80, R111, R110 ;  /* 0x0000006e6f50723e */ /* 0x000fcc00000010ff */
[----:B------:R-:W0:Y:S01]  /*a530*/  MUFU.EX2 R100, R100 ;  /* 0x0000006400647308 */ /* 0x000e220000000800 */
[C---:B----4-:R-:W-:Y:S01]  /*a540*/  F2FP.BF16.F32.PACK_AB R82, R20.reuse, R119 ;  /* 0x000000771452723e */ /* 0x050fe200000010ff */
[----:B------:R-:W-:-:S04]  /*a550*/  FADD.FTZ R7, R20, R7 ;  /* 0x0000000714077221 */ /* 0x000fc80000010000 */
[----:B------:R1:W-:Y:S02]  /*a560*/  STSM.16.M88.4 [R2+0x2eb00], R80 ;  /* 0x02eb005002007844 */ /* 0x0003e40000000200 */
[----:B------:R-:W3:Y:S01]  /*a570*/  MUFU.EX2 R103, R103 ;  /* 0x0000006700677308 */ /* 0x000ee20000000800 */
[----:B--2---:R-:W-:-:S07]  /*a580*/  FADD.FTZ R3, R95, R0 ;  /* 0x000000005f037221 */ /* 0x004fce0000010000 */
[----:B------:R-:W2:Y:S01]  /*a590*/  MUFU.EX2 R87, R87 ;  /* 0x0000005700577308 */ /* 0x000ea20000000800 */
[C---:B0-----:R-:W-:Y:S01]  /*a5a0*/  F2FP.BF16.F32.PACK_AB R9, R100.reuse, R95 ;  /* 0x0000005f6409723e */ /* 0x041fe200000010ff */
[----:B------:R-:W-:-:S06]  /*a5b0*/  FADD.FTZ R0, R100, R3 ;  /* 0x0000000364007221 */ /* 0x000fcc0000010000 */
[----:B------:R-:W0:Y:S01]  /*a5c0*/  MUFU.EX2 R88, R135 ;  /* 0x0000008700587308 */ /* 0x000e220000000800 */
[----:B---3--:R-:W-:-:S07]  /*a5d0*/  FADD.FTZ R0, R103, R0 ;  /* 0x0000000067007221 */ /* 0x008fce0000010000 */
[----:B------:R-:W3:Y:S01]  /*a5e0*/  MUFU.EX2 R138, R138 ;  /* 0x0000008a008a7308 */ /* 0x000ee20000000800 */
[C---:B--2---:R-:W-:Y:S01]  /*a5f0*/  F2FP.BF16.F32.PACK_AB R11, R87.reuse, R103 ;  /* 0x00000067570b723e */ /* 0x044fe200000010ff */
[----:B------:R-:W-:-:S06]  /*a600*/  FADD.FTZ R0, R87, R0 ;  /* 0x0000000057007221 */ /* 0x000fcc0000010000 */
[----:B------:R-:W2:Y:S01]  /*a610*/  MUFU.EX2 R84, R139 ;  /* 0x0000008b00547308 */ /* 0x000ea20000000800 */
[----:B0-----:R-:W-:-:S07]  /*a620*/  FADD.FTZ R7, R88, R7 ;  /* 0x0000000758077221 */ /* 0x001fce0000010000 */
[----:B------:R-:W0:Y:S01]  /*a630*/  MUFU.EX2 R134, R134 ;  /* 0x0000008600867308 */ /* 0x000e220000000800 */
[C---:B---3--:R-:W-:Y:S01]  /*a640*/  F2FP.BF16.F32.PACK_AB R8, R138.reuse, R88 ;  /* 0x000000588a08723e */ /* 0x048fe200000010ff */
[----:B------:R-:W-:-:S04]  /*a650*/  FADD.FTZ R7, R138, R7 ;  /* 0x000000078a077221 */ /* 0x000fc80000010000 */
[----:B--2---:R-:W-:Y:S01]  /*a660*/  FADD.FTZ R7, R84, R7 ;  /* 0x0000000754077221 */ /* 0x004fe20000010000 */
[----:B0-----:R-:W-:-:S03]  /*a670*/  F2FP.BF16.F32.PACK_AB R10, R134, R84 ;  /* 0x00000054860a723e */ /* 0x001fc600000010ff */
[----:B------:R-:W-:Y:S02]  /*a680*/  FADD.FTZ R3, R134, R7 ;  /* 0x0000000786037221 */ /* 0x000fe40000010000 */
        /* <DEDUP_REMOVED lines=9> */
[----:B------:R-:W-:-:S05]  /*a720*/  UMOV UR38, UR10 ;  /* 0x0000000a00267c82 */ /* 0x000fca0008000000 */
.L_x_1874:
[----:B------:R-:W-:-:S13]  /*a730*/  ISETP.LE.AND P2, PT, RZ, UR38, PT ;  /* 0x00000026ff007c0c */ /* 0x000fda000bf43270 */
[----:B------:R-:W-:Y:S05]  /*a740*/  @!P2 BRA `(.L_x_1884) ;  /* 0x000000400020a947 */ /* 0x000fea0003800000 */
[----:B------:R-:W-:Y:S01]  /*a750*/  IMAD.MOV.U32 R5, RZ, RZ, R72 ;  /* 0x000000ffff057224 */ /* 0x000fe200078e0048 */
[----:B------:R-:W-:Y:S01]  /*a760*/  UMOV UR39, UR60 ;  /* 0x0000003c00277c82 */ /* 0x000fe20008000000 */
[----:B------:R-:W-:Y:S01]  /*a770*/  IMAD.MOV.U32 R4, RZ, RZ, R74 ;  /* 0x000000ffff047224 */ /* 0x000fe200078e004a */
[----:B------:R-:W-:Y:S01]  /*a780*/  UMOV UR7, UR36 ;  /* 0x0000002400077c82 */ /* 0x000fe20008000000 */
[----:B------:R-:W-:-:S05]  /*a790*/  ULDC UR5, c[0x0][0x9d8] ;  /* 0x0002760000057ab9 */ /* 0x000fca0000000800 */
.L_x_1893:
[----:B------:R-:W-:Y:S01]  /*a7a0*/  R2UR UR4, R16 ;  /* 0x00000000100472ca */ /* 0x000fe200000e0000 */
[----:B------:R-:W-:-:S04]  /*a7b0*/  UIADD3 UR36, UR7, 0x1, URZ ;  /* 0x0000000107247890 */ /* 0x000fc8000fffe03f */
[----:B------:R-:W-:-:S04]  /*a7c0*/  UISETP.NE.AND UP0, UPT, UR36, 0x2, UPT ;  /* 0x000000022400788c */ /* 0x000fc8000bf05270 */
[----:B------:R-:W-:Y:S02]  /*a7d0*/  USEL UR60, URZ, 0x1, UP0 ;  /* 0x000000013f3c7887 */ /* 0x000fe40008000000 */
[----:B------:R-:W-:Y:S02]  /*a7e0*/  USEL UR36, UR36, URZ, UP0 ;  /* 0x0000003f24247287 */ /* 0x000fe40008000000 */
[----:B------:R-:W-:Y:S01]  /*a7f0*/  ISETP.NE.AND P3, PT, RZ, UR4, PT ;  /* 0x00000004ff007c0c */ /* 0x000fe2000bf65270 */
[----:B------:R-:W-:-:S12]  /*a800*/  ULOP3.LUT UR60, UR39, UR60, URZ, 0x3c, !UPT ;  /* 0x0000003c273c7292 */ /* 0x000fd8000f8e3c3f */
[----:B0-----:R-:W-:Y:S05]  /*a810*/  @P3 BRA `(.L_x_1885) ;  /* 0x00000000002c3947 */ /* 0x001fea0003800000 */
[----:B------:R-:W-:Y:S05]  /*a820*/  @!P0 BRA `(.L_x_1886) ;  /* 0x0000000000048947 */ /* 0x000fea0003800000 */
[----:B------:R-:W-:Y:S01]  /*a830*/  BPT.TRAP 0x1 ;  /* 0x000000040000795c */ /* 0x000fe20000300000 */
.L_x_1886:
[----:B------:R-:W-:Y:S01]  /*a840*/  ULEA UR4, UR36, UR37, 0x3 ;  /* 0x0000002524047291 */ /* 0x000fe2000f8e183f */
[----:B------:R-:W-:-:S05]  /*a850*/  IMAD.U32 R6, RZ, RZ, UR60 ;  /* 0x0000003cff067e24 */ /* 0x000fca000f8e00ff */
[----:B------:R-:W-:-:S04]  /*a860*/  SHF.L.U32 R6, R6, 0x1f, RZ ;  /* 0x0000001f06067819 */ /* 0x000fc800000006ff */
[----:B------:R0:W2:Y:S01]  /*a870*/  SYNCS.PHASECHK.TRANS64.TRYWAIT P2, [UR4+0x31c30], R6 ;  /* 0x031c3006ff0075a7 */ /* 0x0000a20008040144 */
[----:B------:R-:W-:Y:S05]  /*a880*/  @!P0 BRA `(.L_x_1887) ;  /* 0x0000000000048947 */ /* 0x000fea0003800000 */
[----:B------:R-:W-:Y:S01]  /*a890*/  BPT.TRAP 0x1 ;  /* 0x000000040000795c */ /* 0x000fe20000300000 */
.L_x_1887:
[----:B--2---:R-:W-:Y:S05]  /*a8a0*/  @P2 BRA `(.L_x_1885) ;  /* 0x0000000000082947 */ /* 0x004fea0003800000 */
[----:B------:R-:W2:Y:S02]  /*a8b0*/  SYNCS.PHASECHK.TRANS64.TRYWAIT P2, [UR4+0x31c30], R6 ;  /* 0x031c3006ff0075a7 */ /* 0x000ea40008040144 */
[----:B--2---:R-:W-:Y:S05]  /*a8c0*/  @!P2 BRA `(.L_x_1888) ;  /* 0x000000ac00c8a947 */ /* 0x004fea0003800000 */
.L_x_1885:
[----:B--2---:R-:W2:Y:S01]  /*a8d0*/  S2R R7, SR_TID.X ;  /* 0x0000000000077919 */ /* 0x004ea20000002100 */
        /* <DEDUP_REMOVED lines=24> */
[----:B--2---:R-:W-:Y:S01]  /*aa60*/  SHF.R.U32.HI R7, RZ, 0x7, R7 ;  /* 0x00000007ff077819 */ /* 0x004fe20000011607 */
        /* <DEDUP_REMOVED lines=62> */
[----:B-1----:R-:W-:-:S06]  /*ae50*/  WARPGROUP.ARRIVE ;  /* 0x00000000000079c5 */ /* 0x002fcc0000000000 */
        /* <DEDUP_REMOVED lines=267> */
.L_x_1890:
[----:B------:R-:W-:Y:S01]  /*bf10*/  ULEA UR4, UR7, UR37, 0x3 ;  /* 0x0000002507047291 */ /* 0x000fe2000f8e183f */
[----:B------:R-:W-:-:S05]  /*bf20*/  IMAD.U32 R6, RZ, RZ, UR39 ;  /* 0x00000027ff067e24 */ /* 0x000fca000f8e00ff */
[----:B------:R-:W-:-:S04]  /*bf30*/  SHF.L.U32 R6, R6, 0x1f, RZ ;  /* 0x0000001f06067819 */ /* 0x000fc800000006ff */
[----:B------:R0:W1:Y:S01]  /*bf40*/  SYNCS.PHASECHK.TRANS64.TRYWAIT P2, [UR4+0x31c50], R6 ;  /* 0x031c5006ff0075a7 */ /* 0x0000620008040144 */
[----:B------:R-:W-:Y:S05]  /*bf50*/  @!P0 BRA `(.L_x_1891) ;  /* 0x0000000000048947 */ /* 0x000fea0003800000 */
[----:B------:R-:W-:Y:S01]  /*bf60*/  BPT.TRAP 0x1 ;  /* 0x000000040000795c */ /* 0x000fe20000300000 */
.L_x_1891:
[----:B-1----:R-:W-:Y:S05]  /*bf70*/  @P2 BRA `(.L_x_1889) ;  /* 0x0000000000082947 */ /* 0x002fea0003800000 */
[----:B------:R-:W1:Y:S02]  /*bf80*/  SYNCS.PHASECHK.TRANS64.TRYWAIT P2, [UR4+0x31c50], R6 ;  /* 0x031c5006ff0075a7 */ /* 0x000e640008040144 */
[----:B-1----:R-:W-:Y:S05]  /*bf90*/  @!P2 BRA `(.L_x_1892) ;  /* 0x00000098002ca947 */ /* 0x002fea0003800000 */
.L_x_1889:
        /* <DEDUP_REMOVED lines=34> */
[----:B-1----:R-:W-:Y:S01]  /*c1c0*/  FMNMX.FTZ R131, R7, R132, !PT ;  /* 0x0000008407837209 */ /* 0x002fe20007810000 */
        /* <DEDUP_REMOVED lines=36> */
[----:B------:R-:W-:Y:S01]  /*c410*/  ULDC UR14, c[0x0][0x988] ;  /* 0x00026200000e7ab9 */ /* 0x000fe20000000800 */
[----:B------:R-:W-:Y:S01]  /*c420*/  FMUL.FTZ R17, R130, UR5 ;  /* 0x0000000582117c20 */ /* 0x000fe20008410000 */
[----:B------:R-:W-:Y:S01]  /*c430*/  UMOV UR4, UR14 ;  /* 0x0000000e00047c82 */ /* 0x000fe20008000000 */
        /* <DEDUP_REMOVED lines=39> */
[----:B------:R-:W1:Y:S01]  /*c6b0*/  S2R R141, SR_TID.X ;  /* 0x00000000008d7919 */ /* 0x000e620000002100 */
[----:B------:R-:W-:Y:S01]  /*c6c0*/  UMOV UR39, UR60 ;  /* 0x0000003c00277c82 */ /* 0x000fe20008000000 */
        /* <DEDUP_REMOVED lines=15> */
[----:B-1----:R-:W-:-:S03]  /*c7c0*/  SHF.R.U32.HI R140, RZ, 0x7, R141 ;  /* 0x00000007ff8c7819 */ /* 0x002fc6000001168d */
[----:B------:R-:W1:Y:S01]  /*c7d0*/  MUFU.TANH R105, R105 ;  /* 0x0000006900697308 */ /* 0x000e620000002400 */
[----:B0-----:R-:W-:Y:S02]  /*c7e0*/  FMNMX.FTZ R131, R117, R132, !PT ;  /* 0x0000008475837209 */ /* 0x001fe40007810000 */
[----:B------:R-:W-:-:S05]  /*c7f0*/  ISETP.GE.U32.AND P2, PT, R141, 0x180, PT ;  /* 0x000001808d00780c */ /* 0x000fca0003f46070 */
        /* <DEDUP_REMOVED lines=52> */
[----:B------:R-:W-:-:S06]  /*cb40*/  FMUL.FTZ R131, R74, UR5 ;  /* 0x000000054a837c20 */ /* 0x000fcc0008410000 */
[----:B------:R-:W1:Y:S01]  /*cb50*/  MUFU.TANH R20, R20 ;  /* 0x0000001400147308 */ /* 0x000e620000002400 */
[----:B------:R-:W0:Y:S01]  /*cb60*/  SHFL.BFLY PT, R133, R132, 0x1, 0x1f ;  /* 0x0c201f0084857f89 */ /* 0x000e2200000e0000 */
[----:B------:R-:W-:Y:S02]  /*cb70*/  WARPGROUP.DEPBAR.LE gsb0, 0x0 ;  /* 0x00008000000079c5 */ /* 0x000fe40000010000 */
[----:B------:R-:W-:-:S04]  /*cb80*/  WARPGROUP.ARRIVE ;  /* 0x00000000000079c5 */ /* 0x000fc80000000000 */
[----:B------:R-:W1:Y:S02]  /*cb90*/  MUFU.TANH R129, R129 ;  /* 0x0000008100817308 */ /* 0x000e640000002400 */
[----:B------:R-:W-:Y:S01]  /*cba0*/  HGMMA.64x96x16.F32.BF16 R24, gdesc[UR32].tnspB, R24, gsb0 ;  /* 0x41600000201879f0 */ /* 0x000fe20008001818 */
[----:B------:R-:W-:Y:S02]  /*cbb0*/  UIADD3 UR32, UR10, 0x600, URZ ;  /* 0x000006000a207890 */ /* 0x000fe4000fffe03f */
[----:B------:R-:W-:-:S03]  /*cbc0*/  UIADD3 UR34, UR11, 0x100, URZ ;  /* 0x000001000b227890 */ /* 0x000fc6000fffe03f */
[----:B------:R-:W1:Y:S01]  /*cbd0*/  MUFU.TANH R130, R130 ;  /* 0x0000008200827308 */ /* 0x000e620000002400 */
[----:B------:R-:W-:Y:S01]  /*cbe0*/  UMOV UR33, 0xc0000010 ;  /* 0xc000001000217882 */ /* 0x000fe20000000000 */
[----:B------:R-:W-:Y:S01]  /*cbf0*/  UMOV UR35, 0x80000020 ;  /* 0x8000002000237882 */ /* 0x000fe20000000000 */
[----:B0-----:R-:W-:-:S05]  /*cc00*/  FMNMX.FTZ R74, R132, R133, !PT ;  /* 0x00000085844a7209 */ /* 0x001fca0007810000 */
[----:B------:R-:W0:Y:S01]  /*cc10*/  MUFU.TANH R122, R122 ;  /* 0x0000007a007a7308 */ /* 0x000e220000002400 */
[C---:B------:R-:W-:Y:S01]  /*cc20*/  FMUL.FTZ R132, R74.reuse, UR4 ;  /* 0x000000044a847c20 */ /* 0x040fe20008410000 */
[----:B------:R-:W-:-:S03]  /*cc30*/  FADD.FTZ R4, -R74, R4 ;  /* 0x000000044a047221 */ /* 0x000fc60000010100 */
[--C-:B------:R-:W-:Y:S01]  /*cc40*/  FFMA.FTZ R134, R7, UR4, -R132.reuse ;  /* 0x0000000407867c23 */ /* 0x100fe20008010884 */
[--C-:B------:R-:W-:Y:S01]  /*cc50*/  FFMA.FTZ R7, R14, UR4, -R132.reuse ;  /* 0x000000040e077c23 */ /* 0x100fe20008010884 */
[----:B------:R-:W-:Y:S01]  /*cc60*/  FMNMX.FTZ R14, R8, R5, !PT ;  /* 0x00000005080e7209 */ /* 0x000fe20007810000 */
[--C-:B------:R-:W-:Y:S01]  /*cc70*/  FFMA.FTZ R133, R10, UR4, -R132.reuse ;  /* 0x000000040a857c23 */ /* 0x100fe20008010884 */
[--C-:B------:R-:W-:Y:S01]  /*cc80*/  FFMA.FTZ R10, R15, UR4, -R132.reuse ;  /* 0x000000040f0a7c23 */ /* 0x100fe20008010884 */
[----:B------:R-:W0:Y:S01]  /*cc90*/  MUFU.TANH R123, R123 ;  /* 0x0000007b007b7308 */ /* 0x000e220000002400 */
[----:B--2---:R-:W-:Y:S01]  /*cca0*/  FMNMX.FTZ R15, R9, R14, !PT ;  /* 0x0000000e090f7209 */ /* 0x004fe20007810000 */
[--C-:B------:R-:W-:Y:S01]  /*ccb0*/  FFMA.FTZ R135, R11, UR4, -R132.reuse ;  /* 0x000000040b877c23 */ /* 0x100fe20008010884 */
[--C-:B------:R-:W-:Y:S01]  /*ccc0*/  FFMA.FTZ R11, R21, UR4, -R132.reuse ;  /* 0x00000004150b7c23 */ /* 0x100fe20008010884 */
[--C-:B------:R-:W-:Y:S01]  /*ccd0*/  FFMA.FTZ R21, R128, UR4, -R132.reuse ;  /* 0x0000000480157c23 */ /* 0x100fe20008010884 */
[----:B---3--:R-:W-:Y:S01]  /*cce0*/  FMNMX.FTZ R14, R12, R15, !PT ;  /* 0x0000000f0c0e7209 */ /* 0x008fe20007810000 */
[--C-:B------:R-:W-:Y:S01]  /*ccf0*/  FFMA.FTZ R128, R72, UR4, -R132.reuse ;  /* 0x0000000448807c23 */ /* 0x100fe20008010884 */
[--C-:B------:R-:W-:Y:S01]  /*cd00*/  FFMA.FTZ R6, R6, UR4, -R132.reuse ;  /* 0x0000000406067c23 */ /* 0x100fe20008010884 */
[----:B------:R-:W2:Y:S01]  /*cd10*/  MUFU.TANH R126, R126 ;  /* 0x0000007e007e7308 */ /* 0x000ea20000002400 */
[----:B----4-:R-:W-:Y:S01]  /*cd20*/  FMNMX.FTZ R14, R13, R14, !PT ;  /* 0x0000000e0d0e7209 */ /* 0x010fe20007810000 */
[--C-:B------:R-:W-:Y:S01]  /*cd30*/  FFMA.FTZ R120, R120, UR4, -R132.reuse ;  /* 0x0000000478787c23 */ /* 0x100fe20008010884 */
[--C-:B------:R-:W-:Y:S01]  /*cd40*/  FFMA.FTZ R121, R121, UR4, -R132.reuse ;  /* 0x0000000479797c23 */ /* 0x100fe20008010884 */
[--C-:B------:R-:W-:Y:S01]  /*cd50*/  FFMA.FTZ R124, R124, UR4, -R132.reuse ;  /* 0x000000047c7c7c23 */ /* 0x100fe20008010884 */
[----:B-----5:R-:W-:Y:S01]  /*cd60*/  FMNMX.FTZ R15, R17, R14, !PT ;  /* 0x0000000e110f7209 */ /* 0x020fe20007810000 */
[--C-:B------:R-:W-:Y:S01]  /*cd70*/  FFMA.FTZ R125, R125, UR4, -R132.reuse ;  /* 0x000000047d7d7c23 */ /* 0x100fe20008010884 */
[--C-:B------:R-:W-:Y:S01]  /*cd80*/  FFMA.FTZ R112, R112, UR4, -R132.reuse ;  /* 0x0000000470707c23 */ /* 0x100fe20008010884 */
[----:B------:R-:W3:Y:S01]  /*cd90*/  MUFU.TANH R127, R127 ;  /* 0x0000007f007f7308 */ /* 0x000ee20000002400 */
[----:B-1----:R-:W-:Y:S01]  /*cda0*/  FMNMX.FTZ R14, R20, R15, !PT ;  /* 0x0000000f140e7209 */ /* 0x002fe20007810000 */
[--C-:B------:R-:W-:Y:S01]  /*cdb0*/  FFMA.FTZ R113, R113, UR4, -R132.reuse ;  /* 0x0000000471717c23 */ /* 0x100fe20008010884 */
[--C-:B------:R-:W-:Y:S01]  /*cdc0*/  FFMA.FTZ R116, R116, UR4, -R132.reuse ;  /* 0x0000000474747c23 */ /* 0x100fe20008010884 */
[--C-:B------:R-:W-:Y:S01]  /*cdd0*/  FFMA.FTZ R117, R117, UR4, -R132.reuse ;  /* 0x0000000475757c23 */ /* 0x100fe20008010884 */
[----:B------:R-:W-:Y:S01]  /*cde0*/  FMNMX.FTZ R15, R129, R14, !PT ;  /* 0x0000000e810f7209 */ /* 0x000fe20007810000 */
[--C-:B------:R-:W-:Y:S01]  /*cdf0*/  FFMA.FTZ R104, R104, UR4, -R132.reuse ;  /* 0x0000000468687c23 */ /* 0x100fe20008010884 */
[--C-:B------:R-:W-:Y:S01]  /*ce00*/  FFMA.FTZ R105, R105, UR4, -R132.reuse ;  /* 0x0000000469697c23 */ /* 0x100fe20008010884 */
[----:B------:R-:W1:Y:S01]  /*ce10*/  MUFU.TANH R114, R114 ;  /* 0x0000007200727308 */ /* 0x000e620000002400 */
        /* <DEDUP_REMOVED lines=8> */
[----:B------:R-:W-:Y:S01]  /*cea0*/  FMNMX.FTZ R15, R123, R14, !PT ;  /* 0x0000000e7b0f7209 */ /* 0x000fe20007810000 */
[--C-:B------:R-:W-:Y:S01]  /*ceb0*/  FFMA.FTZ R101, R101, UR4, -R132.reuse ;  /* 0x0000000465657c23 */ /* 0x100fe20008010884 */
[--C-:B------:R-:W-:Y:S01]  /*cec0*/  FFMA.FTZ R88, R88, UR4, -R132.reuse ;  /* 0x0000000458587c23 */ /* 0x100fe20008010884 */
[--C-:B------:R-:W-:Y:S01]  /*ced0*/  FFMA.FTZ R89, R89, UR4, -R132.reuse ;  /* 0x0000000459597c23 */ /* 0x100fe20008010884 */
[----:B--2---:R-:W-:Y:S01]  /*cee0*/  FMNMX.FTZ R14, R126, R15, !PT ;  /* 0x0000000f7e0e7209 */ /* 0x004fe20007810000 */
[--C-:B------:R-:W-:Y:S01]  /*cef0*/  FFMA.FTZ R92, R92, UR4, -R132.reuse ;  /* 0x000000045c5c7c23 */ /* 0x100fe20008010884 */
[--C-:B------:R-:W-:Y:S01]  /*cf00*/  FFMA.FTZ R93, R93, UR4, -R132.reuse ;  /* 0x000000045d5d7c23 */ /* 0x100fe20008010884 */
[----:B------:R-:W2:Y:S01]  /*cf10*/  MUFU.TANH R118, R118 ;  /* 0x0000007600767308 */ /* 0x000ea20000002400 */
[----:B---3--:R-:W-:Y:S01]  /*cf20*/  FMNMX.FTZ R15, R127, R14, !PT ;  /* 0x0000000e7f0f7209 */ /* 0x008fe20007810000 */
        /* <DEDUP_REMOVED lines=9> */
[----:B------:R-:W-:Y:S01]  /*cfc0*/  FFMA.FTZ R137, R77, UR4, -R132 ;  /* 0x000000044d897c23 */ /* 0x000fe20008010884 */
[----:B------:R-:W-:-:S04]  /*cfd0*/  FMUL.FTZ R4, R4, UR4 ;  /* 0x0000000404047c20 */ /* 0x000fc80008410000 */
[----:B------:R-:W0:Y:S01]  /*cfe0*/  MUFU.TANH R106, R106 ;  /* 0x0000006a006a7308 */ /* 0x000e220000002400 */
[----:B--2---:R-:W-:-:S07]  /*cff0*/  FMNMX.FTZ R14, R118, R15, !PT ;  /* 0x0000000f760e7209 */ /* 0x004fce0007810000 */
[----:B------:R-:W2:Y:S01]  /*d000*/  MUFU.TANH R107, R107 ;  /* 0x0000006b006b7308 */ /* 0x000ea20000002400 */
[----:B-1----:R-:W-:-:S07]  /*d010*/  FMNMX.FTZ R15, R119, R14, !PT ;  /* 0x0000000e770f7209 */ /* 0x002fce0007810000 */
[----:B------:R-:W1:Y:S01]  /*d020*/  MUFU.TANH R110, R110 ;  /* 0x0000006e006e7308 */ /* 0x000e620000002400 */
[----:B0-----:R-:W-:Y:S01]  /*d030*/  FMNMX.FTZ R14, R106, R15, !PT ;  /* 0x0000000f6a0e7209 */ /* 0x001fe20007810000 */
[----:B------:R-:W-:Y:S02]  /*d040*/  WARPGROUP.DEPBAR.LE gsb0, 0x0 ;  /* 0x00008000000079c5 */ /* 0x000fe40000010000 */
[----:B------:R-:W-:-:S04]  /*d050*/  WARPGROUP.ARRIVE ;  /* 0x00000000000079c5 */ /* 0x000fc80000000000 */
[----:B------:R-:W0:Y:S01]  /*d060*/  MUFU.TANH R111, R111 ;  /* 0x0000006f006f7308 */ /* 0x000e220000002400 */
[----:B--2---:R-:W-:Y:S01]  /*d070*/  FMNMX.FTZ R15, R107, R14, !PT ;  /* 0x0000000e6b0f7209 */ /* 0x004fe20007810000 */
[----:B------:R-:W-:Y:S01]  /*d080*/  HGMMA.64x96x16.F32.BF16 R24, gdesc[UR32].tnspB, R24, gsb0 ;  /* 0x41600000201879f0 */ /* 0x000fe20008001818 */
[----:B------:R-:W-:Y:S02]  /*d090*/  UIADD3 UR32, UR10, 0x780, URZ ;  /* 0x000007800a207890 */ /* 0x000fe4000fffe03f */
[----:B------:R-:W-:-:S03]  /*d0a0*/  UIADD3 UR34, UR11, 0x140, URZ ;  /* 0x000001400b227890 */ /* 0x000fc6000fffe03f */
        /* <DEDUP_REMOVED lines=41> */
[----:B------:R-:W1:Y:S01]  /*d340*/  MUFU.EX2 R4, R4 ;  /* 0x0000000400047308 */ /* 0x000e620000000800 */
[----:B0-----:R-:W-:-:S07]  /*d350*/  FMNMX.FTZ R14, R78, R15, !PT ;  /* 0x0000000f4e0e7209 */ /* 0x001fce0007810000 */
[----:B------:R-:W0:Y:S01]  /*d360*/  MUFU.EX2 R6, R6 ;  /* 0x0000000600067308 */ /* 0x000e220000000800 */
[----:B--2---:R-:W-:-:S05]  /*d370*/  FMNMX.FTZ R14, R79, R14, !PT ;  /* 0x0000000e4f0e7209 */ /* 0x004fca0007810000 */
[----:B------:R-:W2:Y:S02]  /*d380*/  SHFL.BFLY PT, R15, R14, 0x2, 0x1f ;  /* 0x0c401f000e0f7f89 */ /* 0x000ea400000e0000 */
[----:B------:R-:W3:Y:S08]  /*d390*/  MUFU.EX2 R134, R134 ;  /* 0x0000008600867308 */ /* 0x000ef00000000800 */
[----:B------:R-:W4:Y:S08]  /*d3a0*/  MUFU.EX2 R133, R133 ;  /* 0x0000008500857308 */ /* 0x000f300000000800 */
[----:B------:R-:W-:Y:S01]  /*d3b0*/  MUFU.EX2 R135, R135 ;  /* 0x0000008700877308 */ /* 0x000fe20000000800 */
[----:B--2---:R-:W-:-:S07]  /*d3c0*/  FMNMX.FTZ R15, R14, R15, !PT ;  /* 0x0000000f0e0f7209 */ /* 0x004fce0007810000 */
[----:B------:R-:W-:Y:S01]  /*d3d0*/  MUFU.EX2 R7, R7 ;  /* 0x0000000700077308 */ /* 0x000fe20000000800 */
[----:B------:R-:W2:Y:S07]  /*d3e0*/  SHFL.BFLY PT, R14, R15, 0x1, 0x1f ;  /* 0x0c201f000f0e7f89 */ /* 0x000eae00000e0000 */
[----:B------:R-:W-:Y:S08]  /*d3f0*/  MUFU.EX2 R10, R10 ;  /* 0x0000000a000a7308 */ /* 0x000ff00000000800 */
[----:B------:R-:W-:Y:S08]  /*d400*/  MUFU.EX2 R11, R11 ;  /* 0x0000000b000b7308 */ /* 0x000ff00000000800 */
[----:B------:R-:W-:Y:S01]  /*d410*/  MUFU.EX2 R21, R21 ;  /* 0x0000001500157308 */ /* 0x000fe20000000800 */
[----:B--2---:R-:W-:-:S05]  /*d420*/  FMNMX.FTZ R72, R15, R14, !PT ;  /* 0x0000000e0f487209 */ /* 0x004fca0007810000 */
[C---:B------:R-:W-:Y:S01]  /*d430*/  FMUL.FTZ R132, R72.reuse, UR4 ;  /* 0x0000000448847c20 */ /* 0x040fe20008410000 */
[----:B------:R-:W-:Y:S01]  /*d440*/  FADD.FTZ R14, -R72, R5 ;  /* 0x00000005480e7221 */ /* 0x000fe20000010100 */
[----:B------:R-:W-:Y:S02]  /*d450*/  MUFU.EX2 R120, R120 ;  /* 0x0000007800787308 */ /* 0x000fe40000000800 */
[--C-:B------:R-:W-:Y:S01]  /*d460*/  FFMA.FTZ R136, R12, UR4, -R132.reuse ;  /* 0x000000040c887c23 */ /* 0x100fe20008010884 */
[----:B------:R-:W-:Y:S02]  /*d470*/  VIADD R12, R140, 0x9 ;  /* 0x000000098c0c7836 */ /* 0x000fe40000000000 */
[--C-:B------:R-:W-:Y:S01]  /*d480*/  FFMA.FTZ R13, R13, UR4, -R132.reuse ;  /* 0x000000040d0d7c23 */ /* 0x100fe20008010884 */
[----:B------:R-:W-:Y:S02]  /*d490*/  WARPGROUP.DEPBAR.LE gsb0, 0x0 ;  /* 0x00008000000079c5 */ /* 0x000fe40000010000 */
[----:B------:R-:W-:Y:S01]  /*d4a0*/  WARPGROUP.ARRIVE ;  /* 0x00000000000079c5 */ /* 0x000fe20000000000 */
[----:B------:R-:W-:Y:S01]  /*d4b0*/  SEL R12, R12, 0x9, !P2 ;  /* 0x000000090c0c7807 */ /* 0x000fe20005000000 */
[----:B------:R-:W-:Y:S01]  /*d4c0*/  MUFU.EX2 R5, R137 ;  /* 0x0000008900057308 */ /* 0x000fe20000000800 */
[--C-:B------:R-:W-:Y:S01]  /*d4d0*/  FFMA.FTZ R8, R8, UR4, -R132.reuse ;  /* 0x0000000408087c23 */ /* 0x100fe20008010884 */
[----:B------:R-:W-:Y:S01]  /*d4e0*/  FMUL.FTZ R14, R14, UR4 ;  /* 0x000000040e0e7c20 */ /* 0x000fe20008410000 */
[--C-:B------:R-:W-:Y:S01]  /*d4f0*/  FFMA.FTZ R15, R9, UR4, -R132.reuse ;  /* 0x00000004090f7c23 */ /* 0x100fe20008010884 */
[----:B------:R-:W-:Y:S01]  /*d500*/  HGMMA.64x96x16.F32.BF16 R24, gdesc[UR32].tnspB, R24, gsb0 ;  /* 0x41600000201879f0 */ /* 0x000fe20008001818 */
[----:B------:R-:W-:Y:S01]  /*d510*/  UIADD3 UR32, UR10, 0xa80, URZ ;  /* 0x00000a800a207890 */ /* 0x000fe2000fffe03f */
[--C-:B------:R-:W-:Y:S01]  /*d520*/  FFMA.FTZ R9, R17, UR4, -R132.reuse ;  /* 0x0000000411097c23 */ /* 0x100fe20008010884 */
[----:B------:R-:W-:Y:S01]  /*d530*/  UIADD3 UR34, UR11, 0x1c0, URZ ;  /* 0x000001c00b227890 */ /* 0x000fe2000fffe03f */
[----:B------:R2:W-:Y:S01]  /*d540*/  MUFU.EX2 R137, R13 ;  /* 0x0000000d00897308 */ /* 0x0005e20000000800 */
[----:B------:R-:W-:Y:S01]  /*d550*/  UMOV UR33, 0xc0000010 ;  /* 0xc000001000217882 */ /* 0x000fe20000000000 */
[----:B------:R-:W-:Y:S01]  /*d560*/  UMOV UR35, 0x80000020 ;  /* 0x8000002000237882 */ /* 0x000fe20000000000 */
[--C-:B------:R-:W-:Y:S01]  /*d570*/  FFMA.FTZ R138, R20, UR4, -R132.reuse ;  /* 0x00000004148a7c23 */ /* 0x100fe20008010884 */
[--C-:B------:R-:W-:Y:S01]  /*d580*/  FFMA.FTZ R129, R129, UR4, -R132.reuse ;  /* 0x0000000481817c23 */ /* 0x100fe20008010884 */
[--C-:B------:R-:W-:Y:S01]  /*d590*/  FFMA.FTZ R130, R130, UR4, -R132.reuse ;  /* 0x0000000482827c23 */ /* 0x100fe20008010884 */
[--C-:B------:R-:W-:Y:S01]  /*d5a0*/  FFMA.FTZ R122, R122, UR4, -R132.reuse ;  /* 0x000000047a7a7c23 */ /* 0x100fe20008010884 */
[----:B------:R-:W-:Y:S01]  /*d5b0*/  FFMA.FTZ R17, R106, UR4, -R132 ;  /* 0x000000046a117c23 */ /* 0x000fe20008010884 */
[----:B------:R3:W-:Y:S01]  /*d5c0*/  MUFU.EX2 R77, R14 ;  /* 0x0000000e004d7308 */ /* 0x0007e20000000800 */
[----:B--2---:R-:W-:-:S02]  /*d5d0*/  IMAD.U32 R13, RZ, RZ, UR36 ;  /* 0x00000024ff0d7e24 */ /* 0x004fc4000f8e00ff */
[--C-:B------:R-:W-:Y:S01]  /*d5e0*/  FFMA.FTZ R20, R114, UR4, -R132.reuse ;  /* 0x0000000472147c23 */ /* 0x100fe20008010884 */
[--C-:B------:R-:W-:Y:S01]  /*d5f0*/  FFMA.FTZ R106, R107, UR4, -R132.reuse ;  /* 0x000000046b6a7c23 */ /* 0x100fe20008010884 */
[--C-:B------:R-:W-:Y:S01]  /*d600*/  FFMA.FTZ R139, R123, UR4, -R132.reuse ;  /* 0x000000047b8b7c23 */ /* 0x100fe20008010884 */
[--C-:B------:R-:W-:Y:S01]  /*d610*/  FFMA.FTZ R114, R115, UR4, -R132.reuse ;  /* 0x0000000473727c23 */ /* 0x100fe20008010884 */
[----:B------:R-:W-:Y:S01]  /*d620*/  @!P1 LEA R13, R13, UR37, 0x3 ;  /* 0x000000250d0d9c11 */ /* 0x000fe2000f8e18ff */
[--C-:B------:R-:W-:Y:S01]  /*d630*/  FFMA.FTZ R107, R110, UR4, -R132.reuse ;  /* 0x000000046e6b7c23 */ /* 0x100fe20008010884 */
[----:B------:R-:W2:Y:S01]  /*d640*/  MUFU.EX2 R8, R8 ;  /* 0x0000000800087308 */ /* 0x000ea20000000800 */
[--C-:B------:R-:W-:Y:S01]  /*d650*/  FFMA.FTZ R115, R118, UR4, -R132.reuse ;  /* 0x0000000476737c23 */ /* 0x100fe20008010884 */
[--C-:B------:R-:W-:Y:S01]  /*d660*/  FFMA.FTZ R110, R111, UR4, -R132.reuse ;  /* 0x000000046f6e7c23 */ /* 0x100fe20008010884 */
[----:B------:R-:W-:Y:S02]  /*d670*/  @!P1 VIADD R13, R13, 0x31c40 ;  /* 0x00031c400d0d9836 */ /* 0x000fe40000000000 */
[--C-:B------:R-:W-:Y:S01]  /*d680*/  FFMA.FTZ R118, R119, UR4, -R132.reuse ;  /* 0x0000000477767c23 */ /* 0x100fe20008010884 */
[--C-:B------:R-:W-:Y:S01]  /*d690*/  FFMA.FTZ R123, R126, UR4, -R132.reuse ;  /* 0x000000047e7b7c23 */ /* 0x100fe20008010884 */
[--C-:B------:R-:W-:Y:S01]  /*d6a0*/  FFMA.FTZ R126, R127, UR4, -R132.reuse ;  /* 0x000000047f7e7c23 */ /* 0x100fe20008010884 */
[--C-:B------:R-:W-:Y:S01]  /*d6b0*/  FFMA.FTZ R103, R103, UR4, -R132.reuse ;  /* 0x0000000467677c23 */ /* 0x100fe20008010884 */
[----:B------:R-:W5:Y:S01]  /*d6c0*/  MUFU.EX2 R15, R15 ;  /* 0x0000000f000f7308 */ /* 0x000f620000000800 */
[----:B------:R-:W-:Y:S01]  /*d6d0*/  @!P1 PRMT R13, RZ, 0x654, R13 ;  /* 0x00000654ff0d9816 */ /* 0x000fe2000000000d */
[--C-:B------:R-:W-:Y:S01]  /*d6e0*/  FFMA.FTZ R98, R98, UR4, -R132.reuse ;  /* 0x0000000462627c23 */ /* 0x100fe20008010884 */
[--C-:B------:R-:W-:Y:S01]  /*d6f0*/  FFMA.FTZ R95, R95, UR4, -R132.reuse ;  /* 0x000000045f5f7c23 */ /* 0x100fe20008010884 */
[--C-:B------:R-:W-:Y:S01]  /*d700*/  FFMA.FTZ R86, R86, UR4, -R132.reuse ;  /* 0x0000000456567c23 */ /* 0x100fe20008010884 */
[--C-:B------:R-:W-:Y:S01]  /*d710*/  FFMA.FTZ R87, R87, UR4, -R132.reuse ;  /* 0x0000000457577c23 */ /* 0x100fe20008010884 */
[--C-:B------:R-:W-:Y:S01]  /*d720*/  FFMA.FTZ R79, R79, UR4, -R132.reuse ;  /* 0x000000044f4f7c23 */ /* 0x100fe20008010884 */
[--C-:B------:R-:W-:Y:S01]  /*d730*/  FFMA.FTZ R131, R131, UR4, -R132.reuse ;  /* 0x0000000483837c23 */ /* 0x100fe20008010884 */
[----:B------:R-:W5:Y:S01]  /*d740*/  MUFU.EX2 R136, R136 ;  /* 0x0000008800887308 */ /* 0x000f620000000800 */
[----:B------:R-:W-:Y:S01]  /*d750*/  FFMA.FTZ R78, R78, UR4, -R132 ;  /* 0x000000044e4e7c23 */ /* 0x000fe20008010884 */
[----:B------:R-:W-:-:S06]  /*d760*/  ISETP.LT.AND P2, PT, RZ, UR38, PT ;  /* 0x00000026ff007c0c */ /* 0x000fcc000bf41270 */
[----:B------:R-:W5:Y:S08]  /*d770*/  MUFU.EX2 R9, R9 ;  /* 0x0000000900097308 */ /* 0x000f700000000800 */
[----:B------:R-:W5:Y:S08]  /*d780*/  MUFU.EX2 R138, R138 ;  /* 0x0000008a008a7308 */ /* 0x000f700000000800 */
[----:B------:R-:W5:Y:S08]  /*d790*/  MUFU.EX2 R129, R129 ;  /* 0x0000008100817308 */ /* 0x000f700000000800 */
        /* <DEDUP_REMOVED lines=24> */
[----:B------:R-:W-:Y:S01]  /*d920*/  MUFU.EX2 R17, R17 ;  /* 0x0000001100117308 */ /* 0x000fe20000000800 */
[----:B------:R-:W-:-:S02]  /*d930*/  WARPGROUP.DEPBAR.LE gsb0, 0x0 ;  /* 0x00008000000079c5 */ /* 0x000fc40000010000 */
[----:B------:R-:W-:-:S05]  /*d940*/  WARPGROUP.ARRIVE ;  /* 0x00000000000079c5 */ /* 0x000fca0000000000 */
[----:B------:R-:W5:Y:S01]  /*d950*/  MUFU.EX2 R105, R105 ;  /* 0x0000006900697308 */ /* 0x000f620000000800 */
[----:B------:R-:W-:Y:S07]  /*d960*/  HGMMA.64x96x16.F32.BF16 R24, gdesc[UR32].tnspB, R24, gsb0 ;  /* 0x41600000201879f0 */ /* 0x000fee0008001818 */
[----:B------:R-:W5:Y:S08]  /*d970*/  MUFU.EX2 R106, R106 ;  /* 0x0000006a006a7308 */ /* 0x000f700000000800 */
[----:B------:R-:W5:Y:S08]  /*d980*/  MUFU.EX2 R108, R108 ;  /* 0x0000006c006c7308 */ /* 0x000f700000000800 */
[----:B------:R-:W-:Y:S08]  /*d990*/  MUFU.EX2 R107, R107 ;  /* 0x0000006b006b7308 */ /* 0x000ff00000000800 */
[----:B------:R-:W-:Y:S08]  /*d9a0*/  MUFU.EX2 R109, R109 ;  /* 0x0000006d006d7308 */ /* 0x000ff00000000800 */
[----:B------:R-:W-:Y:S08]  /*d9b0*/  MUFU.EX2 R110, R110 ;  /* 0x0000006e006e7308 */ /* 0x000ff00000000800 */
[----:B------:R-:W-:Y:S08]  /*d9c0*/  MUFU.EX2 R96, R96 ;  /* 0x0000006000607308 */ /* 0x000ff00000000800 */
[----:B------:R-:W-:Y:S08]  /*d9d0*/  MUFU.EX2 R97, R97 ;  /* 0x0000006100617308 */ /* 0x000ff00000000800 */
[----:B------:R-:W-:Y:S08]  /*d9e0*/  MUFU.EX2 R100, R100 ;  /* 0x0000006400647308 */ /* 0x000ff00000000800 */
        /* <DEDUP_REMOVED lines=10> */
[----:B------:R-:W-:Y:S01]  /*da90*/  UIADD3 UR7, UR38, -0x1, URZ ;  /* 0xffffffff26077890 */ /* 0x000fe2000fffe03f */
[-C--:B------:R-:W-:Y:S01]  /*daa0*/  FMUL.FTZ R24, R24, R4.reuse ;  /* 0x0000000418187220 */ /* 0x080fe20000410000 */
[-C--:B------:R-:W-:Y:S01]  /*dab0*/  FMUL.FTZ R25, R25, R4.reuse ;  /* 0x0000000419197220 */ /* 0x080fe20000410000 */
[----:B------:R-:W-:Y:S01]  /*dac0*/  FMUL.FTZ R28, R28, R4 ;  /* 0x000000041c1c7220 */ /* 0x000fe20000410000 */
[----:B------:R-:W-:Y:S01]  /*dad0*/  @!P1 LEA R12, R12, UR37, 0x3 ;  /* 0x000000250c0c9c11 */ /* 0x000fe2000f8e18ff */
[----:B0-----:R-:W-:Y:S01]  /*dae0*/  FFMA.FTZ R13, R4, R3, R6 ;  /* 0x00000003040d7223 */ /* 0x001fe20000010006 */
[----:B------:R-:W-:Y:S01]  /*daf0*/  MUFU.EX2 R81, R81 ;  /* 0x0000005100517308 */ /* 0x000fe20000000800 */
[----:B------:R-:W-:Y:S01]  /*db00*/  UMOV UR38, UR7 ;  /* 0x0000000700267c82 */ /* 0x000fe20008000000 */
[----:B------:R-:W-:Y:S01]  /*db10*/  UMOV UR7, UR36 ;  /* 0x0000002400077c82 */ /* 0x000fe20008000000 */
[----:B------:R-:W-:-:S02]  /*db20*/  @!P1 VIADD R12, R12, 0x31c60 ;  /* 0x00031c600c0c9836 */ /* 0x000fc40000000000 */
[----:B---3--:R-:W-:Y:S01]  /*db30*/  FADD.FTZ R14, R134, R13 ;  /* 0x0000000d860e7221 */ /* 0x008fe20000010000 */
[-C--:B------:R-:W-:Y:S01]  /*db40*/  FMUL.FTZ R29, R29, R4.reuse ;  /* 0x000000041d1d7220 */ /* 0x080fe20000410000 */
[-C--:B------:R-:W-:Y:S01]  /*db50*/  FMUL.FTZ R32, R32, R4.reuse ;  /* 0x0000000420207220 */ /* 0x080fe20000410000 */
[-C--:B------:R-:W-:Y:S01]  /*db60*/  FMUL.FTZ R33, R33, R4.reuse ;  /* 0x0000000421217220 */ /* 0x080fe20000410000 */
[----:B------:R-:W-:Y:S01]  /*db70*/  @!P1 PRMT R12, RZ, 0x654, R12 ;  /* 0x00000654ff0c9816 */ /* 0x000fe2000000000c */
[----:B----4-:R-:W-:Y:S01]  /*db80*/  FADD.FTZ R14, R133, R14 ;  /* 0x0000000e850e7221 */ /* 0x010fe20000010000 */
[----:B------:R0:W-:Y:S01]  /*db90*/  MUFU.EX2 R3, R98 ;  /* 0x0000006200037308 */ /* 0x0001e20000000800 */
[-C--:B------:R-:W-:Y:S01]  /*dba0*/  FMUL.FTZ R36, R36, R4.reuse ;  /* 0x0000000424247220 */ /* 0x080fe20000410000 */
[----:B------:R2:W-:Y:S01]  /*dbb0*/  @!P1 SYNCS.ARRIVE.TRANS64.RED.A1T0 RZ, [R12+URZ], RZ ;  /* 0x000000ff0cff99a7 */ /* 0x0005e2000810043f */
[-C--:B------:R-:W-:Y:S01]  /*dbc0*/  FMUL.FTZ R37, R37, R4.reuse ;  /* 0x0000000425257220 */ /* 0x080fe20000410000 */
[-C--:B------:R-:W-:Y:S01]  /*dbd0*/  FMUL.FTZ R40, R40, R4.reuse ;  /* 0x0000000428287220 */ /* 0x080fe20000410000 */
[-C--:B------:R-:W-:Y:S01]  /*dbe0*/  FMUL.FTZ R41, R41, R4.reuse ;  /* 0x0000000429297220 */ /* 0x080fe20000410000 */
[-C--:B------:R-:W-:Y:S01]  /*dbf0*/  FMUL.FTZ R44, R44, R4.reuse ;  /* 0x000000042c2c7220 */ /* 0x080fe20000410000 */
[----:B------:R-:W-:Y:S01]  /*dc00*/  FMUL.FTZ R45, R45, R4 ;  /* 0x000000042d2d7220 */ /* 0x000fe20000410000 */
[----:B------:R-:W-:Y:S01]  /*dc10*/  MUFU.EX2 R84, R84 ;  /* 0x0000005400547308 */ /* 0x000fe20000000800 */
[----:B0-----:R-:W-:Y:S01]  /*dc20*/  FFMA.FTZ R98, R91, UR4, -R132 ;  /* 0x000000045b627c23 */ /* 0x001fe20008010884 */
[----:B--2---:R-:W-:Y:S01]  /*dc30*/  FFMA.FTZ R12, R77, R0, R8 ;  /* 0x000000004d0c7223 */ /* 0x004fe20000010008 */
[--C-:B------:R-:W-:Y:S01]  /*dc40*/  FFMA.FTZ R0, R99, UR4, -R132.reuse ;  /* 0x0000000463007c23 */ /* 0x100fe20008010884 */
[--C-:B------:R-:W-:Y:S01]  /*dc50*/  FFMA.FTZ R99, R102, UR4, -R132.reuse ;  /* 0x0000000466637c23 */ /* 0x100fe20008010884 */
[----:B------:R-:W-:Y:S01]  /*dc60*/  FFMA.FTZ R91, R94, UR4, -R132 ;  /* 0x000000045e5b7c23 */ /* 0x000fe20008010884 */
[----:B-----5:R-:W-:Y:S01]  /*dc70*/  FADD.FTZ R13, R15, R12 ;  /* 0x0000000c0f0d7221 */ /* 0x020fe20000010000 */
[----:B------:R-:W-:Y:S01]  /*dc80*/  F2FP.BF16.F32.PACK_AB R12, R134, R6 ;  /* 0x00000006860c723e */ /* 0x000fe200000010ff */
[----:B------:R-:W-:Y:S01]  /*dc90*/  FADD.FTZ R6, R135, R14 ;  /* 0x0000000e87067221 */ /* 0x000fe20000010000 */
[----:B------:R-:W-:Y:S01]  /*dca0*/  FFMA.FTZ R94, R82, UR4, -R132 ;  /* 0x00000004525e7c23 */ /* 0x000fe20008010884 */
[----:B------:R-:W-:Y:S01]  /*dcb0*/  FADD.FTZ R134, R136, R13 ;  /* 0x0000000d88867221 */ /* 0x000fe20000010000 */
[----:B------:R-:W-:Y:S01]  /*dcc0*/  F2FP.BF16.F32.PACK_AB R13, R15, R8 ;  /* 0x000000080f0d723e */ /* 0x000fe200000010ff */
[----:B------:R-:W-:Y:S01]  /*dcd0*/  FADD.FTZ R111, R7, R6 ;  /* 0x00000006076f7221 */ /* 0x000fe20000010000 */
[----:B------:R-:W-:Y:S01]  /*dce0*/  FFMA.FTZ R8, R90, UR4, -R132 ;  /* 0x000000045a087c23 */ /* 0x000fe20008010884 */
[----:B------:R-:W-:Y:S01]  /*dcf0*/  FADD.FTZ R134, R137, R134 ;  /* 0x0000008689867221 */ /* 0x000fe20000010000 */
[----:B------:R0:W-:Y:S01]  /*dd00*/  MUFU.EX2 R6, R103 ;  /* 0x0000006700067308 */ /* 0x0001e20000000800 */
[----:B------:R-:W-:Y:S01]  /*dd10*/  FADD.FTZ R90, R10, R111 ;  /* 0x0000006f0a5a7221 */ /* 0x000fe20000010000 */
[----:B------:R-:W-:Y:S01]  /*dd20*/  F2FP.BF16.F32.PACK_AB R14, R135, R133 ;  /* 0x00000085870e723e */ /* 0x000fe200000010ff */
[----:B------:R-:W-:Y:S01]  /*dd30*/  FADD.FTZ R119, R9, R134 ;  /* 0x0000008609777221 */ /* 0x000fe20000010000 */
[----:B------:R-:W-:Y:S01]  /*dd40*/  F2FP.BF16.F32.PACK_AB R15, R137, R136 ;  /* 0x00000088890f723e */ /* 0x000fe200000010ff */
[----:B------:R-:W-:Y:S01]  /*dd50*/  FADD.FTZ R134, R11, R90 ;  /* 0x0000005a0b867221 */ /* 0x000fe20000010000 */
[----:B------:R-:W-:Y:S01]  /*dd60*/  FFMA.FTZ R90, R83, UR4, -R132 ;  /* 0x00000004535a7c23 */ /* 0x000fe20008010884 */
[C---:B------:R-:W-:Y:S01]  /*dd70*/  FADD.FTZ R102, R138.reuse, R119 ;  /* 0x000000778a667221 */ /* 0x040fe20000010000 */
[----:B------:R1:W-:Y:S01]  /*dd80*/  MUFU.EX2 R82, R8 ;  /* 0x0000000800527308 */ /* 0x0003e20000000800 */
[----:B------:R-:W-:Y:S01]  /*dd90*/  FADD.FTZ R83, R21, R134 ;  /* 0x0000008615537221 */ /* 0x000fe20000010000 */
[----:B------:R2:W-:Y:S01]  /*dda0*/  STSM.16.M88.4 [R2+0x24300], R12 ;  /* 0x0243000c02007844 */ /* 0x0005e20000000200 */
[----:B------:R-:W-:Y:S01]  /*ddb0*/  FADD.FTZ R111, R129, R102 ;  /* 0x00000066816f7221 */ /* 0x000fe20000010000 */
[----:B------:R-:W-:Y:S01]  /*ddc0*/  F2FP.BF16.F32.PACK_AB R9, R138, R9 ;  /* 0x000000098a09723e */ /* 0x000fe200000010ff */
[----:B------:R-:W-:Y:S01]  /*ddd0*/  FADD.FTZ R102, R120, R83 ;  /* 0x0000005378667221 */ /* 0x000fe20000010000 */
[----:B------:R-:W-:Y:S01]  /*dde0*/  FFMA.FTZ R83, R75, UR4, -R132 ;  /* 0x000000044b537c23 */ /* 0x000fe20008010884 */
[----:B------:R-:W-:Y:S01]  /*ddf0*/  FADD.FTZ R111, R130, R111 ;  /* 0x0000006f826f7221 */ /* 0x000fe20000010000 */
[----:B------:R3:W-:Y:S01]  /*de00*/  MUFU.EX2 R75, R98 ;  /* 0x00000062004b7308 */ /* 0x0007e20000000800 */
[----:B0-----:R-:W-:Y:S01]  /*de10*/  FADD.FTZ R103, R121, R102 ;  /* 0x0000006679677221 */ /* 0x001fe20000010000 */
[----:B-1----:R-:W-:Y:S01]  /*de20*/  F2FP.BF16.F32.PACK_AB R8, R10, R7 ;  /* 0x000000070a08723e */ /* 0x002fe200000010ff */
[----:B------:R-:W-:Y:S01]  /*de30*/  FADD.FTZ R134, R122, R111 ;  /* 0x0000006f7a867221 */ /* 0x000fe20000010000 */
[----:B------:R-:W-:Y:S01]  /*de40*/  F2FP.BF16.F32.PACK_AB R10, R21, R11 ;  /* 0x0000000b150a723e */ /* 0x000fe200000010ff */
[----:B------:R-:W-:Y:S01]  /*de50*/  FADD.FTZ R102, R124, R103 ;  /* 0x000000677c667221 */ /* 0x000fe20000010000 */
[----:B------:R-:W-:Y:S01]  /*de60*/  F2FP.BF16.F32.PACK_AB R11, R130, R129 ;  /* 0x00000081820b723e */ /* 0x000fe200000010ff */
[----:B------:R-:W-:Y:S01]  /*de70*/  FADD.FTZ R134, R139, R134 ;  /* 0x000000868b867221 */ /* 0x000fe20000010000 */
[----:B------:R-:W0:Y:S01]  /*de80*/  MUFU.EX2 R0, R0 ;  /* 0x0000000000007308 */ /* 0x000e220000000800 */
[----:B------:R-:W-:Y:S01]  /*de90*/  FADD.FTZ R111, R125, R102 ;  /* 0x000000667d6f7221 */ /* 0x000fe20000010000 */
[----:B------:R-:W-:Y:S01]  /*dea0*/  F2FP.BF16.F32.PACK_AB R120, R121, R120 ;  /* 0x000000787978723e */ /* 0x000fe200000010ff */
[----:B------:R-:W-:Y:S01]  /*deb0*/  FADD.FTZ R103, R123, R134 ;  /* 0x000000867b677221 */ /* 0x000fe20000010000 */
[----:B------:R1:W-:Y:S01]  /*dec0*/  STSM.16.M88.4 [R2+0x25b00], R8 ;  /* 0x025b000802007844 */ /* 0x0003e20000000200 */
[----:B------:R-:W-:Y:S01]  /*ded0*/  FADD.FTZ R102, R112, R111 ;  /* 0x0000006f70667221 */ /* 0x000fe20000010000 */
[----:B------:R-:W-:Y:S01]  /*dee0*/  F2FP.BF16.F32.PACK_AB R121, R139, R122 ;  /* 0x0000007a8b79723e */ /* 0x000fe200000010ff */
[----:B------:R-:W-:Y:S01]  /*def0*/  FADD.FTZ R103, R126, R103 ;  /* 0x000000677e677221 */ /* 0x000fe20000010000 */
[----:B------:R-:W4:Y:S01]  /*df00*/  MUFU.EX2 R99, R99 ;  /* 0x0000006300637308 */ /* 0x000f220000000800 */
[C---:B------:R-:W-:Y:S01]  /*df10*/  FADD.FTZ R7, R113.reuse, R102 ;  /* 0x0000006671077221 */ /* 0x040fe20000010000 */
[----:B------:R-:W-:Y:S01]  /*df20*/  F2FP.BF16.F32.PACK_AB R112, R113, R112 ;  /* 0x000000707170723e */ /* 0x000fe200000010ff */
[----:B------:R-:W-:Y:S01]  /*df30*/  FADD.FTZ R103, R20, R103 ;  /* 0x0000006714677221 */ /* 0x000fe20000010000 */
[----:B------:R-:W-:Y:S01]  /*df40*/  F2FP.BF16.F32.PACK_AB R122, R125, R124 ;  /* 0x0000007c7d7a723e */ /* 0x000fe200000010ff */
[----:B--2---:R-:W-:Y:S01]  /*df50*/  FADD.FTZ R12, R116, R7 ;  /* 0x00000007740c7221 */ /* 0x004fe20000010000 */
[----:B------:R-:W-:Y:S01]  /*df60*/  F2FP.BF16.F32.PACK_AB R123, R126, R123 ;  /* 0x0000007b7e7b723e */ /* 0x000fe200000010ff */
[C---:B---3--:R-:W-:Y:S01]  /*df70*/  FADD.FTZ R98, R114.reuse, R103 ;  /* 0x0000006772627221 */ /* 0x048fe20000010000 */
[----:B------:R-:W2:Y:S01]  /*df80*/  MUFU.EX2 R91, R91 ;  /* 0x0000005b005b7308 */ /* 0x000ea20000000800 */
[----:B------:R-:W-:Y:S01]  /*df90*/  FADD.FTZ R13, R117, R12 ;  /* 0x0000000c750d7221 */ /* 0x000fe20000010000 */
[----:B------:R-:W-:Y:S01]  /*dfa0*/  F2FP.BF16.F32.PACK_AB R113, R114, R20 ;  /* 0x000000147271723e */ /* 0x000fe200000010ff */
[----:B------:R-:W-:Y:S01]  /*dfb0*/  FADD.FTZ R7, R115, R98 ;  /* 0x0000006273077221 */ /* 0x000fe20000010000 */
[----:B------:R-:W-:Y:S01]  /*dfc0*/  F2FP.BF16.F32.PACK_AB R114, R117, R116 ;  /* 0x000000747572723e */ /* 0x000fe200000010ff */
[----:B------:R-:W-:Y:S01]  /*dfd0*/  FADD.FTZ R14, R104, R13 ;  /* 0x0000000d680e7221 */ /* 0x000fe20000010000 */
[C---:B------:R-:W-:Y:S01]  /*dfe0*/  F2FP.BF16.F32.PACK_AB R104, R105.reuse, R104 ;  /* 0x000000686968723e */ /* 0x040fe200000010ff */
[C---:B------:R-:W-:Y:S01]  /*dff0*/  FADD.FTZ R12, R118.reuse, R7 ;  /* 0x00000007760c7221 */ /* 0x040fe20000010000 */
[----:B------:R-:W3:Y:S01]  /*e000*/  MUFU.EX2 R102, R95 ;  /* 0x0000005f00667308 */ /* 0x000ee20000000800 */
[----:B------:R-:W-:Y:S01]  /*e010*/  FADD.FTZ R13, R105, R14 ;  /* 0x0000000e690d7221 */ /* 0x000fe20000010000 */
[----:B------:R-:W-:Y:S01]  /*e020*/  F2FP.BF16.F32.PACK_AB R115, R118, R115 ;  /* 0x000000737673723e */ /* 0x000fe200000010ff */
[----:B------:R-:W-:Y:S01]  /*e030*/  FADD.FTZ R7, R17, R12 ;  /* 0x0000000c11077221 */ /* 0x000fe20000010000 */
[----:B------:R-:W-:Y:S01]  /*e040*/  F2FP.BF16.F32.PACK_AB R105, R106, R17 ;  /* 0x000000116a69723e */ /* 0x000fe200000010ff */
[----:B------:R-:W-:Y:S01]  /*e050*/  FADD.FTZ R14, R108, R13 ;  /* 0x0000000d6c0e7221 */ /* 0x000fe20000010000 */
[----:B------:R-:W-:Y:S01]  /*e060*/  F2FP.BF16.F32.PACK_AB R98, R101, R100 ;  /* 0x000000646562723e */ /* 0x000fe200000010ff */
[----:B------:R-:W-:Y:S01]  /*e070*/  FADD.FTZ R12, R106, R7 ;  /* 0x000000076a0c7221 */ /* 0x000fe20000010000 */
[----:B------:R-:W-:Y:S01]  /*e080*/  MUFU.EX2 R94, R94 ;  /* 0x0000005e005e7308 */ /* 0x000fe20000000800 */
[C---:B------:R-:W-:Y:S01]  /*e090*/  FADD.FTZ R15, R109.reuse, R14 ;  /* 0x0000000e6d0f7221 */ /* 0x040fe20000010000 */
[----:B------:R-:W-:Y:S01]  /*e0a0*/  F2FP.BF16.F32.PACK_AB R106, R109, R108 ;  /* 0x0000006c6d6a723e */ /* 0x000fe200000010ff */
[----:B------:R-:W-:Y:S01]  /*e0b0*/  FADD.FTZ R13, R107, R12 ;  /* 0x0000000c6b0d7221 */ /* 0x000fe20000010000 */
[----:B------:R-:W-:Y:S01]  /*e0c0*/  F2FP.BF16.F32.PACK_AB R107, R110, R107 ;  /* 0x0000006b6e6b723e */ /* 0x000fe200000010ff */
[----:B------:R-:W-:Y:S01]  /*e0d0*/  FADD.FTZ R14, R96, R15 ;  /* 0x0000000f600e7221 */ /* 0x000fe20000010000 */
[C---:B------:R-:W-:Y:S01]  /*e0e0*/  F2FP.BF16.F32.PACK_AB R96, R97.reuse, R96 ;  /* 0x000000606160723e */ /* 0x040fe200000010ff */
[----:B------:R-:W-:Y:S01]  /*e0f0*/  FADD.FTZ R12, R110, R13 ;  /* 0x0000000d6e0c7221 */ /* 0x000fe20000010000 */
[----:B------:R5:W-:Y:S01]  /*e100*/  MUFU.EX2 R7, R90 ;  /* 0x0000005a00077308 */ /* 0x000be20000000800 */
[----:B------:R-:W-:Y:S01]  /*e110*/  FADD.FTZ R15, R97, R14 ;  /* 0x0000000e610f7221 */ /* 0x000fe20000010000 */
[----:B0-----:R-:W-:Y:S01]  /*e120*/  F2FP.BF16.F32.PACK_AB R97, R0, R3 ;  /* 0x000000030061723e */ /* 0x001fe200000010ff */
[----:B------:R-:W-:Y:S01]  /*e130*/  FADD.FTZ R13, R3, R12 ;  /* 0x0000000c030d7221 */ /* 0x000fe20000010000 */
[----:B------:R0:W-:Y:S01]  /*e140*/  STSM.16.M88.4 [R2+0x27300], R120 ;  /* 0x0273007802007844 */ /* 0x0001e20000000200 */
[----:B------:R-:W-:Y:S01]  /*e150*/  FADD.FTZ R14, R100, R15 ;  /* 0x0000000f640e7221 */ /* 0x000fe20000010000 */
[----:B------:R-:W-:Y:S01]  /*e160*/  FMUL.FTZ R48, R48, R4 ;  /* 0x0000000430307220 */ /* 0x000fe20000410000 */
[----:B------:R-:W-:Y:S01]  /*e170*/  FADD.FTZ R12, R0, R13 ;  /* 0x0000000d000c7221 */ /* 0x000fe20000010000 */
[----:B------:R-:W-:Y:S01]  /*e180*/  MUFU.EX2 R86, R86 ;  /* 0x0000005600567308 */ /* 0x000fe20000000800 */
[----:B-1----:R-:W-:Y:S01]  /*e190*/  FADD.FTZ R9, R101, R14 ;  /* 0x0000000e65097221 */ /* 0x002fe20000010000 */
[----:B-----5:R-:W-:Y:S01]  /*e1a0*/  F2FP.BF16.F32.PACK_AB R90, R93, R92 ;  /* 0x0000005c5d5a723e */ /* 0x020fe200000010ff */
[----:B----4-:R-:W-:Y:S01]  /*e1b0*/  FADD.FTZ R13, R99, R12 ;  /* 0x0000000c630d7221 */ /* 0x010fe20000010000 */
[----:B------:R-:W-:Y:S01]  /*e1c0*/  F2FP.BF16.F32.PACK_AB R99, R6, R99 ;  /* 0x000000630663723e */ /* 0x000fe200000010ff */
[----:B------:R-:W-:Y:S01]  /*e1d0*/  FADD.FTZ R8, R88, R9 ;  /* 0x0000000958087221 */ /* 0x000fe20000010000 */
[C---:B------:R-:W-:Y:S01]  /*e1e0*/  F2FP.BF16.F32.PACK_AB R88, R89.reuse, R88 ;  /* 0x000000585958723e */ /* 0x040fe200000010ff */
[----:B------:R-:W-:Y:S01]  /*e1f0*/  FADD.FTZ R13, R6, R13 ;  /* 0x0000000d060d7221 */ /* 0x000fe20000010000 */
[----:B------:R-:W1:Y:S01]  /*e200*/  MUFU.EX2 R85, R85 ;  /* 0x0000005500557308 */ /* 0x000e620000000800 */
[----:B------:R-:W-:Y:S01]  /*e210*/  FADD.FTZ R9, R89, R8 ;  /* 0x0000000859097221 */ /* 0x000fe20000010000 */
[----:B------:R-:W-:Y:S01]  /*e220*/  F2FP.BF16.F32.PACK_AB R89, R75, R82 ;  /* 0x000000524b59723e */ /* 0x000fe200000010ff */
[----:B------:R-:W-:Y:S01]  /*e230*/  FADD.FTZ R10, R82, R13 ;  /* 0x0000000d520a7221 */ /* 0x000fe20000010000 */
[----:B------:R0:W-:Y:S01]  /*e240*/  STSM.16.M88.4 [R2+0x28b00], R112 ;  /* 0x028b007002007844 */ /* 0x0001e20000000200 */
[----:B------:R-:W-:Y:S01]  /*e250*/  FADD.FTZ R0, R92, R9 ;  /* 0x000000095c007221 */ /* 0x000fe20000010000 */
[----:B------:R-:W-:Y:S01]  /*e260*/  FMUL.FTZ R49, R49, R4 ;  /* 0x0000000431317220 */ /* 0x000fe20000410000 */
[----:B------:R-:W-:Y:S01]  /*e270*/  FADD.FTZ R10, R75, R10 ;  /* 0x0000000a4b0a7221 */ /* 0x000fe20000010000 */
[----:B------:R-:W4:Y:S01]  /*e280*/  MUFU.EX2 R87, R87 ;  /* 0x0000005700577308 */ /* 0x000f220000000800 */
[----:B------:R-:W-:Y:S01]  /*e290*/  FADD.FTZ R9, R93, R0 ;  /* 0x000000005d097221 */ /* 0x000fe20000010000 */
[----:B------:R0:W-:Y:S01]  /*e2a0*/  STSM.16.M88.4 [R2+0x2a300], R104 ;  /* 0x02a3006802007844 */ /* 0x0001e20000000200 */
[----:B--2---:R-:W-:Y:S01]  /*e2b0*/  FADD.FTZ R3, R91, R10 ;  /* 0x0000000a5b037221 */ /* 0x004fe20000010000 */
[----:B---3--:R-:W-:Y:S01]  /*e2c0*/  F2FP.BF16.F32.PACK_AB R91, R102, R91 ;  /* 0x0000005b665b723e */ /* 0x008fe200000010ff */
[----:B------:R-:W-:Y:S01]  /*e2d0*/  FADD.FTZ R0, R80, R9 ;  /* 0x0000000950007221 */ /* 0x000fe20000010000 */
[----:B------:R-:W-:Y:S01]  /*e2e0*/  F2FP.BF16.F32.PACK_AB R80, R81, R80 ;  /* 0x000000505150723e */ /* 0x000fe200000010ff */
[----:B------:R-:W-:Y:S01]  /*e2f0*/  FADD.FTZ R3, R102, R3 ;  /* 0x0000000366037221 */ /* 0x000fe20000010000 */
[----:B------:R-:W2:Y:S01]  /*e300*/  MUFU.EX2 R128, R128 ;  /* 0x0000008000807308 */ /* 0x000ea20000000800 */
[----:B-1----:R-:W-:Y:S01]  /*e310*/  F2FP.BF16.F32.PACK_AB R82, R85, R84 ;  /* 0x000000545552723e */ /* 0x002fe200000010ff */
[----:B------:R0:W-:Y:S01]  /*e320*/  STSM.16.M88.4 [R2+0x2bb00], R96 ;  /* 0x02bb006002007844 */ /* 0x0001e20000000200 */
[----:B------:R-:W-:Y:S01]  /*e330*/  FADD.FTZ R6, R94, R3 ;  /* 0x000000035e067221 */ /* 0x000fe20000010000 */
[----:B------:R-:W-:Y:S01]  /*e340*/  FADD.FTZ R3, R81, R0 ;  /* 0x0000000051037221 */ /* 0x000fe20000010000 */
[C---:B------:R-:W-:Y:S01]  /*e350*/  F2FP.BF16.F32.PACK_AB R81, R7.reuse, R94 ;  /* 0x0000005e0751723e */ /* 0x040fe200000010ff */
[----:B------:R0:W-:Y:S01]  /*e360*/  STSM.16.M88.4 [R2+0x2d300], R88 ;  /* 0x02d3005802007844 */ /* 0x0001e20000000200 */
[----:B------:R-:W-:Y:S01]  /*e370*/  FADD.FTZ R9, R7, R6 ;  /* 0x0000000607097221 */ /* 0x000fe20000010000 */
[----:B------:R-:W1:Y:S01]  /*e380*/  MUFU.EX2 R129, R131 ;  /* 0x0000008300817308 */ /* 0x000e620000000800 */
[----:B------:R-:W-:Y:S01]  /*e390*/  FADD.FTZ R0, R84, R3 ;  /* 0x0000000354007221 */ /* 0x000fe20000010000 */
[-C--:B------:R-:W-:Y:S01]  /*e3a0*/  FMUL.FTZ R52, R52, R4.reuse ;  /* 0x0000000434347220 */ /* 0x080fe20000410000 */
[----:B------:R-:W-:Y:S01]  /*e3b0*/  FADD.FTZ R6, R86, R9 ;  /* 0x0000000956067221 */ /* 0x000fe20000010000 */
[-C--:B------:R-:W-:Y:S01]  /*e3c0*/  FMUL.FTZ R53, R53, R4.reuse ;  /* 0x0000000435357220 */ /* 0x080fe20000410000 */
[----:B------:R-:W-:Y:S01]  /*e3d0*/  FADD.FTZ R3, R85, R0 ;  /* 0x0000000055037221 */ /* 0x000fe20000010000 */
[-C--:B------:R-:W-:Y:S01]  /*e3e0*/  FMUL.FTZ R56, R56, R4.reuse ;  /* 0x0000000438387220 */ /* 0x080fe20000410000 */
[----:B----4-:R-:W-:Y:S01]  /*e3f0*/  FADD.FTZ R6, R87, R6 ;  /* 0x0000000657067221 */ /* 0x010fe20000010000 */
        /* <DEDUP_REMOVED lines=9> */
[----:B-1----:R-:W-:Y:S01]  /*e490*/  FADD.FTZ R6, R129, R6 ;  /* 0x0000000681067221 */ /* 0x002fe20000010000 */
[----:B------:R-:W-:Y:S01]  /*e4a0*/  FMUL.FTZ R69, R69, R4 ;  /* 0x0000000445457220 */ /* 0x000fe20000410000 */
[-C--:B------:R-:W-:Y:S01]  /*e4b0*/  FMUL.FTZ R26, R26, R77.reuse ;  /* 0x0000004d1a1a7220 */ /* 0x080fe20000410000 */
[-C--:B------:R-:W-:Y:S01]  /*e4c0*/  FMUL.FTZ R27, R27, R77.reuse ;  /* 0x0000004d1b1b7220 */ /* 0x080fe20000410000 */
[-C--:B------:R-:W-:Y:S01]  /*e4d0*/  FMUL.FTZ R30, R30, R77.reuse ;  /* 0x0000004d1e1e7220 */ /* 0x080fe20000410000 */
[-C--:B------:R-:W-:Y:S01]  /*e4e0*/  FMUL.FTZ R31, R31, R77.reuse ;  /* 0x0000004d1f1f7220 */ /* 0x080fe20000410000 */
[-C--:B------:R-:W-:Y:S01]  /*e4f0*/  FMUL.FTZ R34, R34, R77.reuse ;  /* 0x0000004d22227220 */ /* 0x080fe20000410000 */
[----:B------:R1:W4:Y:S01]  /*e500*/  MUFU.EX2 R8, R83 ;  /* 0x0000005300087308 */ /* 0x0003220000000800 */
[C---:B---3--:R-:W-:Y:S01]  /*e510*/  F2FP.BF16.F32.PACK_AB R128, R73.reuse, R128 ;  /* 0x000000804980723e */ /* 0x048fe200000010ff */
[----:B------:R-:W-:Y:S01]  /*e520*/  FADD.FTZ R3, R73, R0 ;  /* 0x0000000049037221 */ /* 0x000fe20000010000 */
[-C--:B------:R-:W-:Y:S01]  /*e530*/  FMUL.FTZ R35, R35, R77.reuse ;  /* 0x0000004d23237220 */ /* 0x080fe20000410000 */
[-C--:B------:R-:W-:Y:S01]  /*e540*/  FMUL.FTZ R38, R38, R77.reuse ;  /* 0x0000004d26267220 */ /* 0x080fe20000410000 */
[-C--:B------:R-:W-:Y:S01]  /*e550*/  FMUL.FTZ R39, R39, R77.reuse ;  /* 0x0000004d27277220 */ /* 0x080fe20000410000 */
[-C--:B------:R-:W-:Y:S01]  /*e560*/  FMUL.FTZ R42, R42, R77.reuse ;  /* 0x0000004d2a2a7220 */ /* 0x080fe20000410000 */
[-C--:B------:R-:W-:Y:S01]  /*e570*/  FMUL.FTZ R43, R43, R77.reuse ;  /* 0x0000004d2b2b7220 */ /* 0x080fe20000410000 */
[----:B------:R-:W3:Y:S01]  /*e580*/  MUFU.EX2 R11, R78 ;  /* 0x0000004e000b7308 */ /* 0x000ee20000000800 */
[----:B-1----:R-:W-:Y:S01]  /*e590*/  F2FP.BF16.F32.PACK_AB R83, R87, R86 ;  /* 0x000000565753723e */ /* 0x002fe200000010ff */
[-C--:B------:R-:W-:Y:S01]  /*e5a0*/  FMUL.FTZ R46, R46, R77.reuse ;  /* 0x0000004d2e2e7220 */ /* 0x080fe20000410000 */
[----:B--2---:R-:W-:Y:S01]  /*e5b0*/  F2FP.BF16.F32.PACK_AB R130, R5, R76 ;  /* 0x0000004c0582723e */ /* 0x004fe200000010ff */
[----:B------:R-:W-:Y:S01]  /*e5c0*/  FADD.FTZ R76, R76, R3 ;  /* 0x000000034c4c7221 */ /* 0x000fe20000010000 */
[-C--:B------:R-:W-:Y:S01]  /*e5d0*/  FMUL.FTZ R47, R47, R77.reuse ;  /* 0x0000004d2f2f7220 */ /* 0x080fe20000410000 */
[----:B------:R0:W-:Y:S01]  /*e5e0*/  STSM.16.M88.4 [R2+0x2eb00], R80 ;  /* 0x02eb005002007844 */ /* 0x0001e20000000200 */
[----:B------:R-:W-:Y:S01]  /*e5f0*/  FMUL.FTZ R50, R50, R77 ;  /* 0x0000004d32327220 */ /* 0x000fe20000410000 */
[----:B------:R-:W1:Y:S01]  /*e600*/  MUFU.EX2 R79, R79 ;  /* 0x0000004f004f7308 */ /* 0x000e620000000800 */
[C---:B----4-:R-:W-:Y:S01]  /*e610*/  F2FP.BF16.F32.PACK_AB R129, R8.reuse, R129 ;  /* 0x000000810881723e */ /* 0x050fe200000010ff */
[----:B------:R-:W-:Y:S01]  /*e620*/  FADD.FTZ R6, R8, R6 ;  /* 0x0000000608067221 */ /* 0x000fe20000010000 */
[----:B------:R-:W-:Y:S01]  /*e630*/  FADD.FTZ R3, R5, R76 ;  /* 0x0000004c05037221 */ /* 0x000fe20000010000 */
[-C--:B------:R-:W-:Y:S01]  /*e640*/  FMUL.FTZ R51, R51, R77.reuse ;  /* 0x0000004d33337220 */ /* 0x080fe20000410000 */
[-C--:B------:R-:W-:Y:S01]  /*e650*/  FMUL.FTZ R54, R54, R77.reuse ;  /* 0x0000004d36367220 */ /* 0x080fe20000410000 */
[-C--:B------:R-:W-:Y:S01]  /*e660*/  FMUL.FTZ R55, R55, R77.reuse ;  /* 0x0000004d37377220 */ /* 0x080fe20000410000 */
[-C--:B------:R-:W-:Y:S01]  /*e670*/  FMUL.FTZ R58, R58, R77.reuse ;  /* 0x0000004d3a3a7220 */ /* 0x080fe20000410000 */
[-C--:B------:R-:W-:Y:S01]  /*e680*/  FMUL.FTZ R59, R59, R77.reuse ;  /* 0x0000004d3b3b7220 */ /* 0x080fe20000410000 */
[----:B---3--:R-:W-:Y:S01]  /*e690*/  FADD.FTZ R6, R11, R6 ;  /* 0x000000060b067221 */ /* 0x008fe20000010000 */
[-C--:B------:R-:W-:Y:S01]  /*e6a0*/  FMUL.FTZ R62, R62, R77.reuse ;  /* 0x0000004d3e3e7220 */ /* 0x080fe20000410000 */
[-C--:B------:R-:W-:Y:S01]  /*e6b0*/  FMUL.FTZ R63, R63, R77.reuse ;  /* 0x0000004d3f3f7220 */ /* 0x080fe20000410000 */
[-C--:B------:R-:W-:Y:S01]  /*e6c0*/  FMUL.FTZ R66, R66, R77.reuse ;  /* 0x0000004d42427220 */ /* 0x080fe20000410000 */
[-C--:B------:R-:W-:Y:S01]  /*e6d0*/  FMUL.FTZ R67, R67, R77.reuse ;  /* 0x0000004d43437220 */ /* 0x080fe20000410000 */
[-C--:B------:R-:W-:Y:S01]  /*e6e0*/  FMUL.FTZ R70, R70, R77.reuse ;  /* 0x0000004d46467220 */ /* 0x080fe20000410000 */
[----:B------:R-:W-:Y:S01]  /*e6f0*/  FMUL.FTZ R71, R71, R77 ;  /* 0x0000004d47477220 */ /* 0x000fe20000410000 */
[----:B------:R-:W-:Y:S01]  /*e700*/  IMAD.MOV.U32 R5, RZ, RZ, R72 ;  /* 0x000000ffff057224 */ /* 0x000fe200078e0048 */
[C---:B-1----:R-:W-:Y:S01]  /*e710*/  F2FP.BF16.F32.PACK_AB R131, R79.reuse, R11 ;  /* 0x0000000b4f83723e */ /* 0x042fe200000010ff */
[----:B------:R-:W-:Y:S01]  /*e720*/  FADD.FTZ R0, R79, R6 ;  /* 0x000000064f007221 */ /* 0x000fe20000010000 */
[----:B------:R-:W-:-:S03]  /*e730*/  IMAD.MOV.U32 R4, RZ, RZ, R74 ;  /* 0x000000ffff047224 */ /* 0x000fc600078e004a */
        /* <DEDUP_REMOVED lines=9> */
.L_x_1884:
[----:B------:R-:W-:Y:S06]  /*e7d0*/  BAR.ARV 0x8, 0x200 ;  /* 0x0208000000007b1d */ /* 0x000fec0000002000 */
[----:B------:R-:W-:Y:S05]  /*e7e0*/  @!P0 BRA `(.L_x_1894) ;  /* 0x0000000000048947 */ /* 0x000fea0003800000 */
[----:B------:R-:W-:Y:S01]  /*e7f0*/  BPT.TRAP 0x1 ;  /* 0x000000040000795c */ /* 0x000fe20000300000 */
.L_x_1894:
[----:B------:R-:W-:Y:S01]  /*e800*/  ULEA UR5, UR36, UR37, 0x3 ;  /* 0x0000002524057291 */ /* 0x000fe2000f8e183f */
[----:B------:R-:W-:-:S05]  /*e810*/  IMAD.U32 R4, RZ, RZ, UR60 ;  /* 0x0000003cff047e24 */ /* 0x000fca000f8e00ff */
[----:B------:R-:W-:-:S04]  /*e820*/  SHF.L.U32 R4, R4, 0x1f, RZ ;  /* 0x0000001f04047819 */ /* 0x000fc800000006ff */
[----:B------:R2:W3:Y:S01]  /*e830*/  SYNCS.PHASECHK.TRANS64.TRYWAIT P2, [UR5+0x31c50], R4 ;  /* 0x031c5004ff0075a7 */ /* 0x0004e20008040145 */
[----:B------:R-:W-:Y:S05]  /*e840*/  @!P0 BRA `(.L_x_1895) ;  /* 0x0000000000048947 */ /* 0x000fea0003800000 */
[----:B------:R-:W-:Y:S01]  /*e850*/  BPT.TRAP 0x1 ;  /* 0x000000040000795c */ /* 0x000fe20000300000 */
.L_x_1895:
[----:B---3--:R-:W-:Y:S05]  /*e860*/  @P2 BRA `(.L_x_1896) ;  /* 0x0000000000082947 */ /* 0x008fea0003800000 */
[----:B------:R-:W3:Y:S02]  /*e870*/  SYNCS.PHASECHK.TRANS64.TRYWAIT P0, [UR5+0x31c50], R4 ;  /* 0x031c5004ff0075a7 */ /* 0x000ee40008000145 */
[----:B---3--:R-:W-:Y:S05]  /*e880*/  @!P0 BRA `(.L_x_1897) ;  /* 0x0000007000088947 */ /* 0x008fea0003800000 */
.L_x_1896:
[----:B------:R-:W-:Y:S01]  /*e890*/  UIADD3 UR37, UR37, 0x200, URZ ;  /* 0x0000020025257890 */ /* 0x000fe2000fffe03f */
[----:B------:R-:W-:Y:S01]  /*e8a0*/  WARPGROUP.ARRIVE ;  /* 0x00000000000079c5 */ /* 0x000fe20000000000 */
[----:B------:R-:W-:Y:S01]  /*e8b0*/  ULOP3.LUT UR6, UR61, 0x10000, URZ, 0xfc, !UPT ;  /* 0x000100003d067892 */ /* 0x000fe2000f8efc3f */
[----:B---3--:R-:W3:Y:S01]  /*e8c0*/  SHFL.BFLY PT, R5, R0, 0x2, 0x1f ;  /* 0x0c401f0000057f89 */ /* 0x008ee200000e0000 */
[----:B------:R-:W-:Y:S01]  /*e8d0*/  USHF.R.U32.HI UR37, URZ, 0x4, UR37 ;  /* 0x000000043f257899 */ /* 0x000fe20008011625 */
[----:B-1----:R-:W-:Y:S01]  /*e8e0*/  IMAD.MOV.U32 R9, RZ, RZ, RZ ;  /* 0x000000ffff097224 */ /* 0x002fe200078e00ff */
[----:B------:R-:W-:Y:S01]  /*e8f0*/  UMOV UR9, 0xc0000010 ;  /* 0xc000001000097882 */ /* 0x000fe20000000000 */
[----:B------:R-:W-:Y:S01]  /*e900*/  UMOV UR11, 0x80000020 ;  /* 0x80000020000b7882 */ /* 0x000fe20000000000 */
[----:B------:R-:W-:Y:S01]  /*e910*/  ULOP3.LUT UR37, UR37, 0x3fff, URZ, 0xc0, !UPT ;  /* 0x00003fff25257892 */ /* 0x000fe2000f8ec03f */
[----:B--2---:R-:W1:Y:S01]  /*e920*/  SHFL.BFLY PT, R4, R3, 0x2, 0x1f ;  /* 0x0c401f0003047f89 */ /* 0x004e6200000e0000 */
[----:B------:R-:W-:Y:S01]  /*e930*/  UMOV UR8, UR6 ;  /* 0x0000000600087c82 */ /* 0x000fe20008000000 */
[----:B------:R-:W-:Y:S01]  /*e940*/  R2UR UR7, R150 ;  /* 0x00000000960772ca */ /* 0x000fe200000e0000 */
[----:B------:R-:W-:-:S04]  /*e950*/  ULOP3.LUT UR12, UR37, 0x2400000, URZ, 0xfc, !UPT ;  /* 0x02400000250c7892 */ /* 0x000fc8000f8efc3f */
[----:B------:R-:W-:Y:S02]  /*e960*/  UIMAD UR12, UR36, 0x6c0, UR12 ;  /* 0x000006c0240c78a4 */ /* 0x000fe4000f8e020c */
[----:B------:R-:W-:-:S04]  /*e970*/  UIADD3 UR36, UR36, 0x1, URZ ;  /* 0x0000000124247890 */ /* 0x000fc8000fffe03f */
[----:B------:R-:W-:Y:S01]  /*e980*/  UISETP.NE.AND UP0, UPT, UR36, 0x2, UPT ;  /* 0x000000022400788c */ /* 0x000fe2000bf05270 */
[----:B------:R-:W-:Y:S01]  /*e990*/  UMOV UR10, UR12 ;  /* 0x0000000c000a7c82 */ /* 0x000fe20008000000 */
[----:B------:R-:W-:Y:S01]  /*e9a0*/  UIADD3 UR7, UR7, 0x1, URZ ;  /* 0x0000000107077890 */ /* 0x000fe2000fffe03f */
[----:B------:R-:W-:Y:S01]  /*e9b0*/  HGMMA.64x96x16.F32.BF16 R24, gdesc[UR8].tnspB, R24, gsb0 ;  /* 0x41600000081879f0 */ /* 0x000fe20008001818 */
[----:B------:R-:W-:Y:S01]  /*e9c0*/  UIADD3 UR8, UR6, 0x180, URZ ;  /* 0x0000018006087890 */ /* 0x000fe2000fffe03f */
[----:B---3--:R-:W-:Y:S01]  /*e9d0*/  FADD.FTZ R6, R5, R0 ;  /* 0x0000000005067221 */ /* 0x008fe20000010000 */
[----:B------:R-:W-:Y:S01]  /*e9e0*/  UIADD3 UR10, UR12, 0x40, URZ ;  /* 0x000000400c0a7890 */ /* 0x000fe2000fffe03f */
[----:B------:R-:W-:Y:S01]  /*e9f0*/  IMAD.MOV.U32 R0, RZ, RZ, -0x800000 ;  /* 0xff800000ff007424 */ /* 0x000fe200078e00ff */
[----:B------:R-:W-:Y:S01]  /*ea00*/  UMOV UR9, 0xc0000010 ;  /* 0xc000001000097882 */ /* 0x000fe20000000000 */
[----:B------:R-:W-:Y:S01]  /*ea10*/  UMOV UR11, 0x80000020 ;  /* 0x80000020000b7882 */ /* 0x000fe20000000000 */
[----:B-1----:R-:W-:Y:S01]  /*ea20*/  FADD.FTZ R4, R4, R3 ;  /* 0x0000000304047221 */ /* 0x002fe20000010000 */
[----:B------:R-:W1:Y:S01]  /*ea30*/  SHFL.BFLY PT, R7, R6, 0x1, 0x1f ;  /* 0x0c201f0006077f89 */ /* 0x000e6200000e0000 */
[----:B------:R-:W-:Y:S01]  /*ea40*/  IMAD.MOV.U32 R3, RZ, RZ, -0x800000 ;  /* 0xff800000ff037424 */ /* 0x000fe200078e00ff */
[----:B------:R-:W-:Y:S01]  /*ea50*/  USEL UR36, UR36, URZ, UP0 ;  /* 0x0000003f24247287 */ /* 0x000fe20008000000 */
[----:B------:R-:W-:Y:S01]  /*ea60*/  IMAD.U32 R150, RZ, RZ, UR7 ;  /* 0x00000007ff967e24 */ /* 0x000fe2000f8e00ff */
[----:B------:R-:W2:Y:S01]  /*ea70*/  SHFL.BFLY PT, R5, R4, 0x1, 0x1f ;  /* 0x0c201f0004057f89 */ /* 0x000ea200000e0000 */
[----:B-1----:R-:W-:Y:S01]  /*ea80*/  FADD.FTZ R12, R6, R7 ;  /* 0x00000007060c7221 */ /* 0x002fe20000010000 */
[----:B------:R-:W-:-:S02]  /*ea90*/  IMAD.U32 R6, RZ, RZ, UR4 ;  /* 0x00000004ff067e24 */ /* 0x000fc4000f8e00ff */
[----:B------:R-:W-:Y:S02]  /*eaa0*/  IMAD.U32 R7, RZ, RZ, UR4 ;  /* 0x00000004ff077e24 */ /* 0x000fe4000f8e00ff */
[----:B--2---:R-:W-:Y:S01]  /*eab0*/  FADD.FTZ R11, R4, R5 ;  /* 0x00000005040b7221 */ /* 0x004fe20000010000 */
[----:B------:R-:W-:Y:S01]  /*eac0*/  FSETP.NE.FTZ.AND P2, PT, R12, RZ, PT ;  /* 0x000000ff0c00720b */ /* 0x000fe20003f55000 */
[----:B------:R-:W-:Y:S01]  /*ead0*/  IMAD.U32 R4, RZ, RZ, UR5 ;  /* 0x00000005ff047e24 */ /* 0x000fe2000f8e00ff */
[----:B------:R-:W-:Y:S01]  /*eae0*/  USEL UR4, URZ, 0x1, UP0 ;  /* 0x000000013f047887 */ /* 0x000fe20008000000 */
[----:B------:R-:W-:Y:S01]  /*eaf0*/  IMAD.MOV.U32 R5, RZ, RZ, RZ ;  /* 0x000000ffff057224 */ /* 0x000fe200078e00ff */
[----:B------:R-:W-:Y:S01]  /*eb00*/  FSETP.NE.FTZ.AND P0, PT, R11, RZ, PT ;  /* 0x000000ff0b00720b */ /* 0x000fe20003f15000 */
[----:B------:R-:W-:Y:S01]  /*eb10*/  @!P1 VIADD R4, R4, 0x31c60 ;  /* 0x00031c6004049836 */ /* 0x000fe20000000000 */
[----:B------:R-:W-:-:S04]  /*eb20*/  ULOP3.LUT UR60, UR60, UR4, URZ, 0x3c, !UPT ;  /* 0x000000043c3c7292 */ /* 0x000fc8000f8e3c3f */
[----:B------:R-:W-:-:S03]  /*eb30*/  @!P1 PRMT R4, RZ, 0x654, R4 ;  /* 0x00000654ff049816 */ /* 0x000fc60000000004 */
[----:B------:R-:W1:Y:S01]  /*eb40*/  @P2 MUFU.LG2 R10, R12 ;  /* 0x0000000c000a2308 */ /* 0x000e620000000c00 */
[----:B------:R-:W-:-:S03]  /*eb50*/  @P2 FMUL.FTZ R6, R6, 0.69314718246459960938 ;  /* 0x3f31721806062820 */ /* 0x000fc60000410000 */
[----:B------:R-:W-:-:S04]  /*eb60*/  @P0 FMUL.FTZ R7, R7, 0.69314718246459960938 ;  /* 0x3f31721807070820 */ /* 0x000fc80000410000 */
[----:B------:R-:W2:Y:S08]  /*eb70*/  @P0 MUFU.LG2 R8, R11 ;  /* 0x0000000b00080308 */ /* 0x000eb00000000c00 */
[----:B------:R1:W3:Y:S08]  /*eb80*/  @P0 MUFU.RCP R5, R11 ;  /* 0x0000000b00050308 */ /* 0x0002f00000001000 */
[----:B------:R-:W0:Y:S01]  /*eb90*/  @P2 MUFU.RCP R9, R12 ;  /* 0x0000000c00092308 */ /* 0x000e220000001000 */
[----:B-1----:R-:W-:Y:S01]  /*eba0*/  @P2 FMUL.FTZ R11, R10, 0.69314718246459960938 ;  /* 0x3f3172180a0b2820 */ /* 0x002fe20000410000 */
[----:B--2---:R-:W-:-:S03]  /*ebb0*/  @P0 FMUL.FTZ R8, R8, 0.69314718246459960938 ;  /* 0x3f31721808080820 */ /* 0x004fc60000410000 */
[----:B------:R-:W-:Y:S01]  /*ebc0*/  @P2 FFMA.FTZ R3, R6, R72, R11 ;  /* 0x0000004806032223 */ /* 0x000fe2000001000b */
[----:B------:R-:W-:Y:S01]  /*ebd0*/  @P0 FFMA.FTZ R0, R7, R74, R8 ;  /* 0x0000004a07000223 */ /* 0x000fe20000010008 */
[----:B------:R-:W-:Y:S01]  /*ebe0*/  PLOP3.LUT P0, PT, PT, PT, PT, 0x8, 0x0 ;  /* 0x000000000000781c */ /* 0x000fe20003f0e170 */
        /* <DEDUP_REMOVED lines=53> */
[----:B------:R1:W-:Y:S01]  /*ef40*/  @!P1 SYNCS.ARRIVE.TRANS64.RED.A1T0 RZ, [R4+URZ], RZ ;  /* 0x000000ff04ff99a7 */ /* 0x0003e2000810043f */
[-C--:B---3--:R-:W-:Y:S01]  /*ef50*/  FMUL.FTZ R72, R36, R5.reuse ;  /* 0x0000000524487220 */ /* 0x088fe20000410000 */
[-C--:B------:R-:W-:Y:S01]  /*ef60*/  FMUL.FTZ R75, R37, R5.reuse ;  /* 0x00000005254b7220 */ /* 0x080fe20000410000 */
[-C--:B------:R-:W-:Y:S01]  /*ef70*/  FMUL.FTZ R36, R65, R5.reuse ;  /* 0x0000000541247220 */ /* 0x080fe20000410000 */
[----:B------:R-:W-:Y:S01]  /*ef80*/  FMUL.FTZ R37, R64, R5 ;  /* 0x0000000540257220 */ /* 0x000fe20000410000 */
[-C--:B0-----:R-:W-:Y:S01]  /*ef90*/  FMUL.FTZ R81, R26, R9.reuse ;  /* 0x000000091a517220 */ /* 0x081fe20000410000 */
        /* <DEDUP_REMOVED lines=43> */
.L_x_1867:
        /* <DEDUP_REMOVED lines=10> */
[----:B------:R-:W-:Y:S01]  /*f2f0*/  R2UR UR13, R18 ;  /* 0x00000000120d72ca */ /* 0x000fe200000e0000 */
[----:B------:R-:W-:Y:S01]  /*f300*/  IMAD R9, R149, 0x20, R23 ;  /* 0x0000002095097824 */ /* 0x000fe200078e0217 */
[----:B------:R-:W-:-:S05]  /*f310*/  R2UR UR11, R145 ;  /* 0x00000000910b72ca */ /* 0x000fca00000e0000 */
[----:B------:R-:W-:Y:S01]  /*f320*/  BAR.SYNC.DEFER_BLOCKING 0x1, 0x180 ;  /* 0x0046000000007b1d */ /* 0x000fe20000010000 */
[----:B------:R-:W-:Y:S02]  /*f330*/  R2UR UR14, R146 ;  /* 0x00000000920e72ca */ /* 0x000fe400000e0000 */
[----:B------:R-:W-:Y:S02]  /*f340*/  F2FP.BF16.F32.PACK_AB R27, R38, R27 ;  /* 0x0000001b261b723e */ /* 0x000fe400000010ff */
[----:B------:R-:W-:-:S03]  /*f350*/  F2FP.BF16.F32.PACK_AB R36, R36, R37 ;  /* 0x000000252424723e */ /* 0x000fc600000010ff */
[----:B------:R-:W1:Y:S01]  /*f360*/  LDC R18, c[0x0][0xbe8] ;  /* 0x0002fa00ff127b82 */ /* 0x000e620000000800 */
[----:B------:R-:W-:Y:S01]  /*f370*/  ULDC.64 UR8, c[0x0][0xb90] ;  /* 0x0002e40000087ab9 */ /* 0x000fe20000000a00 */
[----:B------:R-:W-:Y:S01]  /*f380*/  F2FP.BF16.F32.PACK_AB R37, R67, R66 ;  /* 0x000000424325723e */ /* 0x000fe200000010ff */
[----:B------:R-:W-:Y:S01]  /*f390*/  ULDC.64 UR16, c[0x0][0x208] ;  /* 0x0000820000107ab9 */ /* 0x000fe20000000a00 */
[----:B------:R-:W-:Y:S01]  /*f3a0*/  VIADD R85, R22, UR13 ;  /* 0x0000000d16557c36 */ /* 0x000fe20008000000 */
[----:B------:R-:W-:Y:S01]  /*f3b0*/  F2FP.BF16.F32.PACK_AB R38, R69, R68 ;  /* 0x000000444526723e */ /* 0x000fe200000010ff */
[----:B------:R-:W-:Y:S01]  /*f3c0*/  USHF.R.S32.HI UR10, URZ, 0x1f, UR11 ;  /* 0x0000001f3f0a7899 */ /* 0x000fe2000801140b */
[----:B------:R-:W-:Y:S01]  /*f3d0*/  F2FP.BF16.F32.PACK_AB R39, R64, R39 ;  /* 0x000000274027723e */ /* 0x000fe200000010ff */
[----:B------:R-:W-:Y:S01]  /*f3e0*/  USHF.R.S32.HI UR12, URZ, 0x1f, UR14 ;  /* 0x0000001f3f0c7899 */ /* 0x000fe2000801140e */
[----:B------:R-:W-:Y:S01]  /*f3f0*/  IMAD.MOV.U32 R58, RZ, RZ, R85 ;  /* 0x000000ffff3a7224 */ /* 0x000fe200078e0055 */
[----:B------:R-:W-:Y:S01]  /*f400*/  UMOV UR6, UR37 ;  /* 0x0000002500067c82 */ /* 0x000fe20008000000 */
[----:B0-----:R-:W-:Y:S01]  /*f410*/  UMOV UR7, UR5 ;  /* 0x0000000500077c82 */ /* 0x001fe20008000000 */
[----:B------:R-:W-:Y:S01]  /*f420*/  UIMAD UR5, UR10, UR8, URZ ;  /* 0x000000080a0572a4 */ /* 0x000fe2000f8e023f */
[----:B------:R-:W-:-:S02]  /*f430*/  IMAD.U32 R34, RZ, RZ, UR6 ;  /* 0x00000006ff227e24 */ /* 0x000fc4000f8e00ff */
[----:B------:R-:W-:Y:S01]  /*f440*/  IMAD.U32 R35, RZ, RZ, UR7 ;  /* 0x00000007ff237e24 */ /* 0x000fe2000f8e00ff */
[----:B------:R-:W-:Y:S02]  /*f450*/  UIMAD.WIDE.U32 UR6, UR11, UR8, URZ ;  /* 0x000000080b0672a5 */ /* 0x000fe4000f8e003f */
[----:B------:R-:W-:Y:S01]  /*f460*/  UIMAD UR5, UR11, UR9, UR5 ;  /* 0x000000090b0572a4 */ /* 0x000fe2000f8e0205 */
[--C-:B------:R-:W-:Y:S02]  /*f470*/  IMAD.WIDE R4, R154, 0x2, R34.reuse ;  /* 0x000000029a047825 */ /* 0x100fe400078e0222 */
[----:B------:R-:W-:Y:S01]  /*f480*/  ULDC.64 UR8, c[0x0][0xb98] ;  /* 0x0002e60000087ab9 */ /* 0x000fe20000000a00 */
[----:B------:R-:W-:Y:S01]  /*f490*/  UIADD3 UR7, UR7, UR5, URZ ;  /* 0x0000000507077290 */ /* 0x000fe2000fffe03f */
[----:B------:R-:W-:Y:S01]  /*f4a0*/  IMAD.WIDE R34, R9, 0x2, R34 ;  /* 0x0000000209227825 */ /* 0x000fe200078e0222 */
[C---:B------:R-:W-:Y:S01]  /*f4b0*/  IADD3 R31, P1, R4.reuse, 0x6000, RZ ;  /* 0x00006000041f7810 */ /* 0x040fe20007f3e0ff */
[----:B------:R-:W-:Y:S01]  /*f4c0*/  UIMAD UR5, UR12, UR8, URZ ;  /* 0x000000080c0572a4 */ /* 0x000fe2000f8e023f */
[----:B------:R-:W-:Y:S01]  /*f4d0*/  IADD3 R15, P0, R4, 0x6020, RZ ;  /* 0x00006020040f7810 */ /* 0x000fe20007f1e0ff */
[----:B------:R-:W-:Y:S01]  /*f4e0*/  UIMAD.WIDE.U32 UR6, UR14, UR8, UR6 ;  /* 0x000000080e0672a5 */ /* 0x000fe2000f8e0006 */
[----:B------:R-:W-:Y:S01]  /*f4f0*/  LOP3.LUT R16, R31, 0x180, RZ, 0xc0, !PT ;  /* 0x000001801f107812 */ /* 0x000fe200078ec0ff */
[----:B------:R-:W-:Y:S01]  /*f500*/  IMAD.X R25, RZ, RZ, R5, P1 ;  /* 0x000000ffff197224 */ /* 0x000fe200008e0605 */
[----:B-1----:R-:W-:Y:S01]  /*f510*/  ISETP.NE.AND P1, PT, R18, 0x1, PT ;  /* 0x000000011200780c */ /* 0x002fe20003f25270 */
[----:B------:R-:W-:Y:S01]  /*f520*/  UIMAD UR5, UR14, UR9, UR5 ;  /* 0x000000090e0572a4 */ /* 0x000fe2000f8e0205 */
[----:B------:R-:W-:-:S02]  /*f530*/  LOP3.LUT R14, R15, 0x180, RZ, 0xc0, !PT ;  /* 0x000001800f0e7812 */ /* 0x000fc400078ec0ff */
[----:B------:R-:W-:Y:S01]  /*f540*/  SHF.R.U64 R16, R16, 0x3, RZ ;  /* 0x0000000310107819 */ /* 0x000fe200000012ff */
[----:B------:R-:W-:Y:S01]  /*f550*/  ULDC.64 UR8, c[0x0][0xae8] ;  /* 0x0002ba0000087ab9 */ /* 0x000fe20000000a00 */
[----:B------:R-:W-:Y:S02]  /*f560*/  IADD3 R63, P5, R34, 0x7800, RZ ;  /* 0x00007800223f7810 */ /* 0x000fe40007fbe0ff */
[----:B------:R-:W-:Y:S02]  /*f570*/  LOP3.LUT R9, R4, 0x180, RZ, 0xc0, !PT ;  /* 0x0000018004097812 */ /* 0x000fe400078ec0ff */
[----:B------:R-:W-:Y:S02]  /*f580*/  SHF.R.U64 R14, R14, 0x3, RZ ;  /* 0x000000030e0e7819 */ /* 0x000fe400000012ff */
[----:B------:R-:W-:Y:S01]  /*f590*/  LOP3.LUT R24, R16, R31, RZ, 0x3c, !PT ;  /* 0x0000001f10187212 */ /* 0x000fe200078e3cff */
[----:B------:R-:W0:Y:S01]  /*f5a0*/  @P1 LDC R62, c[0x0][0xbec] ;  /* 0x0002fb00ff3e1b82 */ /* 0x000e220000000800 */
[----:B------:R-:W-:-:S02]  /*f5b0*/  LOP3.LUT R16, R63, 0x180, RZ, 0xc0, !PT ;  /* 0x000001803f107812 */ /* 0x000fc400078ec0ff */
[----:B------:R-:W-:Y:S02]  /*f5c0*/  SHF.R.U64 R9, R9, 0x3, RZ ;  /* 0x0000000309097819 */ /* 0x000fe400000012ff */
[----:B------:R-:W-:Y:S01]  /*f5d0*/  LOP3.LUT R14, R14, R15, RZ, 0x3c, !PT ;  /* 0x0000000f0e0e7212 */ /* 0x000fe200078e3cff */
[--C-:B------:R-:W-:Y:S01]  /*f5e0*/  IMAD.X R15, RZ, RZ, R5.reuse, P0 ;  /* 0x000000ffff0f7224 */ /* 0x100fe200000e0605 */
[C---:B------:R-:W-:Y:S01]  /*f5f0*/  IADD3 R29, P2, R4.reuse, 0x3020, RZ ;  /* 0x00003020041d7810 */ /* 0x040fe20007f5e0ff */
[----:B------:R-:W1:Y:S01]  /*f600*/  @P1 LDC R71, c[0x0][0xbf0] ;  /* 0x0002fc00ff471b82 */ /* 0x000e620000000800 */
[C---:B------:R-:W-:Y:S02]  /*f610*/  IADD3 R21, P3, R4.reuse, 0x3000, RZ ;  /* 0x0000300004157810 */ /* 0x040fe40007f7e0ff */
[----:B------:R-:W-:Y:S01]  /*f620*/  IADD3 R17, P4, R4, 0x20, RZ ;  /* 0x0000002004117810 */ /* 0x000fe20007f9e0ff */
[--C-:B------:R-:W-:Y:S01]  /*f630*/  IMAD.X R11, RZ, RZ, R5.reuse, P2 ;  /* 0x000000ffff0b7224 */ /* 0x100fe200010e0605 */
[----:B------:R-:W-:Y:S01]  /*f640*/  IADD3 R33, P0, R34, 0x1800, RZ ;  /* 0x0000180022217810 */ /* 0x000fe20007f1e0ff */
[----:B------:R-:W-:Y:S01]  /*f650*/  IMAD.X R13, RZ, RZ, R5, P3 ;  /* 0x000000ffff0d7224 */ /* 0x000fe200018e0605 */
[----:B------:R-:W-:-:S02]  /*f660*/  SHF.R.U64 R16, R16, 0x3, RZ ;  /* 0x0000000310107819 */ /* 0x000fc400000012ff */
[----:B------:R-:W-:Y:S01]  /*f670*/  LOP3.LUT R4, R9, R4, RZ, 0x3c, !PT ;  /* 0x0000000409047212 */ /* 0x000fe200078e3cff */
[----:B------:R-:W-:Y:S01]  /*f680*/  IMAD.X R9, RZ, RZ, R5, P4 ;  /* 0x000000ffff097224 */ /* 0x000fe200020e0605 */
[----:B------:R-:W-:Y:S02]  /*f690*/  LOP3.LUT R32, R33, 0x180, RZ, 0xc0, !PT ;  /* 0x0000018021207812 */ /* 0x000fe400078ec0ff */
[----:B------:R-:W-:Y:S02]  /*f6a0*/  LOP3.LUT R16, R16, R63, RZ, 0x3c, !PT ;  /* 0x0000003f10107212 */ /* 0x000fe400078e3cff */
[----:B------:R-:W-:Y:S01]  /*f6b0*/  MOV R63, R4 ;  /* 0x00000004003f7202 */ /* 0x000fe20000000f00 */
[----:B0-----:R-:W-:Y:S01]  /*f6c0*/  @P1 IMAD.HI.U32 R62, R85, R62, RZ ;  /* 0x0000003e553e1227 */ /* 0x001fe200078e00ff */
[----:B------:R-:W-:Y:S02]  /*f6d0*/  F2FP.BF16.F32.PACK_AB R4, R77, R6 ;  /* 0x000000064d04723e */ /* 0x000fe400000010ff */
[----:B------:R-:W-:-:S02]  /*f6e0*/  LOP3.LUT R10, R29, 0x180, RZ, 0xc0, !PT ;  /* 0x000001801d0a7812 */ /* 0x000fc400078ec0ff */
[----:B------:R-:W-:Y:S02]  /*f6f0*/  F2FP.BF16.F32.PACK_AB R6, R76, R7 ;  /* 0x000000074c06723e */ /* 0x000fe400000010ff */
[----:B------:R-:W-:Y:S02]  /*f700*/  SHF.R.U64 R32, R32, 0x3, RZ ;  /* 0x0000000320207819 */ /* 0x000fe400000012ff */
[----:B-1----:R-:W-:Y:S02]  /*f710*/  @P1 SHF.R.U32.HI R58, RZ, R71, R62 ;  /* 0x00000047ff3a1219 */ /* 0x002fe4000001163e */
[----:B------:R-:W-:Y:S02]  /*f720*/  F2FP.BF16.F32.PACK_AB R5, R84, R81 ;  /* 0x000000515405723e */ /* 0x000fe400000010ff */
[----:B------:R-:W-:Y:S01]  /*f730*/  F2FP.BF16.F32.PACK_AB R7, R83, R82 ;  /* 0x000000525307723e */ /* 0x000fe200000010ff */
[----:B------:R-:W-:Y:S01]  /*f740*/  IMAD.MOV R71, RZ, RZ, -R58 ;  /* 0x000000ffff477224 */ /* 0x000fe200078e0a3a */
[----:B------:R-:W-:-:S02]  /*f750*/  MOV R76, R14 ;  /* 0x0000000e004c7202 */ /* 0x000fc40000000f00 */
[----:B------:R-:W-:Y:S01]  /*f760*/  SHF.R.U64 R10, R10, 0x3, RZ ;  /* 0x000000030a0a7819 */ /* 0x000fe200000012ff */
[----:B------:R-:W-:Y:S01]  /*f770*/  IMAD R15, R18, R71, R85 ;  /* 0x00000047120f7224 */ /* 0x000fe200078e0255 */
[----:B------:R-:W-:Y:S01]  /*f780*/  LOP3.LUT R32, R32, R33, RZ, 0x3c, !PT ;  /* 0x0000002120207212 */ /* 0x000fe200078e3cff */
[----:B------:R-:W-:Y:S01]  /*f790*/  IMAD.X R33, RZ, RZ, R35, P0 ;  /* 0x000000ffff217224 */ /* 0x000fe200000e0623 */
[----:B------:R-:W-:Y:S01]  /*f7a0*/  MOV R77, R24 ;  /* 0x00000018004d7202 */ /* 0x000fe20000000f00 */
[----:B------:R0:W-:Y:S01]  /*f7b0*/  STSM.16.M88.4 [R63], R4 ;  /* 0x000000043f007844 */ /* 0x0001e20000000200 */
[----:B------:R-:W-:Y:S01]  /*f7c0*/  IMAD.U32 R25, RZ, RZ, UR5 ;  /* 0x00000005ff197e24 */ /* 0x000fe2000f8e00ff */
[----:B------:R-:W-:Y:S01]  /*f7d0*/  SHF.R.S32.HI R14, RZ, 0x1f, R58 ;  /* 0x0000001fff0e7819 */ /* 0x000fe2000001143a */
[----:B------:R-:W-:Y:S01]  /*f7e0*/  ULDC UR5, c[0x0][0xa88] ;  /* 0x0002a20000057ab9 */ /* 0x000fe20000000800 */
[----:B------:R-:W-:Y:S02]  /*f7f0*/  LOP3.LUT R10, R10, R29, RZ, 0x3c, !PT ;  /* 0x0000001d0a0a7212 */ /* 0x000fe400078e3cff */
[----:B------:R-:W-:-:S02]  /*f800*/  IADD3 R29, P3, R34, 0x4800, RZ ;  /* 0x00004800221d7810 */ /* 0x000fc40007f7e0ff */
[----:B------:R-:W-:Y:S02]  /*f810*/  IADD3 R31, P2, R34, 0x3000, RZ ;  /* 0x00003000221f7810 */ /* 0x000fe40007f5e0ff */
[----:B------:R-:W-:Y:S02]  /*f820*/  LOP3.LUT R28, R29, 0x180, RZ, 0xc0, !PT ;  /* 0x000001801d1c7812 */ /* 0x000fe400078ec0ff */
[----:B------:R-:W-:Y:S02]  /*f830*/  LOP3.LUT R8, R17, 0x180, RZ, 0xc0, !PT ;  /* 0x0000018011087812 */ /* 0x000fe400078ec0ff */
[----:B------:R-:W-:Y:S02]  /*f840*/  LOP3.LUT R30, R31, 0x180, RZ, 0xc0, !PT ;  /* 0x000001801f1e7812 */ /* 0x000fe400078ec0ff */
[----:B0-----:R-:W-:Y:S01]  /*f850*/  IADD3 R4, P0, R58, UR6, RZ ;  /* 0x000000063a047c10 */ /* 0x001fe2000ff1e0ff */
[----:B------:R-:W-:Y:S01]  /*f860*/  IMAD R58, R18, UR5, RZ ;  /* 0x00000005123a7c24 */ /* 0x000fe2000f8e02ff */
[----:B------:R-:W-:-:S02]  /*f870*/  SHF.R.S32.HI R6, RZ, 0x1f, R15 ;  /* 0x0000001fff067819 */ /* 0x000fc4000001140f */
[----:B------:R-:W-:Y:S01]  /*f880*/  IADD3.X R5, R14, UR7, R25, P0, !PT ;  /* 0x000000070e057c10 */ /* 0x000fe200087fe419 */
[----:B------:R-:W-:Y:S01]  /*f890*/  ULDC.64 UR6, c[0x0][0xb88] ;  /* 0x0002e20000067ab9 */ /* 0x000fe20000000a00 */
[----:B------:R-:W-:Y:S01]  /*f8a0*/  LOP3.LUT R12, R21, 0x180, RZ, 0xc0, !PT ;  /* 0x00000180150c7812 */ /* 0x000fe200078ec0ff */
[----:B------:R-:W-:Y:S01]  /*f8b0*/  IMAD R6, R6, UR6, RZ ;  /* 0x0000000606067c24 */ /* 0x000fe2000f8e02ff */
[----:B------:R-:W-:Y:S01]  /*f8c0*/  SHF.R.U64 R28, R28, 0x3, RZ ;  /* 0x000000031c1c7819 */ /* 0x000fe200000012ff */
[C---:B------:R-:W-:Y:S01]  /*f8d0*/  IMAD.WIDE.U32 R4, R15.reuse, UR6, R4 ;  /* 0x000000060f047c25 */ /* 0x040fe2000f8e0004 */
[----:B------:R-:W-:Y:S02]  /*f8e0*/  MOV R81, R10 ;  /* 0x0000000a00517202 */ /* 0x000fe40000000f00 */
[----:B------:R-:W-:Y:S01]  /*f8f0*/  SHF.R.U64 R8, R8, 0x3, RZ ;  /* 0x0000000308087819 */ /* 0x000fe200000012ff */
[----:B------:R-:W-:Y:S01]  /*f900*/  IMAD R15, R15, UR7, R6 ;  /* 0x000000070f0f7c24 */ /* 0x000fe2000f8e0206 */
[----:B------:R-:W-:Y:S01]  /*f910*/  SHF.R.U64 R30, R30, 0x3, RZ ;  /* 0x000000031e1e7819 */ /* 0x000fe200000012ff */
[----:B------:R-:W-:Y:S01]  /*f920*/  VIADD R11, R153, UR13 ;  /* 0x0000000d990b7c36 */ /* 0x000fe20008000000 */
[----:B------:R-:W-:Y:S01]  /*f930*/  SHF.R.U64 R12, R12, 0x3, RZ ;  /* 0x000000030c0c7819 */ /* 0x000fe200000012ff */
[----:B------:R-:W-:Y:S01]  /*f940*/  ULDC.64 UR6, c[0x0][0xb50] ;  /* 0x0002d40000067ab9 */ /* 0x000fe20000000a00 */
[----:B------:R-:W-:Y:S01]  /*f950*/  LOP3.LUT R28, R28, R29, RZ, 0x3c, !PT ;  /* 0x0000001d1c1c7212 */ /* 0x000fe200078e3cff */
[----:B------:R-:W-:Y:S01]  /*f960*/  IMAD.X R29, RZ, RZ, R35, P3 ;  /* 0x000000ffff1d7224 */ /* 0x000fe200018e0623 */
[----:B------:R-:W-:Y:S01]  /*f970*/  LOP3.LUT P0, RZ, R151, 0x3, RZ, 0xc0, !PT ;  /* 0x0000000397ff7812 */ /* 0x000fe2000780c0ff */
[----:B------:R-:W-:Y:S01]  /*f980*/  VIADD R7, R11, 0x8 ;  /* 0x000000080b077836 */ /* 0x000fe20000000000 */
[----:B------:R-:W-:Y:S01]  /*f990*/  LEA R84, P3, R4, UR6, 0x2 ;  /* 0x0000000604547c11 */ /* 0x000fe2000f8610ff */
[----:B------:R-:W-:Y:S01]  /*f9a0*/  IMAD.IADD R5, R5, 0x1, R15 ;  /* 0x0000000105057824 */ /* 0x000fe200078e020f */
[----:B------:R-:W-:-:S02]  /*f9b0*/  LOP3.LUT R8, R8, R17, RZ, 0x3c, !PT ;  /* 0x0000001108087212 */ /* 0x000fc400078e3cff */
[----:B------:R-:W-:Y:S01]  /*f9c0*/  LOP3.LUT R30, R30, R31, RZ, 0x3c, !PT ;  /* 0x0000001f1e1e7212 */ /* 0x000fe200078e3cff */
[----:B------:R-:W-:Y:S01]  /*f9d0*/  IMAD.X R31, RZ, RZ, R35, P2 ;  /* 0x000000ffff1f7224 */ /* 0x000fe200010e0623 */
[----:B------:R-:W-:Y:S01]  /*f9e0*/  LOP3.LUT R12, R12, R21, RZ, 0x3c, !PT ;  /* 0x000000150c0c7212 */ /* 0x000fe200078e3cff */
[----:B------:R-:W-:Y:S01]  /*f9f0*/  SHFL.IDX PT, R62, R84, RZ, 0x1c1f ;  /* 0x001c1fff543e7589 */ /* 0x000fe200000e0000 */
[-C--:B------:R-:W-:Y:S02]  /*fa00*/  ISETP.GE.OR P2, PT, R11, R58.reuse, P0 ;  /* 0x0000003a0b00720c */ /* 0x080fe40000746670 */
[----:B------:R-:W-:Y:S01]  /*fa10*/  ISETP.GE.OR P0, PT, R7, R58, P0 ;  /* 0x0000003a0700720c */ /* 0x000fe20000706670 */
[----:B------:R-:W-:Y:S01]  /*fa20*/  SHFL.IDX PT, R70, R84, 0x1, 0x1c1f ;  /* 0x003c1f0054467f89 */ /* 0x000fe200000e0000 */
[----:B------:R-:W-:Y:S02]  /*fa30*/  LEA.HI.X R85, R4, UR7, R5, 0x2, P3 ;  /* 0x0000000704557c11 */ /* 0x000fe400098f1405 */
[----:B------:R-:W-:-:S02]  /*fa40*/  MOV R83, R8 ;  /* 0x0000000800537202 */ /* 0x000fc40000000f00 */
[----:B------:R-:W-:Y:S01]  /*fa50*/  F2FP.BF16.F32.PACK_AB R4, R74, R73 ;  /* 0x000000494a04723e */ /* 0x000fe200000010ff */
[----:B------:R-:W0:Y:S01]  /*fa60*/  SHFL.IDX PT, R63, R85, RZ, 0x1c1f ;  /* 0x001c1fff553f7589 */ /* 0x000e2200000e0000 */
[----:B------:R-:W-:Y:S02]  /*fa70*/  F2FP.BF16.F32.PACK_AB R5, R79, R78 ;  /* 0x0000004e4f05723e */ /* 0x000fe400000010ff */
[----:B------:R-:W-:Y:S01]  /*fa80*/  F2FP.BF16.F32.PACK_AB R6, R75, R72 ;  /* 0x000000484b06723e */ /* 0x000fe200000010ff */
[----:B------:R-:W1:Y:S01]  /*fa90*/  SHFL.IDX PT, R71, R85, 0x1, 0x1c1f ;  /* 0x003c1f0055477f89 */ /* 0x000e6200000e0000 */
[----:B------:R-:W-:Y:S02]  /*faa0*/  F2FP.BF16.F32.PACK_AB R7, R80, R65 ;  /* 0x000000415007723e */ /* 0x000fe400000010ff */
[----:B------:R-:W-:Y:S02]  /*fab0*/  MOV R82, R12 ;  /* 0x0000000c00527202 */ /* 0x000fe40000000f00 */
[----:B------:R-:W-:Y:S01]  /*fac0*/  F2FP.BF16.F32.PACK_AB R8, R41, R40 ;  /* 0x000000282908723e */ /* 0x000fe200000010ff */
[----:B------:R-:W-:Y:S01]  /*fad0*/  STSM.16.M88.4 [R83], R4 ;  /* 0x0000000453007844 */ /* 0x000fe20000000200 */
[----:B------:R-:W-:-:S02]  /*fae0*/  F2FP.BF16.F32.PACK_AB R9, R43, R42 ;  /* 0x0000002a2b09723e */ /* 0x000fc400000010ff */
[----:B------:R-:W-:Y:S02]  /*faf0*/  F2FP.BF16.F32.PACK_AB R10, R45, R44 ;  /* 0x0000002c2d0a723e */ /* 0x000fe400000010ff */
[----:B------:R-:W-:Y:S02]  /*fb00*/  F2FP.BF16.F32.PACK_AB R11, R47, R46 ;  /* 0x0000002e2f0b723e */ /* 0x000fe400000010ff */
[----:B------:R-:W-:Y:S02]  /*fb10*/  F2FP.BF16.F32.PACK_AB R12, R49, R48 ;  /* 0x00000030310c723e */ /* 0x000fe400000010ff */
[----:B------:R-:W-:Y:S01]  /*fb20*/  F2FP.BF16.F32.PACK_AB R13, R51, R50 ;  /* 0x00000032330d723e */ /* 0x000fe200000010ff */
[----:B------:R-:W-:Y:S01]  /*fb30*/  STSM.16.M88.4 [R82], R8 ;  /* 0x0000000852007844 */ /* 0x000fe20000000200 */
[----:B------:R-:W-:Y:S02]  /*fb40*/  F2FP.BF16.F32.PACK_AB R14, R53, R52 ;  /* 0x00000034350e723e */ /* 0x000fe400000010ff */
[----:B------:R-:W-:-:S02]  /*fb50*/  F2FP.BF16.F32.PACK_AB R15, R55, R54 ;  /* 0x00000036370f723e */ /* 0x000fc400000010ff */
[----:B------:R-:W-:Y:S02]  /*fb60*/  F2FP.BF16.F32.PACK_AB R25, R59, R26 ;  /* 0x0000001a3b19723e */ /* 0x000fe400000010ff */
[----:B------:R-:W-:Y:S01]  /*fb70*/  F2FP.BF16.F32.PACK_AB R24, R57, R56 ;  /* 0x000000383918723e */ /* 0x000fe200000010ff */
[----:B------:R2:W-:Y:S01]  /*fb80*/  STSM.16.M88.4 [R81], R12 ;  /* 0x0000000c51007844 */ /* 0x0005e20000000200 */
[----:B------:R-:W-:Y:S01]  /*fb90*/  F2FP.BF16.F32.PACK_AB R26, R61, R60 ;  /* 0x0000003c3d1a723e */ /* 0x000fe200000010ff */
[----:B------:R-:W-:Y:S01]  /*fba0*/  UIMAD UR5, UR10, UR8, URZ ;  /* 0x000000080a0572a4 */ /* 0x000fe2000f8e023f */
[C---:B------:R-:W-:Y:S02]  /*fbb0*/  IADD3 R21, P4, R34.reuse, 0x6000, RZ ;  /* 0x0000600022157810 */ /* 0x040fe40007f9e0ff */
[----:B------:R-:W-:Y:S01]  /*fbc0*/  LOP3.LUT R17, R34, 0x180, RZ, 0xc0, !PT ;  /* 0x0000018022117812 */ /* 0x000fe200078ec0ff */
[----:B------:R-:W-:Y:S01]  /*fbd0*/  STSM.16.M88.4 [R77], R24 ;  /* 0x000000184d007844 */ /* 0x000fe20000000200 */
[----:B--2---:R-:W2:Y:S03]  /*fbe0*/  @P1 LDC R13, c[0x0][0xbec] ;  /* 0x0002fb00ff0d1b82 */ /* 0x004ea60000000800 */
[----:B------:R-:W-:Y:S05]  /*fbf0*/  STSM.16.M88.4 [R76], R36 ;  /* 0x000000244c007844 */ /* 0x000fea0000000200 */
[----:B------:R-:W3:Y:S08]  /*fc00*/  @P1 LDC R15, c[0x0][0xbf0] ;  /* 0x0002fc00ff0f1b82 */ /* 0x000ef00000000800 */
[----:B------:R-:W-:Y:S01]  /*fc10*/  BAR.SYNC.DEFER_BLOCKING 0x1, 0x180 ;  /* 0x0046000000007b1d */ /* 0x000fe20000010000 */
[----:B------:R-:W-:Y:S01]  /*fc20*/  UIMAD.WIDE.U32 UR6, UR11, UR8, URZ ;  /* 0x000000080b0672a5 */ /* 0x000fe2000f8e003f */
[----:B------:R-:W-:Y:S01]  /*fc30*/  LOP3.LUT R20, R21, 0x180, RZ, 0xc0, !PT ;  /* 0x0000018015147812 */ /* 0x000fe200078ec0ff */
[----:B------:R-:W-:Y:S01]  /*fc40*/  UIMAD UR5, UR11, UR9, UR5 ;  /* 0x000000090b0572a4 */ /* 0x000fe2000f8e0205 */
[----:B------:R-:W-:-:S02]  /*fc50*/  SHF.R.U64 R17, R17, 0x3, RZ ;  /* 0x0000000311117819 */ /* 0x000fc400000012ff */
[----:B------:R-:W-:Y:S01]  /*fc60*/  ULDC.64 UR10, c[0x0][0xaf0] ;  /* 0x0002bc00000a7ab9 */ /* 0x000fe20000000a00 */
[----:B------:R-:W-:Y:S01]  /*fc70*/  UIADD3 UR7, UR7, UR5, URZ ;  /* 0x0000000507077290 */ /* 0x000fe2000fffe03f */
[----:B------:R-:W-:Y:S01]  /*fc80*/  SHF.R.U64 R20, R20, 0x3, RZ ;  /* 0x0000000314147819 */ /* 0x000fe200000012ff */
[----:B------:R-:W-:Y:S01]  /*fc90*/  UIMAD UR8, UR12, UR10, URZ ;  /* 0x0000000a0c0872a4 */ /* 0x000fe2000f8e023f */
[----:B------:R-:W-:Y:S01]  /*fca0*/  LOP3.LUT R34, R17, R34, RZ, 0x3c, !PT ;  /* 0x0000002211227212 */ /* 0x000fe200078e3cff */
[----:B0-----:R0:W-:Y:S02]  /*fcb0*/  @!P2 ST.E desc[UR16][R62.64], R0 ;  /* 0x000000003e00a985 */ /* 0x0011e4000c101910 */
[----:B------:R-:W-:Y:S01]  /*fcc0*/  UIMAD UR5, UR14, UR11, UR8 ;  /* 0x0000000b0e0572a4 */ /* 0x000fe2000f8e0208 */
[----:B------:R-:W-:Y:S01]  /*fcd0*/  LOP3.LUT R20, R20, R21, RZ, 0x3c, !PT ;  /* 0x0000001514147212 */ /* 0x000fe200078e3cff */
[----:B------:R-:W-:Y:S01]  /*fce0*/  UIMAD.WIDE.U32 UR6, UR14, UR10, UR6 ;  /* 0x0000000a0e0672a5 */ /* 0x000fe2000f8e0006 */
[----:B-1----:R1:W-:Y:S01]  /*fcf0*/  @!P0 ST.E desc[UR16][R70.64], R3 ;  /* 0x0000000346008985 */ /* 0x0023e2000c101910 */
[--C-:B------:R-:W-:Y:S01]  /*fd00*/  IMAD.X R21, RZ, RZ, R35.reuse, P4 ;  /* 0x000000ffff157224 */ /* 0x100fe200020e0623 */
[----:B------:R-:W-:Y:S01]  /*fd10*/  ULDC.64 UR8, c[0x0][0xae0] ;  /* 0x0002b80000087ab9 */ /* 0x000fe20000000a00 */
[----:B------:R-:W-:-:S02]  /*fd20*/  IMAD.X R17, RZ, RZ, R35, P5 ;  /* 0x000000ffff117224 */ /* 0x000fc400028e0623 */
[----:B0-----:R-:W-:Y:S01]  /*fd30*/  IMAD R0, R148, 0x60, R149 ;  /* 0x0000006094007824 */ /* 0x001fe200078e0295 */
[----:B------:R-:W-:Y:S01]  /*fd40*/  UIADD3 UR5, UR7, UR5, URZ ;  /* 0x0000000507057290 */ /* 0x000fe2000fffe03f */
[----:B------:R-:W-:Y:S01]  /*fd50*/  IMAD.U32 R12, RZ, RZ, UR6 ;  /* 0x00000006ff0c7e24 */ /* 0x000fe2000f8e00ff */
[----:B------:R-:W5:Y:S01]  /*fd60*/  LD.E.128 R44, desc[UR16][R34.64] ;  /* 0x00000010222c7980 */ /* 0x000f62000c101d00 */
[----:B------:R-:W-:-:S03]  /*fd70*/  VIADD R14, R0, UR13 ;  /* 0x0000000d000e7c36 */ /* 0x000fc60008000000 */
[----:B------:R-:W5:Y:S01]  /*fd80*/  LD.E.128 R40, desc[UR16][R32.64] ;  /* 0x0000001020287980 */ /* 0x000f62000c101d00 */
[----:B--2---:R-:W-:-:S03]  /*fd90*/  @P1 IMAD.HI.U32 R0, R14, R13, RZ ;  /* 0x0000000d0e001227 */ /* 0x004fc600078e00ff */
[----:B------:R-:W5:Y:S01]  /*fda0*/  LD.E.128 R48, desc[UR16][R30.64] ;  /* 0x000000101e307980 */ /* 0x000f62000c101d00 */
[----:B-1----:R-:W-:Y:S01]  /*fdb0*/  IMAD.MOV.U32 R3, RZ, RZ, R14 ;  /* 0x000000ffff037224 */ /* 0x002fe200078e000e */
[----:B---3--:R-:W-:Y:S02]  /*fdc0*/  @P1 SHF.R.U32.HI R3, RZ, R15, R0 ;  /* 0x0000000fff031219 */ /* 0x008fe40000011600 */
[----:B------:R-:W5:Y:S02]  /*fdd0*/  LD.E.128 R4, desc[UR16][R28.64] ;  /* 0x000000101c047980 */ /* 0x000f64000c101d00 */
[--C-:B------:R-:W-:Y:S01]  /*fde0*/  SHF.R.S32.HI R0, RZ, 0x1f, R3.reuse ;  /* 0x0000001fff007819 */ /* 0x100fe20000011403 */
[----:B------:R-:W-:Y:S01]  /*fdf0*/  IMAD.MOV R15, RZ, RZ, -R3 ;  /* 0x000000ffff0f7224 */ /* 0x000fe200078e0a03 */
[----:B------:R-:W5:Y:S01]  /*fe00*/  LD.E.128 R52, desc[UR16][R20.64] ;  /* 0x0000001014347980 */ /* 0x000f62000c101d00 */
[----:B------:R-:W-:Y:S01]  /*fe10*/  IMAD.U32 R13, RZ, RZ, UR7 ;  /* 0x00000007ff0d7e24 */ /* 0x000fe2000f8e00ff */
[----:B------:R-:W-:Y:S01]  /*fe20*/  ULDC.64 UR6, c[0x0][0xad8] ;  /* 0x0002b60000067ab9 */ /* 0x000fe20000000a00 */
[----:B------:R-:W-:Y:S01]  /*fe30*/  IMAD R0, R0, UR8, RZ ;  /* 0x0000000800007c24 */ /* 0x000fe2000f8e02ff */
[----:B------:R0:W5:Y:S01]  /*fe40*/  LD.E.128 R8, desc[UR16][R16.64] ;  /* 0x0000001010087980 */ /* 0x000162000c101d00 */
[----:B------:R-:W-:Y:S01]  /*fe50*/  IMAD R15, R18, R15, R14 ;  /* 0x0000000f120f7224 */ /* 0x000fe200078e020e */
[----:B------:R-:W-:Y:S01]  /*fe60*/  BSSY B1, `(.L_x_1900) ;  /* 0x0000028000017945 */ /* 0x000fe20003800000 */
[----:B------:R-:W-:Y:S01]  /*fe70*/  IMAD.U32 R13, RZ, RZ, UR5 ;  /* 0x00000005ff0d7e24 */ /* 0x000fe2000f8e00ff */
[----:B------:R-:W-:Y:S01]  /*fe80*/  @!PT LDS RZ, [RZ] ;  /* 0x00000000fffff984 */ /* 0x000fe20000000800 */
[----:B------:R-:W-:Y:S01]  /*fe90*/  @!PT LDS RZ, [RZ] ;  /* 0x00000000fffff984 */ /* 0x000fe20000000800 */
[----:B------:R-:W-:Y:S01]  /*fea0*/  @!PT LDS RZ, [RZ] ;  /* 0x00000000fffff984 */ /* 0x000fe20000000800 */
[----:B------:R-:W-:Y:S01]  /*feb0*/  @!PT LDS RZ, [RZ] ;  /* 0x00000000fffff984 */ /* 0x000fe20000000800 */
[----:B------:R1:W-:Y:S06]  /*fec0*/  MEMBAR.ALL.CTA ;  /* 0x0000000000007992 */ /* 0x0003ec0000008000 */
[----:B-1----:R-:W1:Y:S01]  /*fed0*/  FENCE.VIEW.ASYNC.S ;  /* 0x00000000000073c6 */ /* 0x002e620000000000 */
[----:B------:R-:W-:Y:S01]  /*fee0*/  VIADD R25, R149, UR13 ;  /* 0x0000000d95197c36 */ /* 0x000fe20008000000 */
[----:B------:R-:W-:Y:S01]  /*fef0*/  UIADD3 UR5, UR37, 0x31c20, URZ ;  /* 0x00031c2025057890 */ /* 0x000fe2000fffe03f */
[----:B------:R-:W-:-:S03]  /*ff00*/  IMAD.WIDE.U32 R12, R3, UR8, R12 ;  /* 0x00000008030c7c25 */ /* 0x000fc6000f8e000c */
[----:B------:R-:W-:Y:S01]  /*ff10*/  ISETP.GE.AND P0, PT, R25, R58, PT ;  /* 0x0000003a1900720c */ /* 0x000fe20003f06270 */
[----:B0-----:R-:W-:Y:S01]  /*ff20*/  IMAD R17, R3, UR9, R0 ;  /* 0x0000000903117c24 */ /* 0x001fe2000f8e0200 */
[----:B------:R-:W-:Y:S01]  /*ff30*/  SHF.R.S32.HI R0, RZ, 0x1f, R15 ;  /* 0x0000001fff007819 */ /* 0x000fe2000001140f */
[----:B------:R-:W-:Y:S02]  /*ff40*/  UPRMT UR5, URZ, 0x654, UR5 ;  /* 0x000006543f057896 */ /* 0x000fe40008000005 */
[----:B------:R-:W-:Y:S02]  /*ff50*/  IMAD.IADD R13, R13, 0x1, R17 ;  /* 0x000000010d0d7824 */ /* 0x000fe400078e0211 */
[----:B------:R-:W-:Y:S02]  /*ff60*/  IMAD R0, R0, UR6, RZ ;  /* 0x0000000600007c24 */ /* 0x000fe4000f8e02ff */
[----:B------:R-:W-:-:S04]  /*ff70*/  IMAD.WIDE.U32 R12, R15, UR6, R12 ;  /* 0x000000060f0c7c25 */ /* 0x000fc8000f8e000c */
[----:B------:R-:W-:Y:S01]  /*ff80*/  IMAD R3, R15, UR7, R0 ;  /* 0x000000070f037c24 */ /* 0x000fe2000f8e0200 */
[----:B------:R-:W-:Y:S02]  /*ff90*/  ULDC.64 UR6, c[0x0][0xa80] ;  /* 0x0002a00000067ab9 */ /* 0x000fe40000000a00 */
[C---:B------:R-:W-:Y:S01]  /*ffa0*/  LEA R0, P1, R12.reuse, UR6, 0x1 ;  /* 0x000000060c007c11 */ /* 0x040fe2000f8208ff */
[----:B------:R-:W-:Y:S01]  /*ffb0*/  IMAD.IADD R3, R13, 0x1, R3 ;  /* 0x000000010d037824 */ /* 0x000fe200078e0203 */
[----:B-1----:R-:W-:Y:S03]  /*ffc0*/  SYNCS.ARRIVE.TRANS64.RED.A1T0 RZ, [UR5], RZ ;  /* 0x000000ffffff79a7 */ /* 0x002fe60008100405 */
[----:B------:R0:W1:Y:S01]  /*ffd0*/  SHFL.IDX PT, R14, R0, RZ, 0x1c1f ;  /* 0x001c1fff000e7589 */ /* 0x00006200000e0000 */
[----:B------:R-:W-:-:S05]  /*ffe0*/  LEA.HI.X R18, R12, UR7, R3, 0x1, P1 ;  /* 0x000000070c127c11 */ /* 0x000fca00088f0c03 */
[----:B------:R0:W2:Y:S01]  /*fff0*/  SHFL.IDX PT, R15, R18, RZ, 0x1c1f ;  /* 0x001c1fff120f7589 */ /* 0x0000a200000e0000 */
[----:B------:R-:W-:Y:S05]  /*10000*/  @P0 BRA `(.L_x_1901) ;  /* 0x0000000000340947 */ /* 0x000fea0003800000 */
[----:B------:R-:W-:Y:S01]  /*10010*/  ULDC UR5, c[0x0][0xac8] ;  /* 0x0002b20000057ab9 */ /* 0x000fe20000000800 */
[----:B------:R-:W-:Y:S01]  /*10020*/  ULDC.64 UR6, c[0x0][0x208] ;  /* 0x0000820000067ab9 */ /* 0x000fe20000000a00 */
        /* <DEDUP_REMOVED lines=11> */
.L_x_1901:
[----:B------:R-:W-:Y:S05]  /*100e0*/  BSYNC B1 ;  /* 0x0000000000017941 */ /* 0x000fea0003800000 */
.L_x_1900:
[----:B------:R-:W-:Y:S01]  /*100f0*/  VIADD R3, R25, 0x60 ;  /* 0x0000006019037836 */ /* 0x000fe20000000000 */
[----:B--2---:R2:W4:Y:S04]  /*10100*/  SHFL.IDX PT, R15, R18, 0x1, 0x1c1f ;  /* 0x003c1f00120f7f89 */ /* 0x00452800000e0000 */
[----:B------:R-:W-:Y:S01]  /*10110*/  ISETP.GE.AND P0, PT, R3, R58, PT ;  /* 0x0000003a0300720c */ /* 0x000fe20003f06270 */
[----:B-1----:R2:W1:-:S12]  /*10120*/  SHFL.IDX PT, R14, R0, 0x1, 0x1c1f ;  /* 0x003c1f00000e7f89 */ /* 0x00245800000e0000 */
[----:B--2---:R-:W-:Y:S05]  /*10130*/  @P0 BRA `(.L_x_1902) ;  /* 0x0000000800600947 */ /* 0x004fea0003800000 */
[----:B------:R-:W-:Y:S01]  /*10140*/  ULDC UR5, c[0x0][0xac8] ;  /* 0x0002b20000057ab9 */ /* 0x000fe20000000800 */
[----:B------:R-:W-:Y:S01]  /*10150*/  ULDC.64 UR6, c[0x0][0x208] ;  /* 0x0000820000067ab9 */ /* 0x000fe20000000a00 */
[----:B------:R-:W-:Y:S02]  /*10160*/  ISETP.GE.AND P2, PT, R144, UR5, PT ;  /* 0x0000000590007c0c */ /* 0x000fe4000bf46270 */
[----:B------:R-:W-:-:S11]  /*10170*/  ISETP.GE.AND P1, PT, R23, UR5, PT ;  /* 0x0000000517007c0c */ /* 0x000fd6000bf26270 */
[C---:B-1-3--:R-:W-:Y:S02]  /*10180*/  @!P2 LEA R16, P0, R144.reuse, R14, 0x1 ;  /* 0x0000000e9010a211 */ /* 0x04afe400078008ff */
[----:B----4-:R-:W-:Y:S02]  /*10190*/  @!P1 IMAD.WIDE R12, R23, 0x2, R14 ;  /* 0x00000002170c9825 */ /* 0x010fe400078e020e */
[----:B------:R-:W-:Y:S02]  /*101a0*/  @!P2 LEA.HI.X R17, R144, R15, R157, 0x1, P0 ;  /* 0x0000000f9011a211 */ /* 0x000fe400000f0c9d */
[----:B------:R-:W-:Y:S01]  /*101b0*/  ISETP.GE.AND P0, PT, R147, UR5, PT ;  /* 0x0000000593007c0c */ /* 0x000fe2000bf06270 */
[----:B-----5:R2:W-:Y:S04]  /*101c0*/  @!P1 ST.E.128 desc[UR6][R12.64], R40 ;  /* 0x000000280c009985 */ /* 0x0205e8000c101d06 */
[----:B------:R2:W-:Y:S08]  /*101d0*/  @!P2 ST.E.128 desc[UR6][R16.64], R4 ;  /* 0x000000041000a985 */ /* 0x0005f0000c101d06 */
[----:B------:R-:W-:Y:S05]  /*101e0*/  @P0 BRA `(.L_x_1902) ;  /* 0x0000000800340947 */ /* 0x000fea0003800000 */
[----:B--2---:R-:W-:Y:S01]  /*101f0*/  LEA R4, P0, R147, R14, 0x1 ;  /* 0x0000000e93047211 */ /* 0x004fe200078008ff */
[----:B------:R-:W-:-:S03]  /*10200*/  ULDC.64 UR6, c[0x0][0x208] ;  /* 0x0000820000067ab9 */ /* 0x000fc60000000a00 */
[----:B------:R-:W-:-:S05]  /*10210*/  LEA.HI.X R5, R147, R15, R156, 0x1, P0 ;  /* 0x0000000f93057211 */ /* 0x000fca00000f0c9c */
[----:B------:R1:W-:Y:S01]  /*10220*/  ST.E.128 desc[UR6][R4.64], R8 ;  /* 0x0000000804007985 */ /* 0x0003e2000c101d06 */
[----:B------:R-:W-:Y:S05]  /*10230*/  BRA `(.L_x_1902) ;  /* 0x0000000800207947 */ /* 0x000fea0003800000 */
.L_x_1899:
[----:B------:R-:W0:Y:S01]  /*10240*/  LDC R10, c[0x0][0xbe8] ;  /* 0x0002fa00ff0a7b82 */ /* 0x000e220000000800 */
[----:B------:R-:W1:Y:S01]  /*10250*/  S2R R0, SR_TID.X ;  /* 0x0000000000007919 */ /* 0x000e620000002100 */
[----:B------:R-:W-:Y:S01]  /*10260*/  R2UR UR6, R145 ;  /* 0x00000000910672ca */ /* 0x000fe200000e0000 */
[----:B------:R-:W-:Y:S01]  /*10270*/  BSSY B1, `(.L_x_1903) ;  /* 0x0000037000017945 */ /* 0x000fe20003800000 */
[----:B------:R-:W-:Y:S01]  /*10280*/  R2UR UR5, R146 ;  /* 0x00000000920572ca */ /* 0x000fe200000e0000 */
[----:B------:R-:W-:-:S10]  /*10290*/  IMAD R8, R148, 0x60, R149 ;  /* 0x0000006094087824 */ /* 0x000fd400078e0295 */
[----:B------:R-:W-:Y:S02]  /*102a0*/  USHF.R.S32.HI UR8, URZ, 0x1f, UR6 ;  /* 0x0000001f3f087899 */ /* 0x000fe40008011406 */
[----:B------:R-:W-:Y:S01]  /*102b0*/  USHF.R.S32.HI UR9, URZ, 0x1f, UR5 ;  /* 0x0000001f3f097899 */ /* 0x000fe20008011405 */
[----:B0-----:R-:W-:Y:S01]  /*102c0*/  ISETP.NE.AND P1, PT, R10, 0x1, PT ;  /* 0x000000010a00780c */ /* 0x001fe20003f25270 */
[----:B-1----:R-:W-:-:S12]  /*102d0*/  VIADD R0, R0, 0xffffff80 ;  /* 0xffffff8000007836 */ /* 0x002fd80000000000 */
[----:B------:R-:W0:Y:S01]  /*102e0*/  @P1 LDC R9, c[0x0][0xbec] ;  /* 0x0002fb00ff091b82 */ /* 0x000e220000000800 */
[----:B------:R-:W-:-:S07]  /*102f0*/  ISETP.GE.AND P0, PT, R0, 0xc0, PT ;  /* 0x000000c00000780c */ /* 0x000fce0003f06270 */
[----:B------:R-:W1:Y:S06]  /*10300*/  @P1 LDC R11, c[0x0][0xbf0] ;  /* 0x0002fc00ff0b1b82 */ /* 0x000e6c0000000800 */
[----:B------:R-:W-:Y:S05]  /*10310*/  @P0 BRA `(.L_x_1904) ;  /* 0x0000000000b00947 */ /* 0x000fea0003800000 */
[----:B------:R-:W2:Y:S01]  /*10320*/  S2R R0, SR_TID.X ;  /* 0x0000000000007919 */ /* 0x000ea20000002100 */
[----:B------:R-:W3:Y:S01]  /*10330*/  LDC R5, c[0x0][0xbe8] ;  /* 0x0002fa00ff057b82 */ /* 0x000ee20000000800 */
[----:B------:R-:W-:-:S13]  /*10340*/  R2UR UR5, R18 ;  /* 0x00000000120572ca */ /* 0x000fda00000e0000 */
        /* <DEDUP_REMOVED lines=8> */
[----:B------:R-:W-:Y:S01]  /*103d0*/  R2UR UR13, R145 ;  /* 0x00000000910d72ca */ /* 0x000fe200000e0000 */
[----:B------:R-:W-:Y:S01]  /*103e0*/  UIMAD UR5, UR8, UR10, URZ ;  /* 0x0000000a080572a4 */ /* 0x000fe2000f8e023f */
[----:B------:R-:W-:Y:S01]  /*103f0*/  R2UR UR12, R146 ;  /* 0x00000000920c72ca */ /* 0x000fe200000e0000 */
[----:B------:R-:W-:-:S08]  /*10400*/  IMAD.MOV.U32 R4, RZ, RZ, R6 ;  /* 0x000000ffff047224 */ /* 0x000fd000078e0006 */
[----:B------:R-:W2:Y:S02]  /*10410*/  @P0 LDC R3, c[0x0][0xbec] ;  /* 0x0002fb00ff030b82 */ /* 0x000ea40000000800 */
[----:B------:R-:W-:Y:S02]  /*10420*/  UIMAD.WIDE.U32 UR6, UR13, UR10, URZ ;  /* 0x0000000a0d0672a5 */ /* 0x000fe4000f8e003f */
[----:B------:R-:W-:-:S03]  /*10430*/  UIMAD UR5, UR13, UR11, UR5 ;  /* 0x0000000b0d0572a4 */ /* 0x000fc6000f8e0205 */
[----:B------:R-:W-:Y:S01]  /*10440*/  ULDC.64 UR10, c[0x0][0xb98] ;  /* 0x0002e600000a7ab9 */ /* 0x000fe20000000a00 */
[----:B------:R-:W3:Y:S01]  /*10450*/  @P0 LDC R7, c[0x0][0xbf0] ;  /* 0x0002fc00ff070b82 */ /* 0x000ee20000000800 */
[----:B------:R-:W-:Y:S02]  /*10460*/  UIADD3 UR7, UR7, UR5, URZ ;  /* 0x0000000507077290 */ /* 0x000fe4000fffe03f */
[----:B------:R-:W-:Y:S02]  /*10470*/  UIMAD UR5, UR9, UR10, URZ ;  /* 0x0000000a090572a4 */ /* 0x000fe4000f8e023f */
[----:B------:R-:W-:Y:S02]  /*10480*/  UIMAD.WIDE.U32 UR6, UR12, UR10, UR6 ;  /* 0x0000000a0c0672a5 */ /* 0x000fe4000f8e0006 */
[----:B------:R-:W-:-:S03]  /*10490*/  UIMAD UR5, UR12, UR11, UR5 ;  /* 0x0000000b0c0572a4 */ /* 0x000fc6000f8e0205 */
[----:B------:R-:W-:Y:S01]  /*104a0*/  ULDC.64 UR10, c[0x0][0xb88] ;  /* 0x0002e200000a7ab9 */ /* 0x000fe20000000a00 */
        /* <DEDUP_REMOVED lines=19> */
.L_x_1904:
[----:B------:R-:W-:Y:S05]  /*105e0*/  BSYNC B1 ;  /* 0x0000000000017941 */ /* 0x000fea0003800000 */
.L_x_1903:
[----:B------:R-:W-:Y:S01]  /*105f0*/  R2UR UR12, R18 ;  /* 0x00000000120c72ca */ /* 0x000fe200000e0000 */
[----:B------:R-:W-:Y:S01]  /*10600*/  ULDC.64 UR10, c[0x0][0xae8] ;  /* 0x0002ba00000a7ab9 */ /* 0x000fe20000000a00 */
[----:B------:R-:W-:Y:S01]  /*10610*/  R2UR UR14, R145 ;  /* 0x00000000910e72ca */ /* 0x000fe200000e0000 */
[----:B------:R-:W-:Y:S01]  /*10620*/  UIMAD UR5, UR8, UR10, URZ ;  /* 0x0000000a080572a4 */ /* 0x000fe2000f8e023f */
[----:B------:R-:W-:Y:S01]  /*10630*/  R2UR UR13, R146 ;  /* 0x00000000920d72ca */ /* 0x000fe200000e0000 */
[----:B------:R-:W-:Y:S08]  /*10640*/  BSSY B1, `(.L_x_1905) ;  /* 0x0000035000017945 */ /* 0x000ff00003800000 */
[----:B------:R-:W-:-:S02]  /*10650*/  VIADD R8, R8, UR12 ;  /* 0x0000000c08087c36 */ /* 0x000fc40008000000 */
[----:B------:R-:W-:Y:S02]  /*10660*/  UIMAD.WIDE.U32 UR6, UR14, UR10, URZ ;  /* 0x0000000a0e0672a5 */ /* 0x000fe4000f8e003f */
[----:B------:R-:W-:Y:S01]  /*10670*/  UIMAD UR5, UR14, UR11, UR5 ;  /* 0x0000000b0e0572a4 */ /* 0x000fe2000f8e0205 */
[----:B0-----:R-:W-:Y:S02]  /*10680*/  @P1 IMAD.HI.U32 R0, R8, R9, RZ ;  /* 0x0000000908001227 */ /* 0x001fe400078e00ff */
[----:B------:R-:W-:Y:S01]  /*10690*/  ULDC.64 UR10, c[0x0][0xaf0] ;  /* 0x0002bc00000a7ab9 */ /* 0x000fe20000000a00 */
[----:B------:R-:W-:Y:S01]  /*106a0*/  UIADD3 UR7, UR7, UR5, URZ ;  /* 0x0000000507077290 */ /* 0x000fe2000fffe03f */
[----:B--2---:R-:W-:Y:S01]  /*106b0*/  IMAD.MOV.U32 R3, RZ, RZ, R8 ;  /* 0x000000ffff037224 */ /* 0x004fe200078e0008 */
[----:B------:R-:W-:Y:S01]  /*106c0*/  UIMAD UR5, UR9, UR10, URZ ;  /* 0x0000000a090572a4 */ /* 0x000fe2000f8e023f */
[----:B-1----:R-:W-:Y:S01]  /*106d0*/  @P1 SHF.R.U32.HI R3, RZ, R11, R0 ;  /* 0x0000000bff031219 */ /* 0x002fe20000011600 */
[----:B------:R-:W-:-:S02]  /*106e0*/  UIMAD.WIDE.U32 UR6, UR13, UR10, UR6 ;  /* 0x0000000a0d0672a5 */ /* 0x000fc4000f8e0006 */
[----:B------:R-:W-:Y:S01]  /*106f0*/  UIMAD UR5, UR13, UR11, UR5 ;  /* 0x0000000b0d0572a4 */ /* 0x000fe2000f8e0205 */
[--C-:B------:R-:W-:Y:S01]  /*10700*/  SHF.R.S32.HI R0, RZ, 0x1f, R3.reuse ;  /* 0x0000001fff007819 */ /* 0x100fe20000011403 */
[----:B------:R-:W-:Y:S01]  /*10710*/  IMAD.MOV R7, RZ, RZ, -R3 ;  /* 0x000000ffff077224 */ /* 0x000fe200078e0a03 */
[----:B------:R-:W-:Y:S01]  /*10720*/  ULDC.64 UR8, c[0x0][0xae0] ;  /* 0x0002b80000087ab9 */ /* 0x000fe20000000a00 */
[----:B------:R-:W-:Y:S02]  /*10730*/  UIADD3 UR5, UR7, UR5, URZ ;  /* 0x0000000507057290 */ /* 0x000fe4000fffe03f */
[----:B------:R-:W-:Y:S02]  /*10740*/  IMAD.U32 R5, RZ, RZ, UR7 ;  /* 0x00000007ff057e24 */ /* 0x000fe4000f8e00ff */
[----:B------:R-:W-:Y:S02]  /*10750*/  IMAD R7, R10, R7, R8 ;  /* 0x000000070a077224 */ /* 0x000fe400078e0208 */
[----:B------:R-:W-:-:S02]  /*10760*/  IMAD R0, R0, UR8, RZ ;  /* 0x0000000800007c24 */ /* 0x000fc4000f8e02ff */
        /* <DEDUP_REMOVED lines=34> */
.L_x_1906:
[----:B------:R-:W-:Y:S05]  /*10990*/  BSYNC B1 ;  /* 0x0000000000017941 */ /* 0x000fea0003800000 */
.L_x_1905:
        /* <DEDUP_REMOVED lines=18> */
.L_x_1902:
[----:B------:R-:W-:Y:S05]  /*10ac0*/  BSYNC B0 ;  /* 0x0000000000007941 */ /* 0x000fea0003800000 */
.L_x_1898:
[----:B------:R-:W-:Y:S02]  /*10ad0*/  ULDC UR5, c[0x0][0xc38] ;  /* 0x00030e0000057ab9 */ /* 0x000fe40000000800 */
[----:B------:R-:W-:-:S06]  /*10ae0*/  UISETP.GE.AND UP0, UPT, UR4, UR5, UPT ;  /* 0x000000050400728c */ /* 0x000fcc000bf06270 */
[----:B------:R-:W-:-:S13]  /*10af0*/  PLOP3.LUT P0, PT, PT, PT, UP0, 0x80, 0x0 ;  /* 0x000000000000781c */ /* 0x000fda0003f0f008 */
[----:B------:R-:W-:Y:S05]  /*10b00*/  @!P0 BRA `(.L_x_1907) ;  /* 0xffffff0400008947 */ /* 0x000fea000383ffff */
[----:B------:R-:W-:Y:S05]  /*10b10*/  EXIT ;  /* 0x000000000000794d */ /* 0x000fea0003800000 */
.L_x_1863:
[----:B------:R-:W-:-:S08]  /*10b20*/  NOP ;  /* 0x0000000000007918 */ /* 0x000fd00000000000 */
[----:B0-----:R-:W0:-:S00]  /*10b30*/  USETMAXREG.DEALLOC.CTAPOOL 0x20 ;  /* 0x00000020000079c8 */ /* 0x001e0000080e0500 */
[----:B0-----:R-:W-:-:S06]  /*10b40*/  LOP3.LUT R0, R0, 0x3, RZ, 0xc0, !PT ;  /* 0x0000000300007812 */ /* 0x001fcc00078ec0ff */
[----:B------:R-:W0:Y:S01]  /*10b50*/  S2UR UR6, SR_CTAID.X ;  /* 0x00000000000679c3 */ /* 0x000e220000002500 */
[----:B------:R-:W-:Y:S02]  /*10b60*/  IMAD.MOV.U32 R23, RZ, RZ, 0x1 ;  /* 0x00000001ff177424 */ /* 0x000fe400078e00ff */
[----:B------:R-:W-:Y:S01]  /*10b70*/  IMAD.MOV.U32 R16, RZ, RZ, RZ ;  /* 0x000000ffff107224 */ /* 0x000fe200078e00ff */
[----:B------:R1:W2:Y:S04]  /*10b80*/  SHFL.IDX PT, R2, R0, RZ, 0x1f ;  /* 0x00001fff00027589 */ /* 0x0002a800000e0000 */
[----:B-1----:R-:W0:Y:S01]  /*10b90*/  LDC R0, c[0x0][0xc38] ;  /* 0x00030e00ff007b82 */ /* 0x002e220000000800 */
[----:B--2---:R-:W-:-:S04]  /*10ba0*/  ISETP.NE.AND P0, PT, R2, RZ, PT ;  /* 0x000000ff0200720c */ /* 0x004fc80003f05270 */
[----:B------:R-:W-:-:S05]  /*10bb0*/  P2R R2, PR, RZ, 0x1 ;  /* 0x00000001ff027803 */ /* 0x000fca0000000000 */
[----:B------:R1:W-:Y:S04]  /*10bc0*/  STL [R1+0x4], R2 ;  /* 0x0000040201007387 */ /* 0x0003e80000100800 */
[----:B------:R1:W-:Y:S01]  /*10bd0*/  STL [R1], RZ ;  /* 0x000000ff01007387 */ /* 0x0003e20000100800 */
[----:B------:R-:W-:Y:S06]  /*10be0*/  @P0 BAR.ARV 0x4, 0x200 ;  /* 0x0108000000000b1d */ /* 0x000fec0000002000 */
[----:B0-----:R-:W-:-:S13]  /*10bf0*/  ISETP.LE.AND P0, PT, R0, UR6, PT ;  /* 0x0000000600007c0c */ /* 0x001fda000bf03270 */
[----:B-1----:R-:W-:Y:S05]  /*10c00*/  @P0 BRA `(.L_x_1908) ;  /* 0x0000004400ac0947 */ /* 0x002fea0003800000 */
[----:B------:R-:W0:Y:S01]  /*10c10*/  S2R R6, SR_TID.X ;  /* 0x0000000000067919 */ /* 0x000e220000002100 */
[----:B------:R-:W1:Y:S01]  /*10c20*/  S2UR UR5, SR_CgaCtaId ;  /* 0x00000000000579c3 */ /* 0x000e620000008800 */
[----:B------:R-:W-:Y:S01]  /*10c30*/  UMOV UR4, 0x400 ;  /* 0x0000040000047882 */ /* 0x000fe20000000000 */
[----:B------:R-:W-:Y:S01]  /*10c40*/  IMAD.U32 R28, RZ, RZ, UR6 ;  /* 0x00000006ff1c7e24 */ /* 0x000fe2000f8e00ff */
[----:B------:R2:W-:Y:S01]  /*10c50*/  STL [R1], RZ ;  /* 0x000000ff01007387 */ /* 0x0005e20000100800 */
[----:B------:R-:W-:Y:S01]  /*10c60*/  IMAD.MOV.U32 R23, RZ, RZ, 0x1 ;  /* 0x00000001ff177424 */ /* 0x000fe200078e00ff */
[----:B------:R-:W-:Y:S01]  /*10c70*/  ULDC UR46, c[0x0][0xc] ;  /* 0x00000300002e7ab9 */ /* 0x000fe20000000800 */
[----:B------:R-:W-:Y:S01]  /*10c80*/  IMAD.MOV.U32 R16, RZ, RZ, RZ ;  /* 0x000000ffff107224 */ /* 0x000fe200078e00ff */
[----:B------:R-:W-:Y:S01]  /*10c90*/  ULDC.64 UR38, c[0x0][0x198] ;  /* 0x0000660000267ab9 */ /* 0x000fe20000000a00 */
        /* <DEDUP_REMOVED lines=17> */
[----:B--2---:R-:W-:-:S07]  /*10db0*/  LOP3.LUT R0, R0, 0x40, RZ, 0xfc, !PT ;  /* 0x0000004000007812 */ /* 0x004fce00078efcff */
.L_x_2000:
        /* <DEDUP_REMOVED lines=22> */
.L_x_1909:
[----:B------:R-:W-:Y:S01]  /*10f20*/  ULDC UR9, c[0x0][0xc54] ;  /* 0x0003150000097ab9 */ /* 0x000fe20000000800 */
[----:B------:R-:W-:Y:S01]  /*10f30*/  UMOV UR5, UR8 ;  /* 0x0000000800057c82 */ /* 0x000fe20008000000 */
[----:B------:R-:W-:-:S11]  /*10f40*/  UISETP.NE.AND UP0, UPT, UR9, 0x1, UPT ;  /* 0x000000010900788c */ /* 0x000fd6000bf05270 */
[----:B------:R-:W-:Y:S02]  /*10f50*/  @UP0 ULDC.64 UR10, c[0x0][0xc58] ;  /* 0x00031600000a0ab9 */ /* 0x000fe40000000a00 */
[----:B------:R-:W-:-:S04]  /*10f60*/  UIMAD.WIDE.U32 UR6, UR8, UR10, URZ ;  /* 0x0000000a080672a5 */ /* 0x000fc8000f8e003f */
[----:B------:R-:W-:-:S04]  /*10f70*/  @UP0 USHF.R.U32.HI UR5, URZ, UR11, UR7 ;  /* 0x0000000b3f050299 */ /* 0x000fc80008011607 */
[----:B------:R-:W-:-:S12]  /*10f80*/  UIMAD UR6, UR5, UR9, URZ ;  /* 0x00000009050672a4 */ /* 0x000fd8000f8e023f */
.L_x_1910:
[----:B------:R-:W-:Y:S01]  /*10f90*/  ULOP3.LUT UR44, URZ, UR5, URZ, 0x33, !UPT ;  /* 0x000000053f2c7292 */ /* 0x000fe2000f8e333f */
[----:B------:R-:W-:Y:S01]  /*10fa0*/  BSSY B7, `(.L_x_1911) ;  /* 0x0000417000077945 */ /* 0x000fe20003800000 */
[----:B------:R-:W-:Y:S01]  /*10fb0*/  ULDC UR7, c[0x0][0x448] ;  /* 0x0001120000077ab9 */ /* 0x000fe20000000800 */
[----:B------:R-:W-:Y:S01]  /*10fc0*/  ULDC UR5, c[0x0][0xc3c] ;  /* 0x00030f0000057ab9 */ /* 0x000fe20000000800 */
[----:B------:R-:W-:Y:S02]  /*10fd0*/  UISETP.NE.AND UP1, UPT, UR7, 0x1, UPT ;  /* 0x000000010700788c */ /* 0x000fe4000bf25270 */
[----:B------:R-:W-:Y:S01]  /*10fe0*/  UIADD3 UR44, UR44, UR5, URZ ;  /* 0x000000052c2c7290 */ /* 0x000fe2000fffe03f */
[----:B------:R-:W-:Y:S01]  /*10ff0*/  ULDC.64 UR10, c[0x0][0x418] ;  /* 0x00010600000a7ab9 */ /* 0x000fe20000000a00 */
[----:B------:R-:W-:Y:S02]  /*11000*/  UIADD3 UR5, UR8, -UR6, URZ ;  /* 0x8000000608057290 */ /* 0x000fe4000fffe03f */
[----:B------:R-:W-:-:S02]  /*11010*/  UISETP.NE.U32.AND UP0, UPT, UR10, URZ, UPT ;  /* 0x0000003f0a00728c */ /* 0x000fc4000bf05070 */
[----:B------:R-:W-:Y:S02]  /*11020*/  UIMAD UR8, UR44, 0xc0, URZ ;  /* 0x000000c02c0878a4 */ /* 0x000fe4000f8e023f */
[----:B------:R-:W-:Y:S01]  /*11030*/  UISETP.NE.AND.EX UP0, UPT, UR11, URZ, UPT, UP0 ;  /* 0x0000003f0b00728c */ /* 0x000fe2000bf05300 */
[----:B------:R-:W-:Y:S01]  /*11040*/  ULDC UR7, c[0x0][0x288] ;  /* 0x0000a20000077ab9 */ /* 0x000fe20000000800 */
[----:B------:R-:W-:Y:S01]  /*11050*/  UIADD3 UR8, UR8, 0xbf, URZ ;  /* 0x000000bf08087890 */ /* 0x000fe2000fffe03f */
[----:B------:R-:W-:Y:S01]  /*11060*/  ULDC UR6, c[0x0][0x424] ;  /* 0x0001090000067ab9 */ /* 0x000fe20000000800 */
[----:B------:R-:W-:Y:S02]  /*11070*/  UIADD3 UR13, -UR7, 0x90, URZ ;  /* 0x00000090070d7890 */ /* 0x000fe4000fffe13f */
[----:B------:R-:W-:Y:S01]  /*11080*/  USEL UR9, UR6, 0x1, UP0 ;  /* 0x0000000106097887 */ /* 0x000fe20008000000 */
[----:B------:R-:W-:Y:S01]  /*11090*/  @UP1 ULDC UR7, c[0x0][0x44c] ;  /* 0x0001130000071ab9 */ /* 0x000fe20000000800 */
[----:B------:R-:W-:Y:S01]  /*110a0*/  ULDC UR12, c[0x0][0x2f0] ;  /* 0x0000bc00000c7ab9 */ /* 0x000fe20000000800 */
[----:B------:R-:W-:Y:S01]  /*110b0*/  UIMAD.WIDE.U32 UR6, UR8, UR7, URZ ;  /* 0x00000007080672a5 */ /* 0x000fe2000f8e003f */
[----:B------:R-:W-:Y:S01]  /*110c0*/  @UP1 ULDC UR14, c[0x0][0x450] ;  /* 0x00011400000e1ab9 */ /* 0x000fe20000000800 */
[----:B------:R-:W-:-:S02]  /*110d0*/  UIMAD UR13, UR9, UR12, UR13 ;  /* 0x0000000c090d72a4 */ /* 0x000fc4000f8e020d */
[----:B------:R-:W-:Y:S02]  /*110e0*/  @UP1 USHF.R.U32.HI UR8, URZ, UR14, UR7 ;  /* 0x0000000e3f081299 */ /* 0x000fe40008011607 */
[----:B------:R-:W-:Y:S02]  /*110f0*/  UIMAD UR6, UR9, UR12, 0x8f ;  /* 0x0000008f090674a4 */ /* 0x000fe4000f8e020c */
[----:B------:R-:W-:Y:S02]  /*11100*/  UIADD3 UR8, UR13, UR8, URZ ;  /* 0x000000080d087290 */ /* 0x000fe4000fffe03f */
[----:B------:R-:W-:Y:S02]  /*11110*/  UIMAD.WIDE UR6, UR6, 0x38e38e39, URZ ;  /* 0x38e38e39060678a5 */ /* 0x000fe4000f8e023f */
[----:B------:R-:W-:Y:S02]  /*11120*/  UIMAD.WIDE UR8, UR8, 0x38e38e39, URZ ;  /* 0x38e38e39080878a5 */ /* 0x000fe4000f8e023f */
[----:B------:R-:W-:-:S02]  /*11130*/  USHF.R.U32.HI UR12, URZ, 0x1f, UR7 ;  /* 0x0000001f3f0c7899 */ /* 0x000fc40008011607 */
[----:B------:R-:W-:Y:S01]  /*11140*/  USHF.R.U32.HI UR6, URZ, 0x1f, UR9 ;  /* 0x0000001f3f067899 */ /* 0x000fe20008011609 */
[----:B------:R-:W-:Y:S01]  /*11150*/  ULDC UR11, c[0x0][0xc48] ;  /* 0x00031200000b7ab9 */ /* 0x000fe20000000800 */
[----:B------:R-:W-:Y:S02]  /*11160*/  ULEA.HI.SX32 UR12, UR7, UR12, 0x1b ;  /* 0x0000000c070c7291 */ /* 0x000fe4000f8fda3f */
[----:B------:R-:W-:Y:S02]  /*11170*/  ULEA.HI.SX32 UR6, UR9, UR6, 0x1b ;  /* 0x0000000609067291 */ /* 0x000fe4000f8fda3f */
[----:B------:R-:W-:Y:S02]  /*11180*/  UISETP.NE.AND UP0, UPT, UR11, 0x1, UPT ;  /* 0x000000010b00788c */ /* 0x000fe4000bf05270 */
[----:B------:R-:W-:Y:S01]  /*11190*/  UISETP.LT.AND UP1, UPT, UR12, UR6, UPT ;  /* 0x000000060c00728c */ /* 0x000fe2000bf21270 */
[----:B------:R-:W-:-:S03]  /*111a0*/  ULDC UR10, c[0x0][0xc54] ;  /* 0x00031500000a7ab9 */ /* 0x000fc60000000800 */
[----:B------:R-:W-:Y:S02]  /*111b0*/  USEL UR43, UR12, UR6, UP1 ;  /* 0x000000060c2b7287 */ /* 0x000fe40008800000 */
[----:B------:R-:W-:-:S03]  /*111c0*/  UIMAD UR10, UR4, UR10, UR5 ;  /* 0x0000000a040a72a4 */ /* 0x000fc6000f8e0205 */
[----:B------:R-:W-:Y:S01]  /*111d0*/  @UP0 ULDC UR4, c[0x0][0xc4c] ;  /* 0x0003130000040ab9 */ /* 0x000fe20000000800 */
[----:B------:R-:W-:Y:S01]  /*111e0*/  ISETP.LT.AND P0, PT, RZ, UR43, PT ;  /* 0x0000002bff007c0c */ /* 0x000fe2000bf01270 */
[----:B------:R-:W-:Y:S01]  /*111f0*/  UIMAD.WIDE.U32 UR4, UR10, UR4, URZ ;  /* 0x000000040a0472a5 */ /* 0x000fe2000f8e003f */
[----:B------:R-:W-:Y:S01]  /*11200*/  @UP0 ULDC UR7, c[0x0][0xc50] ;  /* 0x0003140000070ab9 */ /* 0x000fe20000000800 */
[----:B------:R-:W-:Y:S02]  /*11210*/  UMOV UR42, UR10 ;  /* 0x0000000a002a7c82 */ /* 0x000fe40008000000 */
[----:B------:R-:W-:-:S04]  /*11220*/  @UP0 USHF.R.U32.HI UR42, URZ, UR7, UR5 ;  /* 0x000000073f2a0299 */ /* 0x000fc80008011605 */
[----:B------:R-:W-:-:S04]  /*11230*/  UIADD3 UR36, -UR42, URZ, URZ ;  /* 0x0000003f2a247290 */ /* 0x000fc8000fffe13f */
[----:B------:R-:W-:Y:S01]  /*11240*/  UIMAD UR36, UR11, UR36, UR10 ;  /* 0x000000240b2472a4 */ /* 0x000fe2000f8e020a */
[----:B------:R-:W-:Y:S11]  /*11250*/  @P0 BRA `(.L_x_1912) ;  /* 0x0000000000480947 */ /* 0x000ff60003800000 */
[----:B------:R-:W0:Y:S02]  /*11260*/  S2R R0, SR_TID.X ;  /* 0x0000000000007919 */ /* 0x000e240000002100 */
[----:B0-----:R-:W-:-:S04]  /*11270*/  LOP3.LUT R0, R0, 0x7f, RZ, 0xc0, !PT ;  /* 0x0000007f00007812 */ /* 0x001fc800078ec0ff */
[----:B------:R-:W-:-:S13]  /*11280*/  ISETP.NE.AND P1, PT, R0, RZ, PT ;  /* 0x000000ff0000720c */ /* 0x000fda0003f25270 */
[----:B------:R-:W-:Y:S05]  /*11290*/  @P1 BRA `(.L_x_1913) ;  /* 0x0000003c009c1947 */ /* 0x000fea0003800000 */
[----:B------:R-:W0:Y:S01]  /*112a0*/  S2R R5, SR_LANEID ;  /* 0x0000000000057919 */ /* 0x000e220000000000 */
[----:B------:R-:W-:Y:S01]  /*112b0*/  VOTEU.ANY UR4, UPT, PT ;  /* 0x0000000000047886 */ /* 0x000fe200038e0100 */
[----:B------:R-:W1:Y:S01]  /*112c0*/  LDC.64 R2, c[0x0][0xc80] ;  /* 0x00032000ff027b82 */ /* 0x000e620000000a00 */
[----:B------:R-:W0:Y:S01]  /*112d0*/  FLO.U32 R0, UR4 ;  /* 0x0000000400007d00 */ /* 0x000e2200080e0000 */
[----:B------:R-:W-:Y:S01]  /*112e0*/  ULDC.64 UR6, c[0x0][0x208] ;  /* 0x0000820000067ab9 */ /* 0x000fe20000000a00 */
        /* <DEDUP_REMOVED lines=9> */
.L_x_1912:
        /* <DEDUP_REMOVED lines=20> */
.L_x_1915:
[----:B------:R-:W-:Y:S05]  /*114c0*/  BSYNC B6 ;  /* 0x0000000000067941 */ /* 0x000fea0003800000 */
.L_x_1914:
        /* <DEDUP_REMOVED lines=20> */
.L_x_1918:
        /* <DEDUP_REMOVED lines=15> */
.L_x_1917:
[----:B------:R-:W-:Y:S05]  /*11700*/  BSYNC B6 ;  /* 0x0000000000067941 */ /* 0x000fea0003800000 */
.L_x_1916:
[----:B------:R-:W-:Y:S01]  /*11710*/  ULDC.64 UR4, c[0x0][0x9f8] ;  /* 0x00027e0000047ab9 */ /* 0x000fe20000000a00 */
[----:B------:R-:W-:Y:S01]  /*11720*/  IMAD.U32 R22, RZ, RZ, UR42 ;  /* 0x0000002aff167e24 */ /* 0x000fe2000f8e00ff */
[----:B------:R-:W-:Y:S01]  /*11730*/  UISETP.NE.U32.AND UP0, UPT, UR4, URZ, UPT ;  /* 0x0000003f0400728c */ /* 0x000fe2000bf05070 */
[----:B------:R-:W-:-:S03]  /*11740*/  ULDC.64 UR6, c[0x0][0x208] ;  /* 0x0000820000067ab9 */ /* 0x000fc60000000a00 */
        /* <DEDUP_REMOVED lines=9> */
[----:B------:R-:W1:Y:S03]  /*117e0*/  S2R R18, SR_TID.X ;  /* 0x0000000000127919 */ /* 0x000e660000002100 */
[----:B------:R-:W-:Y:S01]  /*117f0*/  VIADD R19, R19, 0xffffffff ;  /* 0xffffffff13137836 */ /* 0x000fe20000000000 */
[----:B0-----:R-:W0:Y:S02]  /*11800*/  LDC.64 R2, c[0x0][0x418] ;  /* 0x00010600ff027b82 */ /* 0x001e240000000a00 */
[----:B0-----:R-:W-:Y:S02]  /*11810*/  ISETP.NE.U32.AND P0, PT, R2, RZ, PT ;  /* 0x000000ff0200720c */ /* 0x001fe40003f05070 */
[----:B-1----:R-:W-:-:S02]  /*11820*/  SHF.R.U32.HI R20, RZ, 0x5, R18 ;  /* 0x00000005ff147819 */ /* 0x002fc40000011612 */
[----:B------:R-:W-:Y:S02]  /*11830*/  ISETP.NE.AND.EX P1, PT, R3, RZ, PT, P0 ;  /* 0x000000ff0300720c */ /* 0x000fe40003f25300 */
[----:B------:R-:W-:Y:S02]  /*11840*/  LOP3.LUT R20, R20, 0x3, RZ, 0xc0, !PT ;  /* 0x0000000314147812 */ /* 0x000fe400078ec0ff */
[----:B------:R-:W-:Y:S02]  /*11850*/  P2R R26, PR, RZ, 0x2 ;  /* 0x00000002ff1a7803 */ /* 0x000fe40000000000 */
[----:B--2---:R-:W-:Y:S02]  /*11860*/  SHF.R.S32.HI R24, RZ, 0x1f, R22 ;  /* 0x0000001fff187819 */ /* 0x004fe40000011416 */
[----:B------:R-:W-:Y:S01]  /*11870*/  SEL R18, R22, RZ, !P1 ;  /* 0x000000ff16127207 */ /* 0x000fe20004800000 */
[----:B------:R-:W-:Y:S06]  /*11880*/  BRA.DIV UR4, `(.L_x_1919) ;  /* 0x0000004204207947 */ /* 0x000fec000b800000 */
[----:B------:R0:W1:Y:S02]  /*11890*/  SHFL.IDX PT, R14, R20, RZ, 0x1f ;  /* 0x00001fff140e7589 */ /* 0x00006400000e0000 */
.L_x_2015:
[----:B-1----:R-:W-:Y:S02]  /*118a0*/  ISETP.NE.AND P0, PT, R14, RZ, PT ;  /* 0x000000ff0e00720c */ /* 0x002fe40003f05270 */
[----:B------:R-:W-:-:S04]  /*118b0*/  PLOP3.LUT P2, PT, PT, PT, PT, 0x8, 0x0 ;  /* 0x000000000000781c */ /* 0x000fc80003f4e170 */
[----:B------:R-:W-:-:S07]  /*118c0*/  P2R R25, PR, RZ, 0x4 ;  /* 0x00000004ff197803 */ /* 0x000fce0000000000 */
[----:B------:R-:W-:Y:S05]  /*118d0*/  @P0 BRA `(.L_x_1920) ;  /* 0x0000000400140947 */ /* 0x000fea0003800000 */
[----:B------:R-:W-:-:S03]  /*118e0*/  UMOV UR4, 0xffffffff ;  /* 0xffffffff00047882 */ /* 0x000fc60000000000 */
[----:B------:R-:W-:Y:S05]  /*118f0*/  BRA.DIV UR4, `(.L_x_1921) ;  /* 0x0000004204247947 */ /* 0x000fea000b800000 */
[----:B------:R-:W-:-:S13]  /*11900*/  ELECT P6, URZ, PT ;  /* 0x00000000003f782f */ /* 0x000fda00038c0000 */
.L_x_2018:
[----:B------:R-:W-:Y:S05]  /*11910*/  @!P6 BRA `(.L_x_1920) ;  /* 0x000000040004e947 */ /* 0x000fea0003800000 */
[----:B------:R-:W-:Y:S01]  /*11920*/  IMAD.MOV.U32 R18, RZ, RZ, R22 ;  /* 0x000000ffff127224 */ /* 0x000fe200078e0016 */
[----:B------:R-:W-:Y:S06]  /*11930*/  @!P1 BRA `(.L_x_1922) ;  /* 0x00000000004c9947 */ /* 0x000fec0003800000 */
[----:B------:R-:W1:Y:S01]  /*11940*/  LDC R6, c[0x0][0x43c] ;  /* 0x00010f00ff067b82 */ /* 0x000e620000000800 */
[----:B------:R-:W-:Y:S01]  /*11950*/  IMAD.MOV.U32 R0, RZ, RZ, R19 ;  /* 0x000000ffff007224 */ /* 0x000fe200078e0013 */
[----:B------:R-:W-:Y:S01]  /*11960*/  ULDC.64 UR4, c[0x0][0x428] ;  /* 0x00010a0000047ab9 */ /* 0x000fe20000000a00 */
[----:B------:R-:W-:Y:S01]  /*11970*/  ULDC.64 UR6, c[0x0][0x208] ;  /* 0x0000820000067ab9 */ /* 0x000fe20000000a00 */
        /* <DEDUP_REMOVED lines=15> */
.L_x_1922:
[----:B------:R-:W2:Y:S01]  /*11a70*/  S2R R0, SR_TID.X ;  /* 0x0000000000007919 */ /* 0x000ea20000002100 */
[----:B-1----:R-:W-:Y:S01]  /*11a80*/  IMAD R3, R16, 0x8, R17 ;  /* 0x0000000810037824 */ /* 0x002fe200078e0211 */
[----:B--2---:R-:W-:Y:S02]  /*11a90*/  LOP3.LUT R2, R0, 0x7f, RZ, 0xc0, !PT ;  /* 0x0000007f00027812 */ /* 0x004fe400078ec0ff */
[----:B------:R-:W-:Y:S02]  /*11aa0*/  SHF.L.U32 R0, R23, 0x1f, RZ ;  /* 0x0000001f17007819 */ /* 0x000fe400000006ff */
[----:B------:R-:W-:Y:S02]  /*11ab0*/  ISETP.NE.AND P1, PT, R2, RZ, PT ;  /* 0x000000ff0200720c */ /* 0x000fe40003f25270 */
[----:B------:R-:W1:Y:S02]  /*11ac0*/  SYNCS.PHASECHK.TRANS64.TRYWAIT P0, [R3+URZ+0x31c40], R0 ;  /* 0x031c4000030075a7 */ /* 0x000e64000800017f */
[----:B-1----:R-:W-:Y:S09]  /*11ad0*/  @!P0 BRA `(.L_x_1923) ;  /* 0x0000003c00cc8947 */ /* 0x002ff20003800000 */
.L_x_2019:
[----:B------:R-:W-:Y:S05]  /*11ae0*/  @P1 BRA `(.L_x_1924) ;  /* 0x0000000000141947 */ /* 0x000fea0003800000 */
[----:B------:R-:W-:Y:S01]  /*11af0*/  ISETP.NE.AND P0, PT, R29, RZ, PT ;  /* 0x000000ff1d00720c */ /* 0x000fe20003f05270 */
[----:B-1----:R-:W-:-:S04]  /*11b00*/  IMAD.MOV.U32 R0, RZ, RZ, 0x6c00 ;  /* 0x00006c00ff007424 */ /* 0x002fc800078e00ff */
[----:B------:R2:W-:Y:S08]  /*11b10*/  SYNCS.ARRIVE.TRANS64 RZ, [R3+URZ+0x31c30], R0 ;  /* 0x031c300003ff79a7 */ /* 0x0005f0000800003f */
[----:B------:R-:W-:Y:S05]  /*11b20*/  @!P0 BRA `(.L_x_1924) ;  /* 0x0000000000048947 */ /* 0x000fea0003800000 */
[----:B------:R-:W-:Y:S01]  /*11b30*/  BPT.TRAP 0x1 ;  /* 0x000000040000795c */ /* 0x000fe20000300000 */
.L_x_1924:
        /* <DEDUP_REMOVED lines=16> */
[----:B------:R-:W-:-:S02]  /*11c40*/  UIMAD UR35, UR35, 0x90, URZ ;  /* 0x00000090232378a4 */ /* 0x000fc4000f8e023f */
[----:B------:R-:W-:Y:S01]  /*11c50*/  UIADD3 UR32, UR8, 0x16a00, URZ ;  /* 0x00016a0008207890 */ /* 0x000fe2000fffe03f */
[----:B------:R-:W-:Y:S01]  /*11c60*/  P2R R25, PR, RZ, 0x1 ;  /* 0x00000001ff197803 */ /* 0x000fe20000000000 */
        /* <DEDUP_REMOVED lines=9> */
[----:B------:R1:W-:Y:S01]  /*11d00*/  UTMALDG.4D [UR16], [UR4], desc[UR6] ;  /* 0x00000610040075b4 */ /* 0x0003e20008019000 */
[----:B------:R1:W-:Y:S02]  /*11d10*/  UTMALDG.4D [UR8], [UR4], desc[UR6] ;  /* 0x00000608040075b4 */ /* 0x0003e40008019000 */
[----:B-1----:R-:W-:Y:S01]  /*11d20*/  NOP ;  /* 0x0000000000007918 */ /* 0x002fe20000000000 */
.L_x_1920:
        /* <DEDUP_REMOVED lines=29> */
.L_x_1926:
[----:B------:R-:W-:Y:S05]  /*11f00*/  BSYNC B6 ;  /* 0x0000000000067941 */ /* 0x000fea0003800000 */
.L_x_1925:
[----:B------:R-:W1:Y:S01]  /*11f10*/  LDC R9, c[0x0][0x448] ;  /* 0x00011200ff097b82 */ /* 0x000e620000000800 */
[----:B0-----:R-:W0:Y:S01]  /*11f20*/  S2R R20, SR_TID.X ;  /* 0x0000000000147919 */ /* 0x001e220000002100 */
[----:B------:R-:W-:Y:S01]  /*11f30*/  IMAD.U32 R6, RZ, RZ, UR44 ;  /* 0x0000002cff067e24 */ /* 0x000fe2000f8e00ff */
[----:B------:R-:W-:Y:S01]  /*11f40*/  ULDC.64 UR8, c[0x0][0x2e0] ;  /* 0x0000b80000087ab9 */ /* 0x000fe20000000a00 */
[----:B------:R-:W-:Y:S01]  /*11f50*/  UMOV UR4, UR40 ;  /* 0x0000002800047c82 */ /* 0x000fe20008000000 */
[----:B------:R-:W-:Y:S01]  /*11f60*/  UIMAD UR6, UR45, UR8, URZ ;  /* 0x000000082d0672a4 */ /* 0x000fe2000f8e023f */
[----:B------:R-:W2:Y:S01]  /*11f70*/  S2R R10, SR_TID.X ;  /* 0x00000000000a7919 */ /* 0x000ea20000002100 */
[----:B------:R-:W-:Y:S02]  /*11f80*/  UMOV UR5, UR37 ;  /* 0x0000002500057c82 */ /* 0x000fe40008000000 */
        /* <DEDUP_REMOVED lines=16> */
[----:B------:R-:W-:-:S03]  /*12090*/  IMAD R6, R6, 0xc0, R20 ;  /* 0x000000c006067824 */ /* 0x000fc600078e0214 */
        /* <DEDUP_REMOVED lines=9> */
[--C-:B------:R-:W-:Y:S01]  /*12130*/  SHF.R.S32.HI R8, RZ, 0x1f, R7.reuse ;  /* 0x0000001fff087819 */ /* 0x100fe20000011407 */
[----:B------:R-:W-:Y:S02]  /*12140*/  IMAD.MOV R0, RZ, RZ, -R7 ;  /* 0x000000ffff007224 */ /* 0x000fe400078e0a07 */
[----:B------:R-:W-:-:S04]  /*12150*/  IMAD.WIDE.U32 R4, R7, UR8, R2 ;  /* 0x0000000807047c25 */ /* 0x000fc8000f8e0002 */
[----:B------:R-:W-:Y:S02]  /*12160*/  IMAD R8, R8, UR8, RZ ;  /* 0x0000000808087c24 */ /* 0x000fe4000f8e02ff */
[----:B------:R-:W-:Y:S02]  /*12170*/  IMAD R0, R9, R0, R6 ;  /* 0x0000000009007224 */ /* 0x000fe400078e0206 */
[----:B------:R-:W-:Y:S02]  /*12180*/  IMAD R8, R7, UR9, R8 ;  /* 0x0000000907087c24 */ /* 0x000fe4000f8e0208 */
[----:B-1----:R-:W-:Y:S01]  /*12190*/  IMAD.SHL.U32 R20, R21, 0x8, RZ ;  /* 0x0000000815147824 */ /* 0x002fe200078e00ff */
[----:B------:R-:W-:Y:S01]  /*121a0*/  SHF.R.S32.HI R7, RZ, 0x1f, R0 ;  /* 0x0000001fff077819 */ /* 0x000fe20000011400 */
[----:B------:R-:W-:Y:S01]  /*121b0*/  IMAD.IADD R5, R5, 0x1, R8 ;  /* 0x0000000105057824 */ /* 0x000fe200078e0208 */
[----:B------:R-:W-:Y:S01]  /*121c0*/  LOP3.LUT R21, R21, 0x7f, RZ, 0xc0, !PT ;  /* 0x0000007f15157812 */ /* 0x000fe200078ec0ff */
[----:B------:R-:W0:Y:S01]  /*121d0*/  @P1 LDC R8, c[0x0][0x44c] ;  /* 0x00011300ff081b82 */ /* 0x000e220000000800 */
[----:B------:R-:W-:Y:S01]  /*121e0*/  LOP3.LUT R20, R20, 0x18, RZ, 0xc0, !PT ;  /* 0x0000001814147812 */ /* 0x000fe200078ec0ff */
[----:B------:R-:W-:Y:S01]  /*121f0*/  IMAD R7, R7, UR4, RZ ;  /* 0x0000000407077c24 */ /* 0x000fe2000f8e02ff */
[----:B------:R-:W-:Y:S01]  /*12200*/  SHF.R.U32.HI R21, RZ, 0x2, R21 ;  /* 0x00000002ff157819 */ /* 0x000fe20000011615 */
[----:B------:R-:W-:-:S04]  /*12210*/  IMAD.WIDE.U32 R4, R0, UR4, R4 ;  /* 0x0000000400047c25 */ /* 0x000fc8000f8e0004 */
[----:B------:R-:W-:Y:S01]  /*12220*/  IMAD R7, R0, UR5, R7 ;  /* 0x0000000500077c24 */ /* 0x000fe2000f8e0207 */
[----:B------:R-:W-:-:S03]  /*12230*/  LEA R0, P0, R4, UR6, 0x1 ;  /* 0x0000000604007c11 */ /* 0x000fc6000f8008ff */
[----:B------:R-:W-:Y:S02]  /*12240*/  IMAD.IADD R7, R5, 0x1, R7 ;  /* 0x0000000105077824 */ /* 0x000fe400078e0207 */
[----:B------:R-:W1:Y:S03]  /*12250*/  @P1 LDC R5, c[0x0][0x450] ;  /* 0x00011400ff051b82 */ /* 0x000e660000000800 */
[----:B------:R-:W-:Y:S01]  /*12260*/  LEA.HI.X R4, R4, UR7, R7, 0x1, P0 ;  /* 0x0000000704047c11 */ /* 0x000fe200080f0c07 */
[----:B------:R-:W-:-:S04]  /*12270*/  VIADD R7, R6, 0x80 ;  /* 0x0000008006077836 */ /* 0x000fc80000000000 */
[----:B------:R-:W-:Y:S02]  /*12280*/  IMAD.MOV.U32 R6, RZ, RZ, R7 ;  /* 0x000000ffff067224 */ /* 0x000fe400078e0007 */
[----:B0-----:R-:W-:-:S05]  /*12290*/  @P1 IMAD.HI.U32 R8, R7, R8, RZ ;  /* 0x0000000807081227 */ /* 0x001fca00078e00ff */
        /* <DEDUP_REMOVED lines=10> */
[----:B------:R-:W-:Y:S01]  /*12340*/  IMAD.WIDE.U32 R2, R5, UR4, R2 ;  /* 0x0000000405027c25 */ /* 0x000fe2000f8e0002 */
        /* <DEDUP_REMOVED lines=11> */
[----:B------:R-:W-:Y:S01]  /*12400*/  IMAD.U32 R6, RZ, RZ, UR44 ;  /* 0x0000002cff067e24 */ /* 0x000fe2000f8e00ff */
[----:B------:R-:W-:Y:S01]  /*12410*/  ULDC UR4, c[0x0][0x288] ;  /* 0x0000a20000047ab9 */ /* 0x000fe20000000800 */
[----:B------:R-:W-:Y:S01]  /*12420*/  ULDC.64 UR6, c[0x0][0x208] ;  /* 0x0000820000067ab9 */ /* 0x000fe20000000a00 */
[----:B------:R-:W1:Y:S01]  /*12430*/  SHFL.IDX PT, R2, R4, RZ, 0x1c1f ;  /* 0x001c1fff04027589 */ /* 0x000e6200000e0000 */
[----:B------:R-:W-:Y:S02]  /*12440*/  IMAD R5, R9, UR4, RZ ;  /* 0x0000000409057c24 */ /* 0x000fe4000f8e02ff */
[----:B------:R-:W-:Y:S01]  /*12450*/  IMAD R6, R6, 0xc0, R21 ;  /* 0x000000c006067824 */ /* 0x000fe200078e0215 */
[----:B------:R-:W-:Y:S03]  /*12460*/  SHFL.IDX PT, R14, R0, 0x3, 0x1c1f ;  /* 0x007c1f00000e7f89 */ /* 0x000fe600000e0000 */
[C---:B------:R-:W-:Y:S01]  /*12470*/  VIADD R10, R6.reuse, 0x20 ;  /* 0x00000020060a7836 */ /* 0x040fe20000000000 */
        /* <DEDUP_REMOVED lines=8> */
[----:B------:R0:W-:Y:S01]  /*12500*/  @!P4 LDGSTS.E.BYPASS.LTC128B.128 [R27+0x13a00], desc[UR6][R2.64+0x80], !P2 ;  /* 0x13a00080021bcfae */ /* 0x0001e2000d101d46 */
[----:B------:R-:W-:Y:S01]  /*12510*/  ISETP.GE.AND P4, PT, R10, R5, PT ;  /* 0x000000050a00720c */ /* 0x000fe20003f86270 */
[----:B------:R-:W-:-:S02]  /*12520*/  VIADD R10, R6, 0x40 ;  /* 0x00000040060a7836 */ /* 0x000fc40000000000 */
[----:B0-----:R-:W0:Y:S04]  /*12530*/  SHFL.IDX PT, R3, R0, 0x1, 0x1c1f ;  /* 0x003c1f0000037f89 */ /* 0x001e2800000e0000 */
[----:B------:R-:W1:Y:S06]  /*12540*/  SHFL.IDX PT, R2, R4, 0x1, 0x1c1f ;  /* 0x003c1f0004027f89 */ /* 0x000e6c00000e0000 */
        /* <DEDUP_REMOVED lines=11> */
[----:B------:R-:W1:Y:S04]  /*12600*/  SHFL.IDX PT, R2, R4, 0x2, 0x1c1f ;  /* 0x005c1f0004027f89 */ /* 0x000e6800000e0000 */
[----:B------:R-:W2:Y:S04]  /*12610*/  SHFL.IDX PT, R4, R4, 0x3, 0x1c1f ;  /* 0x007c1f0004047f89 */ /* 0x000ea800000e0000 */
[----:B------:R-:W-:Y:S04]  /*12620*/  SHFL.IDX PT, R0, R7, RZ, 0x1c1f ;  /* 0x001c1fff07007589 */ /* 0x000fe800000e0000 */
[----:B------:R-:W-:Y:S01]  /*12630*/  SHFL.IDX PT, R7, R7, 0x1, 0x1c1f ;  /* 0x003c1f0007077f89 */ /* 0x000fe200000e0000 */
        /* <DEDUP_REMOVED lines=9> */
[----:B------:R-:W-:-:S12]  /*126d0*/  VIADD R10, R6, 0x80 ;  /* 0x00000080060a7836 */ /* 0x000fd80000000000 */
[----:B------:R-:W-:-:S05]  /*126e0*/  @!P4 LEA R14, P3, R20, R14, 0x1 ;  /* 0x0000000e140ec211 */ /* 0x000fca00078608ff */
[----:B--2---:R-:W-:Y:S02]  /*126f0*/  @!P4 IMAD.X R9, RZ, RZ, R4, P3 ;  /* 0x000000ffff09c224 */ /* 0x004fe400018e0604 */
[----:B0-----:R-:W-:Y:S02]  /*12700*/  @!P4 IMAD.MOV.U32 R2, RZ, RZ, R14 ;  /* 0x000000ffff02c224 */ /* 0x001fe400078e000e */
        /* <DEDUP_REMOVED lines=14> */
.L_x_2032:
[----:B------:R-:W-:Y:S01]  /*127f0*/  VIADD R6, R6, 0xa0 ;  /* 0x000000a006067836 */ /* 0x000fe20000000000 */
[----:B------:R-:W-:Y:S01]  /*12800*/  ULDC.64 UR4, c[0x0][0x208] ;  /* 0x0000820000047ab9 */ /* 0x000fe20000000a00 */
        /* <DEDUP_REMOVED lines=12> */
.L_x_1928:
[----:B------:R-:W-:Y:S02]  /*128d0*/  PLOP3.LUT P1, PT, P1, P0, PT, 0xa2, 0x0 ;  /* 0x000000000000781c */ /* 0x000fe40000f21472 */
[----:B------:R-:W-:-:S08]  /*128e0*/  @P0 R2UR P1, UR4, R17 ;  /* 0x00000000110402ca */ /* 0x000fd00000020000 */
[----:B------:R-:W-:-:S05]  /*128f0*/  @P0 PLOP3.LUT P0, PT, P1, PT, PT, 0x80, 0x0 ;  /* 0x000000000000081c */ /* 0x000fca0000f0f070 */
[----:B------:R-:W-:Y:S01]  /*12900*/  @!P1 SYNCS.ARRIVE.TRANS64.RED.A0T1 RZ, [UR4+0x31c00], RZ ;  /* 0x031c00ffffff99a7 */ /* 0x000fe20008200404 */
[----:B------:R-:W-:Y:S07]  /*12910*/  @!P1 ARRIVES.LDGSTSBAR.64.TRANSCNT [UR4+0x31c00] ;  /* 0x031c0000ff0099b0 */ /* 0x000fee0008000a84 */
[----:B------:R-:W-:Y:S05]  /*12920*/  @P0 BRA.U.ANY `(.L_x_1928) ;  /* 0xfffffffd00e80947 */ /* 0x000fea000393ffff */
[----:B0-----:R-:W2:Y:S02]  /*12930*/  LDL.LU R3, [R1] ;  /* 0x0000000001037983 */ /* 0x001ea40000300800 */
[----:B--2---:R-:W-:-:S05]  /*12940*/  VIADD R3, R3, 0x1 ;  /* 0x0000000103037836 */ /* 0x004fca0000000000 */
[----:B------:R0:W-:Y:S01]  /*12950*/  STL [R1], R3 ;  /* 0x0000000301007387 */ /* 0x0001e20000100800 */
        /* <DEDUP_REMOVED lines=9> */
.L_x_2033:
[----:B------:R-:W-:Y:S05]  /*129f0*/  BSYNC B0 ;  /* 0x0000000000007941 */ /* 0x000fea0003800000 */
.L_x_1929:
[----:B------:R-:W-:-:S06]  /*12a00*/  UISETP.GE.AND UP0, UPT, UR43, 0x2, UPT ;  /* 0x000000022b00788c */ /* 0x000fcc000bf06270 */
[----:B------:R-:W-:-:S13]  /*12a10*/  PLOP3.LUT P0, PT, PT, PT, UP0, 0x80, 0x0 ;  /* 0x000000000000781c */ /* 0x000fda0003f0f008 */
[----:B------:R-:W-:Y:S05]  /*12a20*/  @!P0 BRA `(.L_x_1931) ;  /* 0x0000002000448947 */ /* 0x000fea0003800000 */
[----:B------:R-:W-:Y:S02]  /*12a30*/  ULOP3.LUT UR4, UR43, 0x1, URZ, 0xc0, !UPT ;  /* 0x000000012b047892 */ /* 0x000fe4000f8ec03f */
[----:B------:R-:W-:Y:S02]  /*12a40*/  IMAD.U32 R7, RZ, RZ, UR43 ;  /* 0x0000002bff077e24 */ /* 0x000fe4000f8e00ff */
[----:B------:R-:W-:Y:S02]  /*12a50*/  UISETP.NE.U32.AND UP0, UPT, UR4, 0x1, UPT ;  /* 0x000000010400788c */ /* 0x000fe4000bf05070 */
[----:B------:R-:W-:-:S04]  /*12a60*/  VIADD R7, R7, 0xfffffffe ;  /* 0xfffffffe07077836 */ /* 0x000fc80000000000 */
[----:B------:R-:W-:Y:S01]  /*12a70*/  IMAD.MOV.U32 R6, RZ, RZ, R7 ;  /* 0x000000ffff067224 */ /* 0x000fe200078e0007 */
[----:B------:R-:W-:-:S13]  /*12a80*/  PLOP3.LUT P0, PT, PT, PT, UP0, 0x80, 0x0 ;  /* 0x000000000000781c */ /* 0x000fda0003f0f008 */
[----:B------:R-:W-:Y:S05]  /*12a90*/  @!P0 BRA `(.L_x_1932) ;  /* 0x0000000800b88947 */ /* 0x000fea0003800000 */
        /* <DEDUP_REMOVED lines=9> */
[----:B------:R-:W-:Y:S02]  /*12b30*/  IMAD.MOV.U32 R4, RZ, RZ, R18 ;  /* 0x000000ffff047224 */ /* 0x000fe400078e0012 */
[----:B------:R-:W-:-:S10]  /*12b40*/  IMAD.MOV.U32 R9, RZ, RZ, R7 ;  /* 0x000000ffff097224 */ /* 0x000fd400078e0007 */
[----:B------:R-:W-:Y:S05]  /*12b50*/  @!P1 BRA `(.L_x_1935) ;  /* 0x00000000004c9947 */ /* 0x000fea0003800000 */
[----:B------:R-:W1:Y:S01]  /*12b60*/  LDC R9, c[0x0][0x43c] ;  /* 0x00010f00ff097b82 */ /* 0x000e620000000800 */
[----:B------:R-:W-:Y:S01]  /*12b70*/  ULDC.64 UR4, c[0x0][0x428] ;  /* 0x00010a0000047ab9 */ /* 0x000fe20000000a00 */
[----:B------:R-:W-:Y:S01]  /*12b80*/  ULDC.64 UR6, c[0x0][0x208] ;  /* 0x0000820000067ab9 */ /* 0x000fe20000000a00 */
[----:B------:R-:W-:-:S04]  /*12b90*/  IMAD R10, R24, UR4, RZ ;  /* 0x00000004180a7c24 */ /* 0x000fc8000f8e02ff */
[----:B------:R-:W-:Y:S01]  /*12ba0*/  IMAD R10, R22, UR5, R10 ;  /* 0x00000005160a7c24 */ /* 0x000fe2000f8e020a */
[----:B-1----:R-:W-:-:S13]  /*12bb0*/  ISETP.NE.AND P0, PT, R9, 0x1, PT ;  /* 0x000000010900780c */ /* 0x002fda0003f05270 */
[----:B0-----:R-:W0:Y:S02]  /*12bc0*/  @P0 LDC.64 R2, c[0x0][0x440] ;  /* 0x00011000ff020b82 */ /* 0x001e240000000a00 */
[----:B0-----:R-:W-:-:S04]  /*12bd0*/  @P0 IMAD.HI.U32 R4, R7, R2, RZ ;  /* 0x0000000207040227 */ /* 0x001fc800078e00ff */
[----:B------:R-:W-:Y:S01]  /*12be0*/  IMAD.MOV.U32 R2, RZ, RZ, R7 ;  /* 0x000000ffff027224 */ /* 0x000fe200078e0007 */
[----:B------:R-:W-:-:S04]  /*12bf0*/  @P0 SHF.R.U32.HI R2, RZ, R3, R4 ;  /* 0x00000003ff020219 */ /* 0x000fc80000011604 */
[--C-:B------:R-:W-:Y:S01]  /*12c00*/  SHF.R.S32.HI R3, RZ, 0x1f, R2.reuse ;  /* 0x0000001fff037819 */ /* 0x100fe20000011402 */
[----:B------:R-:W-:-:S04]  /*12c10*/  IMAD.MOV R4, RZ, RZ, -R2 ;  /* 0x000000ffff047224 */ /* 0x000fc800078e0a02 */
[----:B------:R-:W-:Y:S02]  /*12c20*/  IMAD R9, R9, R4, R7 ;  /* 0x0000000409097224 */ /* 0x000fe400078e0207 */
[----:B------:R-:W0:Y:S01]  /*12c30*/  LDC.64 R4, c[0x0][0x418] ;  /* 0x00010600ff047b82 */ /* 0x000e220000000a00 */
[----:B------:R-:W-:-:S04]  /*12c40*/  IMAD.WIDE.U32 R2, R22, UR4, R2 ;  /* 0x0000000416027c25 */ /* 0x000fc8000f8e0002 */
[----:B------:R-:W-:Y:S01]  /*12c50*/  IMAD.IADD R10, R10, 0x1, R3 ;  /* 0x000000010a0a7824 */ /* 0x000fe200078e0203 */
[----:B0-----:R-:W-:-:S04]  /*12c60*/  LEA R4, P0, R2, R4, 0x2 ;  /* 0x0000000402047211 */ /* 0x001fc800078010ff */
[----:B------:R-:W-:-:S05]  /*12c70*/  LEA.HI.X R5, R2, R5, R10, 0x2, P0 ;  /* 0x0000000502057211 */ /* 0x000fca00000f140a */
[----:B------:R1:W5:Y:S04]  /*12c80*/  LDG.E R4, desc[UR6][R4.64] ;  /* 0x0000000604047981 */ /* 0x000368000c1e1900 */
.L_x_1935:
[----:B0-----:R-:W1:Y:S01]  /*12c90*/  S2R R2, SR_TID.X ;  /* 0x0000000000027919 */ /* 0x001e620000002100 */
[----:B------:R-:W-:Y:S01]  /*12ca0*/  SHF.L.U32 R3, R8, 0x1f, RZ ;  /* 0x0000001f08037819 */ /* 0x000fe200000006ff */
[----:B------:R-:W-:Y:S01]  /*12cb0*/  BSSY B1, `(.L_x_1936) ;  /* 0x0000006000017945 */ /* 0x000fe20003800000 */
[----:B-1----:R-:W-:Y:S01]  /*12cc0*/  LOP3.LUT R5, R2, 0x7f, RZ, 0xc0, !PT ;  /* 0x0000007f02057812 */ /* 0x002fe200078ec0ff */
[----:B------:R-:W-:-:S03]  /*12cd0*/  IMAD R2, R6, 0x8, R17 ;  /* 0x0000000806027824 */ /* 0x000fc600078e0211 */
[----:B------:R-:W-:Y:S01]  /*12ce0*/  ISETP.NE.AND P1, PT, R5, RZ, PT ;  /* 0x000000ff0500720c */ /* 0x000fe20003f25270 */
[----:B------:R-:W0:Y:S02]  /*12cf0*/  SYNCS.PHASECHK.TRANS64.TRYWAIT P0, [R2+URZ+0x31c40], R3 ;  /* 0x031c4003020075a7 */ /* 0x000e24000800017f */
[----:B0-----:R-:W-:Y:S10]  /*12d00*/  @!P0 BRA `(.L_x_1937) ;  /* 0x00000034008c8947 */ /* 0x001ff40003800000 */
.L_x_2034:
[----:B------:R-:W-:Y:S05]  /*12d10*/  BSYNC B1 ;  /* 0x0000000000017941 */ /* 0x000fea0003800000 */
.L_x_1936:
[----:B------:R-:W-:Y:S04]  /*12d20*/  BSSY B1, `(.L_x_1938) ;  /* 0x0000007000017945 */ /* 0x000fe80003800000 */
[----:B------:R-:W-:Y:S05]  /*12d30*/  @P1 BRA `(.L_x_1939) ;  /* 0x0000000000141947 */ /* 0x000fea0003800000 */
[----:B------:R-:W-:Y:S01]  /*12d40*/  ISETP.NE.AND P0, PT, R29, RZ, PT ;  /* 0x000000ff1d00720c */ /* 0x000fe20003f05270 */
[----:B0-----:R-:W-:-:S04]  /*12d50*/  IMAD.MOV.U32 R3, RZ, RZ, 0x6c00 ;  /* 0x00006c00ff037424 */ /* 0x001fc800078e00ff */
[----:B------:R1:W-:Y:S08]  /*12d60*/  SYNCS.ARRIVE.TRANS64 RZ, [R2+URZ+0x31c30], R3 ;  /* 0x031c300302ff79a7 */ /* 0x0003f0000800003f */
[----:B------:R-:W-:Y:S05]  /*12d70*/  @!P0 BRA `(.L_x_1939) ;  /* 0x0000000000048947 */ /* 0x000fea0003800000 */
[----:B------:R-:W-:Y:S01]  /*12d80*/  BPT.TRAP 0x1 ;  /* 0x000000040000795c */ /* 0x000fe20000300000 */
.L_x_1939:
[----:B------:R-:W-:Y:S05]  /*12d90*/  BSYNC B1 ;  /* 0x0000000000017941 */ /* 0x000fea0003800000 */
.L_x_1938:
[----:B------:R-:W-:Y:S01]  /*12da0*/  IMAD.MOV.U32 R10, RZ, RZ, RZ ;  /* 0x000000ffff0a7224 */ /* 0x000fe200078e00ff */
[----:B------:R-:W-:Y:S01]  /*12db0*/  R2UR UR11, R9 ;  /* 0x00000000090b72ca */ /* 0x000fe200000e0000 */
[----:B01----:R-:W-:Y:S01]  /*12dc0*/  IMAD R3, R6, 0x6c00, R17 ;  /* 0x00006c0006037824 */ /* 0x003fe200078e0211 */
[----:B------:R-:W-:Y:S01]  /*12dd0*/  UIADD3 UR4, UP0, UR38, 0x370, URZ ;  /* 0x0000037026047890 */ /* 0x000fe2000ff1e03f */
[----:B------:R-:W-:Y:S01]  /*12de0*/  PLOP3.LUT P0, PT, PT, PT, PT, 0x80, 0x0 ;  /* 0x000000000000781c */ /* 0x000fe20003f0f070 */
[----:B------:R-:W-:Y:S01]  /*12df0*/  VIADD R2, R2, 0x31c30 ;  /* 0x00031c3002027836 */ /* 0x000fe20000000000 */
[----:B------:R-:W-:Y:S01]  /*12e00*/  R2UR UR10, R10 ;  /* 0x000000000a0a72ca */ /* 0x000fe200000e0000 */
[----:B------:R-:W-:Y:S01]  /*12e10*/  VIADD R5, R3, 0x16a00 ;  /* 0x00016a0003057836 */ /* 0x000fe20000000000 */
[----:B------:R-:W-:Y:S01]  /*12e20*/  UIADD3.X UR5, URZ, UR39, URZ, UP0, !UPT ;  /* 0x000000273f057290 */ /* 0x000fe200087fe43f */
[----:B------:R-:W-:Y:S01]  /*12e30*/  UMOV UR6, 0x0 ;  /* 0x0000000000067882 */ /* 0x000fe20000000000 */
[----:B------:R-:W-:-:S04]  /*12e40*/  UMOV UR7, 0x14f00000 ;  /* 0x14f0000000077882 */ /* 0x000fc80000000000 */
[----:B------:R-:W-:-:S12]  /*12e50*/  UIMAD UR11, UR11, 0x90, URZ ;  /* 0x000000900b0b78a4 */ /* 0x000fd8000f8e023f */
.L_x_1940:
[----:B------:R-:W-:-:S13]  /*12e60*/  @P0 ELECT P2, URZ, PT ;  /* 0x00000000003f082f */ /* 0x000fda0003840000 */
[----:B-----5:R-:W-:Y:S01]  /*12e70*/  @P2 R2UR UR13, R4 ;  /* 0x00000000040d22ca */ /* 0x020fe200000e0000 */
[----:B------:R-:W-:Y:S01]  /*12e80*/  UMOV UR12, UR36 ;  /* 0x00000024000c7c82 */ /* 0x000fe20008000000 */
        /* <DEDUP_REMOVED lines=12> */
.L_x_1941:
[----:B------:R-:W-:-:S13]  /*12f50*/  @P0 ELECT P2, URZ, PT ;  /* 0x00000000003f082f */ /* 0x000fda0003840000 */
[----:B------:R-:W-:Y:S01]  /*12f60*/  @P2 R2UR UR13, R4 ;  /* 0x00000000040d22ca */ /* 0x000fe200000e0000 */
        /* <DEDUP_REMOVED lines=13> */
.L_x_1942:
        /* <DEDUP_REMOVED lines=14> */
.L_x_2035:
[----:B------:R-:W-:Y:S05]  /*13120*/  BSYNC B1 ;  /* 0x0000000000017941 */ /* 0x000fea0003800000 */
.L_x_1943:
        /* <DEDUP_REMOVED lines=10> */
.L_x_1946:
[----:B------:R-:W-:Y:S05]  /*131d0*/  BSYNC B1 ;  /* 0x0000000000017941 */ /* 0x000fea0003800000 */
.L_x_1945:
[----:B------:R-:W-:Y:S01]  /*131e0*/  R2UR UR6, R2 ;  /* 0x00000000020672ca */ /* 0x000fe200000e0000 */
[--C-:B0-----:R-:W-:Y:S01]  /*131f0*/  IMAD R5, R16, 0x8, R17.reuse ;  /* 0x0000000810057824 */ /* 0x101fe200078e0211 */
[----:B------:R-:W-:Y:S01]  /*13200*/  R2UR UR7, R3 ;  /* 0x00000000030772ca */ /* 0x000fe200000e0000 */
[----:B------:R-:W-:Y:S01]  /*13210*/  UIADD3 UR4, UP0, UR38, 0x470, URZ ;  /* 0x0000047026047890 */ /* 0x000fe2000ff1e03f */
[----:B------:R-:W-:Y:S01]  /*13220*/  R2UR UR10, R10 ;  /* 0x000000000a0a72ca */ /* 0x000fe200000e0000 */
[----:B------:R-:W-:Y:S01]  /*13230*/  IMAD R10, R16, 0x6c00, R17 ;  /* 0x00006c00100a7824 */ /* 0x000fe200078e0211 */
[----:B------:R-:W-:Y:S01]  /*13240*/  PLOP3.LUT P0, PT, PT, PT, PT, 0x80, 0x0 ;  /* 0x000000000000781c */ /* 0x000fe20003f0f070 */
[----:B------:R-:W-:Y:S01]  /*13250*/  IMAD R11, R19, 0x90, RZ ;  /* 0x00000090130b7824 */ /* 0x000fe200078e02ff */
[----:B------:R-:W-:Y:S01]  /*13260*/  UIADD3.X UR5, URZ, UR39, URZ, UP0, !UPT ;  /* 0x000000273f057290 */ /* 0x000fe200087fe43f */
[----:B------:R-:W-:Y:S02]  /*13270*/  VIADD R5, R5, 0x31c50 ;  /* 0x00031c5005057836 */ /* 0x000fe40000000000 */
[----:B------:R-:W-:-:S09]  /*13280*/  VIADD R12, R10, 0x200 ;  /* 0x000002000a0c7836 */ /* 0x000fd20000000000 */
.L_x_1947:
        /* <DEDUP_REMOVED lines=15> */
.L_x_1948:
        /* <DEDUP_REMOVED lines=15> */
.L_x_1949:
        /* <DEDUP_REMOVED lines=12> */
.L_x_1934:
[----:B------:R-:W-:Y:S05]  /*13530*/  BSYNC B0 ;  /* 0x0000000000007941 */ /* 0x000fea0003800000 */
.L_x_1933:
[----:B------:R-:W-:Y:S01]  /*13540*/  UIADD3 UR4, UR43, -0x3, URZ ;  /* 0xfffffffd2b047890 */ /* 0x000fe2000fffe03f */
[----:B------:R-:W-:Y:S02]  /*13550*/  IMAD.MOV.U32 R16, RZ, RZ, R6 ;  /* 0x000000ffff107224 */ /* 0x000fe400078e0006 */
[----:B------:R-:W-:-:S03]  /*13560*/  IMAD.MOV.U32 R23, RZ, RZ, R8 ;  /* 0x000000ffff177224 */ /* 0x000fc600078e0008 */
[----:B------:R-:W-:-:S07]  /*13570*/  IMAD.U32 R6, RZ, RZ, UR4 ;  /* 0x00000004ff067e24 */ /* 0x000fce000f8e00ff */
.L_x_1932:
[----:B------:R-:W-:Y:S01]  /*13580*/  ISETP.NE.AND P0, PT, R7, RZ, PT ;  /* 0x000000ff0700720c */ /* 0x000fe20003f05270 */
[----:B------:R-:W-:-:S12]  /*13590*/  BSSY B0, `(.L_x_1931) ;  /* 0x000015a000007945 */ /* 0x000fd80003800000 */
[----:B------:R-:W-:Y:S05]  /*135a0*/  @!P0 BRA `(.L_x_1950) ;  /* 0x0000001400608947 */ /* 0x000fea0003800000 */
[----:B------:R-:W-:-:S07]  /*135b0*/  IMAD.MOV.U32 R4, RZ, RZ, R18 ;  /* 0x000000ffff047224 */ /* 0x000fce00078e0012 */
.L_x_1985:
[----:B------:R-:W-:Y:S01]  /*135c0*/  ISETP.NE.AND P1, PT, R25, RZ, PT ;  /* 0x000000ff1900720c */ /* 0x000fe20003f25270 */
        /* <DEDUP_REMOVED lines=8> */
[----:B------:R-:W-:Y:S01]  /*13650*/  ISETP.NE.AND P1, PT, R26, RZ, PT ;  /* 0x000000ff1a00720c */ /* 0x000fe20003f25270 */
[----:B------:R-:W-:-:S12]  /*13660*/  IMAD.MOV.U32 R9, RZ, RZ, R6 ;  /* 0x000000ffff097224 */ /* 0x000fd800078e0006 */
[----:B------:R-:W-:Y:S05]  /*13670*/  @!P1 BRA `(.L_x_1953) ;  /* 0x00000000004c9947 */ /* 0x000fea0003800000 */
[----:B------:R-:W1:Y:S01]  /*13680*/  LDC R9, c[0x0][0x43c] ;  /* 0x00010f00ff097b82 */ /* 0x000e620000000800 */
[----:B------:R-:W-:Y:S01]  /*13690*/  ULDC.64 UR4, c[0x0][0x428] ;  /* 0x00010a0000047ab9 */ /* 0x000fe20000000a00 */
[----:B------:R-:W-:Y:S01]  /*136a0*/  ULDC.64 UR6, c[0x0][0x208] ;  /* 0x0000820000067ab9 */ /* 0x000fe20000000a00 */
[----:B-1----:R-:W-:-:S13]  /*136b0*/  ISETP.NE.AND P0, PT, R9, 0x1, PT ;  /* 0x000000010900780c */ /* 0x002fda0003f05270 */
[----:B0-----:R-:W0:Y:S02]  /*136c0*/  @P0 LDC.64 R2, c[0x0][0x440] ;  /* 0x00011000ff020b82 */ /* 0x001e240000000a00 */
        /* <DEDUP_REMOVED lines=14> */
.L_x_1953:
[----:B0-----:R-:W1:Y:S01]  /*137b0*/  S2R R2, SR_TID.X ;  /* 0x0000000000027919 */ /* 0x001e620000002100 */
[----:B------:R-:W-:Y:S01]  /*137c0*/  IMAD R3, R7, 0x8, R17 ;  /* 0x0000000807037824 */ /* 0x000fe200078e0211 */
[----:B------:R-:W-:Y:S01]  /*137d0*/  BSSY B2, `(.L_x_1954) ;  /* 0x0000006000027945 */ /* 0x000fe20003800000 */
[----:B-1----:R-:W-:Y:S02]  /*137e0*/  LOP3.LUT R5, R2, 0x7f, RZ, 0xc0, !PT ;  /* 0x0000007f02057812 */ /* 0x002fe400078ec0ff */
[----:B------:R-:W-:Y:S02]  /*137f0*/  SHF.L.U32 R2, R8, 0x1f, RZ ;  /* 0x0000001f08027819 */ /* 0x000fe400000006ff */
[----:B------:R-:W-:Y:S02]  /*13800*/  ISETP.NE.AND P1, PT, R5, RZ, PT ;  /* 0x000000ff0500720c */ /* 0x000fe40003f25270 */
[----:B------:R-:W0:Y:S02]  /*13810*/  SYNCS.PHASECHK.TRANS64.TRYWAIT P0, [R3+URZ+0x31c40], R2 ;  /* 0x031c4002030075a7 */ /* 0x000e24000800017f */
[----:B0-----:R-:W-:Y:S09]  /*13820*/  @!P0 BRA `(.L_x_1955) ;  /* 0x0000002800ec8947 */ /* 0x001ff20003800000 */
.L_x_2036:
[----:B------:R-:W-:Y:S05]  /*13830*/  BSYNC B2 ;  /* 0x0000000000027941 */ /* 0x000fea0003800000 */
.L_x_1954:
[----:B------:R-:W-:Y:S04]  /*13840*/  BSSY B2, `(.L_x_1956) ;  /* 0x0000007000027945 */ /* 0x000fe80003800000 */
[----:B------:R-:W-:Y:S05]  /*13850*/  @P1 BRA `(.L_x_1957) ;  /* 0x0000000000141947 */ /* 0x000fea0003800000 */
[----:B------:R-:W-:Y:S01]  /*13860*/  ISETP.NE.AND P0, PT, R29, RZ, PT ;  /* 0x000000ff1d00720c */ /* 0x000fe20003f05270 */
[----:B0-----:R-:W-:-:S04]  /*13870*/  IMAD.MOV.U32 R2, RZ, RZ, 0x6c00 ;  /* 0x00006c00ff027424 */ /* 0x001fc800078e00ff */
[----:B------:R1:W-:Y:S08]  /*13880*/  SYNCS.ARRIVE.TRANS64 RZ, [R3+URZ+0x31c30], R2 ;  /* 0x031c300203ff79a7 */ /* 0x0003f0000800003f */
[----:B------:R-:W-:Y:S05]  /*13890*/  @!P0 BRA `(.L_x_1957) ;  /* 0x0000000000048947 */ /* 0x000fea0003800000 */
[----:B------:R-:W-:Y:S01]  /*138a0*/  BPT.TRAP 0x1 ;  /* 0x000000040000795c */ /* 0x000fe20000300000 */
.L_x_1957:
[----:B------:R-:W-:Y:S05]  /*138b0*/  BSYNC B2 ;  /* 0x0000000000027941 */ /* 0x000fea0003800000 */
.L_x_1956:
[----:B------:R-:W-:Y:S01]  /*138c0*/  IMAD.MOV.U32 R5, RZ, RZ, RZ ;  /* 0x000000ffff057224 */ /* 0x000fe200078e00ff */
[----:B------:R-:W-:Y:S01]  /*138d0*/  UIADD3 UR4, UP0, UR38, 0x370, URZ ;  /* 0x0000037026047890 */ /* 0x000fe2000ff1e03f */
[----:B------:R-:W-:Y:S01]  /*138e0*/  IMAD R12, R7, 0x6c00, R17 ;  /* 0x00006c00070c7824 */ /* 0x000fe200078e0211 */
[----:B------:R-:W-:Y:S01]  /*138f0*/  PLOP3.LUT P0, PT, PT, PT, PT, 0x80, 0x0 ;  /* 0x000000000000781c */ /* 0x000fe20003f0f070 */
[----:B01----:R-:W-:Y:S01]  /*13900*/  VIADD R3, R3, 0x31c30 ;  /* 0x00031c3003037836 */ /* 0x003fe20000000000 */
[----:B------:R-:W-:Y:S01]  /*13910*/  R2UR UR10, R5 ;  /* 0x00000000050a72ca */ /* 0x000fe200000e0000 */
[----:B------:R-:W-:Y:S01]  /*13920*/  IMAD R2, R9, 0x90, RZ ;  /* 0x0000009009027824 */ /* 0x000fe200078e02ff */
[----:B------:R-:W-:Y:S01]  /*13930*/  UIADD3.X UR5, URZ, UR39, URZ, UP0, !UPT ;  /* 0x000000273f057290 */ /* 0x000fe200087fe43f */
[----:B------:R-:W-:Y:S01]  /*13940*/  VIADD R10, R12, 0x16a00 ;  /* 0x00016a000c0a7836 */ /* 0x000fe20000000000 */
[----:B------:R-:W-:Y:S01]  /*13950*/  UMOV UR6, 0x0 ;  /* 0x0000000000067882 */ /* 0x000fe20000000000 */
[----:B------:R-:W-:-:S10]  /*13960*/  UMOV UR7, 0x14f00000 ;  /* 0x14f0000000077882 */ /* 0x000fd40000000000 */
.L_x_1958:
        /* <DEDUP_REMOVED lines=16> */
.L_x_1959:
        /* <DEDUP_REMOVED lines=16> */
.L_x_1960:
        /* <DEDUP_REMOVED lines=15> */
.L_x_2037:
[----:B------:R-:W-:Y:S05]  /*13c60*/  BSYNC B2 ;  /* 0x0000000000027941 */ /* 0x000fea0003800000 */
.L_x_1961:
[----:B------:R-:W-:Y:S01]  /*13c70*/  BSSY B2, `(.L_x_1963) ;  /* 0x0000009000027945 */ /* 0x000fe20003800000 */
[----:B------:R-:W-:Y:S02]  /*13c80*/  IMAD.MOV.U32 R2, RZ, RZ, 0x0 ;  /* 0x00000000ff027424 */ /* 0x000fe400078e00ff */
[----:B------:R-:W-:Y:S01]  /*13c90*/  IMAD.MOV.U32 R3, RZ, RZ, 0x14f00000 ;  /* 0x14f00000ff037424 */ /* 0x000fe200078e00ff */
[----:B------:R-:W-:Y:S06]  /*13ca0*/  @P1 BRA `(.L_x_1964) ;  /* 0x0000000000141947 */ /* 0x000fec0003800000 */
[----:B------:R-:W-:Y:S01]  /*13cb0*/  ISETP.NE.AND P0, PT, R29, RZ, PT ;  /* 0x000000ff1d00720c */ /* 0x000fe20003f05270 */
[----:B------:R-:W-:-:S04]  /*13cc0*/  IMAD.MOV.U32 R13, RZ, RZ, 0x6c00 ;  /* 0x00006c00ff0d7424 */ /* 0x000fc800078e00ff */
[----:B------:R1:W-:Y:S08]  /*13cd0*/  SYNCS.ARRIVE.TRANS64 RZ, [R12+URZ+0x50], R13 ;  /* 0x0000500d0cff79a7 */ /* 0x0003f0000800003f */
[----:B------:R-:W-:Y:S05]  /*13ce0*/  @!P0 BRA `(.L_x_1964) ;  /* 0x0000000000048947 */ /* 0x000fea0003800000 */
[----:B------:R-:W-:Y:S01]  /*13cf0*/  BPT.TRAP 0x1 ;  /* 0x000000040000795c */ /* 0x000fe20000300000 */
.L_x_1964:
[----:B------:R-:W-:Y:S05]  /*13d00*/  BSYNC B2 ;  /* 0x0000000000027941 */ /* 0x000fea0003800000 */
.L_x_1963:
[----:B------:R-:W-:Y:S01]  /*13d10*/  R2UR UR6, R2 ;  /* 0x00000000020672ca */ /* 0x000fe200000e0000 */
[----:B------:R-:W-:Y:S01]  /*13d20*/  IMAD R16, R16, 0x6c00, R17 ;  /* 0x00006c0010107824 */ /* 0x000fe200078e0211 */
[----:B------:R-:W-:Y:S01]  /*13d30*/  R2UR UR7, R3 ;  /* 0x00000000030772ca */ /* 0x000fe200000e0000 */
[----:B------:R-:W-:Y:S01]  /*13d40*/  UIADD3 UR4, UP0, UR38, 0x470, URZ ;  /* 0x0000047026047890 */ /* 0x000fe2000ff1e03f */
[----:B------:R-:W-:Y:S01]  /*13d50*/  R2UR UR10, R5 ;  /* 0x00000000050a72ca */ /* 0x000fe200000e0000 */
[----:B------:R-:W-:Y:S01]  /*13d60*/  IMAD R5, R19, 0x90, RZ ;  /* 0x0000009013057824 */ /* 0x000fe200078e02ff */
[----:B------:R-:W-:Y:S01]  /*13d70*/  PLOP3.LUT P0, PT, PT, PT, PT, 0x80, 0x0 ;  /* 0x000000000000781c */ /* 0x000fe20003f0f070 */
[----:B01----:R-:W-:Y:S01]  /*13d80*/  VIADD R12, R12, 0x50 ;  /* 0x000000500c0c7836 */ /* 0x003fe20000000000 */
[----:B------:R-:W-:Y:S01]  /*13d90*/  UIADD3.X UR5, URZ, UR39, URZ, UP0, !UPT ;  /* 0x000000273f057290 */ /* 0x000fe200087fe43f */
[----:B------:R-:W-:-:S11]  /*13da0*/  VIADD R13, R16, 0x200 ;  /* 0x00000200100d7836 */ /* 0x000fd60000000000 */
.L_x_1965:
        /* <DEDUP_REMOVED lines=15> */
.L_x_1966:
        /* <DEDUP_REMOVED lines=15> */
.L_x_1967:
        /* <DEDUP_REMOVED lines=12> */
.L_x_1952:
[----:B------:R-:W-:Y:S05]  /*14050*/  BSYNC B1 ;  /* 0x0000000000017941 */ /* 0x000fea0003800000 */
.L_x_1951:
        /* <DEDUP_REMOVED lines=30> */
.L_x_1970:
        /* <DEDUP_REMOVED lines=8> */
.L_x_2038:
[----:B------:R-:W-:Y:S05]  /*142c0*/  BSYNC B2 ;  /* 0x0000000000027941 */ /* 0x000fea0003800000 */
.L_x_1971:
[----:B------:R-:W-:Y:S04]  /*142d0*/  BSSY B2, `(.L_x_1973) ;  /* 0x0000007000027945 */ /* 0x000fe80003800000 */
[----:B------:R-:W-:Y:S05]  /*142e0*/  @P1 BRA `(.L_x_1974) ;  /* 0x0000000000141947 */ /* 0x000fea0003800000 */
[----:B------:R-:W-:Y:S01]  /*142f0*/  ISETP.NE.AND P0, PT, R29, RZ, PT ;  /* 0x000000ff1d00720c */ /* 0x000fe20003f05270 */
[----:B0-----:R-:W-:-:S04]  /*14300*/  IMAD.MOV.U32 R3, RZ, RZ, 0x6c00 ;  /* 0x00006c00ff037424 */ /* 0x001fc800078e00ff */
[----:B------:R1:W-:Y:S08]  /*14310*/  SYNCS.ARRIVE.TRANS64 RZ, [R2+URZ+0x31c30], R3 ;  /* 0x031c300302ff79a7 */ /* 0x0003f0000800003f */
[----:B------:R-:W-:Y:S05]  /*14320*/  @!P0 BRA `(.L_x_1974) ;  /* 0x0000000000048947 */ /* 0x000fea0003800000 */
[----:B------:R-:W-:Y:S01]  /*14330*/  BPT.TRAP 0x1 ;  /* 0x000000040000795c */ /* 0x000fe20000300000 */
.L_x_1974:
[----:B------:R-:W-:Y:S05]  /*14340*/  BSYNC B2 ;  /* 0x0000000000027941 */ /* 0x000fea0003800000 */
.L_x_1973:
        /* <DEDUP_REMOVED lines=12> */
.L_x_1975:
        /* <DEDUP_REMOVED lines=16> */
.L_x_1976:
        /* <DEDUP_REMOVED lines=16> */
.L_x_1977:
        /* <DEDUP_REMOVED lines=15> */
.L_x_2039:
[----:B------:R-:W-:Y:S05]  /*14700*/  BSYNC B2 ;  /* 0x0000000000027941 */ /* 0x000fea0003800000 */
.L_x_1978:
        /* <DEDUP_REMOVED lines=9> */
.L_x_1981:
[----:B------:R-:W-:Y:S05]  /*147a0*/  BSYNC B2 ;  /* 0x0000000000027941 */ /* 0x000fea0003800000 */
.L_x_1980:
        /* <DEDUP_REMOVED lines=10> */
.L_x_1982:
        /* <DEDUP_REMOVED lines=15> */
.L_x_1983:
        /* <DEDUP_REMOVED lines=15> */
.L_x_1984:
        /* <DEDUP_REMOVED lines=12> */
.L_x_1969:
[----:B------:R-:W-:Y:S05]  /*14af0*/  BSYNC B1 ;  /* 0x0000000000017941 */ /* 0x000fea0003800000 */
.L_x_1968:
[C---:B------:R-:W-:Y:S01]  /*14b00*/  ISETP.GT.AND P0, PT, R6.reuse, 0x1, PT ;  /* 0x000000010600780c */ /* 0x040fe20003f04270 */
[----:B------:R-:W-:-:S12]  /*14b10*/  VIADD R6, R6, 0xfffffffe ;  /* 0xfffffffe06067836 */ /* 0x000fd80000000000 */
[----:B------:R-:W-:Y:S05]  /*14b20*/  @P0 BRA `(.L_x_1985) ;  /* 0xffffffe800a40947 */ /* 0x000fea000383ffff */
.L_x_1950:
[----:B------:R-:W-:Y:S05]  /*14b30*/  BSYNC B0 ;  /* 0x0000000000007941 */ /* 0x000fea0003800000 */
.L_x_1931:
        /* <DEDUP_REMOVED lines=8> */
[----:B------:R-:W1:Y:S01]  /*14bc0*/  FLO.U32 R0, UR4 ;  /* 0x0000000400007d00 */ /* 0x000e6200080e0000 */
[----:B------:R-:W-:Y:S01]  /*14bd0*/  ULDC.64 UR6, c[0x0][0x208] ;  /* 0x0000820000067ab9 */ /* 0x000fe20000000a00 */
        /* <DEDUP_REMOVED lines=8> */
.L_x_1987:
[----:B------:R-:W-:Y:S05]  /*14c60*/  BSYNC B0 ;  /* 0x0000000000007941 */ /* 0x000fea0003800000 */
.L_x_1986:
[----:B------:R-:W-:Y:S01]  /*14c70*/  ISETP.NE.AND P0, PT, R25, RZ, PT ;  /* 0x000000ff1900720c */ /* 0x000fe20003f05270 */
        /* <DEDUP_REMOVED lines=8> */
.L_x_2040:
[----:B------:R-:W-:Y:S05]  /*14d00*/  BSYNC B1 ;  /* 0x0000000000017941 */ /* 0x000fea0003800000 */
.L_x_1990:
[----:B------:R-:W-:Y:S04]  /*14d10*/  BSSY B1, `(.L_x_1992) ;  /* 0x0000007000017945 */ /* 0x000fe80003800000 */
[----:B------:R-:W-:Y:S05]  /*14d20*/  @P2 BRA `(.L_x_1993) ;  /* 0x0000000000142947 */ /* 0x000fea0003800000 */
[----:B------:R-:W-:Y:S01]  /*14d30*/  ISETP.NE.AND P0, PT, R29, RZ, PT ;  /* 0x000000ff1d00720c */ /* 0x000fe20003f05270 */
[----:B-1----:R-:W-:-:S04]  /*14d40*/  IMAD.MOV.U32 R0, RZ, RZ, 0x6c00 ;  /* 0x00006c00ff007424 */ /* 0x002fc800078e00ff */
[----:B------:R2:W-:Y:S08]  /*14d50*/  SYNCS.ARRIVE.TRANS64 RZ, [R3+URZ+0x31c50], R0 ;  /* 0x031c500003ff79a7 */ /* 0x0005f0000800003f */
[----:B------:R-:W-:Y:S05]  /*14d60*/  @!P0 BRA `(.L_x_1993) ;  /* 0x0000000000048947 */ /* 0x000fea0003800000 */
[----:B------:R-:W-:Y:S01]  /*14d70*/  BPT.TRAP 0x1 ;  /* 0x000000040000795c */ /* 0x000fe20000300000 */
.L_x_1993:
[----:B------:R-:W-:Y:S05]  /*14d80*/  BSYNC B1 ;  /* 0x0000000000017941 */ /* 0x000fea0003800000 */
.L_x_1992:
[----:B-12---:R-:W-:Y:S01]  /*14d90*/  IMAD R0, R16, 0x6c00, R17 ;  /* 0x00006c0010007824 */ /* 0x006fe200078e0211 */
        /* <DEDUP_REMOVED lines=9> */
.L_x_1994:
        /* <DEDUP_REMOVED lines=15> */
.L_x_1995:
        /* <DEDUP_REMOVED lines=15> */
.L_x_1996:
        /* <DEDUP_REMOVED lines=10> */
.L_x_1989:
[----:B------:R-:W-:Y:S05]  /*150b0*/  BSYNC B0 ;  /* 0x0000000000007941 */ /* 0x000fea0003800000 */
.L_x_1988:
[----:B------:R-:W-:-:S05]  /*150c0*/  VIADD R16, R16, 0x1 ;  /* 0x0000000110107836 */ /* 0x000fca0000000000 */
[----:B------:R-:W-:-:S04]  /*150d0*/  ISETP.NE.AND P0, PT, R16, 0x2, PT ;  /* 0x000000021000780c */ /* 0x000fc80003f05270 */
[----:B------:R-:W-:Y:S02]  /*150e0*/  SEL R0, RZ, 0x1, P0 ;  /* 0x00000001ff007807 */ /* 0x000fe40000000000 */
[----:B------:R-:W-:Y:S02]  /*150f0*/  SEL R16, R16, RZ, P0 ;  /* 0x000000ff10107207 */ /* 0x000fe40000000000 */
[----:B------:R-:W-:-:S07]  /*15100*/  LOP3.LUT R23, R23, R0, RZ, 0x3c, !PT ;  /* 0x0000000017177212 */ /* 0x000fce00078e3cff */
.L_x_1913:
[----:B------:R-:W-:Y:S05]  /*15110*/  BSYNC B7 ;  /* 0x0000000000077941 */ /* 0x000fea0003800000 */
.L_x_1911:
[----:B------:R-:W2:Y:S02]  /*15120*/  LDL R0, [R1+0x4] ;  /* 0x0000040001007983 */ /* 0x000ea40000100800 */
[----:B--2---:R-:W-:-:S13]  /*15130*/  ISETP.NE.AND P0, PT, R0, RZ, PT ;  /* 0x000000ff0000720c */ /* 0x004fda0003f05270 */
        /* <DEDUP_REMOVED lines=10> */
.L_x_1997:
[----:B------:R-:W-:-:S03]  /*151e0*/  UMOV UR4, 0xffffffff ;  /* 0xffffffff00047882 */ /* 0x000fc60000000000 */
[----:B------:R-:W-:Y:S05]  /*151f0*/  BRA.DIV UR4, `(.L_x_1999) ;  /* 0x0000001204dc7947 */ /* 0x000fea000b800000 */
[----:B------:R1:W2:Y:S02]  /*15200*/  SHFL.IDX PT, R14, R28, RZ, 0x1f ;  /* 0x00001fff1c0e7589 */ /* 0x0002a400000e0000 */
.L_x_2043:
        /* <DEDUP_REMOVED lines=8> */
.L_x_1998:
[----:B------:R-:W-:Y:S02]  /*15290*/  ULDC UR4, c[0x0][0xc38] ;  /* 0x00030e0000047ab9 */ /* 0x000fe40000000800 */
[----:B-1----:R-:W-:-:S13]  /*152a0*/  ISETP.GE.AND P0, PT, R28, UR4, PT ;  /* 0x000000041c007c0c */ /* 0x002fda000bf06270 */
[----:B------:R-:W-:Y:S05]  /*152b0*/  @!P0 BRA `(.L_x_2000) ;  /* 0xffffffb800c08947 */ /* 0x000fea000383ffff */
.L_x_1908:
[----:B------:R-:W2:Y:S01]  /*152c0*/  LDL.LU R0, [R1] ;  /* 0x0000000001007983 */ /* 0x000ea20000300800 */
[----:B------:R-:W-:Y:S01]  /*152d0*/  BSSY B0, `(.L_x_2001) ;  /* 0x000000b000007945 */ /* 0x000fe20003800000 */
[----:B------:R-:W1:Y:S01]  /*152e0*/  S2R R5, SR_CgaCtaId ;  /* 0x0000000000057919 */ /* 0x000e620000008800 */
[----:B--2---:R-:W-:-:S05]  /*152f0*/  VIADD R0, R0, 0x1 ;  /* 0x0000000100007836 */ /* 0x004fca0000000000 */
[----:B------:R-:W-:-:S04]  /*15300*/  LEA.HI R2, R0, R0, RZ, 0x1 ;  /* 0x0000000000027211 */ /* 0x000fc800078f08ff */
[----:B------:R-:W-:Y:S02]  /*15310*/  LOP3.LUT R3, R2, 0xfffffffe, RZ, 0xc0, !PT ;  /* 0xfffffffe02037812 */ /* 0x000fe400078ec0ff */
[----:B------:R-:W-:-:S03]  /*15320*/  MOV R2, 0x400 ;  /* 0x0000040000027802 */ /* 0x000fc60000000f00 */
[----:B------:R-:W-:Y:S01]  /*15330*/  IMAD.IADD R0, R0, 0x1, -R3 ;  /* 0x0000000100007824 */ /* 0x000fe200078e0a03 */
[----:B-1----:R-:W-:-:S04]  /*15340*/  LEA R7, R5, R2, 0x18 ;  /* 0x0000000205077211 */ /* 0x002fc800078ec0ff */
[----:B------:R-:W-:-:S04]  /*15350*/  SHF.L.U32 R0, R0, 0x1f, RZ ;  /* 0x0000001f00007819 */ /* 0x000fc800000006ff */
[----:B------:R-:W1:Y:S02]  /*15360*/  SYNCS.PHASECHK.TRANS64.TRYWAIT P0, [R7+URZ+0x31c20], R0 ;  /* 0x031c2000070075a7 */ /* 0x000e64000800017f */
[----:B-1----:R-:W-:Y:S05]  /*15370*/  @!P0 BRA `(.L_x_2002) ;  /* 0x0000001000a48947 */ /* 0x002fea0003800000 */
.L_x_2044:
[----:B------:R-:W-:Y:S05]  /*15380*/  BSYNC B0 ;  /* 0x0000000000007941 */ /* 0x000fea0003800000 */
.L_x_2001:
[----:B------:R-:W-:-:S03]  /*15390*/  UMOV UR4, 0xffffffff ;  /* 0xffffffff00047882 */ /* 0x000fc60000000000 */
[----:B------:R-:W-:Y:S05]  /*153a0*/  BRA.DIV UR4, `(.L_x_2003) ;  /* 0x0000001204ac7947 */ /* 0x000fea000b800000 */
[----:B-1----:R-:W1:Y:S02]  /*153b0*/  S2R R0, SR_TID.X ;  /* 0x0000000000007919 */ /* 0x002e640000002100 */
[----:B-1----:R-:W-:-:S04]  /*153c0*/  SHF.R.U32.HI R0, RZ, 0x5, R0 ;  /* 0x00000005ff007819 */ /* 0x002fc80000011600 */
[----:B------:R-:W-:-:S05]  /*153d0*/  LOP3.LUT R0, R0, 0x3, RZ, 0xc0, !PT ;  /* 0x0000000300007812 */ /* 0x000fca00078ec0ff */
[----:B------:R1:W2:Y:S02]  /*153e0*/  SHFL.IDX PT, R14, R0, RZ, 0x1f ;  /* 0x00001fff000e7589 */ /* 0x0002a400000e0000 */
.L_x_2047:
[----:B--2---:R-:W-:Y:S01]  /*153f0*/  ISETP.NE.AND P0, PT, R14, RZ, PT ;  /* 0x000000ff0e00720c */ /* 0x004fe20003f05270 */
[----:B------:R-:W-:-:S12]  /*15400*/  BSSY B0, `(.L_x_2004) ;  /* 0x0000026000007945 */ /* 0x000fd80003800000 */
[----:B------:R-:W-:Y:S05]  /*15410*/  @P0 BRA `(.L_x_2005) ;  /* 0x0000000000900947 */ /* 0x000fea0003800000 */
[----:B------:R-:W-:-:S03]  /*15420*/  UMOV UR4, 0xffffffff ;  /* 0xffffffff00047882 */ /* 0x000fc60000000000 */
[----:B------:R-:W-:Y:S05]  /*15430*/  BRA.DIV UR4, `(.L_x_2006) ;  /* 0x0000001204bc7947 */ /* 0x000fea000b800000 */
[----:B------:R-:W-:-:S13]  /*15440*/  ELECT P6, URZ, PT ;  /* 0x00000000003f782f */ /* 0x000fda00038c0000 */
.L_x_2050:
[----:B------:R-:W-:Y:S05]  /*15450*/  @!P6 BRA `(.L_x_2005) ;  /* 0x000000000080e947 */ /* 0x000fea0003800000 */
[----:B-1----:R-:W2:Y:S02]  /*15460*/  LDL R0, [R1+0x8] ;  /* 0x0000080001007983 */ /* 0x002ea40000100800 */
[----:B--2---:R-:W-:-:S13]  /*15470*/  R2UR UR4, R0 ;  /* 0x00000000000472ca */ /* 0x004fda00000e0000 */
[----:B------:R-:W-:-:S06]  /*15480*/  ULOP3.LUT UR4, UR4, 0x2, URZ, 0xfc, !UPT ;  /* 0x0000000204047892 */ /* 0x000fcc000f8efc3f */
[----:B------:R-:W-:-:S05]  /*15490*/  IMAD.U32 R0, RZ, RZ, UR4 ;  /* 0x00000004ff007e24 */ /* 0x000fca000f8e00ff */
[----:B------:R-:W-:-:S13]  /*154a0*/  ISETP.NE.AND P2, PT, R0, 0x3, PT ;  /* 0x000000030000780c */ /* 0x000fda0003f45270 */
[----:B------:R-:W-:Y:S05]  /*154b0*/  @!P2 BRA `(.L_x_2007) ;  /* 0x000000000004a947 */ /* 0x000fea0003800000 */
[----:B------:R-:W-:Y:S01]  /*154c0*/  BPT.TRAP 0x1 ;  /* 0x000000040000795c */ /* 0x000fe20000300000 */
.L_x_2007:
        /* <DEDUP_REMOVED lines=12> */
.L_x_2051:
[----:B------:R-:W2:Y:S02]  /*15590*/  SYNCS.PHASECHK.TRANS64.TRYWAIT P0, [R3+URZ], R0 ;  /* 0x00000000030075a7 */ /* 0x000ea4000800017f */
[----:B--2---:R-:W-:Y:S05]  /*155a0*/  @!P0 BRA `(.L_x_2009) ;  /* 0x0000001000948947 */ /* 0x004fea0003800000 */
.L_x_2052:
[----:B------:R-:W-:Y:S05]  /*155b0*/  @!P2 BRA `(.L_x_2010) ;  /* 0x000000000004a947 */ /* 0x000fea0003800000 */
[----:B------:R-:W-:Y:S01]  /*155c0*/  BPT.TRAP 0x1 ;  /* 0x000000040000795c */ /* 0x000fe20000300000 */
.L_x_2010:
[----:B--2---:R-:W-:-:S04]  /*155d0*/  VIADD R3, R7, 0x31c60 ;  /* 0x00031c6007037836 */ /* 0x004fc80000000000 */
[----:B-1----:R-:W-:-:S04]  /*155e0*/  IMAD R5, R16, 0x8, R3 ;  /* 0x0000000810057824 */ /* 0x002fc800078e0203 */
[----:B------:R-:W1:Y:S02]  /*155f0*/  SYNCS.PHASECHK.TRANS64.TRYWAIT P0, [R5+URZ], R4 ;  /* 0x00000004050075a7 */ /* 0x000e64000800017f */
[----:B-1----:R-:W-:Y:S05]  /*15600*/  @!P0 BRA `(.L_x_2011) ;  /* 0x0000001000908947 */ /* 0x002fea0003800000 */
.L_x_2053:
[----:B------:R-:W-:-:S07]  /*15610*/  IMAD R3, R6, 0x8, R3 ;  /* 0x0000000806037824 */ /* 0x000fce00078e0203 */
.L_x_2012:
[----:B--2---:R2:W3:Y:S02]  /*15620*/  SYNCS.PHASECHK.TRANS64.TRYWAIT P0, [R3+URZ], R0 ;  /* 0x00000000030075a7 */ /* 0x0044e4000800017f */
[----:B---3--:R-:W-:Y:S05]  /*15630*/  @!P0 NANOSLEEP.SYNCS 0x989680 ;  /* 0x009896800000895d */ /* 0x008fea0003900000 */
[----:B------:R-:W3:Y:S02]  /*15640*/  @!P0 SYNCS.PHASECHK.TRANS64 P0, [R3+URZ], R0 ;  /* 0x00000000030085a7 */ /* 0x000ee4000800007f */
[----:B---3--:R-:W-:Y:S05]  /*15650*/  @!P0 BRA `(.L_x_2012) ;  /* 0xfffffffc00f08947 */ /* 0x008fea000383ffff */
.L_x_2005:
[----:B------:R-:W-:Y:S05]  /*15660*/  BSYNC B0 ;  /* 0x0000000000007941 */ /* 0x000fea0003800000 */
.L_x_2004:
[----:B------:R-:W-:Y:S05]  /*15670*/  EXIT ;  /* 0x000000000000794d */ /* 0x000fea0003800000 */
.L_x_1869:
[----:B0-----:R-:W-:-:S04]  /*15680*/  IMAD.U32 R3, RZ, RZ, UR37 ;  /* 0x00000025ff037e24 */ /* 0x001fc8000f8e00ff */
[----:B------:R0:W1:Y:S03]  /*15690*/  SYNCS.PHASECHK.TRANS64.TRYWAIT P1, [R3+URZ+0x31c00], R0 ;  /* 0x031c0000030075a7 */ /* 0x000066000802017f */
[----:B-1----:R-:W-:Y:S05]  /*156a0*/  @!P1 NANOSLEEP.SYNCS 0x989680 ;  /* 0x009896800000995d */ /* 0x002fea0003900000 */
[----:B------:R-:W1:Y:S02]  /*156b0*/  @!P1 SYNCS.PHASECHK.TRANS64 P1, [R3+URZ+0x31c00], R0 ;  /* 0x031c0000030095a7 */ /* 0x000e64000802007f */
[----:B-1----:R-:W-:Y:S05]  /*156c0*/  @!P1 BRA `(.L_x_1869) ;  /* 0xfffffffc00ec9947 */ /* 0x002fea000383ffff */
[----:B------:R-:W-:Y:S05]  /*156d0*/  BRA `(.L_x_2013) ;  /* 0xfffffec000607947 */ /* 0x000fea000383ffff */
.L_x_1873:
[----:B-1----:R1:W2:Y:S02]  /*156e0*/  SYNCS.PHASECHK.TRANS64.TRYWAIT P2, [R0+URZ+0x31c30], R3 ;  /* 0x031c3003000075a7 */ /* 0x0022a4000804017f */
[----:B--2---:R-:W-:Y:S05]  /*156f0*/  @!P2 NANOSLEEP.SYNCS 0x989680 ;  /* 0x009896800000a95d */ /* 0x004fea0003900000 */
[----:B------:R-:W2:Y:S02]  /*15700*/  @!P2 SYNCS.PHASECHK.TRANS64 P2, [R0+URZ+0x31c30], R3 ;  /* 0x031c30030000a5a7 */ /* 0x000ea4000804007f */
[----:B--2---:R-:W-:Y:S05]  /*15710*/  @!P2 BRA `(.L_x_1873) ;  /* 0xfffffffc00f0a947 */ /* 0x004fea000383ffff */
[----:B------:R-:W-:Y:S05]  /*15720*/  BRA `(.L_x_1872) ;  /* 0xfffffec000847947 */ /* 0x000fea000383ffff */
.L_x_1878:
[----:B-1----:R-:W-:-:S04]  /*15730*/  IMAD.U32 R8, RZ, RZ, UR4 ;  /* 0x00000004ff087e24 */ /* 0x002fc8000f8e00ff */
[----:B------:R1:W2:Y:S03]  /*15740*/  SYNCS.PHASECHK.TRANS64.TRYWAIT P3, [R8+URZ+0x31c30], R7 ;  /* 0x031c3007080075a7 */ /* 0x0002a6000806017f */
[----:B--2---:R-:W-:Y:S05]  /*15750*/  @!P3 NANOSLEEP.SYNCS 0x989680 ;  /* 0x009896800000b95d */ /* 0x004fea0003900000 */
[----:B------:R-:W2:Y:S02]  /*15760*/  @!P3 SYNCS.PHASECHK.TRANS64 P3, [R8+URZ+0x31c30], R7 ;  /* 0x031c30070800b5a7 */ /* 0x000ea4000806007f */
[----:B--2---:R-:W-:Y:S05]  /*15770*/  @!P3 BRA `(.L_x_1878) ;  /* 0xfffffffc00ecb947 */ /* 0x004fea000383ffff */
[----:B------:R-:W-:Y:S05]  /*15780*/  BRA `(.L_x_1875) ;  /* 0xffffff04007c7947 */ /* 0x000fea000383ffff */
.L_x_1882:
[----:B-1----:R-:W-:-:S04]  /*15790*/  IMAD.U32 R8, RZ, RZ, UR4 ;  /* 0x00000004ff087e24 */ /* 0x002fc8000f8e00ff */
[----:B------:R1:W2:Y:S03]  /*157a0*/  SYNCS.PHASECHK.TRANS64.TRYWAIT P3, [R8+URZ+0x31c50], R7 ;  /* 0x031c5007080075a7 */ /* 0x0002a6000806017f */
[----:B--2---:R-:W-:Y:S05]  /*157b0*/  @!P3 NANOSLEEP.SYNCS 0x989680 ;  /* 0x009896800000b95d */ /* 0x004fea0003900000 */
[----:B------:R-:W2:Y:S02]  /*157c0*/  @!P3 SYNCS.PHASECHK.TRANS64 P3, [R8+URZ+0x31c50], R7 ;  /* 0x031c50070800b5a7 */ /* 0x000ea4000806007f */
[----:B--2---:R-:W-:Y:S05]  /*157d0*/  @!P3 BRA `(.L_x_1882) ;  /* 0xfffffffc00ecb947 */ /* 0x004fea000383ffff */
[----:B------:R-:W-:Y:S05]  /*157e0*/  BRA `(.L_x_1879) ;  /* 0xffffff1c00187947 */ /* 0x000fea000383ffff */
.L_x_1888:
[----:B--2---:R-:W-:-:S04]  /*157f0*/  IMAD.U32 R7, RZ, RZ, UR4 ;  /* 0x00000004ff077e24 */ /* 0x004fc8000f8e00ff */
[----:B------:R2:W3:Y:S03]  /*15800*/  SYNCS.PHASECHK.TRANS64.TRYWAIT P2, [R7+URZ+0x31c30], R6 ;  /* 0x031c3006070075a7 */ /* 0x0004e6000804017f */
[----:B---3--:R-:W-:Y:S05]  /*15810*/  @!P2 NANOSLEEP.SYNCS 0x989680 ;  /* 0x009896800000a95d */ /* 0x008fea0003900000 */
[----:B------:R-:W3:Y:S02]  /*15820*/  @!P2 SYNCS.PHASECHK.TRANS64 P2, [R7+URZ+0x31c30], R6 ;  /* 0x031c30060700a5a7 */ /* 0x000ee4000804007f */
[----:B---3--:R-:W-:Y:S05]  /*15830*/  @!P2 BRA `(.L_x_1888) ;  /* 0xfffffffc00eca947 */ /* 0x008fea000383ffff */
[----:B------:R-:W-:Y:S05]  /*15840*/  BRA `(.L_x_1885) ;  /* 0xffffff5000207947 */ /* 0x000fea000383ffff */
.L_x_1892:
[----:B-1----:R-:W-:-:S04]  /*15850*/  IMAD.U32 R7, RZ, RZ, UR4 ;  /* 0x00000004ff077e24 */ /* 0x002fc8000f8e00ff */
[----:B------:R1:W2:Y:S03]  /*15860*/  SYNCS.PHASECHK.TRANS64.TRYWAIT P2, [R7+URZ+0x31c50], R6 ;  /* 0x031c5006070075a7 */ /* 0x0002a6000804017f */
[----:B--2---:R-:W-:Y:S05]  /*15870*/  @!P2 NANOSLEEP.SYNCS 0x989680 ;  /* 0x009896800000a95d */ /* 0x004fea0003900000 */
[----:B------:R-:W2:Y:S02]  /*15880*/  @!P2 SYNCS.PHASECHK.TRANS64 P2, [R7+URZ+0x31c50], R6 ;  /* 0x031c50060700a5a7 */ /* 0x000ea4000804007f */
[----:B--2---:R-:W-:Y:S05]  /*15890*/  @!P2 BRA `(.L_x_1892) ;  /* 0xfffffffc00eca947 */ /* 0x004fea000383ffff */
[----:B------:R-:W-:Y:S05]  /*158a0*/  BRA `(.L_x_1889) ;  /* 0xffffff6400bc7947 */ /* 0x000fea000383ffff */
.L_x_1897:
[----:B---3--:R-:W-:-:S04]  /*158b0*/  IMAD.U32 R5, RZ, RZ, UR5 ;  /* 0x00000005ff057e24 */ /* 0x008fc8000f8e00ff */
[----:B------:R3:W4:Y:S03]  /*158c0*/  SYNCS.PHASECHK.TRANS64.TRYWAIT P0, [R5+URZ+0x31c50], R4 ;  /* 0x031c5004050075a7 */ /* 0x000726000800017f */
[----:B----4-:R-:W-:Y:S05]  /*158d0*/  @!P0 NANOSLEEP.SYNCS 0x989680 ;  /* 0x009896800000895d */ /* 0x010fea0003900000 */
[----:B------:R-:W4:Y:S02]  /*158e0*/  @!P0 SYNCS.PHASECHK.TRANS64 P0, [R5+URZ+0x31c50], R4 ;  /* 0x031c5004050085a7 */ /* 0x000f24000800007f */
[----:B----4-:R-:W-:Y:S05]  /*158f0*/  @!P0 BRA `(.L_x_1897) ;  /* 0xfffffffc00ec8947 */ /* 0x010fea000383ffff */
[----:B------:R-:W-:Y:S05]  /*15900*/  BRA `(.L_x_1896) ;  /* 0xffffff8c00e07947 */ /* 0x000fea000383ffff */
.L_x_1919:
[----:B------:R-:W-:Y:S02]  /*15910*/  IMAD.MOV.U32 R13, RZ, RZ, R20 ;  /* 0x000000ffff0d7224 */ /* 0x000fe400078e0014 */
[----:B------:R-:W-:Y:S02]  /*15920*/  IMAD.MOV.U32 R12, RZ, RZ, RZ ;  /* 0x000000ffff0c7224 */ /* 0x000fe400078e00ff */
[----:B------:R-:W-:Y:S02]  /*15930*/  IMAD.MOV.U32 R11, RZ, RZ, 0x1f ;  /* 0x0000001fff0b7424 */ /* 0x000fe400078e00ff */
[----:B------:R-:W-:-:S07]  /*15940*/  IMAD.MOV.U32 R15, RZ, RZ, -0x1 ;  /* 0xffffffffff0f7424 */ /* 0x000fce00078e00ff */
[----:B------:R-:W-:Y:S05]  /*15950*/  WARPSYNC.COLLECTIVE R15, `(.L_x_2014) ;  /* 0x000000000f087348 */ /* 0x000fea0003c00000 */
[----:B------:R0:W1:Y:S02]  /*15960*/  SHFL.IDX P6, R14, R13, R12, R11 ;  /* 0x0000000c0d0e7389 */ /* 0x00006400000c000b */
[----:B01----:R-:W-:Y:S01]  /*15970*/  ENDCOLLECTIVE ;  /* 0x000000000000791b */ /* 0x003fe20003800000 */
.L_x_2014:
[----:B------:R-:W-:Y:S05]  /*15980*/  BRA `(.L_x_2015) ;  /* 0xffffffbc00c47947 */ /* 0x000fea000383ffff */
.L_x_1921:
[----:B------:R-:W-:Y:S01]  /*15990*/  BSSY B0, `(.L_x_2016) ;  /* 0x0000006000007945 */ /* 0x000fe20003800000 */
[----:B------:R-:W-:-:S07]  /*159a0*/  IMAD.MOV.U32 R15, RZ, RZ, -0x1 ;  /* 0xffffffffff0f7424 */ /* 0x000fce00078e00ff */
[----:B0-----:R-:W-:Y:S05]  /*159b0*/  WARPSYNC.COLLECTIVE R15, `(.L_x_2017) ;  /* 0x000000000f0c7348 */ /* 0x001fea0003c00000 */
[----:B------:R-:W-:Y:S02]  /*159c0*/  ELECT P6, UR62, PT ;  /* 0x00000000003e782f */ /* 0x000fe400038c0000 */
[----:B------:R-:W-:Y:S01]  /*159d0*/  MOV R14, UR62 ;  /* 0x0000003e000e7c02 */ /* 0x000fe20008000f00 */
[----:B0-----:R-:W-:Y:S10]  /*159e0*/  ENDCOLLECTIVE ;  /* 0x000000000000791b */ /* 0x001ff40003800000 */
.L_x_2017:
[----:B------:R-:W-:Y:S05]  /*159f0*/  BSYNC B0 ;  /* 0x0000000000007941 */ /* 0x000fea0003800000 */
.L_x_2016:
[----:B------:R-:W-:Y:S05]  /*15a00*/  BRA `(.L_x_2018) ;  /* 0xffffffbc00c07947 */ /* 0x000fea000383ffff */
.L_x_1923:
[----:B-1----:R1:W2:Y:S02]  /*15a10*/  SYNCS.PHASECHK.TRANS64.TRYWAIT P0, [R3+URZ+0x31c40], R0 ;  /* 0x031c4000030075a7 */ /* 0x0022a4000800017f */
[----:B--2---:R-:W-:Y:S05]  /*15a20*/  @!P0 NANOSLEEP.SYNCS 0x989680 ;  /* 0x009896800000895d */ /* 0x004fea0003900000 */
[----:B------:R-:W2:Y:S02]  /*15a30*/  @!P0 SYNCS.PHASECHK.TRANS64 P0, [R3+URZ+0x31c40], R0 ;  /* 0x031c4000030085a7 */ /* 0x000ea4000800007f */
[----:B--2---:R-:W-:Y:S05]  /*15a40*/  @!P0 BRA `(.L_x_1923) ;  /* 0xfffffffc00f08947 */ /* 0x004fea000383ffff */
[----:B------:R-:W-:Y:S05]  /*15a50*/  BRA `(.L_x_2019) ;  /* 0xffffffc000207947 */ /* 0x000fea000383ffff */
.L_x_1927:
[----:B------:R-:W-:Y:S02]  /*15a60*/  IMAD.MOV.U32 R13, RZ, RZ, R4 ;  /* 0x000000ffff0d7224 */ /* 0x000fe400078e0004 */
[----:B------:R-:W-:Y:S02]  /*15a70*/  IMAD.MOV.U32 R12, RZ, RZ, RZ ;  /* 0x000000ffff0c7224 */ /* 0x000fe400078e00ff */
[----:B------:R-:W-:Y:S02]  /*15a80*/  IMAD.MOV.U32 R11, RZ, RZ, 0x1c1f ;  /* 0x00001c1fff0b7424 */ /* 0x000fe400078e00ff */
[----:B------:R-:W-:Y:S02]  /*15a90*/  IMAD.MOV.U32 R15, RZ, RZ, -0x1 ;  /* 0xffffffffff0f7424 */ /* 0x000fe400078e00ff */
[----:B------:R-:W-:-:S07]  /*15aa0*/  IMAD.U32 R6, RZ, RZ, UR44 ;  /* 0x0000002cff067e24 */ /* 0x000fce000f8e00ff */
[----:B------:R-:W-:Y:S05]  /*15ab0*/  WARPSYNC.COLLECTIVE R15, `(.L_x_2020) ;  /* 0x000000000f087348 */ /* 0x000fea0003c00000 */
[----:B------:R0:W1:Y:S02]  /*15ac0*/  SHFL.IDX P6, R14, R13, R12, R11 ;  /* 0x0000000c0d0e7389 */ /* 0x00006400000c000b */
[----:B01----:R-:W-:Y:S01]  /*15ad0*/  ENDCOLLECTIVE ;  /* 0x000000000000791b */ /* 0x003fe20003800000 */
.L_x_2020:
[----:B------:R-:W-:-:S04]  /*15ae0*/  IMAD R6, R6, 0xc0, R21 ;  /* 0x000000c006067824 */ /* 0x000fc800078e0215 */
[----:B------:R-:W-:Y:S02]  /*15af0*/  VIADD R10, R6, 0x20 ;  /* 0x00000020060a7836 */ /* 0x000fe40000000000 */
[----:B------:R-:W-:Y:S02]  /*15b00*/  IMAD.MOV.U32 R13, RZ, RZ, R0 ;  /* 0x000000ffff0d7224 */ /* 0x000fe400078e0000 */
[----:B------:R-:W-:-:S07]  /*15b10*/  IMAD.MOV.U32 R2, RZ, RZ, R14 ;  /* 0x000000ffff027224 */ /* 0x000fce00078e000e */
[----:B------:R-:W-:Y:S05]  /*15b20*/  WARPSYNC.COLLECTIVE R15, `(.L_x_2021) ;  /* 0x000000000f087348 */ /* 0x000fea0003c00000 */
[----:B------:R0:W1:Y:S02]  /*15b30*/  SHFL.IDX P6, R14, R13, R12, R11 ;  /* 0x0000000c0d0e7389 */ /* 0x00006400000c000b */
[----:B01----:R-:W-:Y:S01]  /*15b40*/  ENDCOLLECTIVE ;  /* 0x000000000000791b */ /* 0x003fe20003800000 */
.L_x_2021:
[----:B------:R-:W-:Y:S01]  /*15b50*/  ULDC UR4, c[0x0][0x288] ;  /* 0x0000a20000047ab9 */ /* 0x000fe20000000800 */
[----:B------:R-:W-:Y:S01]  /*15b60*/  ULDC.64 UR6, c[0x0][0x208] ;  /* 0x0000820000067ab9 */ /* 0x000fe20000000a00 */
[----:B------:R-:W-:-:S05]  /*15b70*/  IMAD R5, R9, UR4, RZ ;  /* 0x0000000409057c24 */ /* 0x000fca000f8e02ff */
[----:B------:R-:W-:Y:S01]  /*15b80*/  ISETP.GE.AND P4, PT, R6, R5, PT ;  /* 0x000000050600720c */ /* 0x000fe20003f86270 */
[----:B------:R-:W-:Y:S02]  /*15b90*/  IMAD.MOV.U32 R13, RZ, RZ, R4 ;  /* 0x000000ffff0d7224 */ /* 0x000fe400078e0004 */
[----:B------:R-:W-:Y:S02]  /*15ba0*/  IMAD.MOV.U32 R12, RZ, RZ, 0x1 ;  /* 0x00000001ff0c7424 */ /* 0x000fe400078e00ff */
[----:B------:R-:W-:-:S08]  /*15bb0*/  IMAD.MOV.U32 R3, RZ, RZ, R14 ;  /* 0x000000ffff037224 */ /* 0x000fd000078e000e */
[----:B------:R-:W-:-:S05]  /*15bc0*/  @!P4 LEA R3, P3, R20, R3, 0x1 ;  /* 0x000000031403c211 */ /* 0x000fca00078608ff */
[----:B------:R-:W-:-:S05]  /*15bd0*/  @!P4 IMAD.X R2, RZ, RZ, R2, P3 ;  /* 0x000000ffff02c224 */ /* 0x000fca00018e0602 */
[----:B------:R-:W-:-:S04]  /*15be0*/  @!P4 LOP3.LUT R3, R3, R2, RZ, 0x3c, !PT ;  /* 0x000000020303c212 */ /* 0x000fc800078e3cff */
[----:B------:R-:W-:-:S04]  /*15bf0*/  @!P4 LOP3.LUT R2, R3, R2, RZ, 0x3c, !PT ;  /* 0x000000020302c212 */ /* 0x000fc800078e3cff */
[----:B------:R-:W-:-:S05]  /*15c00*/  @!P4 LOP3.LUT R3, R3, R2, RZ, 0x3c, !PT ;  /* 0x000000020303c212 */ /* 0x000fca00078e3cff */
[----:B------:R-:W-:Y:S01]  /*15c10*/  @!PT LDS RZ, [RZ] ;  /* 0x00000000fffff984 */ /* 0x000fe20000000800 */
[----:B------:R-:W-:Y:S01]  /*15c20*/  @!PT LDS RZ, [RZ] ;  /* 0x00000000fffff984 */ /* 0x000fe20000000800 */
[----:B------:R-:W-:Y:S01]  /*15c30*/  @!PT LDS RZ, [RZ] ;  /* 0x00000000fffff984 */ /* 0x000fe20000000800 */
[----:B------:R0:W-:Y:S04]  /*15c40*/  @!P4 LDGSTS.E.BYPASS.LTC128B.128 [R27+0xda00], desc[UR6][R2.64], !P0 ;  /* 0x0da00000021bcfae */ /* 0x0001e8000c101d46 */
[----:B------:R0:W-:Y:S04]  /*15c50*/  @!P4 LDGSTS.E.BYPASS.LTC128B.128 [R27+0x10a00], desc[UR6][R2.64+0x40], !P1 ;  /* 0x10a00040021bcfae */ /* 0x0001e8000c901d46 */
[----:B------:R0:W-:Y:S01]  /*15c60*/  @!P4 LDGSTS.E.BYPASS.LTC128B.128 [R27+0x13a00], desc[UR6][R2.64+0x80], !P2 ;  /* 0x13a00080021bcfae */ /* 0x0001e2000d101d46 */
[----:B------:R-:W-:Y:S01]  /*15c70*/  ISETP.GE.AND P4, PT, R10, R5, PT ;  /* 0x000000050a00720c */ /* 0x000fe20003f86270 */
[----:B------:R-:W-:-:S12]  /*15c80*/  VIADD R10, R6, 0x40 ;  /* 0x00000040060a7836 */ /* 0x000fd80000000000 */
[----:B0-----:R-:W-:Y:S05]  /*15c90*/  WARPSYNC.COLLECTIVE R15, `(.L_x_2022) ;  /* 0x000000000f087348 */ /* 0x001fea0003c00000 */
[----:B------:R1:W2:Y:S02]  /*15ca0*/  SHFL.IDX P6, R14, R13, R12, R11 ;  /* 0x0000000c0d0e7389 */ /* 0x0002a400000c000b */
[----:B012---:R-:W-:Y:S01]  /*15cb0*/  ENDCOLLECTIVE ;  /* 0x000000000000791b */ /* 0x007fe20003800000 */
.L_x_2022:
[----:B------:R-:W-:Y:S02]  /*15cc0*/  IMAD.MOV.U32 R13, RZ, RZ, R0 ;  /* 0x000000ffff0d7224 */ /* 0x000fe400078e0000 */
[----:B------:R-:W-:-:S07]  /*15cd0*/  IMAD.MOV.U32 R2, RZ, RZ, R14 ;  /* 0x000000ffff027224 */ /* 0x000fce00078e000e */
[----:B------:R-:W-:Y:S05]  /*15ce0*/  WARPSYNC.COLLECTIVE R15, `(.L_x_2023) ;  /* 0x000000000f087348 */ /* 0x000fea0003c00000 */
[----:B------:R0:W1:Y:S02]  /*15cf0*/  SHFL.IDX P6, R14, R13, R12, R11 ;  /* 0x0000000c0d0e7389 */ /* 0x00006400000c000b */
[----:B01----:R-:W-:Y:S01]  /*15d00*/  ENDCOLLECTIVE ;  /* 0x000000000000791b */ /* 0x003fe20003800000 */
.L_x_2023:
[----:B------:R-:W-:Y:S01]  /*15d10*/  ULDC.64 UR4, c[0x0][0x208] ;  /* 0x0000820000047ab9 */ /* 0x000fe20000000a00 */
[----:B------:R-:W-:Y:S02]  /*15d20*/  IMAD.MOV.U32 R13, RZ, RZ, R4 ;  /* 0x000000ffff0d7224 */ /* 0x000fe400078e0004 */
[----:B------:R-:W-:Y:S02]  /*15d30*/  IMAD.MOV.U32 R12, RZ, RZ, 0x2 ;  /* 0x00000002ff0c7424 */ /* 0x000fe400078e00ff */
[----:B------:R-:W-:-:S05]  /*15d40*/  IMAD.MOV.U32 R3, RZ, RZ, R14 ;  /* 0x000000ffff037224 */ /* 0x000fca00078e000e */
        /* <DEDUP_REMOVED lines=11> */
[----:B------:R-:W-:-:S13]  /*15e00*/  ISETP.GE.AND P4, PT, R10, R5, PT ;  /* 0x000000050a00720c */ /* 0x000fda0003f86270 */
[----:B0-----:R-:W-:Y:S05]  /*15e10*/  WARPSYNC.COLLECTIVE R15, `(.L_x_2024) ;  /* 0x000000000f087348 */ /* 0x001fea0003c00000 */
[----:B------:R1:W2:Y:S02]  /*15e20*/  SHFL.IDX P6, R14, R13, R12, R11 ;  /* 0x0000000c0d0e7389 */ /* 0x0002a400000c000b */
[----:B012---:R-:W-:Y:S01]  /*15e30*/  ENDCOLLECTIVE ;  /* 0x000000000000791b */ /* 0x007fe20003800000 */
.L_x_2024:
[----:B------:R-:W-:Y:S02]  /*15e40*/  IMAD.MOV.U32 R13, RZ, RZ, R0 ;  /* 0x000000ffff0d7224 */ /* 0x000fe400078e0000 */
[----:B------:R-:W-:-:S07]  /*15e50*/  IMAD.MOV.U32 R2, RZ, RZ, R14 ;  /* 0x000000ffff027224 */ /* 0x000fce00078e000e */
[----:B------:R-:W-:Y:S05]  /*15e60*/  WARPSYNC.COLLECTIVE R15, `(.L_x_2025) ;  /* 0x000000000f087348 */ /* 0x000fea0003c00000 */
[----:B------:R0:W1:Y:S02]  /*15e70*/  SHFL.IDX P6, R14, R13, R12, R11 ;  /* 0x0000000c0d0e7389 */ /* 0x00006400000c000b */
[----:B01----:R-:W-:Y:S01]  /*15e80*/  ENDCOLLECTIVE ;  /* 0x000000000000791b */ /* 0x003fe20003800000 */
.L_x_2025:
        /* <DEDUP_REMOVED lines=14> */
[----:B------:R0:W-:Y:S02]  /*15f70*/  @!P4 LDGSTS.E.BYPASS.LTC128B.128 [R27+0x14a00], desc[UR4][R2.64+0x80], !P2 ;  /* 0x14a00080021bcfae */ /* 0x0001e4000d101d44 */
[----:B0-----:R-:W-:Y:S05]  /*15f80*/  WARPSYNC.COLLECTIVE R15, `(.L_x_2026) ;  /* 0x000000000f087348 */ /* 0x001fea0003c00000 */
[----:B------:R1:W2:Y:S02]  /*15f90*/  SHFL.IDX P6, R14, R13, R12, R11 ;  /* 0x0000000c0d0e7389 */ /* 0x0002a400000c000b */
[----:B012---:R-:W-:Y:S01]  /*15fa0*/  ENDCOLLECTIVE ;  /* 0x000000000000791b */ /* 0x007fe20003800000 */
.L_x_2026:
[----:B------:R-:W-:Y:S02]  /*15fb0*/  IMAD.MOV.U32 R13, RZ, RZ, R0 ;  /* 0x000000ffff0d7224 */ /* 0x000fe400078e0000 */
[----:B------:R-:W-:-:S05]  /*15fc0*/  VIADD R0, R6, 0x60 ;  /* 0x0000006006007836 */ /* 0x000fca0000000000 */
[----:B------:R-:W-:Y:S01]  /*15fd0*/  ISETP.GE.AND P4, PT, R0, R5, PT ;  /* 0x000000050000720c */ /* 0x000fe20003f86270 */
[----:B------:R-:W-:Y:S02]  /*15fe0*/  VIADD R0, R6, 0x80 ;  /* 0x0000008006007836 */ /* 0x000fe40000000000 */
[----:B------:R-:W-:-:S10]  /*15ff0*/  IMAD.MOV.U32 R4, RZ, RZ, R14 ;  /* 0x000000ffff047224 */ /* 0x000fd400078e000e */
[----:B------:R-:W-:Y:S05]  /*16000*/  WARPSYNC.COLLECTIVE R15, `(.L_x_2027) ;  /* 0x000000000f087348 */ /* 0x000fea0003c00000 */
[----:B------:R0:W1:Y:S02]  /*16010*/  SHFL.IDX P6, R14, R13, R12, R11 ;  /* 0x0000000c0d0e7389 */ /* 0x00006400000c000b */
[----:B01----:R-:W-:Y:S01]  /*16020*/  ENDCOLLECTIVE ;  /* 0x000000000000791b */ /* 0x003fe20003800000 */
.L_x_2027:
[----:B------:R-:W-:Y:S01]  /*16030*/  ULDC.64 UR4, c[0x0][0x208] ;  /* 0x0000820000047ab9 */ /* 0x000fe20000000a00 */
[----:B------:R-:W-:Y:S02]  /*16040*/  IMAD.MOV.U32 R13, RZ, RZ, R7 ;  /* 0x000000ffff0d7224 */ /* 0x000fe400078e0007 */
[----:B------:R-:W-:Y:S01]  /*16050*/  IMAD.MOV.U32 R12, RZ, RZ, RZ ;  /* 0x000000ffff0c7224 */ /* 0x000fe200078e00ff */
[----:B------:R-:W-:-:S05]  /*16060*/  @!P4 LEA R14, P3, R20, R14, 0x1 ;  /* 0x0000000e140ec211 */ /* 0x000fca00078608ff */
[----:B------:R-:W-:Y:S02]  /*16070*/  @!P4 IMAD.X R9, RZ, RZ, R4, P3 ;  /* 0x000000ffff09c224 */ /* 0x000fe400018e0604 */
[----:B------:R-:W-:Y:S02]  /*16080*/  @!P4 IMAD.MOV.U32 R2, RZ, RZ, R14 ;  /* 0x000000ffff02c224 */ /* 0x000fe400078e000e */
[----:B------:R-:W-:-:S05]  /*16090*/  @!P4 IMAD.MOV.U32 R3, RZ, RZ, R9 ;  /* 0x000000ffff03c224 */ /* 0x000fca00078e0009 */
        /* <DEDUP_REMOVED lines=10> */
.L_x_2028:
[----:B------:R-:W-:Y:S02]  /*16140*/  IMAD.MOV.U32 R13, RZ, RZ, R8 ;  /* 0x000000ffff0d7224 */ /* 0x000fe400078e0008 */
[----:B------:R-:W-:-:S07]  /*16150*/  IMAD.MOV.U32 R0, RZ, RZ, R14 ;  /* 0x000000ffff007224 */ /* 0x000fce00078e000e */
[----:B------:R-:W-:Y:S05]  /*16160*/  WARPSYNC.COLLECTIVE R15, `(.L_x_2029) ;  /* 0x000000000f087348 */ /* 0x000fea0003c00000 */
[----:B------:R0:W1:Y:S02]  /*16170*/  SHFL.IDX P6, R14, R13, R12, R11 ;  /* 0x0000000c0d0e7389 */ /* 0x00006400000c000b */
[----:B01----:R-:W-:Y:S01]  /*16180*/  ENDCOLLECTIVE ;  /* 0x000000000000791b */ /* 0x003fe20003800000 */
.L_x_2029:
[----:B------:R-:W-:Y:S01]  /*16190*/  ULDC.64 UR4, c[0x0][0x208] ;  /* 0x0000820000047ab9 */ /* 0x000fe20000000a00 */
[----:B------:R-:W-:Y:S02]  /*161a0*/  IMAD.MOV.U32 R13, RZ, RZ, R7 ;  /* 0x000000ffff0d7224 */ /* 0x000fe400078e0007 */
[----:B------:R-:W-:Y:S01]  /*161b0*/  IMAD.MOV.U32 R12, RZ, RZ, 0x1 ;  /* 0x00000001ff0c7424 */ /* 0x000fe200078e00ff */
        /* <DEDUP_REMOVED lines=13> */
.L_x_2030:
[----:B------:R-:W-:Y:S02]  /*16290*/  IMAD.MOV.U32 R13, RZ, RZ, R8 ;  /* 0x000000ffff0d7224 */ /* 0x000fe400078e0008 */
[----:B------:R-:W-:-:S07]  /*162a0*/  IMAD.MOV.U32 R7, RZ, RZ, R14 ;  /* 0x000000ffff077224 */ /* 0x000fce00078e000e */
[----:B------:R-:W-:Y:S05]  /*162b0*/  WARPSYNC.COLLECTIVE R15, `(.L_x_2031) ;  /* 0x000000000f087348 */ /* 0x000fea0003c00000 */
[----:B------:R0:W1:Y:S02]  /*162c0*/  SHFL.IDX P6, R14, R13, R12, R11 ;  /* 0x0000000c0d0e7389 */ /* 0x00006400000c000b */
[----:B01----:R-:W-:Y:S01]  /*162d0*/  ENDCOLLECTIVE ;  /* 0x000000000000791b */ /* 0x003fe20003800000 */
.L_x_2031:
[----:B------:R-:W-:Y:S05]  /*162e0*/  BRA `(.L_x_2032) ;  /* 0xffffffc400407947 */ /* 0x000fea000383ffff */
.L_x_1930:
[----:B0-----:R0:W1:Y:S02]  /*162f0*/  SYNCS.PHASECHK.TRANS64.TRYWAIT P0, [R17+URZ+0x31c20], R2 ;  /* 0x031c2002110075a7 */ /* 0x001064000800017f */
[----:B-1----:R-:W-:Y:S05]  /*16300*/  @!P0 NANOSLEEP.SYNCS 0x989680 ;  /* 0x009896800000895d */ /* 0x002fea0003900000 */
[----:B------:R-:W1:Y:S02]  /*16310*/  @!P0 SYNCS.PHASECHK.TRANS64 P0, [R17+URZ+0x31c20], R2 ;  /* 0x031c2002110085a7 */ /* 0x000e64000800007f */
[----:B-1----:R-:W-:Y:S05]  /*16320*/  @!P0 BRA `(.L_x_1930) ;  /* 0xfffffffc00f08947 */ /* 0x002fea000383ffff */
[----:B------:R-:W-:Y:S05]  /*16330*/  BRA `(.L_x_2033) ;  /* 0xffffffc400ac7947 */ /* 0x000fea000383ffff */
.L_x_1937:
[----:B0-----:R0:W1:Y:S02]  /*16340*/  SYNCS.PHASECHK.TRANS64.TRYWAIT P0, [R2+URZ+0x31c40], R3 ;  /* 0x031c4003020075a7 */ /* 0x001064000800017f */
[----:B-1----:R-:W-:Y:S05]  /*16350*/  @!P0 NANOSLEEP.SYNCS 0x989680 ;  /* 0x009896800000895d */ /* 0x002fea0003900000 */
[----:B------:R-:W1:Y:S02]  /*16360*/  @!P0 SYNCS.PHASECHK.TRANS64 P0, [R2+URZ+0x31c40], R3 ;  /* 0x031c4003020085a7 */ /* 0x000e64000800007f */
[----:B-1----:R-:W-:Y:S05]  /*16370*/  @!P0 BRA `(.L_x_1937) ;  /* 0xfffffffc00f08947 */ /* 0x002fea000383ffff */
[----:B------:R-:W-:Y:S05]  /*16380*/  BRA `(.L_x_2034) ;  /* 0xffffffc800607947 */ /* 0x000fea000383ffff */
.L_x_1944:
[----:B0-----:R0:W1:Y:S02]  /*16390*/  SYNCS.PHASECHK.TRANS64.TRYWAIT P0, [R3+URZ+0x60], R2 ;  /* 0x00006002030075a7 */ /* 0x001064000800017f */
[----:B-1----:R-:W-:Y:S05]  /*163a0*/  @!P0 NANOSLEEP.SYNCS 0x989680 ;  /* 0x009896800000895d */ /* 0x002fea0003900000 */
[----:B------:R-:W1:Y:S02]  /*163b0*/  @!P0 SYNCS.PHASECHK.TRANS64 P0, [R3+URZ+0x60], R2 ;  /* 0x00006002030085a7 */ /* 0x000e64000800007f */
[----:B-1----:R-:W-:Y:S05]  /*163c0*/  @!P0 BRA `(.L_x_1944) ;  /* 0xfffffffc00f08947 */ /* 0x002fea000383ffff */
[----:B------:R-:W-:Y:S05]  /*163d0*/  BRA `(.L_x_2035) ;  /* 0xffffffcc00507947 */ /* 0x000fea000383ffff */
.L_x_1955:
[----:B0-----:R0:W1:Y:S02]  /*163e0*/  SYNCS.PHASECHK.TRANS64.TRYWAIT P0, [R3+URZ+0x31c40], R2 ;  /* 0x031c4002030075a7 */ /* 0x001064000800017f */
[----:B-1----:R-:W-:Y:S05]  /*163f0*/  @!P0 NANOSLEEP.SYNCS 0x989680 ;  /* 0x009896800000895d */ /* 0x002fea0003900000 */
[----:B------:R-:W1:Y:S02]  /*16400*/  @!P0 SYNCS.PHASECHK.TRANS64 P0, [R3+URZ+0x31c40], R2 ;  /* 0x031c4002030085a7 */ /* 0x000e64000800007f */
[----:B-1----:R-:W-:Y:S05]  /*16410*/  @!P0 BRA `(.L_x_1955) ;  /* 0xfffffffc00f08947 */ /* 0x002fea000383ffff */
[----:B------:R-:W-:Y:S05]  /*16420*/  BRA `(.L_x_2036) ;  /* 0xffffffd400007947 */ /* 0x000fea000383ffff */
.L_x_1962:
[----:B0-----:R0:W1:Y:S02]  /*16430*/  SYNCS.PHASECHK.TRANS64.TRYWAIT P0, [R12+URZ+0x60], R23 ;  /* 0x000060170c0075a7 */ /* 0x001064000800017f */
[----:B-1----:R-:W-:Y:S05]  /*16440*/  @!P0 NANOSLEEP.SYNCS 0x989680 ;  /* 0x009896800000895d */ /* 0x002fea0003900000 */
[----:B------:R-:W1:Y:S02]  /*16450*/  @!P0 SYNCS.PHASECHK.TRANS64 P0, [R12+URZ+0x60], R23 ;  /* 0x000060170c0085a7 */ /* 0x000e64000800007f */
[----:B-1----:R-:W-:Y:S05]  /*16460*/  @!P0 BRA `(.L_x_1962) ;  /* 0xfffffffc00f08947 */ /* 0x002fea000383ffff */
[----:B------:R-:W-:Y:S05]  /*16470*/  BRA `(.L_x_2037) ;  /* 0xffffffd400f87947 */ /* 0x000fea000383ffff */
.L_x_1972:
[----:B0-----:R0:W1:Y:S02]  /*16480*/  SYNCS.PHASECHK.TRANS64.TRYWAIT P0, [R2+URZ+0x31c40], R3 ;  /* 0x031c4003020075a7 */ /* 0x001064000800017f */
[----:B-1----:R-:W-:Y:S05]  /*16490*/  @!P0 NANOSLEEP.SYNCS 0x989680 ;  /* 0x009896800000895d */ /* 0x002fea0003900000 */
[----:B------:R-:W1:Y:S02]  /*164a0*/  @!P0 SYNCS.PHASECHK.TRANS64 P0, [R2+URZ+0x31c40], R3 ;  /* 0x031c4003020085a7 */ /* 0x000e64000800007f */
[----:B-1----:R-:W-:Y:S05]  /*164b0*/  @!P0 BRA `(.L_x_1972) ;  /* 0xfffffffc00f08947 */ /* 0x002fea000383ffff */
[----:B------:R-:W-:Y:S05]  /*164c0*/  BRA `(.L_x_2038) ;  /* 0xffffffdc007c7947 */ /* 0x000fea000383ffff */
.L_x_1979:
[----:B0-----:R0:W1:Y:S02]  /*164d0*/  SYNCS.PHASECHK.TRANS64.TRYWAIT P0, [R8+URZ+0x60], R2 ;  /* 0x00006002080075a7 */ /* 0x001064000800017f */
[----:B-1----:R-:W-:Y:S05]  /*164e0*/  @!P0 NANOSLEEP.SYNCS 0x989680 ;  /* 0x009896800000895d */ /* 0x002fea0003900000 */
[----:B------:R-:W1:Y:S02]  /*164f0*/  @!P0 SYNCS.PHASECHK.TRANS64 P0, [R8+URZ+0x60], R2 ;  /* 0x00006002080085a7 */ /* 0x000e64000800007f */
[----:B-1----:R-:W-:Y:S05]  /*16500*/  @!P0 BRA `(.L_x_1979) ;  /* 0xfffffffc00f08947 */ /* 0x002fea000383ffff */
[----:B------:R-:W-:Y:S05]  /*16510*/  BRA `(.L_x_2039) ;  /* 0xffffffe000787947 */ /* 0x000fea000383ffff */
.L_x_1991:
[----:B-1----:R1:W2:Y:S02]  /*16520*/  SYNCS.PHASECHK.TRANS64.TRYWAIT P0, [R3+URZ+0x31c60], R0 ;  /* 0x031c6000030075a7 */ /* 0x0022a4000800017f */
[----:B--2---:R-:W-:Y:S05]  /*16530*/  @!P0 NANOSLEEP.SYNCS 0x989680 ;  /* 0x009896800000895d */ /* 0x004fea0003900000 */
[----:B------:R-:W2:Y:S02]  /*16540*/  @!P0 SYNCS.PHASECHK.TRANS64 P0, [R3+URZ+0x31c60], R0 ;  /* 0x031c6000030085a7 */ /* 0x000ea4000800007f */
[----:B--2---:R-:W-:Y:S05]  /*16550*/  @!P0 BRA `(.L_x_1991) ;  /* 0xfffffffc00f08947 */ /* 0x004fea000383ffff */
[----:B------:R-:W-:Y:S05]  /*16560*/  BRA `(.L_x_2040) ;  /* 0xffffffe400e47947 */ /* 0x000fea000383ffff */
.L_x_1999:
        /* <DEDUP_REMOVED lines=8> */
.L_x_2042:
[----:B------:R-:W-:Y:S05]  /*165f0*/  BSYNC B0 ;  /* 0x0000000000007941 */ /* 0x000fea0003800000 */
.L_x_2041:
[----:B------:R-:W-:Y:S05]  /*16600*/  BRA `(.L_x_2043) ;  /* 0xffffffec00007947 */ /* 0x000fea000383ffff */
.L_x_2002:
[----:B-1----:R1:W2:Y:S02]  /*16610*/  SYNCS.PHASECHK.TRANS64.TRYWAIT P0, [R7+URZ+0x31c20], R0 ;  /* 0x031c2000070075a7 */ /* 0x0022a4000800017f */
[----:B--2---:R-:W-:Y:S05]  /*16620*/  @!P0 NANOSLEEP.SYNCS 0x989680 ;  /* 0x009896800000895d */ /* 0x004fea0003900000 */
[----:B------:R-:W2:Y:S02]  /*16630*/  @!P0 SYNCS.PHASECHK.TRANS64 P0, [R7+URZ+0x31c20], R0 ;  /* 0x031c2000070085a7 */ /* 0x000ea4000800007f */
[----:B--2---:R-:W-:Y:S05]  /*16640*/  @!P0 BRA `(.L_x_2002) ;  /* 0xfffffffc00f08947 */ /* 0x004fea000383ffff */
[----:B------:R-:W-:Y:S05]  /*16650*/  BRA `(.L_x_2044) ;  /* 0xffffffec00487947 */ /* 0x000fea000383ffff */
.L_x_2003:
        /* <DEDUP_REMOVED lines=11> */
.L_x_2046:
[----:B------:R-:W-:Y:S05]  /*16710*/  BSYNC B0 ;  /* 0x0000000000007941 */ /* 0x000fea0003800000 */
.L_x_2045:
[----:B------:R-:W-:Y:S05]  /*16720*/  BRA `(.L_x_2047) ;  /* 0xffffffec00307947 */ /* 0x000fea000383ffff */
.L_x_2006:
[----:B------:R-:W-:Y:S01]  /*16730*/  BSSY B1, `(.L_x_2048) ;  /* 0x0000006000017945 */ /* 0x000fe20003800000 */
[----:B------:R-:W-:-:S07]  /*16740*/  IMAD.MOV.U32 R15, RZ, RZ, -0x1 ;  /* 0xffffffffff0f7424 */ /* 0x000fce00078e00ff */
[----:B01----:R-:W-:Y:S05]  /*16750*/  WARPSYNC.COLLECTIVE R15, `(.L_x_2049) ;  /* 0x000000000f0c7348 */ /* 0x003fea0003c00000 */
[----:B------:R-:W-:Y:S02]  /*16760*/  ELECT P6, UR62, PT ;  /* 0x00000000003e782f */ /* 0x000fe400038c0000 */
[----:B------:R-:W-:Y:S01]  /*16770*/  MOV R14, UR62 ;  /* 0x0000003e000e7c02 */ /* 0x000fe20008000f00 */
[----:B01----:R-:W-:Y:S10]  /*16780*/  ENDCOLLECTIVE ;  /* 0x000000000000791b */ /* 0x003ff40003800000 */
.L_x_2049:
[----:B------:R-:W-:Y:S05]  /*16790*/  BSYNC B1 ;  /* 0x0000000000017941 */ /* 0x000fea0003800000 */
.L_x_2048:
[----:B------:R-:W-:Y:S05]  /*167a0*/  BRA `(.L_x_2050) ;  /* 0xffffffec00287947 */ /* 0x000fea000383ffff */
.L_x_2008:
[----:B-1----:R1:W2:Y:S02]  /*167b0*/  SYNCS.PHASECHK.TRANS64.TRYWAIT P0, [R5+URZ], R4 ;  /* 0x00000004050075a7 */ /* 0x0022a4000800017f */
[----:B--2---:R-:W-:Y:S05]  /*167c0*/  @!P0 NANOSLEEP.SYNCS 0x989680 ;  /* 0x009896800000895d */ /* 0x004fea0003900000 */
[----:B------:R-:W2:Y:S02]  /*167d0*/  @!P0 SYNCS.PHASECHK.TRANS64 P0, [R5+URZ], R4 ;  /* 0x00000004050085a7 */ /* 0x000ea4000800007f */
[----:B--2---:R-:W-:Y:S05]  /*167e0*/  @!P0 BRA `(.L_x_2008) ;  /* 0xfffffffc00f08947 */ /* 0x004fea000383ffff */
[----:B------:R-:W-:Y:S05]  /*167f0*/  BRA `(.L_x_2051) ;  /* 0xffffffec00647947 */ /* 0x000fea000383ffff */
.L_x_2009:
[----:B--2---:R2:W3:Y:S02]  /*16800*/  SYNCS.PHASECHK.TRANS64.TRYWAIT P0, [R3+URZ], R0 ;  /* 0x00000000030075a7 */ /* 0x0044e4000800017f */
[----:B---3--:R-:W-:Y:S05]  /*16810*/  @!P0 NANOSLEEP.SYNCS 0x989680 ;  /* 0x009896800000895d */ /* 0x008fea0003900000 */
[----:B------:R-:W3:Y:S02]  /*16820*/  @!P0 SYNCS.PHASECHK.TRANS64 P0, [R3+URZ], R0 ;  /* 0x00000000030085a7 */ /* 0x000ee4000800007f */
[----:B---3--:R-:W-:Y:S05]  /*16830*/  @!P0 BRA `(.L_x_2009) ;  /* 0xfffffffc00f08947 */ /* 0x008fea000383ffff */
[----:B------:R-:W-:Y:S05]  /*16840*/  BRA `(.L_x_2052) ;  /* 0xffffffec00587947 */ /* 0x000fea000383ffff */
.L_x_2011:
[----:B-1----:R1:W2:Y:S02]  /*16850*/  SYNCS.PHASECHK.TRANS64.TRYWAIT P0, [R5+URZ], R4 ;  /* 0x00000004050075a7 */ /* 0x0022a4000800017f */
[----:B--2---:R-:W-:Y:S05]  /*16860*/  @!P0 NANOSLEEP.SYNCS 0x989680 ;  /* 0x009896800000895d */ /* 0x004fea0003900000 */
[----:B------:R-:W2:Y:S02]  /*16870*/  @!P0 SYNCS.PHASECHK.TRANS64 P0, [R5+URZ], R4 ;  /* 0x00000004050085a7 */ /* 0x000ea4000800007f */
[----:B--2---:R-:W-:Y:S05]  /*16880*/  @!P0 BRA `(.L_x_2011) ;  /* 0xfffffffc00f08947 */ /* 0x004fea000383ffff */
[----:B------:R-:W-:Y:S05]  /*16890*/  BRA `(.L_x_2053) ;  /* 0xffffffec005c7947 */ /* 0x000fea000383ffff */
.L_x_2054:
        /* <DEDUP_REMOVED lines=14> */
.L_x_2730:


//--------------------- .text._ZN7cutlass13device_kernelIN5flash11enable_sm90INS1_16FlashAttnFwdSm90INS1_25CollectiveMainloopFwdSm90ILi2EN4cute5tupleIJNS5_1CILi1EEES8_S8_EEENS6_IJNS7_ILi192EEENS7_ILi144EEENS7_ILi96EEEEEELi96ENS_10bfloat16_tEfNS_4arch4Sm90ELb1ELb0ELb1ELb1ELb0ELb0ELb0ELb0ELb1ELb1ELb0ELb0EEENS1_21CollectiveEpilogueFwdINS6_IJSA_SC_SB_EEES9_SE_SG_Li384ELb1ELb1ELb0ELb0EEENS1_36VarlenDynamicPersistentTileSchedulerILi192ELi144ELi384ELi128ELb0ELb1ELb1ELb1ELb1ELb1EEEEEEEEEvNT_6ParamsE --------------------------
	.section	.text._ZN7cutlass13device_kernelIN5flash11enable_sm90INS1_16FlashAttnFwdSm90INS1_25CollectiveMainloopFwdSm90ILi2EN4cute5tupleIJNS5_1CILi1EEES8_S8_EEENS6_IJNS7_ILi192EEENS7_ILi144EEENS7_ILi96EEEEEELi96ENS_10bfloat16_tEfNS_4arch4Sm90ELb1ELb0ELb1ELb1ELb0ELb0ELb0ELb0ELb1ELb1ELb0ELb0EEENS1_21CollectiveEpilogueFwdINS6_IJSA_SC_SB_EEES9_SE_SG_Li384ELb1ELb1ELb0ELb0EEENS1_36VarlenDynamicPersistentTileSchedulerILi192ELi144ELi384ELi128ELb0ELb1ELb1ELb1ELb1ELb1EEEEEEEEEvNT_6ParamsE,"ax",@progbits
	.align	128
.text._ZN7cutlass13device_kernelIN5flash11enable_sm90INS1_16FlashAttnFwdSm90INS1_25CollectiveMainloopFwdSm90ILi2EN4cute5tupleIJNS5_1CILi1EEES8_S8_EEENS6_IJNS7_ILi192EEENS7_ILi144EEENS7_ILi96EEEEEELi96ENS_10bfloat16_tEfNS_4arch4Sm90ELb1ELb0ELb1ELb1ELb0ELb0ELb0ELb0ELb1ELb1ELb0ELb0EEENS1_21CollectiveEpilogueFwdINS6_IJSA_SC_SB_EEES9_SE_SG_Li384ELb1ELb1ELb0ELb0EEENS1_36VarlenDynamicPersistentTileSchedulerILi192ELi144ELi384ELi128ELb0ELb1ELb1ELb1ELb1ELb1EEEEEEEEEvNT_6ParamsE:
        .type           _ZN7cutlass13device_kernelIN5flash11enable_sm90INS1_16FlashAttnFwdSm90INS1_25CollectiveMainloopFwdSm90ILi2EN4cute5tupleIJNS5_1CILi1EEES8_S8_EEENS6_IJNS7_ILi192EEENS7_ILi144EEENS7_ILi96EEEEEELi96ENS_10bfloat16_tEfNS_4arch4Sm90ELb1ELb0ELb1ELb1ELb0ELb0ELb0ELb0ELb1ELb1ELb0ELb0EEENS1_21CollectiveEpilogueFwdINS6_IJSA_SC_SB_EEES9_SE_SG_Li384ELb1ELb1ELb0ELb0EEENS1_36VarlenDynamicPersistentTileSchedulerILi192ELi144ELi384ELi128ELb0ELb1ELb1ELb1ELb1ELb1EEEEEEEEEvNT_6ParamsE,@function
        .size           _ZN7cutlass13device_kernelIN5flash11enable_sm90INS1_16FlashAttnFwdSm90INS1_25CollectiveMainloopFwdSm90ILi2EN4cute5tupleIJNS5_1CILi1EEES8_S8_EEENS6_IJNS7_ILi192EEENS7_ILi144EEENS7_ILi96EEEEEELi96ENS_10bfloat16_tEfNS_4arch4Sm90ELb1ELb0ELb1ELb1ELb0ELb0ELb0ELb0ELb1ELb1ELb0ELb0EEENS1_21CollectiveEpilogueFwdINS6_IJSA_SC_SB_EEES9_SE_SG_Li384ELb1ELb1ELb0ELb0EEENS1_36VarlenDynamicPersistentTileSchedulerILi192ELi144ELi384ELi128ELb0ELb1ELb1ELb1ELb1ELb1EEEEEEEEEvNT_6ParamsE,(.L_x_2731 - _ZN7cutlass13device_kernelIN5flash11enable_sm90INS1_16FlashAttnFwdSm90INS1_25CollectiveMainloopFwdSm90ILi2EN4cute5tupleIJNS5_1CILi1EEES8_S8_EEENS6_IJNS7_ILi192EEENS7_ILi144EEENS7_ILi96EEEEEELi96ENS_10bfloat16_tEfNS_4arch4Sm90ELb1ELb0ELb1ELb1ELb0ELb0ELb0ELb0ELb1ELb1ELb0ELb0EEENS1_21CollectiveEpilogueFwdINS6_IJSA_SC_SB_EEES9_SE_SG_Li384ELb1ELb1ELb0ELb0EEENS1_36VarlenDynamicPersistentTileSchedulerILi192ELi144ELi384ELi128ELb0ELb1ELb1ELb1ELb1ELb1EEEEEEEEEvNT_6ParamsE)
        .other          _ZN7cutlass13device_kernelIN5flash11enable_sm90INS1_16FlashAttnFwdSm90INS1_25CollectiveMainloopFwdSm90ILi2EN4cute5tupleIJNS5_1CILi1EEES8_S8_EEENS6_IJNS7_ILi192EEENS7_ILi144EEENS7_ILi96EEEEEELi96ENS_10bfloat16_tEfNS_4arch4Sm90ELb1ELb0ELb1ELb1ELb0ELb0ELb0ELb0ELb1ELb1ELb0ELb0EEENS1_21CollectiveEpilogueFwdINS6_IJSA_SC_SB_EEES9_SE_SG_Li384ELb1ELb1ELb0ELb0EEENS1_36VarlenDynamicPersistentTileSchedulerILi192ELi144ELi384ELi128ELb0ELb1ELb1ELb1ELb1ELb1EEEEEEEEEvNT_6ParamsE,@"STO_CUDA_ENTRY STV_DEFAULT"
_ZN7cutlass13device_kernelIN5flash11enable_sm90INS1_16FlashAttnFwdSm90INS1_25CollectiveMainloopFwdSm90ILi2EN4cute5tupleIJNS5_1CILi1EEES8_S8_EEENS6_IJNS7_ILi192EEENS7_ILi144EEENS7_ILi96EEEEEELi96ENS_10bfloat16_tEfNS_4arch4Sm90ELb1ELb0ELb1ELb1ELb0ELb0ELb0ELb0ELb1ELb1ELb0ELb0EEENS1_21CollectiveEpilogueFwdINS6_IJSA_SC_SB_EEES9_SE_SG_Li384ELb1ELb1ELb0ELb0EEENS1_36VarlenDynamicPersistentTileSchedulerILi192ELi144ELi384ELi128ELb0ELb1ELb1ELb1ELb1ELb1EEEEEEEEEvNT_6ParamsE:
        /* <DEDUP_REMOVED lines=18> */
.L_x_2056:
[----:B------:R-:W-:Y:S05]  /*0120*/  BSYNC B0 ;  /* 0x0000000000007941 */ /* 0x000fea0003800000 */
.L_x_2055:
        /* <DEDUP_REMOVED lines=41> */
.L_x_2057:
        /* <DEDUP_REMOVED lines=22> */
.L_x_2058:
        /* <DEDUP_REMOVED lines=18> */
.L_x_2059:
        /* <DEDUP_REMOVED lines=22> */
.L_x_2060:
        /* <DEDUP_REMOVED lines=22> */
.L_x_2061:
        /* <DEDUP_REMOVED lines=8> */
.L_x_2063:
[----:B------:R-:W-:-:S08]  /*0980*/  NOP ;  /* 0x0000000000007918 */ /* 0x000fd00000000000 */
[----:B------:R-:W1:Y:S02]  /*0990*/  USETMAXREG.TRY_ALLOC.CTAPOOL UP0, 0xa0 ;  /* 0x000000a0000079c8 */ /* 0x000e640008000600 */
[----:B-1----:R-:W-:-:S13]  /*09a0*/  PLOP3.LUT P0, PT, PT, PT, UP0, 0x80, 0x0 ;  /* 0x000000000000781c */ /* 0x002fda0003f0f008 */
[----:B------:R-:W-:Y:S05]  /*09b0*/  @!P0 BRA `(.L_x_2063) ;  /* 0xfffffffc00f08947 */ /* 0x000fea000383ffff */
[----:B0-----:R-:W0:Y:S01]  /*09c0*/  S2R R2, SR_TID.X ;  /* 0x0000000000027919 */ /* 0x001e220000002100 */
        /* <DEDUP_REMOVED lines=13> */
[----:B------:R-:W2:Y:S01]  /*0aa0*/  LDL R3, [R1+0x34] ;  /* 0x0000340001037983 */ /* 0x000ea20000100800 */
[----:B------:R-:W-:Y:S01]  /*0ab0*/  VIADD R12, R2, 0xffffff80 ;  /* 0xffffff80020c7836 */ /* 0x000fe20000000000 */
[----:B------:R-:W-:Y:S01]  /*0ac0*/  R2UR UR5, R29 ;  /* 0x000000001d0572ca */ /* 0x000fe200000e0000 */
[----:B------:R-:W-:Y:S01]  /*0ad0*/  UMOV UR60, URZ ;  /* 0x0000003f003c7c82 */ /* 0x000fe20008000000 */
[----:B------:R-:W-:Y:S01]  /*0ae0*/  R2UR UR6, R30 ;  /* 0x000000001e0672ca */ /* 0x000fe200000e0000 */
        /* <DEDUP_REMOVED lines=11> */
[----:B------:R-:W-:Y:S02]  /*0ba0*/  SHF.R.S32.HI R10, RZ, 0x1f, R153 ;  /* 0x0000001fff0a7819 */ /* 0x000fe40000011499 */
[----:B------:R-:W-:Y:S02]  /*0bb0*/  LOP3.LUT R149, R150, 0xfffffffc, RZ, 0xc0, !PT ;  /* 0xfffffffc96957812 */ /* 0x000fe400078ec0ff */
[----:B------:R-:W-:-:S03]  /*0bc0*/  SHF.R.S32.HI R150, RZ, 0x2, R150 ;  /* 0x00000002ff967819 */ /* 0x000fc60000011496 */
[----:B------:R-:W-:-:S04]  /*0bd0*/  IMAD.IADD R149, R12, 0x1, -R149 ;  /* 0x000000010c957824 */ /* 0x000fc800078e0a95 */
[----:B------:R-:W-:-:S04]  /*0be0*/  IMAD.SHL.U32 R144, R149, 0x8, RZ ;  /* 0x0000000895907824 */ /* 0x000fc800078e00ff */
[C---:B------:R-:W-:Y:S02]  /*0bf0*/  VIADD R146, R144.reuse, 0x20 ;  /* 0x0000002090927836 */ /* 0x040fe40000000000 */
[----:B------:R-:W-:Y:S01]  /*0c00*/  VIADD R148, R144, 0x40 ;  /* 0x0000004090947836 */ /* 0x000fe20000000000 */
        /* <DEDUP_REMOVED lines=9> */
[CC--:B------:R-:W-:Y:S02]  /*0ca0*/  LEA.HI R6, R4.reuse, R3.reuse, RZ, 0x3 ;  /* 0x0000000304067211 */ /* 0x0c0fe400078f18ff */
[----:B------:R-:W-:Y:S02]  /*0cb0*/  LEA.HI R4, R4, R3, RZ, 0x2 ;  /* 0x0000000304047211 */ /* 0x000fe400078f10ff */
[----:B------:R-:W-:Y:S01]  /*0cc0*/  IMAD.U32 R157, RZ, RZ, UR4 ;  /* 0x00000004ff9d7e24 */ /* 0x000fe2000f8e00ff */
[----:B------:R-:W-:Y:S01]  /*0cd0*/  UMOV UR4, URZ ;  /* 0x0000003f00047c82 */ /* 0x000fe20008000000 */
        /* <DEDUP_REMOVED lines=13> */
[----:B------:R-:W-:Y:S01]  /*0db0*/  IMAD.HI R2, R154, 0x55555556, RZ ;  /* 0x555555569a027827 */ /* 0x000fe200078e02ff */
[----:B------:R-:W-:-:S02]  /*0dc0*/  SHF.R.S32.HI R5, RZ, 0x1f, R8 ;  /* 0x0000001fff057819 */ /* 0x000fc40000011408 */
[----:B------:R-:W-:Y:S01]  /*0dd0*/  LEA.HI R10, R10, R153, RZ, 0x5 ;  /* 0x000000990a0a7211 */ /* 0x000fe200078f28ff */
[--C-:B------:R-:W-:Y:S01]  /*0de0*/  IMAD.U32 R156, R156, 0x20, R3.reuse ;  /* 0x000000209c9c7824 */ /* 0x100fe200078e0003 */
[----:B------:R-:W-:Y:S02]  /*0df0*/  LEA.HI R5, R5, R6, RZ, 0x3 ;  /* 0x0000000605057211 */ /* 0x000fe400078f18ff */
[----:B------:R-:W-:Y:S02]  /*0e00*/  LOP3.LUT R0, R4, 0x8, R3, 0xf8, !PT ;  /* 0x0000000804007812 */ /* 0x000fe400078ef803 */
[----:B------:R-:W-:Y:S02]  /*0e10*/  LOP3.LUT R11, R5, 0xfffffff8, RZ, 0xc0, !PT ;  /* 0xfffffff8050b7812 */ /* 0x000fe400078ec0ff */
[----:B------:R-:W-:Y:S02]  /*0e20*/  SHF.R.U32.HI R5, RZ, 0x3, R4 ;  /* 0x00000003ff057819 */ /* 0x000fe40000011604 */
        /* <DEDUP_REMOVED lines=9> */
[----:B------:R-:W-:Y:S01]  /*0ec0*/  IMAD.IADD R0, R0, 0x1, R7 ;  /* 0x0000000100007824 */ /* 0x000fe200078e0207 */
[----:B------:R-:W-:Y:S01]  /*0ed0*/  SHF.R.S32.HI R3, RZ, 0x1f, R148 ;  /* 0x0000001fff037819 */ /* 0x000fe20000011494 */
[----:B------:R-:W-:Y:S02]  /*0ee0*/  IMAD R155, R9, 0x40, R10 ;  /* 0x00000040099b7824 */ /* 0x000fe400078e020a */
[----:B------:R-:W-:Y:S01]  /*0ef0*/  IMAD.IADD R4, R149, 0x1, -R2 ;  /* 0x0000000195047824 */ /* 0x000fe200078e0a02 */
[----:B------:R-:W-:Y:S01]  /*0f00*/  SHF.R.S32.HI R2, RZ, 0x1f, R146 ;  /* 0x0000001fff027819 */ /* 0x000fe20000011492 */
[----:B------:R-:W-:Y:S01]  /*0f10*/  IMAD.IADD R22, R153, 0x1, -R22 ;  /* 0x0000000199167824 */ /* 0x000fe200078e0a16 */
[----:B------:R-:W-:Y:S01]  /*0f20*/  LEA R2, R0, UR37, 0x1 ;  /* 0x0000002500027c11 */ /* 0x000fe2000f8e08ff */
[----:B------:R-:W-:-:S07]  /*0f30*/  IMAD R23, R4, 0x8, R155 ;  /* 0x0000000804177824 */ /* 0x000fce00078e029b */
.L_x_2109:
[----:B01--4-:R-:W0:Y:S01]  /*0f40*/  LDC.64 R4, c[0x0][0xc88] ;  /* 0x00032200ff047b82 */ /* 0x013e220000000a00 */
[----:B------:R-:W-:Y:S01]  /*0f50*/  ULDC.64 UR12, c[0x0][0x208] ;  /* 0x00008200000c7ab9 */ /* 0x000fe20000000a00 */
[----:B------:R-:W-:Y:S01]  /*0f60*/  ULDC.64 UR8, c[0x0][0xa28] ;  /* 0x00028a0000087ab9 */ /* 0x000fe20000000a00 */
[----:B------:R-:W-:Y:S01]  /*0f70*/  ULDC.64 UR10, c[0x0][0xa18] ;  /* 0x00028600000a7ab9 */ /* 0x000fe20000000a00 */
[----:B0-----:R-:W-:-:S06]  /*0f80*/  IMAD.WIDE R4, R31, 0x4, R4 ;  /* 0x000000041f047825 */ /* 0x001fcc00078e0204 */
[----:B--2---:R-:W2:Y:S01]  /*0f90*/  LDG.E R4, desc[UR12][R4.64] ;  /* 0x0000000c04047981 */ /* 0x004ea2000c1e1900 */
[----:B------:R-:W-:Y:S02]  /*0fa0*/  UISETP.NE.U32.AND UP0, UPT, UR8, URZ, UPT ;  /* 0x0000003f0800728c */ /* 0x000fe4000bf05070 */
[----:B------:R-:W-:Y:S02]  /*0fb0*/  UISETP.NE.U32.AND UP1, UPT, UR10, URZ, UPT ;  /* 0x0000003f0a00728c */ /* 0x000fe4000bf25070 */
[----:B------:R-:W-:Y:S02]  /*0fc0*/  UISETP.NE.AND.EX UP0, UPT, UR9, URZ, UPT, UP0 ;  /* 0x0000003f0900728c */ /* 0x000fe4000bf05300 */
[----:B------:R-:W-:-:S04]  /*0fd0*/  UISETP.NE.AND.EX UP1, UPT, UR11, URZ, UPT, UP1 ;  /* 0x0000003f0b00728c */ /* 0x000fc8000bf25310 */
[----:B------:R-:W-:Y:S02]  /*0fe0*/  PLOP3.LUT P0, PT, PT, PT, UP0, 0x80, 0x0 ;  /* 0x000000000000781c */ /* 0x000fe40003f0f008 */
[----:B------:R-:W-:Y:S02]  /*0ff0*/  PLOP3.LUT P2, PT, PT, PT, UP1, 0x80, 0x0 ;  /* 0x000000000000781c */ /* 0x000fe40003f4f018 */
[----:B--2---:R-:W-:-:S13]  /*1000*/  R2UR UR4, R4 ;  /* 0x00000000040472ca */ /* 0x004fda00000e0000 */
[----:B------:R-:W-:Y:S02]  /*1010*/  USHF.R.S32.HI UR7, URZ, 0x1f, UR4 ;  /* 0x0000001f3f077899 */ /* 0x000fe40008011404 */
[----:B------:R-:W-:Y:S01]  /*1020*/  IMAD.U32 R145, RZ, RZ, UR4 ;  /* 0x00000004ff917e24 */ /* 0x000fe2000f8e00ff */
[----:B------:R-:W-:-:S04]  /*1030*/  @UP0 ULEA UR8, UP2, UR4, UR8, 0x2 ;  /* 0x0000000804080291 */ /* 0x000fc8000f84103f */
[----:B------:R-:W-:Y:S02]  /*1040*/  @UP0 ULEA.HI.X UR9, UR4, UR9, UR7, 0x2, UP2 ;  /* 0x0000000904090291 */ /* 0x000fe400090f1407 */
[----:B------:R-:W-:Y:S01]  /*1050*/  IMAD.U32 R151, RZ, RZ, UR7 ;  /* 0x00000007ff977e24 */ /* 0x000fe2000f8e00ff */
[----:B------:R-:W-:Y:S01]  /*1060*/  @UP1 ULEA UR10, UP0, UR4, UR10, 0x2 ;  /* 0x0000000a040a1291 */ /* 0x000fe2000f80103f */
[----:B------:R-:W-:-:S03]  /*1070*/  IMAD.U32 R4, RZ, RZ, UR8 ;  /* 0x00000008ff047e24 */ /* 0x000fc6000f8e00ff */
[----:B------:R-:W-:Y:S01]  /*1080*/  @UP1 ULEA.HI.X UR11, UR4, UR11, UR7, 0x2, UP0 ;  /* 0x0000000b040b1291 */ /* 0x000fe200080f1407 */
[----:B------:R-:W-:Y:S01]  /*1090*/  IMAD.U32 R5, RZ, RZ, UR9 ;  /* 0x00000009ff057e24 */ /* 0x000fe2000f8e00ff */
[----:B------:R-:W-:Y:S01]  /*10a0*/  ULDC.64 UR8, c[0x0][0x418] ;  /* 0x0001060000087ab9 */ /* 0x000fe20000000a00 */
[----:B------:R-:W-:Y:S01]  /*10b0*/  IMAD.U32 R6, RZ, RZ, UR10 ;  /* 0x0000000aff067e24 */ /* 0x000fe2000f8e00ff */
[----:B------:R-:W-:Y:S02]  /*10c0*/  ULDC UR7, c[0x0][0x424] ;  /* 0x0001090000077ab9 */ /* 0x000fe40000000800 */
[----:B------:R-:W-:Y:S01]  /*10d0*/  IMAD.U32 R7, RZ, RZ, UR11 ;  /* 0x0000000bff077e24 */ /* 0x000fe2000f8e00ff */
[----:B------:R-:W2:Y:S01]  /*10e0*/  @P0 LDG.E R4, desc[UR12][R4.64] ;  /* 0x0000000c04040981 */ /* 0x000ea2000c1e1900 */
[----:B------:R-:W-:Y:S01]  /*10f0*/  UISETP.NE.U32.AND UP0, UPT, UR8, URZ, UPT ;  /* 0x0000003f0800728c */ /* 0x000fe2000bf05070 */
[----:B------:R-:W-:Y:S02]  /*1100*/  ULDC.64 UR10, c[0x0][0xa20] ;  /* 0x00028800000a7ab9 */ /* 0x000fe40000000a00 */
[----:B---3--:R-:W3:Y:S01]  /*1110*/  @P2 LDG.E R6, desc[UR12][R6.64] ;  /* 0x0000000c06062981 */ /* 0x008ee2000c1e1900 */
[----:B------:R-:W-:Y:S01]  /*1120*/  ULDC UR12, c[0x0][0x288] ;  /* 0x0000a200000c7ab9 */ /* 0x000fe20000000800 */
[----:B------:R-:W-:Y:S01]  /*1130*/  UISETP.NE.AND.EX UP0, UPT, UR9, URZ, UPT, UP0 ;  /* 0x0000003f0900728c */ /* 0x000fe2000bf05300 */
[----:B------:R-:W-:Y:S01]  /*1140*/  ISETP.NE.U32.AND P1, PT, RZ, UR10, PT ;  /* 0x0000000aff007c0c */ /* 0x000fe2000bf25070 */
[----:B------:R-:W-:Y:S01]  /*1150*/  ULDC UR8, c[0x0][0x2f0] ;  /* 0x0000bc0000087ab9 */ /* 0x000fe20000000800 */
[----:B------:R-:W-:Y:S01]  /*1160*/  UMOV UR4, URZ ;  /* 0x0000003f00047c82 */ /* 0x000fe20008000000 */
[----:B------:R-:W-:Y:S01]  /*1170*/  USEL UR7, UR7, 0x1, UP0 ;  /* 0x0000000107077887 */ /* 0x000fe20008000000 */
[----:B------:R-:W-:Y:S01]  /*1180*/  ISETP.NE.AND.EX P1, PT, RZ, UR11, PT, P1 ;  /* 0x0000000bff007c0c */ /* 0x000fe2000bf25310 */
[----:B------:R-:W-:-:S02]  /*1190*/  IMAD.U32 R147, RZ, RZ, UR6 ;  /* 0x00000006ff937e24 */ /* 0x000fc4000f8e00ff */
[----:B------:R-:W-:Y:S01]  /*11a0*/  UIMAD UR8, UR7, UR8, URZ ;  /* 0x00000008070872a4 */ /* 0x000fe2000f8e023f */
[----:B--2---:R-:W-:Y:S02]  /*11b0*/  @P0 R2UR UR4, R4 ;  /* 0x00000000040402ca */ /* 0x004fe400000e0000 */
[----:B---3--:R-:W-:-:S13]  /*11c0*/  @P2 R2UR UR12, R6 ;  /* 0x00000000060c22ca */ /* 0x008fda00000e0000 */
[----:B------:R-:W-:Y:S01]  /*11d0*/  IMAD.U32 R17, RZ, RZ, UR12 ;  /* 0x0000000cff117e24 */ /* 0x000fe2000f8e00ff */
[----:B------:R-:W-:Y:S06]  /*11e0*/  @P2 BRA `(.L_x_2064) ;  /* 0x0000000000402947 */ /* 0x000fec0003800000 */
[----:B------:R-:W-:Y:S02]  /*11f0*/  ULDC.64 UR6, c[0x0][0xa00] ;  /* 0x0002800000067ab9 */ /* 0x000fe40000000a00 */
[----:B------:R-:W-:-:S04]  /*1200*/  ISETP.NE.U32.AND P0, PT, RZ, UR6, PT ;  /* 0x00000006ff007c0c */ /* 0x000fc8000bf05070 */
[----:B------:R-:W-:-:S13]  /*1210*/  ISETP.NE.AND.EX P0, PT, RZ, UR7, PT, P0 ;  /* 0x00000007ff007c0c */ /* 0x000fda000bf05300 */
[----:B------:R-:W-:Y:S05]  /*1220*/  @!P0 BRA `(.L_x_2064) ;  /* 0x0000000000308947 */ /* 0x000fea0003800000 */
[----:B------:R-:W-:Y:S01]  /*1230*/  R2UR UR9, R145 ;  /* 0x00000000910972ca */ /* 0x000fe200000e0000 */
[----:B------:R-:W-:Y:S01]  /*1240*/  ULDC.64 UR6, c[0x0][0xa00] ;  /* 0x0002800000067ab9 */ /* 0x000fe20000000a00 */
[----:B------:R-:W-:-:S11]  /*1250*/  ULDC.64 UR12, c[0x0][0x208] ;  /* 0x00008200000c7ab9 */ /* 0x000fd60000000a00 */
[----:B------:R-:W-:-:S06]  /*1260*/  UIMAD.WIDE UR6, UR9, 0x4, UR6 ;  /* 0x00000004090678a5 */ /* 0x000fcc000f8e0206 */
[----:B------:R-:W-:Y:S02]  /*1270*/  IMAD.U32 R4, RZ, RZ, UR6 ;  /* 0x00000006ff047e24 */ /* 0x000fe4000f8e00ff */
[----:B------:R-:W-:-:S05]  /*1280*/  IMAD.U32 R5, RZ, RZ, UR7 ;  /* 0x00000007ff057e24 */ /* 0x000fca000f8e00ff */
[----:B------:R-:W2:Y:S04]  /*1290*/  LDG.E R3, desc[UR12][R4.64] ;  /* 0x0000000c04037981 */ /* 0x000ea8000c1e1900 */
[----:B------:R-:W3:Y:S01]  /*12a0*/  LDG.E R0, desc[UR12][R4.64+0x4] ;  /* 0x0000040c04007981 */ /* 0x000ee2000c1e1900 */
[----:B--2---:R-:W-:Y:S02]  /*12b0*/  R2UR UR6, R3 ;  /* 0x00000000030672ca */ /* 0x004fe400000e0000 */
[----:B---3--:R-:W-:-:S13]  /*12c0*/  R2UR UR7, R0 ;  /* 0x00000000000772ca */ /* 0x008fda00000e0000 */
[----:B------:R-:W-:-:S06]  /*12d0*/  UIADD3 UR6, -UR6, UR7, URZ ;  /* 0x0000000706067290 */ /* 0x000fcc000fffe13f */
[----:B------:R-:W-:-:S07]  /*12e0*/  IMAD.U32 R17, RZ, RZ, UR6 ;  /* 0x00000006ff117e24 */ /* 0x000fce000f8e00ff */
.L_x_2064:
[----:B------:R-:W-:Y:S05]  /*12f0*/  @!P1 BRA `(.L_x_2065) ;  /* 0x0000000000289947 */ /* 0x000fea0003800000 */
[----:B------:R-:W-:Y:S01]  /*1300*/  R2UR UR7, R145 ;  /* 0x00000000910772ca */ /* 0x000fe200000e0000 */
[----:B------:R-:W-:Y:S01]  /*1310*/  ULDC.64 UR8, c[0x0][0x208] ;  /* 0x0000820000087ab9 */ /* 0x000fe20000000a00 */
[----:B------:R-:W-:-:S11]  /*1320*/  R2UR UR12, R151 ;  /* 0x00000000970c72ca */ /* 0x000fd600000e0000 */
[----:B------:R-:W-:-:S04]  /*1330*/  ULEA UR6, UP0, UR7, UR10, 0x2 ;  /* 0x0000000a07067291 */ /* 0x000fc8000f80103f */
[----:B------:R-:W-:Y:S02]  /*1340*/  ULEA.HI.X UR7, UR7, UR11, UR12, 0x2, UP0 ;  /* 0x0000000b07077291 */ /* 0x000fe400080f140c */
[----:B------:R-:W-:-:S04]  /*1350*/  IMAD.U32 R4, RZ, RZ, UR6 ;  /* 0x00000006ff047e24 */ /* 0x000fc8000f8e00ff */
[----:B------:R-:W-:-:S05]  /*1360*/  IMAD.U32 R5, RZ, RZ, UR7 ;  /* 0x00000007ff057e24 */ /* 0x000fca000f8e00ff */
[----:B------:R-:W2:Y:S02]  /*1370*/  LDG.E R4, desc[UR8][R4.64] ;  /* 0x0000000804047981 */ /* 0x000ea4000c1e1900 */
[----:B--2---:R-:W-:Y:S01]  /*1380*/  R2UR UR8, R4 ;  /* 0x00000000040872ca */ /* 0x004fe200000e0000 */
[----:B------:R-:W-:-:S14]  /*1390*/  BRA `(.L_x_2066) ;  /* 0x00000000003c7947 */ /* 0x000fdc0003800000 */
.L_x_2065:
        /* <DEDUP_REMOVED lines=15> */
.L_x_2066:
[----:B------:R-:W-:Y:S01]  /*1490*/  UIADD3 UR9, -UR4, UR8, URZ ;  /* 0x0000000804097290 */ /* 0x000fe2000fffe13f */
[----:B------:R-:W-:Y:S01]  /*14a0*/  R2UR UR7, R17 ;  /* 0x00000000110772ca */ /* 0x000fe200000e0000 */
[----:B------:R-:W-:Y:S01]  /*14b0*/  UIMAD UR5, UR5, 0xc0, URZ ;  /* 0x000000c0050578a4 */ /* 0x000fe2000f8e023f */
[----:B------:R-:W-:Y:S01]  /*14c0*/  PLOP3.LUT P0, PT, PT, PT, PT, 0x80, 0x0 ;  /* 0x000000000000781c */ /* 0x000fe20003f0f070 */
[----:B------:R-:W-:Y:S01]  /*14d0*/  ULDC UR4, c[0x0][0x448] ;  /* 0x0001120000047ab9 */ /* 0x000fe20000000800 */
[----:B------:R-:W-:Y:S01]  /*14e0*/  IMAD.MOV.U32 R0, RZ, RZ, RZ ;  /* 0x000000ffff007224 */ /* 0x000fe200078e00ff */
[----:B------:R-:W-:Y:S01]  /*14f0*/  UISETP.NE.AND UP0, UPT, UR4, 0x1, UPT ;  /* 0x000000010400788c */ /* 0x000fe2000bf05270 */
[----:B------:R-:W-:Y:S01]  /*1500*/  IMAD.U32 R18, RZ, RZ, UR9 ;  /* 0x00000009ff127e24 */ /* 0x000fe2000f8e00ff */
[----:B------:R-:W-:Y:S02]  /*1510*/  UIADD3 UR6, UR5, 0xbf, URZ ;  /* 0x000000bf05067890 */ /* 0x000fe4000fffe03f */
[----:B------:R-:W-:Y:S01]  /*1520*/  IMAD.U32 R19, RZ, RZ, UR5 ;  /* 0x00000005ff137e24 */ /* 0x000fe2000f8e00ff */
[----:B------:R-:W-:Y:S01]  /*1530*/  CS2R R70, SRZ ;  /* 0x0000000000467805 */ /* 0x000fe2000001ff00 */
[----:B------:R-:W-:Y:S01]  /*1540*/  IMAD.MOV.U32 R3, RZ, RZ, RZ ;  /* 0x000000ffff037224 */ /* 0x000fe200078e00ff */
[----:B------:R-:W-:-:S02]  /*1550*/  CS2R R68, SRZ ;  /* 0x0000000000447805 */ /* 0x000fc4000001ff00 */
[----:B------:R-:W-:Y:S01]  /*1560*/  CS2R R66, SRZ ;  /* 0x0000000000427805 */ /* 0x000fe2000001ff00 */
[----:B------:R-:W-:Y:S01]  /*1570*/  UIADD3 UR7, UR9, 0x90, -UR7 ;  /* 0x0000009009077890 */ /* 0x000fe2000fffe807 */
[----:B------:R-:W-:Y:S01]  /*1580*/  CS2R R64, SRZ ;  /* 0x0000000000407805 */ /* 0x000fe2000001ff00 */
[----:B------:R-:W-:Y:S01]  /*1590*/  IMAD.MOV.U32 R27, RZ, RZ, RZ ;  /* 0x000000ffff1b7224 */ /* 0x000fe200078e00ff */
[----:B------:R-:W-:Y:S01]  /*15a0*/  @UP0 ULDC UR4, c[0x0][0x44c] ;  /* 0x0001130000040ab9 */ /* 0x000fe20000000800 */
[----:B------:R-:W-:Y:S01]  /*15b0*/  @UP0 ULDC UR8, c[0x0][0x450] ;  /* 0x0001140000080ab9 */ /* 0x000fe20000000800 */
[----:B------:R-:W-:Y:S01]  /*15c0*/  UIMAD.WIDE.U32 UR4, UR6, UR4, URZ ;  /* 0x00000004060472a5 */ /* 0x000fe2000f8e003f */
[----:B------:R-:W-:Y:S01]  /*15d0*/  IMAD.MOV.U32 R62, RZ, RZ, RZ ;  /* 0x000000ffff3e7224 */ /* 0x000fe200078e00ff */
[----:B------:R-:W-:Y:S01]  /*15e0*/  UIADD3 UR4, UR9, 0x8f, URZ ;  /* 0x0000008f09047890 */ /* 0x000fe2000fffe03f */
[----:B------:R-:W-:Y:S01]  /*15f0*/  CS2R R60, SRZ ;  /* 0x00000000003c7805 */ /* 0x000fe2000001ff00 */
[----:B------:R-:W-:Y:S01]  /*1600*/  @UP0 USHF.R.U32.HI UR6, URZ, UR8, UR5 ;  /* 0x000000083f060299 */ /* 0x000fe20008011605 */
[----:B------:R-:W-:Y:S01]  /*1610*/  CS2R R24, SRZ ;  /* 0x0000000000187805 */ /* 0x000fe2000001ff00 */
[----:B------:R-:W-:Y:S01]  /*1620*/  UIMAD.WIDE UR4, UR4, 0x38e38e39, URZ ;  /* 0x38e38e39040478a5 */ /* 0x000fe2000f8e023f */
[----:B------:R-:W-:Y:S01]  /*1630*/  IMAD.MOV.U32 R58, RZ, RZ, RZ ;  /* 0x000000ffff3a7224 */ /* 0x000fe200078e00ff */
[----:B------:R-:W-:Y:S01]  /*1640*/  UIADD3 UR6, UR7, UR6, URZ ;  /* 0x0000000607067290 */ /* 0x000fe2000fffe03f */
[----:B------:R-:W-:Y:S01]  /*1650*/  IMAD.MOV.U32 R57, RZ, RZ, RZ ;  /* 0x000000ffff397224 */ /* 0x000fe200078e00ff */
[----:B------:R-:W-:Y:S01]  /*1660*/  USHF.R.U32.HI UR4, URZ, 0x1f, UR5 ;  /* 0x0000001f3f047899 */ /* 0x000fe20008011605 */
[----:B------:R-:W-:Y:S01]  /*1670*/  CS2R R54, SRZ ;  /* 0x0000000000367805 */ /* 0x000fe2000001ff00 */
[----:B------:R-:W-:Y:S01]  /*1680*/  UIMAD.WIDE UR6, UR6, 0x38e38e39, URZ ;  /* 0x38e38e39060678a5 */ /* 0x000fe2000f8e023f */
[----:B------:R-:W-:Y:S01]  /*1690*/  CS2R R52, SRZ ;  /* 0x0000000000347805 */ /* 0x000fe2000001ff00 */
[----:B------:R-:W-:Y:S01]  /*16a0*/  ULEA.HI.SX32 UR4, UR5, UR4, 0x1b ;  /* 0x0000000405047291 */ /* 0x000fe2000f8fda3f */
[----:B------:R-:W-:Y:S01]  /*16b0*/  CS2R R50, SRZ ;  /* 0x0000000000327805 */ /* 0x000fe2000001ff00 */
[----:B------:R-:W-:Y:S01]  /*16c0*/  USHF.R.U32.HI UR6, URZ, 0x1f, UR7 ;  /* 0x0000001f3f067899 */ /* 0x000fe20008011607 */
[----:B------:R-:W-:-:S02]  /*16d0*/  CS2R R48, SRZ ;  /* 0x0000000000307805 */ /* 0x000fc4000001ff00 */
[----:B------:R-:W-:Y:S02]  /*16e0*/  CS2R R46, SRZ ;  /* 0x00000000002e7805 */ /* 0x000fe4000001ff00 */
[----:B------:R-:W-:Y:S01]  /*16f0*/  CS2R R44, SRZ ;  /* 0x00000000002c7805 */ /* 0x000fe2000001ff00 */
[----:B------:R-:W-:Y:S01]  /*1700*/  ULEA.HI.SX32 UR6, UR7, UR6, 0x1b ;  /* 0x0000000607067291 */ /* 0x000fe2000f8fda3f */
[----:B------:R-:W-:Y:S02]  /*1710*/  CS2R R42, SRZ ;  /* 0x00000000002a7805 */ /* 0x000fe4000001ff00 */
[----:B------:R-:W-:Y:S02]  /*1720*/  CS2R R40, SRZ ;  /* 0x0000000000287805 */ /* 0x000fe4000001ff00 */
[----:B------:R-:W-:Y:S01]  /*1730*/  CS2R R38, SRZ ;  /* 0x0000000000267805 */ /* 0x000fe2000001ff00 */
[----:B------:R-:W-:Y:S01]  /*1740*/  UISETP.LT.AND UP0, UPT, UR4, UR6, UPT ;  /* 0x000000060400728c */ /* 0x000fe2000bf01270 */
[----:B------:R-:W-:-:S02]  /*1750*/  CS2R R36, SRZ ;  /* 0x0000000000247805 */ /* 0x000fc4000001ff00 */
[----:B------:R-:W-:Y:S02]  /*1760*/  CS2R R34, SRZ ;  /* 0x0000000000227805 */ /* 0x000fe4000001ff00 */
[----:B------:R-:W-:Y:S01]  /*1770*/  CS2R R32, SRZ ;  /* 0x0000000000207805 */ /* 0x000fe2000001ff00 */
[----:B------:R-:W-:Y:S01]  /*1780*/  USEL UR38, UR4, UR6, UP0 ;  /* 0x0000000604267287 */ /* 0x000fe20008000000 */
[----:B------:R-:W-:Y:S01]  /*1790*/  IMAD.MOV.U32 R14, RZ, RZ, RZ ;  /* 0x000000ffff0e7224 */ /* 0x000fe200078e00ff */
[----:B------:R-:W-:Y:S01]  /*17a0*/  CS2R R6, SRZ ;  /* 0x0000000000067805 */ /* 0x000fe2000001ff00 */
[----:B------:R-:W-:Y:S01]  /*17b0*/  IMAD.MOV.U32 R73, RZ, RZ, RZ ;  /* 0x000000ffff497224 */ /* 0x000fe200078e00ff */
[----:B------:R-:W-:Y:S01]  /*17c0*/  UISETP.GE.AND UP0, UPT, UR38, 0x1, UPT ;  /* 0x000000012600788c */ /* 0x000fe2000bf06270 */
[----:B------:R-:W-:Y:S02]  /*17d0*/  IMAD.MOV.U32 R20, RZ, RZ, RZ ;  /* 0x000000ffff147224 */ /* 0x000fe400078e00ff */
[----:B------:R-:W-:-:S02]  /*17e0*/  IMAD.MOV.U32 R75, RZ, RZ, RZ ;  /* 0x000000ffff4b7224 */ /* 0x000fc400078e00ff */
[----:B------:R-:W-:Y:S01]  /*17f0*/  IMAD.MOV.U32 R77, RZ, RZ, RZ ;  /* 0x000000ffff4d7224 */ /* 0x000fe200078e00ff */
[----:B------:R-:W-:Y:S01]  /*1800*/  PLOP3.LUT P1, PT, PT, PT, UP0, 0x80, 0x0 ;  /* 0x000000000000781c */ /* 0x000fe20003f2f008 */
[----:B------:R-:W-:-:S12]  /*1810*/  IMAD.MOV.U32 R12, RZ, RZ, RZ ;  /* 0x000000ffff0c7224 */ /* 0x000fd800078e00ff */
        /* <DEDUP_REMOVED lines=34> */
.L_x_2068:
        /* <DEDUP_REMOVED lines=11> */
.L_x_2236:
[----:B------:R-:W-:Y:S05]  /*1af0*/  @!P0 BRA `(.L_x_2070) ;  /* 0x0000000000048947 */ /* 0x000fea0003800000 */
[----:B------:R-:W-:Y:S01]  /*1b00*/  BPT.TRAP 0x1 ;  /* 0x000000040000795c */ /* 0x000fe20000300000 */
.L_x_2070:
[----:B0-----:R-:W-:Y:S02]  /*1b10*/  IMAD.U32 R0, RZ, RZ, UR36 ;  /* 0x00000024ff007e24 */ /* 0x001fe4000f8e00ff */
[----:B------:R-:W-:-:S03]  /*1b20*/  IMAD.U32 R3, RZ, RZ, UR60 ;  /* 0x0000003cff037e24 */ /* 0x000fc6000f8e00ff */
[----:B------:R-:W-:Y:S02]  /*1b30*/  LEA R0, R0, UR37, 0x3 ;  /* 0x0000002500007c11 */ /* 0x000fe4000f8e18ff */
[----:B------:R-:W-:-:S04]  /*1b40*/  SHF.L.U32 R3, R3, 0x1f, RZ ;  /* 0x0000001f03037819 */ /* 0x000fc800000006ff */
[----:B------:R0:W1:Y:S01]  /*1b50*/  SYNCS.PHASECHK.TRANS64.TRYWAIT P2, [R0+URZ+0x31c30], R3 ;  /* 0x031c3003000075a7 */ /* 0x000062000804017f */
[----:B------:R-:W-:Y:S05]  /*1b60*/  @!P0 BRA `(.L_x_2071) ;  /* 0x0000000000048947 */ /* 0x000fea0003800000 */
[----:B------:R-:W-:Y:S01]  /*1b70*/  BPT.TRAP 0x1 ;  /* 0x000000040000795c */ /* 0x000fe20000300000 */
.L_x_2071:
[----:B------:R-:W2:Y:S02]  /*1b80*/  S2R R4, SR_TID.X ;  /* 0x0000000000047919 */ /* 0x000ea40000002100 */
[----:B--2---:R-:W-:Y:S01]  /*1b90*/  LOP3.LUT P1, RZ, R4, 0x7f, RZ, 0xc0, !PT ;  /* 0x0000007f04ff7812 */ /* 0x004fe2000782c0ff */
[----:B-1----:R-:W-:-:S12]  /*1ba0*/  @P2 BRA `(.L_x_2072) ;  /* 0x0000000000082947 */ /* 0x002fd80003800000 */
[----:B------:R-:W1:Y:S02]  /*1bb0*/  SYNCS.PHASECHK.TRANS64.TRYWAIT P2, [R0+URZ+0x31c30], R3 ;  /* 0x031c3003000075a7 */ /* 0x000e64000804017f */
[----:B-1----:R-:W-:Y:S05]  /*1bc0*/  @!P2 BRA `(.L_x_2073) ;  /* 0x0000015c0008a947 */ /* 0x002fea0003800000 */
.L_x_2072:
        /* <DEDUP_REMOVED lines=10> */
[----:B------:R-:W-:Y:S01]  /*1c70*/  R2UR UR57, R17 ;  /* 0x00000000113972ca */ /* 0x000fe200000e0000 */
[----:B------:R-:W-:Y:S01]  /*1c80*/  UMOV UR28, UR5 ;  /* 0x00000005001c7c82 */ /* 0x000fe20008000000 */
[----:B------:R-:W-:Y:S01]  /*1c90*/  UMOV UR9, UR29 ;  /* 0x0000001d00097c82 */ /* 0x000fe20008000000 */
[----:B------:R-:W-:Y:S01]  /*1ca0*/  ULOP3.LUT UR6, UR4, 0x10000, URZ, 0xfc, !UPT ;  /* 0x0001000004067892 */ /* 0x000fe2000f8efc3f */
[----:B01----:R-:W-:Y:S01]  /*1cb0*/  @!P1 VIADD R0, R0, 0x31c40 ;  /* 0x00031c4000009836 */ /* 0x003fe20000000000 */
[----:B------:R-:W-:Y:S01]  /*1cc0*/  UMOV UR8, UR28 ;  /* 0x0000001c00087c82 */ /* 0x000fe20008000000 */
[----:B------:R-:W-:Y:S01]  /*1cd0*/  UMOV UR11, 0x80000020 ;  /* 0x80000020000b7882 */ /* 0x000fe20000000000 */
[----:B------:R-:W-:Y:S01]  /*1ce0*/  UIMAD UR4, UR36, 0x6c0, UR6 ;  /* 0x000006c0240478a4 */ /* 0x000fe2000f8e0206 */
[----:B------:R-:W-:Y:S01]  /*1cf0*/  UMOV UR12, UR28 ;  /* 0x0000001c000c7c82 */ /* 0x000fe20008000000 */
[----:B------:R-:W-:-:S02]  /*1d00*/  UMOV UR13, UR29 ;  /* 0x0000001d000d7c82 */ /* 0x000fc40008000000 */
        /* <DEDUP_REMOVED lines=146> */
[----:B------:R-:W-:Y:S02]  /*2630*/  UMOV UR10, 0xffffff70 ;  /* 0xffffff70000a7882 */ /* 0x000fe40000000000 */
[----:B------:R-:W-:Y:S01]  /*2640*/  UIMAD UR10, UR38, UR10, 0x91 ;  /* 0x00000091260a74a4 */ /* 0x000fe2000f8e020a */
        /* <DEDUP_REMOVED lines=180> */
[----:B------:R-:W2:Y:S08]  /*3190*/  MUFU.TANH R90, R90 ;  /* 0x0000005a005a7308 */ /* 0x000eb00000002400 */
[----:B------:R-:W3:Y:S08]  /*31a0*/  MUFU.TANH R91, R91 ;  /* 0x0000005b005b7308 */ /* 0x000ef00000002400 */
        /* <DEDUP_REMOVED lines=25> */
[----:B------:R-:W-:Y:S02]  /*3340*/  IMAD.U32 R79, RZ, RZ, UR10 ;  /* 0x0000000aff4f7e24 */ /* 0x000fe4000f8e00ff */
[----:B------:R-:W-:Y:S01]  /*3350*/  FMUL.FTZ R72, R72, UR5 ;  /* 0x0000000548487c20 */ /* 0x000fe20008410000 */
[----:B------:R-:W-:Y:S01]  /*3360*/  FMUL.FTZ R73, R73, UR5 ;  /* 0x0000000549497c20 */ /* 0x000fe20008410000 */
[----:B------:R-:W-:Y:S01]  /*3370*/  FMUL.FTZ R12, R75, UR5 ;  /* 0x000000054b0c7c20 */ /* 0x000fe20008410000 */
[----:B------:R-:W-:Y:S01]  /*3380*/  HGMMA.64x16x16.F32.BF16 R64, gdesc[UR24], R64, gsb0 ;  /* 0x00200000184079f0 */ /* 0x000fe20008001840 */
[----:B------:R-:W-:Y:S01]  /*3390*/  UIADD3 UR26, UR4, 0x582, URZ ;  /* 0x00000582041a7890 */ /* 0x000fe2000fffe03f */
[----:B------:R-:W-:Y:S01]  /*33a0*/  IMAD R79, R22, -0x2, R79 ;  /* 0xfffffffe164f7824 */ /* 0x000fe200078e024f */
[----:B------:R-:W-:Y:S01]  /*33b0*/  UMOV UR27, 0x80000020 ;  /* 0x80000020001b7882 */ /* 0x000fe20000000000 */
[----:B------:R-:W5:Y:S01]  /*33c0*/  MUFU.TANH R72, R72 ;  /* 0x0000004800487308 */ /* 0x000f620000002400 */
[----:B------:R-:W-:Y:S01]  /*33d0*/  FMUL.FTZ R75, R76, UR5 ;  /* 0x000000054c4b7c20 */ /* 0x000fe20008410000 */
[----:B------:R-:W-:Y:S01]  /*33e0*/  FMUL.FTZ R11, R74, UR5 ;  /* 0x000000054a0b7c20 */ /* 0x000fe20008410000 */
[----:B------:R-:W-:Y:S01]  /*33f0*/  FMUL.FTZ R74, R77, UR5 ;  /* 0x000000054d4a7c20 */ /* 0x000fe20008410000 */
[----:B------:R-:W-:Y:S01]  /*3400*/  FMUL.FTZ R13, R78, UR5 ;  /* 0x000000054e0d7c20 */ /* 0x000fe20008410000 */
[----:B------:R-:W-:-:S02]  /*3410*/  @UP0 ULDC UR10, c[0x0][0x44c] ;  /* 0x00011300000a0ab9 */ /* 0x000fc40000000800 */
[----:B------:R-:W-:Y:S01]  /*3420*/  UIMAD.WIDE.U32 UR10, UR58, UR10, URZ ;  /* 0x0000000a3a0a72a5 */ /* 0x000fe2000f8e003f */
        /* <DEDUP_REMOVED lines=9> */
[----:B------:R-:W-:Y:S02]  /*34c0*/  VIADD R68, R23, UR58 ;  /* 0x0000003a17447c36 */ /* 0x000fe40008000000 */
[----:B------:R-:W-:Y:S01]  /*34d0*/  FMUL.FTZ R21, R70, UR5 ;  /* 0x0000000546157c20 */ /* 0x000fe20008410000 */
[----:B------:R-:W-:Y:S01]  /*34e0*/  FMUL.FTZ R15, R66, UR5 ;  /* 0x00000005420f7c20 */ /* 0x000fe20008410000 */
[----:B------:R-:W-:Y:S01]  /*34f0*/  HGMMA.64x16x16.F32.BF16 R56, gdesc[UR24], R56, gsb0 ;  /* 0x00200000183879f0 */ /* 0x000fe20008001838 */
[----:B------:R-:W-:Y:S01]  /*3500*/  UIADD3 UR26, UR4, 0x5c2, URZ ;  /* 0x000005c2041a7890 */ /* 0x000fe2000fffe03f */
[----:B------:R-:W-:Y:S01]  /*3510*/  FMUL.FTZ R76, R64, UR5 ;  /* 0x00000005404c7c20 */ /* 0x000fe20008410000 */
[----:B------:R-:W-:Y:S01]  /*3520*/  UMOV UR27, 0x80000020 ;  /* 0x80000020001b7882 */ /* 0x000fe20000000000 */
[----:B------:R-:W-:Y:S01]  /*3530*/  FMUL.FTZ R65, R65, UR5 ;  /* 0x0000000541417c20 */ /* 0x000fe20008410000 */
[----:B------:R-:W-:Y:S01]  /*3540*/  FMUL.FTZ R78, R69, UR5 ;  /* 0x00000005454e7c20 */ /* 0x000fe20008410000 */
[----:B------:R-:W-:Y:S01]  /*3550*/  MUFU.TANH R67, R67 ;  /* 0x0000004300437308 */ /* 0x000fe20000002400 */
[----:B------:R-:W-:-:S07]  /*3560*/  FMUL.FTZ R64, R71, UR5 ;  /* 0x0000000547407c20 */ /* 0x000fce0008410000 */
        /* <DEDUP_REMOVED lines=10> */
[----:B------:R-:W-:-:S03]  /*3610*/  @UP0 ULDC UR7, c[0x0][0x450] ;  /* 0x0001140000070ab9 */ /* 0x000fc60000000800 */
[----:B------:R-:W-:Y:S01]  /*3620*/  FMUL.FTZ R92, R61, UR5 ;  /* 0x000000053d5c7c20 */ /* 0x000fe20008410000 */
[----:B------:R-:W-:Y:S01]  /*3630*/  HGMMA.64x16x16.F32.BF16 R48, gdesc[UR24], R48, gsb0 ;  /* 0x00200000183079f0 */ /* 0x000fe20008001830 */
[----:B------:R-:W-:Y:S01]  /*3640*/  UIADD3 UR26, UR4, 0x602, URZ ;  /* 0x00000602041a7890 */ /* 0x000fe2000fffe03f */
[----:B------:R-:W-:Y:S01]  /*3650*/  @P2 SHF.R.U32.HI R68, RZ, UR7, R58 ;  /* 0x00000007ff442c19 */ /* 0x000fe2000801163a */
[----:B------:R-:W-:Y:S01]  /*3660*/  UMOV UR27, 0x80000020 ;  /* 0x80000020001b7882 */ /* 0x000fe20000000000 */
[----:B------:R-:W-:Y:S01]  /*3670*/  UIMAD UR7, UR38, -0x90, UR56 ;  /* 0xffffff70260778a4 */ /* 0x000fe2000f8e0238 */
[----:B------:R-:W-:Y:S01]  /*3680*/  FMUL.FTZ R58, R62, UR5 ;  /* 0x000000053e3a7c20 */ /* 0x000fe20008410000 */
[----:B------:R-:W-:Y:S01]  /*3690*/  IMAD.U32 R62, RZ, RZ, UR57 ;  /* 0x00000039ff3e7e24 */ /* 0x000fe2000f8e00ff */
[----:B------:R-:W0:Y:S01]  /*36a0*/  SHFL.IDX PT, R70, R68, RZ, 0x1c1f ;  /* 0x001c1fff44467589 */ /* 0x000e2200000e0000 */
[----:B------:R-:W-:Y:S01]  /*36b0*/  UIADD3 UR7, UR7, 0x90, URZ ;  /* 0x0000009007077890 */ /* 0x000fe2000fffe03f */
[----:B------:R-:W-:Y:S01]  /*36c0*/  FMUL.FTZ R86, R57, UR5 ;  /* 0x0000000539567c20 */ /* 0x000fe20008410000 */
[----:B------:R-:W5:Y:S01]  /*36d0*/  MUFU.TANH R84, R84 ;  /* 0x0000005400547308 */ /* 0x000f620000002400 */
[----:B------:R-:W-:Y:S01]  /*36e0*/  IADD3 R79, -R62, UR56, R79 ;  /* 0x000000383e4f7c10 */ /* 0x000fe2000fffe14f */
[----:B------:R-:W-:Y:S01]  /*36f0*/  FMUL.FTZ R60, R60, UR5 ;  /* 0x000000053c3c7c20 */ /* 0x000fe20008410000 */
[----:B------:R-:W-:Y:S01]  /*3700*/  FMUL.FTZ R57, R59, UR5 ;  /* 0x000000053b397c20 */ /* 0x000fe20008410000 */
[----:B------:R-:W-:-:S02]  /*3710*/  IMAD.U32 R61, RZ, RZ, UR7 ;  /* 0x00000007ff3d7e24 */ /* 0x000fc4000f8e00ff */
[----:B------:R-:W-:Y:S01]  /*3720*/  FMUL.FTZ R59, R63, UR5 ;  /* 0x000000053f3b7c20 */ /* 0x000fe20008410000 */
[----:B------:R-:W-:Y:S01]  /*3730*/  SHFL.IDX PT, R68, R68, 0x1, 0x1c1f ;  /* 0x003c1f0044447f89 */ /* 0x000fe200000e0000 */
[----:B------:R-:W-:Y:S01]  /*3740*/  @UP0 ULDC UR7, c[0x0][0x450] ;  /* 0x0001140000070ab9 */ /* 0x000fe20000000800 */
[----:B------:R-:W-:Y:S01]  /*3750*/  IMAD R66, R22, -0x2, R61 ;  /* 0xfffffffe16427824 */ /* 0x000fe200078e023d */
[----:B------:R-:W5:Y:S01]  /*3760*/  MUFU.TANH R86, R86 ;  /* 0x0000005600567308 */ /* 0x000f620000002400 */
[----:B------:R-:W-:-:S07]  /*3770*/  UIADD3 UR38, UR38, -0x2, URZ ;  /* 0xfffffffe26267890 */ /* 0x000fce000fffe03f */
        /* <DEDUP_REMOVED lines=39> */
[----:B------:R-:W-:Y:S01]  /*39f0*/  MUFU.TANH R52, R52 ;  /* 0x0000003400347308 */ /* 0x000fe20000002400 */
[----:B------:R-:W-:Y:S02]  /*3a00*/  FSEL R83, R83, -INF , P3 ;  /* 0xff80000053537808 */ /* 0x000fe40001800000 */
[----:B------:R-:W-:Y:S02]  /*3a10*/  FMNMX.FTZ R50, R85, R50, !PT ;  /* 0x0000003255327209 */ /* 0x000fe40007810000 */
[----:B------:R-:W-:Y:S02]  /*3a20*/  ISETP.GT.AND P5, PT, R70, 0x21, PT ;  /* 0x000000214600780c */ /* 0x000fe40003fa4270 */
[----:B------:R-:W-:Y:S01]  /*3a30*/  FSEL R81, R72, -INF , P4 ;  /* 0xff80000048517808 */ /* 0x000fe20002000000 */
[----:B------:R-:W3:Y:S01]  /*3a40*/  MUFU.TANH R53, R53 ;  /* 0x0000003500357308 */ /* 0x000ee20000002400 */
        /* <DEDUP_REMOVED lines=19> */
[C---:B------:R-:W-:Y:S01]  /*3b80*/  ISETP.GT.AND P4, PT, R70.reuse, 0x38, PT ;  /* 0x000000384600780c */ /* 0x040fe20003f84270 */
[----:B------:R-:W-:Y:S01]  /*3b90*/  HGMMA.64x16x16.F32.BF16 R32, gdesc[UR24], R32, gsb0 ;  /* 0x00200000182079f0 */ /* 0x000fe20008001820 */
[----:B------:R-:W-:Y:S01]  /*3ba0*/  FSEL R69, R65, -INF , P3 ;  /* 0xff80000041457808 */ /* 0x000fe20001800000 */
[----:B------:R4:W-:Y:S01]  /*3bb0*/  MUFU.TANH R72, R41 ;  /* 0x0000002900487308 */ /* 0x0009e20000002400 */
[----:B------:R-:W-:Y:S01]  /*3bc0*/  FMNMX.FTZ R50, R71, R50, !PT ;  /* 0x0000003247327209 */ /* 0x000fe20007810000 */
[----:B------:R-:W-:Y:S01]  /*3bd0*/  FMUL.FTZ R45, R45, UR5 ;  /* 0x000000052d2d7c20 */ /* 0x000fe20008410000 */
[----:B------:R-:W-:Y:S01]  /*3be0*/  ISETP.GT.AND P3, PT, R70, 0x39, PT ;  /* 0x000000394600780c */ /* 0x000fe20003f64270 */
[----:B------:R-:W-:Y:S01]  /*3bf0*/  FMUL.FTZ R44, R44, UR5 ;  /* 0x000000052c2c7c20 */ /* 0x000fe20008410000 */
[----:B------:R-:W-:Y:S01]  /*3c00*/  FSEL R67, R67, -INF , P4 ;  /* 0xff80000043437808 */ /* 0x000fe20002000000 */
[----:B------:R-:W-:Y:S01]  /*3c10*/  FMUL.FTZ R88, R42, UR5 ;  /* 0x000000052a587c20 */ /* 0x000fe20008410000 */
[----:B------:R-:W-:Y:S01]  /*3c20*/  FMNMX.FTZ R50, R69, R50, !PT ;  /* 0x0000003245327209 */ /* 0x000fe20007810000 */
[----:B------:R0:W5:Y:S01]  /*3c30*/  MUFU.TANH R51, R40 ;  /* 0x0000002800337308 */ /* 0x0001620000002400 */
[----:B------:R-:W-:Y:S01]  /*3c40*/  ISETP.GT.AND P4, PT, R70, 0x40, PT ;  /* 0x000000404600780c */ /* 0x000fe20003f84270 */
[----:B------:R-:W-:Y:S01]  /*3c50*/  FMUL.FTZ R42, R46, UR5 ;  /* 0x000000052e2a7c20 */ /* 0x000fe20008410000 */
[----:B------:R-:W-:Y:S01]  /*3c60*/  FSEL R65, R78, -INF , P3 ;  /* 0xff8000004e417808 */ /* 0x000fe20001800000 */
[----:B------:R-:W-:Y:S01]  /*3c70*/  FMUL.FTZ R90, R43, UR5 ;  /* 0x000000052b5a7c20 */ /* 0x000fe20008410000 */
[----:B------:R-:W-:Y:S01]  /*3c80*/  FMNMX.FTZ R50, R67, R50, !PT ;  /* 0x0000003243327209 */ /* 0x000fe20007810000 */
[----:B------:R-:W-:Y:S01]  /*3c90*/  FMUL.FTZ R43, R47, UR5 ;  /* 0x000000052f2b7c20 */ /* 0x000fe20008410000 */
[----:B------:R-:W-:Y:S01]  /*3ca0*/  ISETP.GT.AND P3, PT, R70, 0x41, PT ;  /* 0x000000414600780c */ /* 0x000fe20003f64270 */
[----:B------:R1:W-:Y:S01]  /*3cb0*/  MUFU.TANH R76, R45 ;  /* 0x0000002d004c7308 */ /* 0x0003e20000002400 */
[----:B------:R-:W-:Y:S01]  /*3cc0*/  FSEL R63, R84, -INF , P4 ;  /* 0xff800000543f7808 */ /* 0x000fe20002000000 */
[----:B------:R-:W-:Y:S01]  /*3cd0*/  FMUL.FTZ R84, R54, UR5 ;  /* 0x0000000536547c20 */ /* 0x000fe20008410000 */
[----:B------:R-:W-:-:S02]  /*3ce0*/  FMNMX.FTZ R50, R65, R50, !PT ;  /* 0x0000003241327209 */ /* 0x000fc40007810000 */
[----:B------:R-:W-:Y:S02]  /*3cf0*/  ISETP.GT.AND P4, PT, R70, 0x48, PT ;  /* 0x000000484600780c */ /* 0x000fe40003f84270 */
[----:B------:R-:W-:Y:S01]  /*3d00*/  FSEL R61, R86, -INF , P3 ;  /* 0xff800000563d7808 */ /* 0x000fe20001800000 */
[----:B------:R2:W5:Y:S01]  /*3d10*/  MUFU.TANH R74, R44 ;  /* 0x0000002c004a7308 */ /* 0x0005620000002400 */
[----:B------:R-:W-:Y:S02]  /*3d20*/  FMNMX.FTZ R50, R63, R50, !PT ;  /* 0x000000323f327209 */ /* 0x000fe40007810000 */
[----:B------:R-:W-:Y:S02]  /*3d30*/  ISETP.GT.AND P3, PT, R70, 0x49, PT ;  /* 0x000000494600780c */ /* 0x000fe40003f64270 */
[----:B------:R-:W-:Y:S02]  /*3d40*/  FSEL R62, R60, -INF , P4 ;  /* 0xff8000003c3e7808 */ /* 0x000fe40002000000 */
[----:B----4-:R-:W-:Y:S01]  /*3d50*/  FMNMX.FTZ R41, R61, R50, !PT ;  /* 0x000000323d297209 */ /* 0x010fe20007810000 */
[----:B------:R-:W-:Y:S01]  /*3d60*/  MUFU.TANH R15, R15 ;  /* 0x0000000f000f7308 */ /* 0x000fe20000002400 */
[----:B------:R-:W-:-:S02]  /*3d70*/  ISETP.GT.AND P4, PT, R70, 0x50, PT ;  /* 0x000000504600780c */ /* 0x000fc40003f84270 */
[----:B0-----:R-:W-:Y:S02]  /*3d80*/  FSEL R40, R92, -INF , P3 ;  /* 0xff8000005c287808 */ /* 0x001fe40001800000 */
[----:B-1----:R-:W-:Y:S02]  /*3d90*/  FMNMX.FTZ R45, R62, R41, !PT ;  /* 0x000000293e2d7209 */ /* 0x002fe40007810000 */
[----:B------:R-:W-:Y:S01]  /*3da0*/  ISETP.GT.AND P3, PT, R70, 0x51, PT ;  /* 0x000000514600780c */ /* 0x000fe20003f64270 */
[----:B------:R-:W-:Y:S01]  /*3db0*/  MUFU.TANH R20, R20 ;  /* 0x0000001400147308 */ /* 0x000fe20000002400 */
[----:B------:R-:W-:-:S07]  /*3dc0*/  FMNMX.FTZ R45, R40, R45, !PT ;  /* 0x0000002d282d7209 */ /* 0x000fce0007810000 */
[----:B------:R-:W-:Y:S01]  /*3dd0*/  MUFU.TANH R21, R21 ;  /* 0x0000001500157308 */ /* 0x000fe20000002400 */
[----:B------:R-:W-:Y:S02]  /*3de0*/  WARPGROUP.DEPBAR.LE gsb0, 0x0 ;  /* 0x00008000000079c5 */ /* 0x000fe40000010000 */
[----:B------:R-:W-:Y:S01]  /*3df0*/  WARPGROUP.ARRIVE ;  /* 0x00000000000079c5 */ /* 0x000fe20000000000 */
[----:B------:R-:W-:Y:S01]  /*3e00*/  FMUL.FTZ R32, R32, UR5 ;  /* 0x0000000520207c20 */ /* 0x000fe20008410000 */
[----:B------:R-:W-:Y:S01]  /*3e10*/  FMUL.FTZ R41, R36, UR5 ;  /* 0x0000000524297c20 */ /* 0x000fe20008410000 */
[----:B------:R-:W-:Y:S01]  /*3e20*/  FSEL R36, R94, -INF , P4 ;  /* 0xff8000005e247808 */ /* 0x000fe20002000000 */
[----:B------:R-:W-:Y:S01]  /*3e30*/  FMUL.FTZ R33, R33, UR5 ;  /* 0x0000000521217c20 */ /* 0x000fe20008410000 */
[----:B------:R0:W1:Y:S01]  /*3e40*/  MUFU.TANH R78, R32 ;  /* 0x00000020004e7308 */ /* 0x0000620000002400 */
[----:B------:R-:W-:Y:S01]  /*3e50*/  HGMMA.64x16x16.F32.BF16 R24, gdesc[UR32], R24, gsb0 ;  /* 0x00200000201879f0 */ /* 0x000fe20008001818 */
[----:B------:R-:W-:Y:S01]  /*3e60*/  ISETP.GT.AND P4, PT, R70, 0x58, PT ;  /* 0x000000584600780c */ /* 0x000fe20003f84270 */
[----:B--2---:R-:W-:Y:S01]  /*3e70*/  FMUL.FTZ R44, R37, UR5 ;  /* 0x00000005252c7c20 */ /* 0x004fe20008410000 */
[----:B------:R-:W-:Y:S01]  /*3e80*/  FMNMX.FTZ R45, R36, R45, !PT ;  /* 0x0000002d242d7209 */ /* 0x000fe20007810000 */
[----:B------:R-:W-:Y:S01]  /*3e90*/  FMUL.FTZ R46, R34, UR5 ;  /* 0x00000005222e7c20 */ /* 0x000fe20008410000 */
[----:B------:R-:W-:-:S02]  /*3ea0*/  FMUL.FTZ R47, R38, UR5 ;  /* 0x00000005262f7c20 */ /* 0x000fc40008410000 */
[----:B------:R2:W-:Y:S01]  /*3eb0*/  MUFU.TANH R80, R33 ;  /* 0x0000002100507308 */ /* 0x0005e20000002400 */
[----:B0-----:R-:W-:Y:S02]  /*3ec0*/  FSEL R32, R96, -INF , P3 ;  /* 0xff80000060207808 */ /* 0x001fe40001800000 */
[----:B------:R-:W-:Y:S02]  /*3ed0*/  ISETP.GT.AND P3, PT, R70, 0x59, PT ;  /* 0x000000594600780c */ /* 0x000fe40003f64270 */
[----:B------:R-:W-:Y:S02]  /*3ee0*/  FMNMX.FTZ R50, R32, R45, !PT ;  /* 0x0000002d20327209 */ /* 0x000fe40007810000 */
[----:B---3--:R-:W-:Y:S01]  /*3ef0*/  FSEL R37, R53, -INF , P3 ;  /* 0xff80000035257808 */ /* 0x008fe20001800000 */
[----:B------:R0:W3:Y:S01]  /*3f00*/  MUFU.TANH R82, R41 ;  /* 0x0000002900527308 */ /* 0x0000e20000002400 */
[----:B--2---:R-:W-:Y:S02]  /*3f10*/  FSEL R33, R52, -INF , P4 ;  /* 0xff80000034217808 */ /* 0x004fe40002000000 */
[----:B------:R-:W-:-:S02]  /*3f20*/  ISETP.GT.AND P4, PT, R70, 0x60, PT ;  /* 0x000000604600780c */ /* 0x000fc40003f84270 */
[----:B------:R-:W-:Y:S02]  /*3f30*/  FMNMX.FTZ R50, R33, R50, !PT ;  /* 0x0000003221327209 */ /* 0x000fe40007810000 */
[C---:B------:R-:W-:Y:S01]  /*3f40*/  ISETP.GT.AND P3, PT, R70.reuse, 0x61, PT ;  /* 0x000000614600780c */ /* 0x040fe20003f64270 */
[----:B------:R-:W2:Y:S01]  /*3f50*/  MUFU.TANH R44, R44 ;  /* 0x0000002c002c7308 */ /* 0x000ea20000002400 */
[----:B-----5:R-:W-:Y:S02]  /*3f60*/  FSEL R53, R51, -INF , P4 ;  /* 0xff80000033357808 */ /* 0x020fe40002000000 */
[----:B------:R-:W-:Y:S02]  /*3f70*/  FMNMX.FTZ R50, R37, R50, !PT ;  /* 0x0000003225327209 */ /* 0x000fe40007810000 */
[----:B------:R-:W-:Y:S02]  /*3f80*/  ISETP.GT.AND P4, PT, R70, 0x68, PT ;  /* 0x000000684600780c */ /* 0x000fe40003f84270 */
[----:B------:R-:W-:Y:S01]  /*3f90*/  FSEL R45, R72, -INF , P3 ;  /* 0xff800000482d7808 */ /* 0x000fe20001800000 */
[----:B------:R-:W-:Y:S01]  /*3fa0*/  MUFU.TANH R64, R64 ;  /* 0x0000004000407308 */ /* 0x000fe20000002400 */
[----:B------:R-:W-:-:S02]  /*3fb0*/  FMNMX.FTZ R50, R53, R50, !PT ;  /* 0x0000003235327209 */ /* 0x000fc40007810000 */
[----:B------:R-:W-:Y:S02]  /*3fc0*/  ISETP.GT.AND P3, PT, R70, 0x69, PT ;  /* 0x000000694600780c */ /* 0x000fe40003f64270 */
[----:B------:R-:W-:Y:S02]  /*3fd0*/  FSEL R51, R74, -INF , P4 ;  /* 0xff8000004a337808 */ /* 0x000fe40002000000 */
[----:B------:R-:W-:Y:S01]  /*3fe0*/  FMNMX.FTZ R50, R45, R50, !PT ;  /* 0x000000322d327209 */ /* 0x000fe20007810000 */
[----:B------:R-:W-:Y:S01]  /*3ff0*/  MUFU.TANH R56, R56 ;  /* 0x0000003800387308 */ /* 0x000fe20000002400 */
[----:B------:R-:W-:Y:S02]  /*4000*/  ISETP.GT.AND P4, PT, R70, 0x70, PT ;  /* 0x000000704600780c */ /* 0x000fe40003f84270 */
[----:B0-----:R-:W-:Y:S02]  /*4010*/  FSEL R41, R76, -INF , P3 ;  /* 0xff8000004c297808 */ /* 0x001fe40001800000 */
[----:B------:R-:W-:-:S02]  /*4020*/  FMNMX.FTZ R50, R51, R50, !PT ;  /* 0x0000003233327209 */ /* 0x000fc40007810000 */
[----:B------:R-:W-:Y:S01]  /*4030*/  ISETP.GT.AND P3, PT, R70, 0x71, PT ;  /* 0x000000714600780c */ /* 0x000fe20003f64270 */
[----:B------:R-:W-:Y:S01]  /*4040*/  MUFU.TANH R57, R57 ;  /* 0x0000003900397308 */ /* 0x000fe20000002400 */
[----:B-1----:R-:W-:Y:S02]  /*4050*/  FSEL R60, R78, -INF , P4 ;  /* 0xff8000004e3c7808 */ /* 0x002fe40002000000 */
[----:B------:R-:W-:Y:S01]  /*4060*/  FMNMX.FTZ R99, R41, R50, !PT ;  /* 0x0000003229637209 */ /* 0x000fe20007810000 */
[----:B------:R-:W-:Y:S02]  /*4070*/  WARPGROUP.DEPBAR.LE gsb0, 0x0 ;  /* 0x00008000000079c5 */ /* 0x000fe40000010000 */
[----:B------:R-:W-:Y:S01]  /*4080*/  FMUL.FTZ R24, R24, UR5 ;  /* 0x0000000518187c20 */ /* 0x000fe20008410000 */
[----:B------:R-:W-:Y:S01]  /*4090*/  FMUL.FTZ R25, R25, UR5 ;  /* 0x0000000519197c20 */ /* 0x000fe20008410000 */
[----:B------:R-:W-:Y:S01]  /*40a0*/  FMUL.FTZ R28, R28, UR5 ;  /* 0x000000051c1c7c20 */ /* 0x000fe20008410000 */
[----:B------:R-:W-:Y:S01]  /*40b0*/  ISETP.GT.AND P4, PT, R70, 0x78, PT ;  /* 0x000000784600780c */ /* 0x000fe20003f84270 */
[----:B------:R0:W1:Y:S01]  /*40c0*/  MUFU.TANH R86, R24 ;  /* 0x0000001800567308 */ /* 0x0000620000002400 */
[----:B------:R-:W-:Y:S01]  /*40d0*/  FMNMX.FTZ R99, R60, R99, !PT ;  /* 0x000000633c637209 */ /* 0x000fe20007810000 */
[----:B------:R-:W-:Y:S01]  /*40e0*/  FMUL.FTZ R78, R31, UR5 ;  /* 0x000000051f4e7c20 */ /* 0x000fe20008410000 */
[----:B---3--:R-:W-:-:S02]  /*40f0*/  FSEL R52, R82, -INF , P4 ;  /* 0xff80000052347808 */ /* 0x008fc40002000000 */
[----:B------:R-:W-:-:S03]  /*4100*/  ISETP.GT.AND P4, PT, R70, 0x80, PT ;  /* 0x000000804600780c */ /* 0x000fc60003f84270 */
[----:B------:R3:W4:Y:S01]  /*4110*/  MUFU.TANH R72, R25 ;  /* 0x0000001900487308 */ /* 0x0007220000002400 */
[----:B0-----:R-:W-:Y:S02]  /*4120*/  FSEL R24, R80, -INF , P3 ;  /* 0xff80000050187808 */ /* 0x001fe40001800000 */
[----:B------:R-:W-:Y:S02]  /*4130*/  ISETP.GT.AND P3, PT, R70, 0x79, PT ;  /* 0x000000794600780c */ /* 0x000fe40003f64270 */
[----:B------:R-:W-:-:S03]  /*4140*/  FMNMX.FTZ R99, R24, R99, !PT ;  /* 0x0000006318637209 */ /* 0x000fc60007810000 */
[----:B------:R4:W0:Y:S01]  /*4150*/  MUFU.TANH R74, R28 ;  /* 0x0000001c004a7308 */ /* 0x0008220000002400 */
[----:B---3--:R-:W-:Y:S01]  /*4160*/  FMUL.FTZ R25, R29, UR5 ;  /* 0x000000051d197c20 */ /* 0x008fe20008410000 */
[----:B--2---:R-:W-:Y:S02]  /*4170*/  FSEL R29, R44, -INF , P3 ;  /* 0xff8000002c1d7808 */ /* 0x004fe40001800000 */
[----:B------:R-:W-:Y:S02]  /*4180*/  FMNMX.FTZ R44, R52, R99, !PT ;  /* 0x00000063342c7209 */ /* 0x000fe40007810000 */
[----:B------:R-:W-:Y:S02]  /*4190*/  ISETP.GT.AND P3, PT, R70, 0x81, PT ;  /* 0x000000814600780c */ /* 0x000fe40003f64270 */
[----:B------:R0:W2:Y:S01]  /*41a0*/  MUFU.TANH R76, R25 ;  /* 0x00000019004c7308 */ /* 0x0000a20000002400 */
[----:B-1----:R-:W-:Y:S01]  /*41b0*/  FSEL R50, R86, -INF , P4 ;  /* 0xff80000056327808 */ /* 0x002fe20002000000 */
[----:B------:R-:W-:Y:S01]  /*41c0*/  FMUL.FTZ R86, R55, UR5 ;  /* 0x0000000537567c20 */ /* 0x000fe20008410000 */
[----:B------:R-:W-:-:S02]  /*41d0*/  FMNMX.FTZ R99, R29, R44, !PT ;  /* 0x0000002c1d637209 */ /* 0x000fc40007810000 */
[----:B------:R-:W-:Y:S02]  /*41e0*/  ISETP.GT.AND P4, PT, R70, 0x88, PT ;  /* 0x000000884600780c */ /* 0x000fe40003f84270 */
[----:B----4-:R-:W-:Y:S01]  /*41f0*/  FSEL R28, R72, -INF , P3 ;  /* 0xff800000481c7808 */ /* 0x010fe20001800000 */
[----:B------:R-:W1:Y:S01]  /*4200*/  MUFU.TANH R58, R58 ;  /* 0x0000003a003a7308 */ /* 0x000e620000002400 */
[----:B------:R-:W-:Y:S01]  /*4210*/  FMNMX.FTZ R99, R50, R99, !PT ;  /* 0x0000006332637209 */ /* 0x000fe20007810000 */
[----:B------:R-:W-:Y:S01]  /*4220*/  FMUL.FTZ R72, R27, UR5 ;  /* 0x000000051b487c20 */ /* 0x000fe20008410000 */
[----:B------:R-:W-:Y:S01]  /*4230*/  ISETP.GT.AND P3, PT, R70, 0x89, PT ;  /* 0x000000894600780c */ /* 0x000fe20003f64270 */
[----:B------:R-:W-:Y:S01]  /*4240*/  FMUL.FTZ R70, R39, UR5 ;  /* 0x0000000527467c20 */ /* 0x000fe20008410000 */
[----:B0-----:R-:W-:Y:S02]  /*4250*/  FSEL R25, R74, -INF , P4 ;  /* 0xff8000004a197808 */ /* 0x001fe40002000000 */
[----:B------:R-:W-:Y:S01]  /*4260*/  FMNMX.FTZ R54, R28, R99, !PT ;  /* 0x000000631c367209 */ /* 0x000fe20007810000 */
[----:B------:R-:W0:Y:S01]  /*4270*/  MUFU.TANH R59, R59 ;  /* 0x0000003b003b7308 */ /* 0x000e220000002400 */
[----:B--2---:R-:W-:Y:S01]  /*4280*/  FSEL R44, R76, -INF , P3 ;  /* 0xff8000004c2c7808 */ /* 0x004fe20001800000 */
[----:B------:R-:W-:Y:S01]  /*4290*/  FMUL.FTZ R76, R30, UR5 ;  /* 0x000000051e4c7c20 */ /* 0x000fe20008410000 */
[----:B------:R-:W-:-:S04]  /*42a0*/  FMNMX.FTZ R55, R25, R54, !PT ;  /* 0x0000003619377209 */ /* 0x000fc80007810000 */
[----:B------:R-:W-:Y:S01]  /*42b0*/  FMNMX.FTZ R55, R44, R55, !PT ;  /* 0x000000372c377209 */ /* 0x000fe20007810000 */
[----:B------:R-:W2:Y:S04]  /*42c0*/  MUFU.TANH R48, R48 ;  /* 0x0000003000307308 */ /* 0x000ea80000002400 */
[----:B------:R-:W3:Y:S04]  /*42d0*/  SHFL.BFLY PT, R54, R55, 0x2, 0x1f ;  /* 0x0c401f0037367f89 */ /* 0x000ee800000e0000 */
[----:B------:R-:W4:Y:S08]  /*42e0*/  MUFU.TANH R49, R49 ;  /* 0x0000003100317308 */ /* 0x000f300000002400 */
[----:B------:R-:W5:Y:S08]  /*42f0*/  MUFU.TANH R84, R84 ;  /* 0x0000005400547308 */ /* 0x000f700000002400 */
[----:B------:R-:W5:Y:S01]  /*4300*/  MUFU.TANH R86, R86 ;  /* 0x0000005600567308 */ /* 0x000f620000002400 */
[----:B---3--:R-:W-:Y:S01]  /*4310*/  FMNMX.FTZ R34, R55, R54, !PT ;  /* 0x0000003637227209 */ /* 0x008fe20007810000 */
[----:B------:R-:W-:Y:S01]  /*4320*/  FMUL.FTZ R54, R35, UR5 ;  /* 0x0000000523367c20 */ /* 0x000fe20008410000 */
[----:B------:R-:W-:Y:S01]  /*4330*/  FMUL.FTZ R55, R26, UR5 ;  /* 0x000000051a377c20 */ /* 0x000fe20008410000 */
[----:B------:R-:W-:-:S04]  /*4340*/  UMOV UR5, UR58 ;  /* 0x0000003a00057c82 */ /* 0x000fc80008000000 */
[----:B------:R-:W3:Y:S01]  /*4350*/  MUFU.TANH R88, R88 ;  /* 0x0000005800587308 */ /* 0x000ee20000002400 */
[----:B------:R-:W1:Y:S01]  /*4360*/  SHFL.BFLY PT, R35, R34, 0x1, 0x1f ;  /* 0x0c201f0022237f89 */ /* 0x000e6200000e0000 */
[----:B------:R-:W-:-:S04]  /*4370*/  @UP0 USHF.R.U32.HI UR5, URZ, UR7, UR11 ;  /* 0x000000073f050299 */ /* 0x000fc8000801160b */
[----:B------:R-:W-:Y:S02]  /*4380*/  UIADD3 UR10, UR5, UR56, -UR57 ;  /* 0x00000038050a7290 */ /* 0x000fe4000fffe839 */
[----:B------:R-:W3:Y:S02]  /*4390*/  MUFU.TANH R90, R90 ;  /* 0x0000005a005a7308 */ /* 0x000ee40000002400 */
[----:B------:R-:W-:-:S04]  /*43a0*/  UIMAD.WIDE UR10, UR10, 0x38e38e39, URZ ;  /* 0x38e38e390a0a78a5 */ /* 0x000fc8000f8e023f */
[----:B------:R-:W-:Y:S02]  /*43b0*/  USHF.R.U32.HI UR5, URZ, 0x1f, UR11 ;  /* 0x0000001f3f057899 */ /* 0x000fe4000801160b */
[----:B------:R-:W3:Y:S02]  /*43c0*/  MUFU.TANH R42, R42 ;  /* 0x0000002a002a7308 */ /* 0x000ee40000002400 */
[----:B------:R-:W-:-:S04]  /*43d0*/  ULEA.HI.SX32 UR5, UR11, UR5, 0x1b ;  /* 0x000000050b057291 */ /* 0x000fc8000f8fda3f */
[----:B------:R-:W-:Y:S02]  /*43e0*/  UISETP.LT.AND UP1, UPT, URZ, UR5, UPT ;  /* 0x000000053f00728c */ /* 0x000fe4000bf21270 */
[----:B------:R-:W3:Y:S01]  /*43f0*/  MUFU.TANH R43, R43 ;  /* 0x0000002b002b7308 */ /* 0x000ee20000002400 */
[----:B-1----:R-:W-:Y:S01]  /*4400*/  FMNMX.FTZ R74, R34, R35, !PT ;  /* 0x00000023224a7209 */ /* 0x002fe20007810000 */
[----:B------:R-:W-:-:S03]  /*4410*/  USEL UR7, URZ, UR5, !UP1 ;  /* 0x000000053f077287 */ /* 0x000fc6000c800000 */
[C---:B------:R-:W-:Y:S01]  /*4420*/  FSETP.NEU.FTZ.AND P3, PT, R74.reuse, -INF , PT ;  /* 0xff8000004a00780b */ /* 0x040fe20003f7d000 */
[----:B------:R-:W-:Y:S01]  /*4430*/  FMUL.FTZ R34, R74, UR4 ;  /* 0x000000044a227c20 */ /* 0x000fe20008410000 */
[----:B------:R-:W-:Y:S01]  /*4440*/  UISETP.GE.AND UP1, UPT, UR38, UR7, UPT ;  /* 0x000000072600728c */ /* 0x000fe2000bf26270 */
[----:B------:R-:W1:Y:S03]  /*4450*/  MUFU.TANH R46, R46 ;  /* 0x0000002e002e7308 */ /* 0x000e660000002400 */
[----:B------:R-:W-:-:S05]  /*4460*/  FSEL R34, R34, RZ, P3 ;  /* 0x000000ff22227208 */ /* 0x000fca0001800000 */
[----:B------:R-:W-:Y:S01]  /*4470*/  FFMA.FTZ R30, R89, UR4, -R34 ;  /* 0x00000004591e7c23 */ /* 0x000fe20008010822 */
[----:B------:R-:W-:Y:S01]  /*4480*/  VIADDMNMX R89, R68, R79, R66, PT ;  /* 0x0000004f44597246 */ /* 0x000fe20003800142 */
[--C-:B------:R-:W-:Y:S01]  /*4490*/  FFMA.FTZ R82, R81, UR4, -R34.reuse ;  /* 0x0000000451527c23 */ /* 0x100fe20008010822 */
[--C-:B------:R-:W-:Y:S01]  /*44a0*/  FFMA.FTZ R83, R83, UR4, -R34.reuse ;  /* 0x0000000453537c23 */ /* 0x100fe20008010822 */
[--C-:B------:R-:W-:Y:S01]  /*44b0*/  FFMA.FTZ R85, R85, UR4, -R34.reuse ;  /* 0x0000000455557c23 */ /* 0x100fe20008010822 */
[C---:B------:R-:W-:Y:S01]  /*44c0*/  ISETP.GT.AND P3, PT, R89.reuse, RZ, PT ;  /* 0x000000ff5900720c */ /* 0x040fe20003f64270 */
[----:B------:R-:W1:Y:S01]  /*44d0*/  MUFU.TANH R54, R54 ;  /* 0x0000003600367308 */ /* 0x000e620000002400 */
[----:B------:R-:W-:Y:S01]  /*44e0*/  ISETP.GT.AND P4, PT, R89, 0x1, PT ;  /* 0x000000015900780c */ /* 0x000fe20003f84270 */
[--C-:B------:R-:W-:Y:S01]  /*44f0*/  FFMA.FTZ R31, R93, UR4, -R34.reuse ;  /* 0x000000045d1f7c23 */ /* 0x100fe20008010822 */
[----:B------:R-:W-:Y:S01]  /*4500*/  ISETP.GT.AND P5, PT, R89, 0x8, PT ;  /* 0x000000085900780c */ /* 0x000fe20003fa4270 */
[--C-:B------:R-:W-:Y:S01]  /*4510*/  FFMA.FTZ R27, R95, UR4, -R34.reuse ;  /* 0x000000045f1b7c23 */ /* 0x100fe20008010822 */
[----:B------:R-:W-:Y:S01]  /*4520*/  FSEL R4, R4, -INF , P3 ;  /* 0xff80000004047808 */ /* 0x000fe20001800000 */
[--C-:B------:R-:W-:Y:S01]  /*4530*/  FFMA.FTZ R38, R97, UR4, -R34.reuse ;  /* 0x0000000461267c23 */ /* 0x100fe20008010822 */
[----:B------:R-:W-:Y:S01]  /*4540*/  FSEL R35, R3, -INF , P4 ;  /* 0xff80000003237808 */ /* 0x000fe20002000000 */
[----:B------:R-:W1:Y:S01]  /*4550*/  MUFU.TANH R47, R47 ;  /* 0x0000002f002f7308 */ /* 0x000e620000002400 */
[----:B------:R-:W-:Y:S01]  /*4560*/  ISETP.GT.AND P3, PT, R89, 0x9, PT ;  /* 0x000000095900780c */ /* 0x000fe20003f64270 */
[--C-:B------:R-:W-:Y:S01]  /*4570*/  FFMA.FTZ R3, R87, UR4, -R34.reuse ;  /* 0x0000000457037c23 */ /* 0x100fe20008010822 */
[----:B------:R-:W-:Y:S01]  /*4580*/  FSEL R5, R5, -INF , P5 ;  /* 0xff80000005057808 */ /* 0x000fe20002800000 */
[--C-:B------:R-:W-:Y:S01]  /*4590*/  FFMA.FTZ R26, R91, UR4, -R34.reuse ;  /* 0x000000045b1a7c23 */ /* 0x100fe20008010822 */
[----:B------:R-:W-:Y:S01]  /*45a0*/  FMNMX.FTZ R66, R4, R35, !PT ;  /* 0x0000002304427209 */ /* 0x000fe20007810000 */
[--C-:B------:R-:W-:Y:S01]  /*45b0*/  FFMA.FTZ R36, R36, UR4, -R34.reuse ;  /* 0x0000000424247c23 */ /* 0x100fe20008010822 */
[----:B------:R-:W-:Y:S01]  /*45c0*/  ISETP.GT.AND P4, PT, R89, 0x10, PT ;  /* 0x000000105900780c */ /* 0x000fe20003f84270 */
[----:B------:R-:W1:Y:S01]  /*45d0*/  MUFU.TANH R70, R70 ;  /* 0x0000004600467308 */ /* 0x000e620000002400 */
[----:B------:R-:W-:Y:S01]  /*45e0*/  FSEL R6, R6, -INF , P3 ;  /* 0xff80000006067808 */ /* 0x000fe20001800000 */
[--C-:B------:R-:W-:Y:S01]  /*45f0*/  FFMA.FTZ R45, R45, UR4, -R34.reuse ;  /* 0x000000042d2d7c23 */ /* 0x100fe20008010822 */
[----:B------:R-:W-:Y:S01]  /*4600*/  FMNMX.FTZ R39, R5, R66, !PT ;  /* 0x0000004205277209 */ /* 0x000fe20007810000 */
[----:B------:R-:W-:Y:S01]  /*4610*/  FFMA.FTZ R28, R28, UR4, -R34 ;  /* 0x000000041c1c7c23 */ /* 0x000fe20008010822 */
[----:B------:R-:W-:-:S02]  /*4620*/  ISETP.GT.AND P3, PT, R89, 0x11, PT ;  /* 0x000000115900780c */ /* 0x000fc40003f64270 */
[----:B------:R-:W-:Y:S01]  /*4630*/  FSEL R7, R7, -INF , P4 ;  /* 0xff80000007077808 */ /* 0x000fe20002000000 */
[----:B------:R-:W1:Y:S01]  /*4640*/  MUFU.TANH R55, R55 ;  /* 0x0000003700377308 */ /* 0x000e620000002400 */
        /* <DEDUP_REMOVED lines=9> */
[----:B------:R-:W1:Y:S01]  /*46e0*/  MUFU.TANH R72, R72 ;  /* 0x0000004800487308 */ /* 0x000e620000002400 */
[----:B------:R-:W-:Y:S01]  /*46f0*/  FSEL R66, R10, -INF , P3 ;  /* 0xff8000000a427808 */ /* 0x000fe20001800000 */
[----:B0-----:R-:W-:Y:S01]  /*4700*/  FFMA.FTZ R85, R63, UR4, -R34 ;  /* 0x000000043f557c23 */ /* 0x001fe20008010822 */
[----:B------:R-:W-:Y:S02]  /*4710*/  FMNMX.FTZ R79, R9, R68, !PT ;  /* 0x00000044094f7209 */ /* 0x000fe40007810000 */
[----:B------:R-:W-:-:S02]  /*4720*/  ISETP.GT.AND P3, PT, R89, 0x21, PT ;  /* 0x000000215900780c */ /* 0x000fc40003f64270 */
[----:B------:R-:W-:Y:S01]  /*4730*/  FSEL R11, R11, -INF , P4 ;  /* 0xff8000000b0b7808 */ /* 0x000fe20002000000 */
[----:B------:R0:W-:Y:S01]  /*4740*/  MUFU.EX2 R10, R83 ;  /* 0x00000053000a7308 */ /* 0x0001e20000000800 */
[----:B------:R-:W-:Y:S02]  /*4750*/  FMNMX.FTZ R80, R66, R79, !PT ;  /* 0x0000004f42507209 */ /* 0x000fe40007810000 */
[----:B------:R-:W-:Y:S02]  /*4760*/  ISETP.GT.AND P4, PT, R89, 0x28, PT ;  /* 0x000000285900780c */ /* 0x000fe40003f84270 */
[----:B------:R-:W-:Y:S02]  /*4770*/  FSEL R68, R12, -INF , P3 ;  /* 0xff8000000c447808 */ /* 0x000fe40001800000 */
[----:B------:R-:W-:Y:S01]  /*4780*/  FMNMX.FTZ R81, R11, R80, !PT ;  /* 0x000000500b517209 */ /* 0x000fe20007810000 */
[----:B------:R2:W-:Y:S01]  /*4790*/  MUFU.EX2 R12, R82 ;  /* 0x00000052000c7308 */ /* 0x0005e20000000800 */
[----:B------:R-:W-:Y:S01]  /*47a0*/  ISETP.GT.AND P3, PT, R89, 0x29, PT ;  /* 0x000000295900780c */ /* 0x000fe20003f64270 */
[--C-:B0-----:R-:W-:Y:S01]  /*47b0*/  FFMA.FTZ R83, R65, UR4, -R34.reuse ;  /* 0x0000000441537c23 */ /* 0x101fe20008010822 */
[----:B------:R-:W-:Y:S01]  /*47c0*/  FSEL R79, R13, -INF , P4 ;  /* 0xff8000000d4f7808 */ /* 0x000fe20002000000 */
[----:B------:R-:W-:Y:S01]  /*47d0*/  FFMA.FTZ R13, R77, UR4, -R34 ;  /* 0x000000044d0d7c23 */ /* 0x000fe20008010822 */
[----:B------:R-:W-:-:S02]  /*47e0*/  FMNMX.FTZ R80, R68, R81, !PT ;  /* 0x0000005144507209 */ /* 0x000fc40007810000 */
[----:B------:R-:W-:Y:S01]  /*47f0*/  ISETP.GT.AND P4, PT, R89, 0x30, PT ;  /* 0x000000305900780c */ /* 0x000fe20003f84270 */
[----:B------:R-:W0:Y:S01]  /*4800*/  MUFU.TANH R76, R76 ;  /* 0x0000004c004c7308 */ /* 0x000e220000002400 */
[----:B------:R-:W-:Y:S01]  /*4810*/  FSEL R77, R14, -INF , P3 ;  /* 0xff8000000e4d7808 */ /* 0x000fe20001800000 */
[----:B--2---:R-:W-:Y:S01]  /*4820*/  FFMA.FTZ R82, R75, UR4, -R34 ;  /* 0x000000044b527c23 */ /* 0x004fe20008010822 */
[----:B------:R-:W-:Y:S02]  /*4830*/  FMNMX.FTZ R14, R79, R80, !PT ;  /* 0x000000504f0e7209 */ /* 0x000fe40007810000 */
[----:B------:R-:W-:Y:S02]  /*4840*/  ISETP.GT.AND P3, PT, R89, 0x31, PT ;  /* 0x000000315900780c */ /* 0x000fe40003f64270 */
[----:B------:R-:W-:Y:S01]  /*4850*/  FSEL R80, R15, -INF , P4 ;  /* 0xff8000000f507808 */ /* 0x000fe20002000000 */
[----:B------:R-:W2:Y:S01]  /*4860*/  MUFU.TANH R78, R78 ;  /* 0x0000004e004e7308 */ /* 0x000ea20000002400 */
[----:B------:R-:W-:-:S02]  /*4870*/  FMNMX.FTZ R15, R77, R14, !PT ;  /* 0x0000000e4d0f7209 */ /* 0x000fc40007810000 */
[----:B------:R-:W-:Y:S02]  /*4880*/  FSEL R75, R20, -INF , P3 ;  /* 0xff800000144b7808 */ /* 0x000fe40001800000 */
[----:B------:R-:W-:Y:S02]  /*4890*/  ISETP.GT.AND P4, PT, R89, 0x38, PT ;  /* 0x000000385900780c */ /* 0x000fe40003f84270 */
[----:B------:R-:W-:Y:S01]  /*48a0*/  FMNMX.FTZ R20, R80, R15, !PT ;  /* 0x0000000f50147209 */ /* 0x000fe20007810000 */
[----:B------:R-:W-:Y:S01]  /*48b0*/  FFMA.FTZ R15, R73, UR4, -R34 ;  /* 0x00000004490f7c23 */ /* 0x000fe20008010822 */
[----:B------:R-:W-:Y:S01]  /*48c0*/  ISETP.GT.AND P3, PT, R89, 0x39, PT ;  /* 0x000000395900780c */ /* 0x000fe20003f64270 */
[----:B------:R4:W-:Y:S01]  /*48d0*/  MUFU.EX2 R14, R82 ;  /* 0x00000052000e7308 */ /* 0x0009e20000000800 */
[----:B------:R-:W-:Y:S02]  /*48e0*/  FSEL R81, R21, -INF , P4 ;  /* 0xff80000015517808 */ /* 0x000fe40002000000 */
[----:B------:R-:W-:-:S02]  /*48f0*/  FMNMX.FTZ R20, R75, R20, !PT ;  /* 0x000000144b147209 */ /* 0x000fc40007810000 */
[----:B------:R-:W-:Y:S02]  /*4900*/  ISETP.GT.AND P4, PT, R89, 0x40, PT ;  /* 0x000000405900780c */ /* 0x000fe40003f84270 */
[----:B------:R-:W-:Y:S01]  /*4910*/  FSEL R64, R64, -INF , P3 ;  /* 0xff80000040407808 */ /* 0x000fe20001800000 */
[----:B------:R-:W-:Y:S01]  /*4920*/  MUFU.EX2 R31, R31 ;  /* 0x0000001f001f7308 */ /* 0x000fe20000000800 */
[----:B------:R-:W-:Y:S01]  /*4930*/  FMNMX.FTZ R21, R81, R20, !PT ;  /* 0x0000001451157209 */ /* 0x000fe20007810000 */
[--C-:B------:R-:W-:Y:S01]  /*4940*/  FFMA.FTZ R20, R71, UR4, -R34.reuse ;  /* 0x0000000447147c23 */ /* 0x100fe20008010822 */
[----:B------:R-:W-:Y:S02]  /*4950*/  FSEL R73, R56, -INF , P4 ;  /* 0xff80000038497808 */ /* 0x000fe40002000000 */
[----:B------:R-:W-:Y:S02]  /*4960*/  ISETP.GT.AND P3, PT, R89, 0x41, PT ;  /* 0x000000415900780c */ /* 0x000fe40003f64270 */
[----:B------:R-:W-:Y:S01]  /*4970*/  FMNMX.FTZ R56, R64, R21, !PT ;  /* 0x0000001540387209 */ /* 0x000fe20007810000 */
[----:B------:R-:W-:Y:S01]  /*4980*/  FFMA.FTZ R21, R69, UR4, -R34 ;  /* 0x0000000445157c23 */ /* 0x000fe20008010822 */
[----:B------:R-:W-:Y:S01]  /*4990*/  ISETP.GT.AND P4, PT, R89, 0x48, PT ;  /* 0x000000485900780c */ /* 0x000fe20003f84270 */
[----:B------:R-:W2:Y:S01]  /*49a0*/  MUFU.EX2 R30, R30 ;  /* 0x0000001e001e7308 */ /* 0x000ea20000000800 */
[----:B------:R-:W-:-:S02]  /*49b0*/  FSEL R57, R57, -INF , P3 ;  /* 0xff80000039397808 */ /* 0x000fc40001800000 */
[----:B------:R-:W-:Y:S02]  /*49c0*/  FMNMX.FTZ R56, R73, R56, !PT ;  /* 0x0000003849387209 */ /* 0x000fe40007810000 */
[----:B------:R-:W-:Y:S02]  /*49d0*/  ISETP.GT.AND P3, PT, R89, 0x49, PT ;  /* 0x000000495900780c */ /* 0x000fe40003f64270 */
[----:B------:R-:W-:Y:S01]  /*49e0*/  FSEL R58, R58, -INF , P4 ;  /* 0xff8000003a3a7808 */ /* 0x000fe20002000000 */
[----:B------:R-:W-:Y:S01]  /*49f0*/  MUFU.EX2 R27, R27 ;  /* 0x0000001b001b7308 */ /* 0x000fe20000000800 */
[----:B------:R-:W-:Y:S02]  /*4a00*/  FMNMX.FTZ R69, R57, R56, !PT ;  /* 0x0000003839457209 */ /* 0x000fe40007810000 */
[----:B------:R-:W-:Y:S02]  /*4a10*/  ISETP.GT.AND P4, PT, R89, 0x50, PT ;  /* 0x000000505900780c */ /* 0x000fe40003f84270 */
[----:B------:R-:W-:-:S02]  /*4a20*/  FSEL R59, R59, -INF , P3 ;  /* 0xff8000003b3b7808 */ /* 0x000fc40001800000 */
[----:B------:R-:W-:Y:S01]  /*4a30*/  FMNMX.FTZ R56, R58, R69, !PT ;  /* 0x000000453a387209 */ /* 0x000fe20007810000 */
[----:B------:R-:W-:Y:S01]  /*4a40*/  MUFU.EX2 R38, R38 ;  /* 0x0000002600267308 */ /* 0x000fe20000000800 */
[----:B------:R-:W-:Y:S02]  /*4a50*/  ISETP.GT.AND P3, PT, R89, 0x51, PT ;  /* 0x000000515900780c */ /* 0x000fe40003f64270 */
[----:B------:R-:W-:Y:S01]  /*4a60*/  FSEL R69, R48, -INF , P4 ;  /* 0xff80000030457808 */ /* 0x000fe20002000000 */
[----:B------:R-:W-:Y:S01]  /*4a70*/  FFMA.FTZ R48, R67, UR4, -R34 ;  /* 0x0000000443307c23 */ /* 0x000fe20008010822 */
[----:B------:R-:W-:Y:S02]  /*4a80*/  FMNMX.FTZ R56, R59, R56, !PT ;  /* 0x000000383b387209 */ /* 0x000fe40007810000 */
[----:B----4-:R-:W-:Y:S01]  /*4a90*/  FSEL R82, R49, -INF , P3 ;  /* 0xff80000031527808 */ /* 0x010fe20001800000 */
[----:B------:R-:W-:Y:S01]  /*4aa0*/  MUFU.EX2 R26, R26 ;  /* 0x0000001a001a7308 */ /* 0x000fe20000000800 */
[----:B------:R-:W-:-:S02]  /*4ab0*/  ISETP.GT.AND P4, PT, R89, 0x58, PT ;  /* 0x000000585900780c */ /* 0x000fc40003f84270 */
[----:B------:R-:W-:Y:S02]  /*4ac0*/  FMNMX.FTZ R49, R69, R56, !PT ;  /* 0x0000003845317209 */ /* 0x000fe40007810000 */
[C---:B------:R-:W-:Y:S02]  /*4ad0*/  ISETP.GT.AND P3, PT, R89.reuse, 0x59, PT ;  /* 0x000000595900780c */ /* 0x040fe40003f64270 */
[----:B-----5:R-:W-:Y:S01]  /*4ae0*/  FSEL R67, R84, -INF , P4 ;  /* 0xff80000054437808 */ /* 0x020fe20002000000 */
[----:B------:R-:W-:Y:S01]  /*4af0*/  MUFU.EX2 R3, R3 ;  /* 0x0000000300037308 */ /* 0x000fe20000000800 */
[----:B------:R-:W-:Y:S02]  /*4b00*/  FMNMX.FTZ R56, R82, R49, !PT ;  /* 0x0000003152387209 */ /* 0x000fe40007810000 */
[----:B------:R-:W-:Y:S02]  /*4b10*/  ISETP.GT.AND P4, PT, R89, 0x60, PT ;  /* 0x000000605900780c */ /* 0x000fe40003f84270 */
[----:B------:R-:W-:Y:S01]  /*4b20*/  FSEL R65, R86, -INF , P3 ;  /* 0xff80000056417808 */ /* 0x000fe20001800000 */
[----:B------:R-:W-:Y:S01]  /*4b30*/  FFMA.FTZ R86, R61, UR4, -R34 ;  /* 0x000000043d567c23 */ /* 0x000fe20008010822 */
[----:B------:R-:W-:Y:S01]  /*4b40*/  FMNMX.FTZ R56, R67, R56, !PT ;  /* 0x0000003843387209 */ /* 0x000fe20007810000 */
[----:B------:R4:W-:Y:S01]  /*4b50*/  MUFU.EX2 R49, R83 ;  /* 0x0000005300317308 */ /* 0x0009e20000000800 */
[----:B------:R-:W-:-:S02]  /*4b60*/  ISETP.GT.AND P3, PT, R89, 0x61, PT ;  /* 0x000000615900780c */ /* 0x000fc40003f64270 */
[----:B---3--:R-:W-:Y:S02]  /*4b70*/  FSEL R71, R88, -INF , P4 ;  /* 0xff80000058477808 */ /* 0x008fe40002000000 */
[----:B------:R-:W-:Y:S02]  /*4b80*/  FMNMX.FTZ R84, R65, R56, !PT ;  /* 0x0000003841547209 */ /* 0x000fe40007810000 */
[----:B------:R-:W-:Y:S01]  /*4b90*/  ISETP.GT.AND P4, PT, R89, 0x68, PT ;  /* 0x000000685900780c */ /* 0x000fe20003f84270 */
[----:B------:R1:W-:Y:S01]  /*4ba0*/  MUFU.EX2 R56, R85 ;  /* 0x0000005500387308 */ /* 0x0003e20000000800 */
[----:B------:R-:W-:Y:S02]  /*4bb0*/  FSEL R63, R90, -INF , P3 ;  /* 0xff8000005a3f7808 */ /* 0x000fe40001800000 */
[----:B------:R-:W-:Y:S02]  /*4bc0*/  FMNMX.FTZ R84, R71, R84, !PT ;  /* 0x0000005447547209 */ /* 0x000fe40007810000 */
[----:B----4-:R-:W-:-:S02]  /*4bd0*/  FSEL R83, R42, -INF , P4 ;  /* 0xff8000002a537808 */ /* 0x010fc40002000000 */
[----:B------:R-:W-:Y:S01]  /*4be0*/  ISETP.GT.AND P3, PT, R89, 0x69, PT ;  /* 0x000000695900780c */ /* 0x000fe20003f64270 */
[----:B------:R-:W-:Y:S01]  /*4bf0*/  MUFU.EX2 R13, R13 ;  /* 0x0000000d000d7308 */ /* 0x000fe20000000800 */
[----:B------:R-:W-:Y:S02]  /*4c00*/  FMNMX.FTZ R42, R63, R84, !PT ;  /* 0x000000543f2a7209 */ /* 0x000fe40007810000 */
[----:B------:R-:W-:Y:S02]  /*4c10*/  ISETP.GT.AND P4, PT, R89, 0x70, PT ;  /* 0x000000705900780c */ /* 0x000fe40003f84270 */
[----:B------:R-:W-:Y:S02]  /*4c20*/  FSEL R84, R43, -INF , P3 ;  /* 0xff8000002b547808 */ /* 0x000fe40001800000 */
[----:B------:R-:W-:Y:S01]  /*4c30*/  FMNMX.FTZ R61, R83, R42, !PT ;  /* 0x0000002a533d7209 */ /* 0x000fe20007810000 */
[----:B------:R-:W-:Y:S01]  /*4c40*/  FFMA.FTZ R42, R62, UR4, -R34 ;  /* 0x000000043e2a7c23 */ /* 0x000fe20008010822 */
[----:B-1----:R-:W-:Y:S01]  /*4c50*/  FSEL R85, R46, -INF , P4 ;  /* 0xff8000002e557808 */ /* 0x002fe20002000000 */
[----:B------:R1:W-:Y:S01]  /*4c60*/  MUFU.EX2 R43, R86 ;  /* 0x00000056002b7308 */ /* 0x0003e20000000800 */
[----:B------:R-:W-:-:S02]  /*4c70*/  ISETP.GT.AND P3, PT, R89, 0x71, PT ;  /* 0x000000715900780c */ /* 0x000fc40003f64270 */
[----:B------:R-:W-:Y:S02]  /*4c80*/  FMNMX.FTZ R46, R84, R61, !PT ;  /* 0x0000003d542e7209 */ /* 0x000fe40007810000 */
[----:B------:R-:W-:Y:S02]  /*4c90*/  ISETP.GT.AND P4, PT, R89, 0x78, PT ;  /* 0x000000785900780c */ /* 0x000fe40003f84270 */
[----:B------:R-:W-:Y:S01]  /*4ca0*/  FSEL R62, R54, -INF , P3 ;  /* 0xff800000363e7808 */ /* 0x000fe20001800000 */
[--C-:B------:R-:W-:Y:S01]  /*4cb0*/  FFMA.FTZ R54, R41, UR4, -R34.reuse ;  /* 0x0000000429367c23 */ /* 0x100fe20008010822 */
[----:B------:R-:W-:Y:S01]  /*4cc0*/  FMNMX.FTZ R61, R85, R46, !PT ;  /* 0x0000002e553d7209 */ /* 0x000fe20007810000 */
[--C-:B------:R-:W-:Y:S01]  /*4cd0*/  FFMA.FTZ R46, R33, UR4, -R34.reuse ;  /* 0x00000004212e7c23 */ /* 0x100fe20008010822 */
[----:B------:R-:W-:Y:S01]  /*4ce0*/  ISETP.GT.AND P3, PT, R89, 0x79, PT ;  /* 0x000000795900780c */ /* 0x000fe20003f64270 */
[--C-:B------:R-:W-:Y:S01]  /*4cf0*/  FFMA.FTZ R41, R29, UR4, -R34.reuse ;  /* 0x000000041d297c23 */ /* 0x100fe20008010822 */
[----:B-1----:R-:W-:Y:S01]  /*4d00*/  FSEL R86, R47, -INF , P4 ;  /* 0xff8000002f567808 */ /* 0x002fe20002000000 */
[--C-:B------:R-:W-:Y:S01]  /*4d10*/  FFMA.FTZ R47, R40, UR4, -R34.reuse ;  /* 0x00000004282f7c23 */ /* 0x100fe20008010822 */
[----:B------:R-:W-:Y:S01]  /*4d20*/  FMNMX.FTZ R61, R62, R61, !PT ;  /* 0x0000003d3e3d7209 */ /* 0x000fe20007810000 */
[--C-:B------:R-:W-:Y:S01]  /*4d30*/  FFMA.FTZ R29, R50, UR4, -R34.reuse ;  /* 0x00000004321d7c23 */ /* 0x100fe20008010822 */
[----:B------:R-:W-:Y:S01]  /*4d40*/  ISETP.GT.AND P4, PT, R89, 0x80, PT ;  /* 0x000000805900780c */ /* 0x000fe20003f84270 */
[----:B------:R-:W-:Y:S01]  /*4d50*/  FFMA.FTZ R50, R25, UR4, -R34 ;  /* 0x0000000419327c23 */ /* 0x000fe20008010822 */
[----:B------:R-:W-:Y:S01]  /*4d60*/  FSEL R70, R70, -INF , P3 ;  /* 0xff80000046467808 */ /* 0x000fe20001800000 */
[----:B------:R-:W-:Y:S01]  /*4d70*/  MUFU.EX2 R15, R15 ;  /* 0x0000000f000f7308 */ /* 0x000fe20000000800 */
[----:B------:R-:W-:-:S02]  /*4d80*/  FMNMX.FTZ R61, R86, R61, !PT ;  /* 0x0000003d563d7209 */ /* 0x000fc40007810000 */
[----:B------:R-:W-:Y:S02]  /*4d90*/  ISETP.GT.AND P3, PT, R89, 0x81, PT ;  /* 0x000000815900780c */ /* 0x000fe40003f64270 */
[----:B------:R-:W-:Y:S02]  /*4da0*/  FSEL R87, R55, -INF , P4 ;  /* 0xff80000037577808 */ /* 0x000fe40002000000 */
[----:B------:R-:W-:Y:S01]  /*4db0*/  FMNMX.FTZ R40, R70, R61, !PT ;  /* 0x0000003d46287209 */ /* 0x000fe20007810000 */
[--C-:B------:R-:W-:Y:S01]  /*4dc0*/  FFMA.FTZ R61, R32, UR4, -R34.reuse ;  /* 0x00000004203d7c23 */ /* 0x100fe20008010822 */
[----:B------:R-:W-:Y:S01]  /*4dd0*/  ISETP.GT.AND P4, PT, R89, 0x88, PT ;  /* 0x000000885900780c */ /* 0x000fe20003f84270 */
[----:B------:R-:W-:Y:S01]  /*4de0*/  MUFU.EX2 R20, R20 ;  /* 0x0000001400147308 */ /* 0x000fe20000000800 */
[----:B------:R-:W-:Y:S02]  /*4df0*/  FSEL R88, R72, -INF , P3 ;  /* 0xff80000048587808 */ /* 0x000fe40001800000 */
[----:B------:R-:W-:Y:S01]  /*4e00*/  FMNMX.FTZ R55, R87, R40, !PT ;  /* 0x0000002857377209 */ /* 0x000fe20007810000 */
[----:B------:R-:W-:Y:S01]  /*4e10*/  FFMA.FTZ R40, R53, UR4, -R34 ;  /* 0x0000000435287c23 */ /* 0x000fe20008010822 */
[----:B------:R-:W-:-:S02]  /*4e20*/  ISETP.GT.AND P3, PT, R89, 0x89, PT ;  /* 0x000000895900780c */ /* 0x000fc40003f64270 */
[----:B0-----:R-:W-:Y:S01]  /*4e30*/  FSEL R76, R76, -INF , P4 ;  /* 0xff8000004c4c7808 */ /* 0x001fe20002000000 */
[----:B------:R-:W-:Y:S01]  /*4e40*/  MUFU.EX2 R21, R21 ;  /* 0x0000001500157308 */ /* 0x000fe20000000800 */
[----:B------:R-:W-:Y:S02]  /*4e50*/  FMNMX.FTZ R55, R88, R55, !PT ;  /* 0x0000003758377209 */ /* 0x000fe40007810000 */
[----:B--2---:R-:W-:Y:S02]  /*4e60*/  FSEL R78, R78, -INF , P3 ;  /* 0xff8000004e4e7808 */ /* 0x004fe40001800000 */
[----:B------:R-:W-:-:S03]  /*4e70*/  FMNMX.FTZ R55, R76, R55, !PT ;  /* 0x000000374c377209 */ /* 0x000fc60007810000 */
[----:B------:R-:W-:Y:S01]  /*4e80*/  MUFU.EX2 R48, R48 ;  /* 0x0000003000307308 */ /* 0x000fe20000000800 */
[----:B------:R-:W-:Y:S01]  /*4e90*/  FMNMX.FTZ R32, R78, R55, !PT ;  /* 0x000000374e207209 */ /* 0x000fe20007810000 */
[--C-:B------:R-:W-:Y:S01]  /*4ea0*/  FFMA.FTZ R55, R37, UR4, -R34.reuse ;  /* 0x0000000425377c23 */ /* 0x100fe20008010822 */
[----:B------:R-:W-:-:S03]  /*4eb0*/  FFMA.FTZ R37, R51, UR4, -R34 ;  /* 0x0000000433257c23 */ /* 0x000fc60008010822 */
[----:B------:R-:W0:Y:S02]  /*4ec0*/  SHFL.BFLY PT, R33, R32, 0x2, 0x1f ;  /* 0x0c401f0020217f89 */ /* 0x000e2400000e0000 */
[----:B------:R-:W-:Y:S08]  /*4ed0*/  MUFU.EX2 R42, R42 ;  /* 0x0000002a002a7308 */ /* 0x000ff00000000800 */
[----:B------:R-:W-:Y:S08]  /*4ee0*/  MUFU.EX2 R47, R47 ;  /* 0x0000002f002f7308 */ /* 0x000ff00000000800 */
[----:B------:R-:W-:Y:S01]  /*4ef0*/  MUFU.EX2 R36, R36 ;  /* 0x0000002400247308 */ /* 0x000fe20000000800 */
[----:B0-----:R-:W-:Y:S01]  /*4f00*/  FMNMX.FTZ R51, R32, R33, !PT ;  /* 0x0000002120337209 */ /* 0x001fe20007810000 */
[--C-:B------:R-:W-:Y:S01]  /*4f10*/  FFMA.FTZ R33, R60, UR4, -R34.reuse ;  /* 0x000000043c217c23 */ /* 0x100fe20008010822 */
[--C-:B------:R-:W-:Y:S01]  /*4f20*/  FFMA.FTZ R60, R24, UR4, -R34.reuse ;  /* 0x00000004183c7c23 */ /* 0x100fe20008010822 */
[----:B------:R-:W-:-:S04]  /*4f30*/  FFMA.FTZ R32, R52, UR4, -R34 ;  /* 0x0000000434207c23 */ /* 0x000fc80008010822 */
[----:B------:R-:W-:Y:S01]  /*4f40*/  MUFU.EX2 R61, R61 ;  /* 0x0000003d003d7308 */ /* 0x000fe20000000800 */
[----:B------:R-:W0:Y:S07]  /*4f50*/  SHFL.BFLY PT, R72, R51, 0x1, 0x1f ;  /* 0x0c201f0033487f89 */ /* 0x000e2e00000e0000 */
[----:B------:R-:W-:Y:S08]  /*4f60*/  MUFU.EX2 R46, R46 ;  /* 0x0000002e002e7308 */ /* 0x000ff00000000800 */
[----:B------:R-:W-:Y:S08]  /*4f70*/  MUFU.EX2 R55, R55 ;  /* 0x0000003700377308 */ /* 0x000ff00000000800 */
[----:B------:R-:W-:Y:S01]  /*4f80*/  MUFU.EX2 R40, R40 ;  /* 0x0000002800287308 */ /* 0x000fe20000000800 */
[----:B0-----:R-:W-:Y:S01]  /*4f90*/  FMNMX.FTZ R72, R51, R72, !PT ;  /* 0x0000004833487209 */ /* 0x001fe20007810000 */
[----:B------:R-:W-:-:S03]  /*4fa0*/  FFMA.FTZ R51, R44, UR4, -R34 ;  /* 0x000000042c337c23 */ /* 0x000fc60008010822 */
        /* <DEDUP_REMOVED lines=16> */
[----:B------:R-:W-:Y:S01]  /*50b0*/  FFMA.FTZ R53, R79, UR4, -R24 ;  /* 0x000000044f357c23 */ /* 0x000fe20008010818 */
[----:B------:R1:W2:Y:S01]  /*50c0*/  MUFU.EX2 R91, R35 ;  /* 0x00000023005b7308 */ /* 0x0002a20000000800 */
[----:B0-----:R-:W-:Y:S01]  /*50d0*/  @!P1 PRMT R4, RZ, 0x654, R0 ;  /* 0x00000654ff049816 */ /* 0x001fe20000000000 */
[--C-:B------:R-:W-:Y:S01]  /*50e0*/  FFMA.FTZ R68, R77, UR4, -R24.reuse ;  /* 0x000000044d447c23 */ /* 0x100fe20008010818 */
[--C-:B------:R-:W-:Y:S01]  /*50f0*/  FFMA.FTZ R75, R75, UR4, -R24.reuse ;  /* 0x000000044b4b7c23 */ /* 0x100fe20008010818 */
[--C-:B------:R-:W-:Y:S01]  /*5100*/  FFMA.FTZ R77, R81, UR4, -R24.reuse ;  /* 0x00000004514d7c23 */ /* 0x100fe20008010818 */
[----:B------:R0:W-:Y:S01]  /*5110*/  @!P1 SYNCS.ARRIVE.TRANS64.RED.A1T0 RZ, [R4+URZ], RZ ;  /* 0x000000ff04ff99a7 */ /* 0x0001e2000810043f */
[--C-:B------:R-:W-:Y:S01]  /*5120*/  FFMA.FTZ R69, R69, UR4, -R24.reuse ;  /* 0x0000000445457c23 */ /* 0x100fe20008010818 */
[--C-:B------:R-:W-:Y:S01]  /*5130*/  FFMA.FTZ R63, R63, UR4, -R24.reuse ;  /* 0x000000043f3f7c23 */ /* 0x100fe20008010818 */
[----:B------:R2:W3:Y:S01]  /*5140*/  MUFU.EX2 R92, R5 ;  /* 0x00000005005c7308 */ /* 0x0004e20000000800 */
[--C-:B-1----:R-:W-:Y:S01]  /*5150*/  FFMA.FTZ R35, R66, UR4, -R24.reuse ;  /* 0x0000000442237c23 */ /* 0x102fe20008010818 */
[--C-:B------:R-:W-:Y:S01]  /*5160*/  FFMA.FTZ R66, R80, UR4, -R24.reuse ;  /* 0x0000000450427c23 */ /* 0x100fe20008010818 */
[--C-:B------:R-:W-:Y:S01]  /*5170*/  FFMA.FTZ R80, R64, UR4, -R24.reuse ;  /* 0x0000000440507c23 */ /* 0x100fe20008010818 */
[--C-:B------:R-:W-:Y:S01]  /*5180*/  FFMA.FTZ R64, R73, UR4, -R24.reuse ;  /* 0x0000000449407c23 */ /* 0x100fe20008010818 */
[----:B0-----:R-:W-:Y:S01]  /*5190*/  F2FP.BF16.F32.PACK_AB R4, R30, R31 ;  /* 0x0000001f1e04723e */ /* 0x001fe200000010ff */
[--C-:B------:R-:W-:Y:S01]  /*51a0*/  FFMA.FTZ R73, R57, UR4, -R24.reuse ;  /* 0x0000000439497c23 */ /* 0x100fe20008010818 */
[--C-:B------:R-:W-:Y:S01]  /*51b0*/  FFMA.FTZ R57, R58, UR4, -R24.reuse ;  /* 0x000000043a397c23 */ /* 0x100fe20008010818 */
[----:B------:R0:W1:Y:S01]  /*51c0*/  MUFU.EX2 R93, R6 ;  /* 0x00000006005d7308 */ /* 0x0000620000000800 */
[----:B--2---:R-:W-:Y:S01]  /*51d0*/  FADD.FTZ R5, R90, R91 ;  /* 0x0000005b5a057221 */ /* 0x004fe20000010000 */
[--C-:B------:R-:W-:Y:S01]  /*51e0*/  FFMA.FTZ R58, R59, UR4, -R24.reuse ;  /* 0x000000043b3a7c23 */ /* 0x100fe20008010818 */
[--C-:B------:R-:W-:Y:S01]  /*51f0*/  FFMA.FTZ R59, R65, UR4, -R24.reuse ;  /* 0x00000004413b7c23 */ /* 0x100fe20008010818 */
[--C-:B------:R-:W-:Y:S01]  /*5200*/  FFMA.FTZ R83, R83, UR4, -R24.reuse ;  /* 0x0000000453537c23 */ /* 0x100fe20008010818 */
[--C-:B------:R-:W-:Y:S01]  /*5210*/  FFMA.FTZ R84, R84, UR4, -R24.reuse ;  /* 0x0000000454547c23 */ /* 0x100fe20008010818 */
[--C-:B------:R-:W-:Y:S01]  /*5220*/  FFMA.FTZ R85, R85, UR4, -R24.reuse ;  /* 0x0000000455557c23 */ /* 0x100fe20008010818 */
[----:B------:R-:W-:Y:S01]  /*5230*/  FFMA.FTZ R86, R86, UR4, -R24 ;  /* 0x0000000456567c23 */ /* 0x000fe20008010818 */
[----:B------:R-:W2:Y:S01]  /*5240*/  MUFU.EX2 R25, R25 ;  /* 0x0000001900197308 */ /* 0x000ea20000000800 */
[----:B0-----:R-:W-:Y:S01]  /*5250*/  FADD.FTZ R6, R31, R30 ;  /* 0x0000001e1f067221 */ /* 0x001fe20000010000 */
[----:B---3--:R-:W-:Y:S01]  /*5260*/  FADD.FTZ R8, R92, R5 ;  /* 0x000000055c087221 */ /* 0x008fe20000010000 */
[--C-:B------:R-:W-:Y:S01]  /*5270*/  FFMA.FTZ R30, R67, UR4, -R24.reuse ;  /* 0x00000004431e7c23 */ /* 0x100fe20008010818 */
[----:B------:R-:W-:Y:S01]  /*5280*/  FFMA.FTZ R70, R70, UR4, -R24 ;  /* 0x0000000446467c23 */ /* 0x000fe20008010818 */
[----:B------:R-:W-:Y:S01]  /*5290*/  FADD.FTZ R7, R27, R6 ;  /* 0x000000061b077221 */ /* 0x000fe20000010000 */
[----:B------:R-:W-:Y:S01]  /*52a0*/  F2FP.BF16.F32.PACK_AB R6, R38, R27 ;  /* 0x0000001b2606723e */ /* 0x000fe200000010ff */
[----:B------:R-:W-:Y:S01]  /*52b0*/  FFMA.FTZ R27, R62, UR4, -R24 ;  /* 0x000000043e1b7c23 */ /* 0x000fe20008010818 */
[----:B------:R-:W0:Y:S01]  /*52c0*/  MUFU.EX2 R44, R44 ;  /* 0x0000002c002c7308 */ /* 0x000e220000000800 */
[----:B------:R-:W-:Y:S01]  /*52d0*/  FADD.FTZ R9, R38, R7 ;  /* 0x0000000726097221 */ /* 0x000fe20000010000 */
[----:B-1----:R-:W-:Y:S01]  /*52e0*/  FADD.FTZ R8, R93, R8 ;  /* 0x000000085d087221 */ /* 0x002fe20000010000 */
[--C-:B------:R-:W-:Y:S01]  /*52f0*/  FFMA.FTZ R38, R71, UR4, -R24.reuse ;  /* 0x0000000447267c23 */ /* 0x100fe20008010818 */
[--C-:B------:R-:W-:Y:S01]  /*5300*/  FFMA.FTZ R87, R87, UR4, -R24.reuse ;  /* 0x0000000457577c23 */ /* 0x100fe20008010818 */
[--C-:B------:R-:W-:Y:S01]  /*5310*/  FFMA.FTZ R88, R88, UR4, -R24.reuse ;  /* 0x0000000458587c23 */ /* 0x100fe20008010818 */
[--C-:B------:R-:W-:Y:S01]  /*5320*/  FFMA.FTZ R76, R76, UR4, -R24.reuse ;  /* 0x000000044c4c7c23 */ /* 0x100fe20008010818 */
[----:B------:R-:W-:Y:S01]  /*5330*/  FFMA.FTZ R78, R78, UR4, -R24 ;  /* 0x000000044e4e7c23 */ /* 0x000fe20008010818 */
[----:B------:R-:W1:Y:S01]  /*5340*/  MUFU.EX2 R34, R34 ;  /* 0x0000002200227308 */ /* 0x000e620000000800 */
[----:B------:R-:W-:-:S02]  /*5350*/  F2FP.BF16.F32.PACK_AB R5, R91, R90 ;  /* 0x0000005a5b05723e */ /* 0x000fc400000010ff */
[----:B------:R-:W-:-:S05]  /*5360*/  F2FP.BF16.F32.PACK_AB R7, R93, R92 ;  /* 0x0000005c5d07723e */ /* 0x000fca00000010ff */
[----:B------:R-:W3:Y:S01]  /*5370*/  MUFU.EX2 R35, R35 ;  /* 0x0000002300237308 */ /* 0x000ee20000000800 */
[----:B------:R4:W-:Y:S07]  /*5380*/  STSM.16.M88.4 [R2+0x24300], R4 ;  /* 0x0243000402007844 */ /* 0x0009ee0000000200 */
[----:B------:R5:W-:Y:S08]  /*5390*/  MUFU.EX2 R31, R82 ;  /* 0x00000052001f7308 */ /* 0x000bf00000000800 */
[----:B------:R-:W3:Y:S01]  /*53a0*/  MUFU.EX2 R52, R52 ;  /* 0x0000003400347308 */ /* 0x000ee20000000800 */
[----:B-----5:R-:W-:Y:S01]  /*53b0*/  FADD.FTZ R82, R26, R9 ;  /* 0x000000091a527221 */ /* 0x020fe20000010000 */
[----:B--2---:R-:W-:Y:S01]  /*53c0*/  FADD.FTZ R9, R25, R8 ;  /* 0x0000000819097221 */ /* 0x004fe20000010000 */
[----:B----4-:R-:W-:-:S02]  /*53d0*/  F2FP.BF16.F32.PACK_AB R4, R13, R12 ;  /* 0x0000000c0d04723e */ /* 0x010fc400000010ff */
[----:B------:R-:W-:Y:S01]  /*53e0*/  FADD.FTZ R82, R3, R82 ;  /* 0x0000005203527221 */ /* 0x000fe20000010000 */
[----:B0-----:R-:W-:Y:S02]  /*53f0*/  FADD.FTZ R9, R44, R9 ;  /* 0x000000092c097221 */ /* 0x001fe40000010000 */
[----:B------:R-:W0:Y:S01]  /*5400*/  MUFU.EX2 R89, R89 ;  /* 0x0000005900597308 */ /* 0x000e220000000800 */
[----:B------:R-:W-:Y:S01]  /*5410*/  FADD.FTZ R11, R39, R82 ;  /* 0x00000052270b7221 */ /* 0x000fe20000010000 */
[----:B-1----:R-:W-:-:S03]  /*5420*/  FADD.FTZ R8, R34, R9 ;  /* 0x0000000922087221 */ /* 0x002fc60000010000 */
[C---:B------:R-:W-:Y:S01]  /*5430*/  FADD.FTZ R11, R10.reuse, R11 ;  /* 0x0000000b0a0b7221 */ /* 0x040fe20000010000 */
[----:B---3--:R-:W-:Y:S01]  /*5440*/  FADD.FTZ R9, R35, R8 ;  /* 0x0000000823097221 */ /* 0x008fe20000010000 */
[----:B------:R-:W-:Y:S01]  /*5450*/  F2FP.BF16.F32.PACK_AB R10, R10, R39 ;  /* 0x000000270a0a723e */ /* 0x000fe200000010ff */
[----:B------:R-:W1:Y:S01]  /*5460*/  MUFU.EX2 R53, R53 ;  /* 0x0000003500357308 */ /* 0x000e620000000800 */
[----:B------:R-:W-:Y:S01]  /*5470*/  FADD.FTZ R8, R12, R11 ;  /* 0x0000000b0c087221 */ /* 0x000fe20000010000 */
[----:B------:R-:W-:-:S03]  /*5480*/  FADD.FTZ R62, R52, R9 ;  /* 0x00000009343e7221 */ /* 0x000fc60000010000 */
[----:B------:R-:W-:-:S03]  /*5490*/  FADD.FTZ R9, R13, R8 ;  /* 0x000000080d097221 */ /* 0x000fc60000010000 */
[----:B------:R-:W2:Y:S01]  /*54a0*/  MUFU.EX2 R68, R68 ;  /* 0x0000004400447308 */ /* 0x000ea20000000800 */
[C---:B0-----:R-:W-:Y:S01]  /*54b0*/  FADD.FTZ R62, R89.reuse, R62 ;  /* 0x0000003e593e7221 */ /* 0x041fe20000010000 */
[----:B------:R-:W-:Y:S01]  /*54c0*/  FADD.FTZ R8, R14, R9 ;  /* 0x000000090e087221 */ /* 0x000fe20000010000 */
[----:B------:R-:W-:-:S03]  /*54d0*/  F2FP.BF16.F32.PACK_AB R5, R89, R52 ;  /* 0x000000345905723e */ /* 0x000fc600000010ff */
[----:B------:R-:W-:Y:S01]  /*54e0*/  FADD.FTZ R11, R15, R8 ;  /* 0x000000080f0b7221 */ /* 0x000fe20000010000 */
[----:B------:R-:W-:Y:S01]  /*54f0*/  F2FP.BF16.F32.PACK_AB R8, R3, R26 ;  /* 0x0000001a0308723e */ /* 0x000fe200000010ff */
[----:B------:R-:W0:Y:S01]  /*5500*/  MUFU.EX2 R66, R66 ;  /* 0x0000004200427308 */ /* 0x000e220000000800 */
[----:B-1----:R-:W-:Y:S01]  /*5510*/  FADD.FTZ R9, R53, R62 ;  /* 0x0000003e35097221 */ /* 0x002fe20000010000 */
[----:B------:R-:W-:-:S04]  /*5520*/  FADD.FTZ R24, R20, R11 ;  /* 0x0000000b14187221 */ /* 0x000fc80000010000 */
[----:B------:R-:W-:Y:S02]  /*5530*/  FADD.FTZ R11, R21, R24 ;  /* 0x00000018150b7221 */ /* 0x000fe40000010000 */
[----:B------:R-:W1:Y:S01]  /*5540*/  MUFU.EX2 R75, R75 ;  /* 0x0000004b004b7308 */ /* 0x000e620000000800 */
[----:B--2---:R-:W-:Y:S01]  /*5550*/  FADD.FTZ R9, R68, R9 ;  /* 0x0000000944097221 */ /* 0x004fe20000010000 */
[----:B------:R-:W-:Y:S01]  /*5560*/  FADD.FTZ R6, R48, R11 ;  /* 0x0000000b30067221 */ /* 0x000fe20000010000 */
[----:B------:R-:W-:-:S03]  /*5570*/  F2FP.BF16.F32.PACK_AB R11, R35, R34 ;  /* 0x00000022230b723e */ /* 0x000fc600000010ff */
[----:B------:R-:W-:Y:S01]  /*5580*/  FADD.FTZ R13, R49, R6 ;  /* 0x00000006310d7221 */ /* 0x000fe20000010000 */
[----:B------:R-:W-:Y:S01]  /*5590*/  F2FP.BF16.F32.PACK_AB R6, R15, R14 ;  /* 0x0000000e0f06723e */ /* 0x000fe200000010ff */
[----:B------:R-:W2:Y:S01]  /*55a0*/  MUFU.EX2 R77, R77 ;  /* 0x0000004d004d7308 */ /* 0x000ea20000000800 */
[----:B0-----:R-:W-:Y:S01]  /*55b0*/  FADD.FTZ R26, R66, R9 ;  /* 0x00000009421a7221 */ /* 0x001fe20000010000 */
[----:B------:R-:W-:Y:S01]  /*55c0*/  FADD.FTZ R12, R56, R13 ;  /* 0x0000000d380c7221 */ /* 0x000fe20000010000 */
[----:B------:R-:W-:-:S03]  /*55d0*/  F2FP.BF16.F32.PACK_AB R9, R44, R25 ;  /* 0x000000192c09723e */ /* 0x000fc600000010ff */
[----:B------:R-:W-:Y:S01]  /*55e0*/  FADD.FTZ R13, R43, R12 ;  /* 0x0000000c2b0d7221 */ /* 0x000fe20000010000 */
[----:B------:R-:W-:Y:S01]  /*55f0*/  F2FP.BF16.F32.PACK_AB R12, R21, R20 ;  /* 0x00000014150c723e */ /* 0x000fe200000010ff */
[----:B------:R-:W0:Y:S01]  /*5600*/  MUFU.EX2 R80, R80 ;  /* 0x0000005000507308 */ /* 0x000e220000000800 */
[C---:B-1----:R-:W-:Y:S01]  /*5610*/  FADD.FTZ R26, R75.reuse, R26 ;  /* 0x0000001a4b1a7221 */ /* 0x042fe20000010000 */
[----:B------:R-:W-:Y:S01]  /*5620*/  FADD.FTZ R24, R42, R13 ;  /* 0x0000000d2a187221 */ /* 0x000fe20000010000 */
[----:B------:R-:W-:Y:S01]  /*5630*/  STSM.16.M88.4 [R2+0x25b00], R8 ;  /* 0x025b000802007844 */ /* 0x000fe20000000200 */
[----:B------:R-:W-:Y:S02]  /*5640*/  F2FP.BF16.F32.PACK_AB R13, R75, R66 ;  /* 0x000000424b0d723e */ /* 0x000fe400000010ff */
[----:B------:R-:W-:Y:S01]  /*5650*/  CS2R R66, SRZ ;  /* 0x0000000000427805 */ /* 0x000fe2000001ff00 */
[----:B------:R-:W-:Y:S01]  /*5660*/  FADD.FTZ R25, R47, R24 ;  /* 0x000000182f197221 */ /* 0x000fe20000010000 */
[----:B------:R-:W1:Y:S01]  /*5670*/  MUFU.EX2 R64, R64 ;  /* 0x0000004000407308 */ /* 0x000e620000000800 */
[----:B--2---:R-:W-:-:S02]  /*5680*/  FADD.FTZ R7, R77, R26 ;  /* 0x0000001a4d077221 */ /* 0x004fc40000010000 */
[----:B------:R-:W-:-:S04]  /*5690*/  FADD.FTZ R24, R36, R25 ;  /* 0x0000001924187221 */ /* 0x000fc80000010000 */
[----:B------:R-:W-:Y:S01]  /*56a0*/  FADD.FTZ R25, R61, R24 ;  /* 0x000000183d197221 */ /* 0x000fe20000010000 */
[----:B------:R-:W-:Y:S01]  /*56b0*/  F2FP.BF16.F32.PACK_AB R24, R43, R56 ;  /* 0x000000382b18723e */ /* 0x000fe200000010ff */
[----:B------:R-:W2:Y:S01]  /*56c0*/  MUFU.EX2 R73, R73 ;  /* 0x0000004900497308 */ /* 0x000ea20000000800 */
[C---:B0-----:R-:W-:Y:S01]  /*56d0*/  FADD.FTZ R7, R80.reuse, R7 ;  /* 0x0000000750077221 */ /* 0x041fe20000010000 */
[----:B------:R-:W-:-:S06]  /*56e0*/  F2FP.BF16.F32.PACK_AB R15, R80, R77 ;  /* 0x0000004d500f723e */ /* 0x000fcc00000010ff */
[----:B------:R-:W0:Y:S01]  /*56f0*/  MUFU.EX2 R57, R57 ;  /* 0x0000003900397308 */ /* 0x000e220000000800 */
[----:B-1----:R-:W-:Y:S01]  /*5700*/  FADD.FTZ R14, R64, R7 ;  /* 0x00000007400e7221 */ /* 0x002fe20000010000 */
[----:B------:R-:W-:Y:S02]  /*5710*/  F2FP.BF16.F32.PACK_AB R7, R68, R53 ;  /* 0x000000354407723e */ /* 0x000fe400000010ff */
[----:B------:R-:W-:-:S03]  /*5720*/  CS2R R52, SRZ ;  /* 0x0000000000347805 */ /* 0x000fc6000001ff00 */
[----:B------:R1:W-:Y:S01]  /*5730*/  STSM.16.M88.4 [R2+0x27300], R4 ;  /* 0x0273000402007844 */ /* 0x0003e20000000200 */
[----:B------:R-:W3:Y:S01]  /*5740*/  MUFU.EX2 R58, R58 ;  /* 0x0000003a003a7308 */ /* 0x000ee20000000800 */
[----:B--2---:R-:W-:-:S07]  /*5750*/  FADD.FTZ R14, R73, R14 ;  /* 0x0000000e490e7221 */ /* 0x004fce0000010000 */
[----:B------:R2:W4:Y:S01]  /*5760*/  MUFU.EX2 R0, R69 ;  /* 0x0000004500007308 */ /* 0x0005220000000800 */
[----:B0-----:R-:W-:Y:S01]  /*5770*/  FADD.FTZ R21, R57, R14 ;  /* 0x0000000e39157221 */ /* 0x001fe20000010000 */
[----:B------:R-:W-:Y:S02]  /*5780*/  F2FP.BF16.F32.PACK_AB R14, R49, R48 ;  /* 0x00000030310e723e */ /* 0x000fe400000010ff */
[----:B------:R-:W-:-:S03]  /*5790*/  CS2R R48, SRZ ;  /* 0x0000000000307805 */ /* 0x000fc6000001ff00 */
[----:B------:R-:W-:Y:S01]  /*57a0*/  STSM.16.M88.4 [R2+0x28b00], R12 ;  /* 0x028b000c02007844 */ /* 0x000fe20000000200 */
[----:B------:R-:W0:Y:S01]  /*57b0*/  MUFU.EX2 R30, R30 ;  /* 0x0000001e001e7308 */ /* 0x000e220000000800 */
[----:B---3--:R-:W-:Y:S01]  /*57c0*/  FADD.FTZ R21, R58, R21 ;  /* 0x000000153a157221 */ /* 0x008fe20000010000 */
[----:B-1----:R-:W-:Y:S02]  /*57d0*/  F2FP.BF16.F32.PACK_AB R4, R61, R36 ;  /* 0x000000243d04723e */ /* 0x002fe400000010ff */
[----:B--2---:R-:W-:-:S04]  /*57e0*/  CS2R R68, SRZ ;  /* 0x0000000000447805 */ /* 0x004fc8000001ff00 */
[----:B------:R-:W1:Y:S01]  /*57f0*/  MUFU.EX2 R59, R59 ;  /* 0x0000003b003b7308 */ /* 0x000e620000000800 */
[----:B----4-:R-:W-:-:S07]  /*5800*/  FADD.FTZ R26, R0, R21 ;  /* 0x00000015001a7221 */ /* 0x010fce0000010000 */
[----:B------:R-:W2:Y:S08]  /*5810*/  MUFU.EX2 R38, R38 ;  /* 0x0000002600267308 */ /* 0x000eb00000000800 */
[----:B------:R3:W-:Y:S08]  /*5820*/  MUFU.EX2 R20, R27 ;  /* 0x0000001b00147308 */ /* 0x0007f00000000800 */
[----:B------:R-:W4:Y:S01]  /*5830*/  MUFU.EX2 R37, R37 ;  /* 0x0000002500257308 */ /* 0x000f220000000800 */
[----:B---3--:R-:W-:Y:S01]  /*5840*/  FADD.FTZ R27, R31, R26 ;  /* 0x0000001a1f1b7221 */ /* 0x008fe20000010000 */
[----:B------:R-:W-:Y:S01]  /*5850*/  FADD.FTZ R26, R46, R25 ;  /* 0x000000192e1a7221 */ /* 0x000fe20000010000 */
[----:B------:R-:W-:-:S02]  /*5860*/  F2FP.BF16.F32.PACK_AB R25, R73, R64 ;  /* 0x000000404919723e */ /* 0x000fc400000010ff */
[----:B------:R-:W-:Y:S01]  /*5870*/  CS2R R64, SRZ ;  /* 0x0000000000407805 */ /* 0x000fe2000001ff00 */
[----:B0-----:R-:W-:Y:S01]  /*5880*/  FADD.FTZ R34, R30, R27 ;  /* 0x0000001b1e227221 */ /* 0x001fe20000010000 */
[----:B------:R-:W-:Y:S01]  /*5890*/  FADD.FTZ R9, R55, R26 ;  /* 0x0000001a37097221 */ /* 0x000fe20000010000 */
[----:B------:R-:W-:Y:S01]  /*58a0*/  F2FP.BF16.F32.PACK_AB R26, R47, R42 ;  /* 0x0000002a2f1a723e */ /* 0x000fe200000010ff */
[----:B------:R-:W0:Y:S01]  /*58b0*/  MUFU.EX2 R63, R63 ;  /* 0x0000003f003f7308 */ /* 0x000e220000000800 */
[----:B-1----:R-:W-:Y:S01]  /*58c0*/  FADD.FTZ R5, R59, R34 ;  /* 0x000000223b057221 */ /* 0x002fe20000010000 */
[----:B------:R-:W-:Y:S01]  /*58d0*/  FADD.FTZ R6, R40, R9 ;  /* 0x0000000928067221 */ /* 0x000fe20000010000 */
[----:B------:R-:W-:Y:S02]  /*58e0*/  F2FP.BF16.F32.PACK_AB R27, R58, R57 ;  /* 0x000000393a1b723e */ /* 0x000fe400000010ff */
[----:B------:R-:W-:Y:S01]  /*58f0*/  CS2R R56, SRZ ;  /* 0x0000000000387805 */ /* 0x000fe2000001ff00 */
[----:B--2---:R-:W-:Y:S01]  /*5900*/  FADD.FTZ R8, R38, R5 ;  /* 0x0000000526087221 */ /* 0x004fe20000010000 */
[----:B------:R-:W-:Y:S01]  /*5910*/  FADD.FTZ R6, R45, R6 ;  /* 0x000000062d067221 */ /* 0x000fe20000010000 */
[----:B------:R-:W-:Y:S01]  /*5920*/  F2FP.BF16.F32.PACK_AB R5, R31, R0 ;  /* 0x000000001f05723e */ /* 0x000fe200000010ff */
[----:B------:R-:W1:Y:S01]  /*5930*/  MUFU.EX2 R54, R54 ;  /* 0x0000003600367308 */ /* 0x000e620000000800 */
[----:B------:R2:W-:Y:S01]  /*5940*/  STSM.16.M88.4 [R2+0x2a300], R24 ;  /* 0x02a3001802007844 */ /* 0x0005e20000000200 */
[----:B----4-:R-:W-:Y:S01]  /*5950*/  FADD.FTZ R9, R37, R6 ;  /* 0x0000000625097221 */ /* 0x010fe20000010000 */
[----:B------:R-:W-:-:S02]  /*5960*/  F2FP.BF16.F32.PACK_AB R6, R55, R46 ;  /* 0x0000002e3706723e */ /* 0x000fc400000010ff */
[----:B------:R-:W-:Y:S02]  /*5970*/  CS2R R46, SRZ ;  /* 0x00000000002e7805 */ /* 0x000fe4000001ff00 */
[----:B------:R-:W-:Y:S02]  /*5980*/  CS2R R42, SRZ ;  /* 0x00000000002a7805 */ /* 0x000fe4000001ff00 */
[----:B------:R-:W-:Y:S01]  /*5990*/  CS2R R34, SRZ ;  /* 0x0000000000227805 */ /* 0x000fe2000001ff00 */
[----:B------:R-:W3:Y:S01]  /*59a0*/  MUFU.EX2 R62, R83 ;  /* 0x00000053003e7308 */ /* 0x000ee20000000800 */
[----:B0-----:R-:W-:-:S07]  /*59b0*/  FADD.FTZ R7, R63, R8 ;  /* 0x000000083f077221 */ /* 0x001fce0000010000 */
[----:B------:R-:W0:Y:S01]  /*59c0*/  MUFU.EX2 R33, R33 ;  /* 0x0000002100217308 */ /* 0x000e220000000800 */
[C---:B-1----:R-:W-:Y:S01]  /*59d0*/  FADD.FTZ R8, R54.reuse, R9 ;  /* 0x0000000936087221 */ /* 0x042fe20000010000 */
[----:B------:R-:W-:Y:S02]  /*59e0*/  F2FP.BF16.F32.PACK_AB R10, R54, R37 ;  /* 0x00000025360a723e */ /* 0x000fe400000010ff */
[----:B------:R-:W-:Y:S02]  /*59f0*/  CS2R R54, SRZ ;  /* 0x0000000000367805 */ /* 0x000fe4000001ff00 */
[----:B------:R-:W-:Y:S02]  /*5a00*/  CS2R R36, SRZ ;  /* 0x0000000000247805 */ /* 0x000fe4000001ff00 */
[----:B--2---:R-:W-:Y:S02]  /*5a10*/  CS2R R26, SRZ ;  /* 0x00000000001a7805 */ /* 0x004fe4000001ff00 */
[----:B------:R-:W-:Y:S01]  /*5a20*/  CS2R R24, SRZ ;  /* 0x0000000000187805 */ /* 0x000fe2000001ff00 */
[----:B------:R-:W1:Y:S01]  /*5a30*/  MUFU.EX2 R3, R84 ;  /* 0x0000005400037308 */ /* 0x000e620000000800 */
[----:B---3--:R-:W-:Y:S01]  /*5a40*/  FADD.FTZ R0, R62, R7 ;  /* 0x000000073e007221 */ /* 0x008fe20000010000 */
[----:B------:R-:W-:-:S02]  /*5a50*/  F2FP.BF16.F32.PACK_AB R7, R59, R30 ;  /* 0x0000001e3b07723e */ /* 0x000fc400000010ff */
[----:B------:R-:W-:-:S03]  /*5a60*/  CS2R R58, SRZ ;  /* 0x00000000003a7805 */ /* 0x000fc6000001ff00 */
[----:B------:R2:W-:Y:S01]  /*5a70*/  STSM.16.M88.4 [R2+0x2bb00], R4 ;  /* 0x02bb000402007844 */ /* 0x0005e20000000200 */
[----:B------:R-:W3:Y:S01]  /*5a80*/  MUFU.EX2 R60, R60 ;  /* 0x0000003c003c7308 */ /* 0x000ee20000000800 */
[----:B0-----:R-:W-:Y:S01]  /*5a90*/  FADD.FTZ R9, R33, R8 ;  /* 0x0000000821097221 */ /* 0x001fe20000010000 */
[----:B------:R-:W-:Y:S02]  /*5aa0*/  F2FP.BF16.F32.PACK_AB R8, R45, R40 ;  /* 0x000000282d08723e */ /* 0x000fe400000010ff */
[----:B------:R-:W-:-:S04]  /*5ab0*/  CS2R R44, SRZ ;  /* 0x00000000002c7805 */ /* 0x000fc8000001ff00 */
[----:B------:R-:W0:Y:S01]  /*5ac0*/  MUFU.EX2 R85, R85 ;  /* 0x0000005500557308 */ /* 0x000e220000000800 */
[----:B-1----:R-:W-:Y:S01]  /*5ad0*/  FADD.FTZ R0, R3, R0 ;  /* 0x0000000003007221 */ /* 0x002fe20000010000 */
[----:B--2---:R-:W-:-:S06]  /*5ae0*/  IMAD.U32 R6, RZ, RZ, UR7 ;  /* 0x00000007ff067e24 */ /* 0x004fcc000f8e00ff */
[----:B------:R-:W1:Y:S01]  /*5af0*/  MUFU.EX2 R32, R32 ;  /* 0x0000002000207308 */ /* 0x000e620000000800 */
[C---:B---3--:R-:W-:Y:S01]  /*5b00*/  FADD.FTZ R15, R60.reuse, R9 ;  /* 0x000000093c0f7221 */ /* 0x048fe20000010000 */
[----:B------:R-:W-:Y:S02]  /*5b10*/  F2FP.BF16.F32.PACK_AB R9, R63, R38 ;  /* 0x000000263f09723e */ /* 0x000fe400000010ff */
[----:B------:R-:W-:Y:S02]  /*5b20*/  CS2R R38, SRZ ;  /* 0x0000000000267805 */ /* 0x000fe4000001ff00 */
[----:B------:R-:W-:Y:S02]  /*5b30*/  F2FP.BF16.F32.PACK_AB R60, R60, R33 ;  /* 0x000000213c3c723e */ /* 0x000fe400000010ff */
[----:B------:R-:W2:Y:S01]  /*5b40*/  MUFU.EX2 R41, R41 ;  /* 0x0000002900297308 */ /* 0x000ea20000000800 */
[----:B0-----:R-:W-:Y:S01]  /*5b50*/  FADD.FTZ R11, R85, R0 ;  /* 0x00000000550b7221 */ /* 0x001fe20000010000 */
[----:B------:R-:W-:-:S03]  /*5b60*/  F2FP.BF16.F32.PACK_AB R61, R20, R85 ;  /* 0x00000055143d723e */ /* 0x000fc600000010ff */
[----:B------:R-:W-:-:S03]  /*5b70*/  FADD.FTZ R11, R20, R11 ;  /* 0x0000000b140b7221 */ /* 0x000fc60000010000 */
[----:B------:R-:W0:Y:S01]  /*5b80*/  MUFU.EX2 R86, R86 ;  /* 0x0000005600567308 */ /* 0x000e220000000800 */
[----:B-1----:R-:W-:-:S07]  /*5b90*/  FADD.FTZ R0, R32, R15 ;  /* 0x0000000f20007221 */ /* 0x002fce0000010000 */
[----:B------:R-:W1:Y:S01]  /*5ba0*/  MUFU.EX2 R29, R29 ;  /* 0x0000001d001d7308 */ /* 0x000e620000000800 */
[----:B--2---:R-:W-:-:S07]  /*5bb0*/  FADD.FTZ R0, R41, R0 ;  /* 0x0000000029007221 */ /* 0x004fce0000010000 */
[----:B------:R-:W2:Y:S01]  /*5bc0*/  MUFU.EX2 R28, R28 ;  /* 0x0000001c001c7308 */ /* 0x000ea20000000800 */
[----:B0-----:R-:W-:Y:S01]  /*5bd0*/  FADD.FTZ R12, R86, R11 ;  /* 0x0000000b560c7221 */ /* 0x001fe20000010000 */
[----:B------:R-:W-:Y:S02]  /*5be0*/  F2FP.BF16.F32.PACK_AB R11, R3, R62 ;  /* 0x0000003e030b723e */ /* 0x000fe400000010ff */
[----:B------:R-:W-:Y:S02]  /*5bf0*/  F2FP.BF16.F32.PACK_AB R62, R41, R32 ;  /* 0x00000020293e723e */ /* 0x000fe400000010ff */
[----:B------:R-:W-:Y:S02]  /*5c00*/  CS2R R40, SRZ ;  /* 0x0000000000287805 */ /* 0x000fe4000001ff00 */
[----:B------:R-:W-:Y:S01]  /*5c10*/  CS2R R32, SRZ ;  /* 0x0000000000207805 */ /* 0x000fe2000001ff00 */
[----:B------:R-:W-:Y:S01]  /*5c20*/  STSM.16.M88.4 [R2+0x2d300], R8 ;  /* 0x02d3000802007844 */ /* 0x000fe20000000200 */
[----:B------:R0:W3:Y:S01]  /*5c30*/  MUFU.EX2 R21, R70 ;  /* 0x0000004600157308 */ /* 0x0000e20000000800 */
[----:B-1----:R-:W-:-:S07]  /*5c40*/  FADD.FTZ R3, R29, R0 ;  /* 0x000000001d037221 */ /* 0x002fce0000010000 */
[----:B------:R-:W-:Y:S01]  /*5c50*/  MUFU.EX2 R50, R50 ;  /* 0x0000003200327308 */ /* 0x000fe20000000800 */
[C---:B--2---:R-:W-:Y:S01]  /*5c60*/  FADD.FTZ R3, R28.reuse, R3 ;  /* 0x000000031c037221 */ /* 0x044fe20000010000 */
[----:B------:R-:W-:Y:S02]  /*5c70*/  F2FP.BF16.F32.PACK_AB R28, R28, R29 ;  /* 0x0000001d1c1c723e */ /* 0x000fe400000010ff */
[----:B0-----:R-:W-:-:S04]  /*5c80*/  CS2R R70, SRZ ;  /* 0x0000000000467805 */ /* 0x001fc8000001ff00 */
[----:B------:R-:W0:Y:S01]  /*5c90*/  MUFU.EX2 R51, R51 ;  /* 0x0000003300337308 */ /* 0x000e220000000800 */
[C---:B---3--:R-:W-:Y:S01]  /*5ca0*/  F2FP.BF16.F32.PACK_AB R63, R21.reuse, R86 ;  /* 0x00000056153f723e */ /* 0x048fe200000010ff */
[----:B------:R-:W-:-:S04]  /*5cb0*/  FADD.FTZ R12, R21, R12 ;  /* 0x0000000c150c7221 */ /* 0x000fc80000010000 */
[----:B------:R1:W-:Y:S02]  /*5cc0*/  STSM.16.M88.4 [R2+0x2eb00], R60 ;  /* 0x02eb003c02007844 */ /* 0x0003e40000000200 */
[----:B------:R-:W2:Y:S08]  /*5cd0*/  MUFU.EX2 R87, R87 ;  /* 0x0000005700577308 */ /* 0x000eb00000000800 */
[----:B------:R-:W3:Y:S01]  /*5ce0*/  MUFU.EX2 R88, R88 ;  /* 0x0000005800587308 */ /* 0x000ee20000000800 */
[----:B0-----:R-:W-:Y:S01]  /*5cf0*/  F2FP.BF16.F32.PACK_AB R30, R51, R50 ;  /* 0x00000032331e723e */ /* 0x001fe200000010ff */
[----:B------:R-:W-:-:S04]  /*5d00*/  FADD.FTZ R50, R50, R3 ;  /* 0x0000000332327221 */ /* 0x000fc80000010000 */
[----:B------:R-:W-:Y:S01]  /*5d10*/  FADD.FTZ R3, R51, R50 ;  /* 0x0000003233037221 */ /* 0x000fe20000010000 */
[----:B-1----:R-:W-:Y:S01]  /*5d20*/  CS2R R62, SRZ ;  /* 0x00000000003e7805 */ /* 0x002fe2000001ff00 */
[----:B------:R-:W0:Y:S01]  /*5d30*/  MUFU.EX2 R76, R76 ;  /* 0x0000004c004c7308 */ /* 0x000e220000000800 */
[----:B--2---:R-:W-:Y:S01]  /*5d40*/  FADD.FTZ R5, R87, R12 ;  /* 0x0000000c57057221 */ /* 0x004fe20000010000 */
[----:B------:R-:W-:Y:S02]  /*5d50*/  CS2R R60, SRZ ;  /* 0x00000000003c7805 */ /* 0x000fe4000001ff00 */
[----:B------:R-:W-:-:S04]  /*5d60*/  CS2R R50, SRZ ;  /* 0x0000000000327805 */ /* 0x000fc8000001ff00 */
[----:B------:R-:W1:Y:S01]  /*5d70*/  MUFU.EX2 R13, R78 ;  /* 0x0000004e000d7308 */ /* 0x000e620000000800 */
[C---:B---3--:R-:W-:Y:S01]  /*5d80*/  F2FP.BF16.F32.PACK_AB R29, R88.reuse, R87 ;  /* 0x00000057581d723e */ /* 0x048fe200000010ff */
[----:B------:R-:W-:-:S04]  /*5d90*/  FADD.FTZ R5, R88, R5 ;  /* 0x0000000558057221 */ /* 0x000fc80000010000 */
[----:B0-----:R-:W-:Y:S01]  /*5da0*/  FADD.FTZ R0, R76, R5 ;  /* 0x000000054c007221 */ /* 0x001fe20000010000 */
[----:B-1----:R-:W-:-:S03]  /*5db0*/  F2FP.BF16.F32.PACK_AB R31, R13, R76 ;  /* 0x0000004c0d1f723e */ /* 0x002fc600000010ff */
[----:B------:R-:W-:Y:S02]  /*5dc0*/  FADD.FTZ R0, R13, R0 ;  /* 0x000000000d007221 */ /* 0x000fe40000010000 */
        /* <DEDUP_REMOVED lines=13> */
.L_x_2083:
        /* <DEDUP_REMOVED lines=10> */
.L_x_2076:
[----:B------:R-:W-:Y:S01]  /*5f40*/  ULEA UR4, UR36, UR37, 0x3 ;  /* 0x0000002524047291 */ /* 0x000fe2000f8e183f */
[----:B------:R-:W-:-:S05]  /*5f50*/  IMAD.U32 R7, RZ, RZ, UR60 ;  /* 0x0000003cff077e24 */ /* 0x000fca000f8e00ff */
[----:B------:R-:W-:-:S04]  /*5f60*/  SHF.L.U32 R7, R7, 0x1f, RZ ;  /* 0x0000001f07077819 */ /* 0x000fc800000006ff */
[----:B------:R0:W1:Y:S01]  /*5f70*/  SYNCS.PHASECHK.TRANS64.TRYWAIT P3, [UR4+0x31c30], R7 ;  /* 0x031c3007ff0075a7 */ /* 0x0000620008060144 */
[----:B------:R-:W-:Y:S05]  /*5f80*/  @!P0 BRA `(.L_x_2077) ;  /* 0x0000000000048947 */ /* 0x000fea0003800000 */
[----:B------:R-:W-:Y:S01]  /*5f90*/  BPT.TRAP 0x1 ;  /* 0x000000040000795c */ /* 0x000fe20000300000 */
.L_x_2077:
[----:B-1----:R-:W-:Y:S05]  /*5fa0*/  @P3 BRA `(.L_x_2075) ;  /* 0x0000000000083947 */ /* 0x002fea0003800000 */
[----:B------:R-:W1:Y:S02]  /*5fb0*/  SYNCS.PHASECHK.TRANS64.TRYWAIT P3, [UR4+0x31c30], R7 ;  /* 0x031c3007ff0075a7 */ /* 0x000e640008060144 */
[----:B-1----:R-:W-:Y:S05]  /*5fc0*/  @!P3 BRA `(.L_x_2078) ;  /* 0x00000118001cb947 */ /* 0x002fea0003800000 */
.L_x_2075:
        /* <DEDUP_REMOVED lines=356> */
.L_x_2080:
[----:B------:R-:W-:Y:S01]  /*7610*/  ULEA UR4, UR7, UR37, 0x3 ;  /* 0x0000002507047291 */ /* 0x000fe2000f8e183f */
[----:B------:R-:W-:-:S05]  /*7620*/  IMAD.U32 R7, RZ, RZ, UR39 ;  /* 0x00000027ff077e24 */ /* 0x000fca000f8e00ff */
[----:B------:R-:W-:-:S04]  /*7630*/  SHF.L.U32 R7, R7, 0x1f, RZ ;  /* 0x0000001f07077819 */ /* 0x000fc800000006ff */
[----:B------:R0:W1:Y:S01]  /*7640*/  SYNCS.PHASECHK.TRANS64.TRYWAIT P3, [UR4+0x31c50], R7 ;  /* 0x031c5007ff0075a7 */ /* 0x0000620008060144 */
[----:B------:R-:W-:Y:S05]  /*7650*/  @!P0 BRA `(.L_x_2081) ;  /* 0x0000000000048947 */ /* 0x000fea0003800000 */
[----:B------:R-:W-:Y:S01]  /*7660*/  BPT.TRAP 0x1 ;  /* 0x000000040000795c */ /* 0x000fe20000300000 */
.L_x_2081:
[----:B-1----:R-:W-:Y:S05]  /*7670*/  @P3 BRA `(.L_x_2079) ;  /* 0x0000000000083947 */ /* 0x002fea0003800000 */
[----:B------:R-:W1:Y:S02]  /*7680*/  SYNCS.PHASECHK.TRANS64.TRYWAIT P3, [UR4+0x31c50], R7 ;  /* 0x031c5007ff0075a7 */ /* 0x000e640008060144 */
[----:B-1----:R-:W-:Y:S05]  /*7690*/  @!P3 BRA `(.L_x_2082) ;  /* 0x000001000080b947 */ /* 0x002fea0003800000 */
.L_x_2079:
        /* <DEDUP_REMOVED lines=42> */
[----:B------:R-:W-:Y:S01]  /*7940*/  UMOV UR4, 0x1 ;  /* 0x0000000100047882 */ /* 0x000fe20000000000 */
[----:B------:R-:W-:Y:S01]  /*7950*/  R2UR UR15, R17 ;  /* 0x00000000110f72ca */ /* 0x000fe200000e0000 */
[----:B------:R-:W-:Y:S01]  /*7960*/  UIMAD UR4, UR38, -0x90, UR4 ;  /* 0xffffff70260478a4 */ /* 0x000fe2000f8e0204 */
[----:B------:R-:W-:Y:S01]  /*7970*/  R2UR UR14, R18 ;  /* 0x00000000120e72ca */ /* 0x000fe200000e0000 */
[----:B------:R-:W2:Y:S01]  /*7980*/  SHFL.IDX PT, R135, R98, 0x1, 0x1c1f ;  /* 0x003c1f0062877f89 */ /* 0x000ea200000e0000 */
[----:B-1----:R-:W-:Y:S01]  /*7990*/  FMUL.FTZ R8, R137, UR5 ;  /* 0x0000000589087c20 */ /* 0x002fe20008410000 */
[----:B------:R-:W-:-:S02]  /*79a0*/  IMAD.MOV.U32 R137, RZ, RZ, -0x2 ;  /* 0xfffffffeff897424 */ /* 0x000fc400078e00ff */
[----:B------:R-:W-:Y:S01]  /*79b0*/  FMUL.FTZ R9, R138, UR5 ;  /* 0x000000058a097c20 */ /* 0x000fe20008410000 */
[----:B0-----:R-:W-:Y:S01]  /*79c0*/  FMUL.FTZ R7, R136, UR5 ;  /* 0x0000000588077c20 */ /* 0x001fe20008410000 */
[----:B------:R-:W-:Y:S01]  /*79d0*/  FMUL.FTZ R10, R139, UR5 ;  /* 0x000000058b0a7c20 */ /* 0x000fe20008410000 */
[----:B------:R-:W-:Y:S02]  /*79e0*/  IMAD R136, R22, R137, UR4 ;  /* 0x0000000416887e24 */ /* 0x000fe4000f8e0289 */
[----:B------:R-:W-:Y:S01]  /*79f0*/  FMUL.FTZ R13, R142, UR5 ;  /* 0x000000058e0d7c20 */ /* 0x000fe20008410000 */
[----:B------:R-:W-:Y:S01]  /*7a00*/  FMUL.FTZ R134, R90, UR5 ;  /* 0x000000055a867c20 */ /* 0x000fe20008410000 */
[----:B------:R-:W0:Y:S01]  /*7a10*/  MUFU.TANH R9, R9 ;  /* 0x0000000900097308 */ /* 0x000e220000002400 */
[----:B------:R-:W-:Y:S02]  /*7a20*/  IMAD.U32 R137, RZ, RZ, UR15 ;  /* 0x0000000fff897e24 */ /* 0x000fe4000f8e00ff */
[----:B------:R-:W-:Y:S01]  /*7a30*/  FMUL.FTZ R15, R143, UR5 ;  /* 0x000000058f0f7c20 */ /* 0x000fe20008410000 */
[----:B------:R-:W-:Y:S01]  /*7a40*/  FMUL.FTZ R122, R122, UR5 ;  /* 0x000000057a7a7c20 */ /* 0x000fe20008410000 */
[----:B------:R-:W-:Y:S01]  /*7a50*/  FMUL.FTZ R123, R123, UR5 ;  /* 0x000000057b7b7c20 */ /* 0x000fe20008410000 */
[----:B------:R-:W-:Y:S01]  /*7a60*/  FMUL.FTZ R126, R126, UR5 ;  /* 0x000000057e7e7c20 */ /* 0x000fe20008410000 */
[----:B------:R-:W-:Y:S01]  /*7a70*/  IADD3 R90, -R137, UR14, R136 ;  /* 0x0000000e895a7c10 */ /* 0x000fe2000fffe188 */
        /* <DEDUP_REMOVED lines=8> */
[----:B--2---:R-:W-:Y:S01]  /*7b00*/  IMAD.IADD R91, R90, 0x1, R135 ;  /* 0x000000015a5b7824 */ /* 0x004fe200078e0287 */
[----:B------:R-:W2:Y:S01]  /*7b10*/  MUFU.TANH R13, R13 ;  /* 0x0000000d000d7308 */ /* 0x000ea20000002400 */
[----:B------:R-:W-:Y:S01]  /*7b20*/  FMUL.FTZ R135, R95, UR5 ;  /* 0x000000055f877c20 */ /* 0x000fe20008410000 */
[----:B------:R-:W-:Y:S01]  /*7b30*/  FMUL.FTZ R95, R82, UR5 ;  /* 0x00000005525f7c20 */ /* 0x000fe20008410000 */
[----:B------:R-:W-:Y:S01]  /*7b40*/  FMUL.FTZ R102, R102, UR5 ;  /* 0x0000000566667c20 */ /* 0x000fe20008410000 */
[----:B------:R-:W-:Y:S01]  /*7b50*/  ISETP.GT.AND P3, PT, R91, RZ, PT ;  /* 0x000000ff5b00720c */ /* 0x000fe20003f64270 */
[----:B------:R-:W-:Y:S01]  /*7b60*/  FMUL.FTZ R103, R103, UR5 ;  /* 0x0000000567677c20 */ /* 0x000fe20008410000 */
[----:B------:R-:W-:Y:S01]  /*7b70*/  ISETP.GT.AND P4, PT, R91, 0x1, PT ;  /* 0x000000015b00780c */ /* 0x000fe20003f84270 */
[----:B------:R-:W-:Y:S01]  /*7b80*/  FMUL.FTZ R86, R86, UR5 ;  /* 0x0000000556567c20 */ /* 0x000fe20008410000 */
[----:B------:R-:W3:Y:S01]  /*7b90*/  MUFU.TANH R15, R15 ;  /* 0x0000000f000f7308 */ /* 0x000ee20000002400 */
[----:B0-----:R-:W-:Y:S01]  /*7ba0*/  FSEL R9, R9, -INF , P3 ;  /* 0xff80000009097808 */ /* 0x001fe20001800000 */
[----:B------:R-:W-:Y:S01]  /*7bb0*/  FMUL.FTZ R11, R140, UR5 ;  /* 0x000000058c0b7c20 */ /* 0x000fe20008410000 */
[C---:B------:R-:W-:Y:S01]  /*7bc0*/  ISETP.GT.AND P3, PT, R91.reuse, 0x8, PT ;  /* 0x000000085b00780c */ /* 0x040fe20003f64270 */
[----:B------:R-:W-:Y:S01]  /*7bd0*/  UIADD3 UR40, UR10, 0x900, URZ ;  /* 0x000009000a287890 */ /* 0x000fe2000fffe03f */
[----:B-1----:R-:W-:Y:S01]  /*7be0*/  FSEL R10, R10, -INF , P4 ;  /* 0xff8000000a0a7808 */ /* 0x002fe20002000000 */
[----:B------:R-:W-:Y:S01]  /*7bf0*/  UIADD3 UR42, UR11, 0x180, URZ ;  /* 0x000001800b2a7890 */ /* 0x000fe2000fffe03f */
[----:B------:R-:W-:Y:S01]  /*7c00*/  ISETP.GT.AND P4, PT, R91, 0x9, PT ;  /* 0x000000095b00780c */ /* 0x000fe20003f84270 */
[----:B------:R-:W0:Y:S01]  /*7c10*/  MUFU.TANH R21, R21 ;  /* 0x0000001500157308 */ /* 0x000e220000002400 */
[----:B--2---:R-:W-:Y:S01]  /*7c20*/  FSEL R13, R13, -INF , P3 ;  /* 0xff8000000d0d7808 */ /* 0x004fe20001800000 */
[----:B------:R-:W-:Y:S01]  /*7c30*/  UMOV UR41, 0xc0000010 ;  /* 0xc000001000297882 */ /* 0x000fe20000000000 */
[C---:B------:R-:W-:Y:S01]  /*7c40*/  ISETP.GT.AND P3, PT, R91.reuse, 0x10, PT ;  /* 0x000000105b00780c */ /* 0x040fe20003f64270 */
[----:B------:R-:W-:Y:S01]  /*7c50*/  UMOV UR43, 0x80000020 ;  /* 0x80000020002b7882 */ /* 0x000fe20000000000 */
[C---:B------:R-:W-:Y:S01]  /*7c60*/  ISETP.GT.AND P6, PT, R91.reuse, 0x51, PT ;  /* 0x000000515b00780c */ /* 0x040fe20003fc4270 */
[----:B------:R-:W1:Y:S01]  /*7c70*/  SHFL.IDX PT, R98, R98, RZ, 0x1c1f ;  /* 0x001c1fff62627589 */ /* 0x000e6200000e0000 */
[----:B------:R-:W-:Y:S01]  /*7c80*/  ISETP.GT.AND P5, PT, R91, 0x58, PT ;  /* 0x000000585b00780c */ /* 0x000fe20003fa4270 */
[----:B------:R-:W2:Y:S01]  /*7c90*/  MUFU.TANH R129, R129 ;  /* 0x0000008100817308 */ /* 0x000ea20000002400 */
[----:B---3--:R-:W-:Y:S01]  /*7ca0*/  FSEL R15, R15, -INF , P4 ;  /* 0xff8000000f0f7808 */ /* 0x008fe20002000000 */
[----:B------:R-:W-:Y:S01]  /*7cb0*/  ULDC UR4, c[0x0][0x988] ;  /* 0x0002620000047ab9 */ /* 0x000fe20000000800 */
[----:B------:R-:W-:Y:S01]  /*7cc0*/  ISETP.GT.AND P4, PT, R91, 0x11, PT ;  /* 0x000000115b00780c */ /* 0x000fe20003f84270 */
[----:B------:R-:W-:Y:S01]  /*7cd0*/  FMUL.FTZ R12, R141, UR5 ;  /* 0x000000058d0c7c20 */ /* 0x000fe20008410000 */
[----:B------:R-:W-:Y:S01]  /*7ce0*/  FMUL.FTZ R120, R120, UR5 ;  /* 0x0000000578787c20 */ /* 0x000fe20008410000 */
        /* <DEDUP_REMOVED lines=11> */
[----:B---3--:R-:W-:Y:S01]  /*7da0*/  FMNMX.FTZ R137, R9, R5, !PT ;  /* 0x0000000509897209 */ /* 0x008fe20007810000 */
[----:B------:R-:W-:Y:S01]  /*7db0*/  FMUL.FTZ R96, R96, UR5 ;  /* 0x0000000560607c20 */ /* 0x000fe20008410000 */
[----:B--2---:R-:W-:Y:S01]  /*7dc0*/  FSEL R129, R129, -INF , P4 ;  /* 0xff80000081817808 */ /* 0x004fe20002000000 */
[----:B------:R-:W-:Y:S01]  /*7dd0*/  FMUL.FTZ R97, R97, UR5 ;  /* 0x0000000561617c20 */ /* 0x000fe20008410000 */
[----:B------:R-:W-:Y:S01]  /*7de0*/  FMNMX.FTZ R137, R10, R137, !PT ;  /* 0x000000890a897209 */ /* 0x000fe20007810000 */
[----:B-1----:R-:W-:Y:S01]  /*7df0*/  IMAD.IADD R90, R90, 0x1, R98 ;  /* 0x000000015a5a7824 */ /* 0x002fe200078e0262 */
[----:B------:R-:W-:Y:S01]  /*7e00*/  ISETP.GT.AND P4, PT, R91, 0x19, PT ;  /* 0x000000195b00780c */ /* 0x000fe20003f84270 */
[----:B------:R-:W1:Y:S01]  /*7e10*/  MUFU.TANH R132, R132 ;  /* 0x0000008400847308 */ /* 0x000e620000002400 */
[----:B------:R-:W-:Y:S01]  /*7e20*/  FMNMX.FTZ R137, R13, R137, !PT ;  /* 0x000000890d897209 */ /* 0x000fe20007810000 */
[----:B------:R-:W-:Y:S01]  /*7e30*/  FMUL.FTZ R100, R100, UR5 ;  /* 0x0000000564647c20 */ /* 0x000fe20008410000 */
[----:B------:R-:W-:Y:S01]  /*7e40*/  FMUL.FTZ R101, R101, UR5 ;  /* 0x0000000565657c20 */ /* 0x000fe20008410000 */
[----:B------:R-:W-:Y:S01]  /*7e50*/  FMUL.FTZ R88, R88, UR5 ;  /* 0x0000000558587c20 */ /* 0x000fe20008410000 */
[----:B------:R-:W-:Y:S01]  /*7e60*/  FMNMX.FTZ R137, R15, R137, !PT ;  /* 0x000000890f897209 */ /* 0x000fe20007810000 */
[----:B------:R-:W-:Y:S01]  /*7e70*/  FMUL.FTZ R89, R89, UR5 ;  /* 0x0000000559597c20 */ /* 0x000fe20008410000 */
[----:B------:R-:W-:Y:S01]  /*7e80*/  FMUL.FTZ R92, R92, UR5 ;  /* 0x000000055c5c7c20 */ /* 0x000fe20008410000 */
[----:B------:R-:W-:-:S02]  /*7e90*/  WARPGROUP.DEPBAR.LE gsb0, 0x0 ;  /* 0x00008000000079c5 */ /* 0x000fc40000010000 */
[----:B------:R-:W-:Y:S01]  /*7ea0*/  WARPGROUP.ARRIVE ;  /* 0x00000000000079c5 */ /* 0x000fe20000000000 */
[----:B------:R-:W2:Y:S01]  /*7eb0*/  MUFU.TANH R122, R122 ;  /* 0x0000007a007a7308 */ /* 0x000ea20000002400 */
[----:B------:R-:W-:Y:S01]  /*7ec0*/  FMNMX.FTZ R137, R21, R137, !PT ;  /* 0x0000008915897209 */ /* 0x000fe20007810000 */
[----:B------:R-:W-:Y:S01]  /*7ed0*/  FMUL.FTZ R93, R93, UR5 ;  /* 0x000000055d5d7c20 */ /* 0x000fe20008410000 */
[----:B0-----:R-:W-:Y:S01]  /*7ee0*/  FSEL R131, R131, -INF , P3 ;  /* 0xff80000083837808 */ /* 0x001fe20001800000 */
[----:B------:R-:W-:Y:S01]  /*7ef0*/  FMUL.FTZ R80, R80, UR5 ;  /* 0x0000000550507c20 */ /* 0x000fe20008410000 */
[----:B------:R-:W-:Y:S01]  /*7f00*/  HGMMA.64x96x16.F32.BF16 R24, gdesc[UR32].tnspB, R24, gsb0 ;  /* 0x41600000201879f0 */ /* 0x000fe20008001818 */
[----:B------:R-:W-:Y:S01]  /*7f10*/  UIADD3 UR32, UR10, 0x300, URZ ;  /* 0x000003000a207890 */ /* 0x000fe2000fffe03f */
[----:B------:R-:W-:Y:S01]  /*7f20*/  FMNMX.FTZ R137, R129, R137, !PT ;  /* 0x0000008981897209 */ /* 0x000fe20007810000 */
[----:B------:R-:W-:Y:S01]  /*7f30*/  UIADD3 UR34, UR11, 0x80, URZ ;  /* 0x000000800b227890 */ /* 0x000fe2000fffe03f */
[----:B------:R-:W0:Y:S01]  /*7f40*/  MUFU.TANH R123, R123 ;  /* 0x0000007b007b7308 */ /* 0x000e220000002400 */
[----:B------:R-:W-:Y:S01]  /*7f50*/  UMOV UR33, 0xc0000010 ;  /* 0xc000001000217882 */ /* 0x000fe20000000000 */
[----:B------:R-:W-:Y:S01]  /*7f60*/  UMOV UR35, 0x80000020 ;  /* 0x8000002000237882 */ /* 0x000fe20000000000 */
[----:B------:R-:W-:Y:S01]  /*7f70*/  ISETP.GT.AND P3, PT, R91, 0x20, PT ;  /* 0x000000205b00780c */ /* 0x000fe20003f64270 */
[----:B------:R-:W-:Y:S01]  /*7f80*/  FMUL.FTZ R81, R81, UR5 ;  /* 0x0000000551517c20 */ /* 0x000fe20008410000 */
[----:B-1----:R-:W-:Y:S01]  /*7f90*/  FSEL R132, R132, -INF , P4 ;  /* 0xff80000084847808 */ /* 0x002fe20002000000 */
[----:B------:R-:W-:Y:S01]  /*7fa0*/  FMUL.FTZ R84, R84, UR5 ;  /* 0x0000000554547c20 */ /* 0x000fe20008410000 */
[----:B------:R-:W-:Y:S01]  /*7fb0*/  FMNMX.FTZ R137, R131, R137, !PT ;  /* 0x0000008983897209 */ /* 0x000fe20007810000 */
[----:B------:R-:W1:Y:S01]  /*7fc0*/  MUFU.TANH R126, R126 ;  /* 0x0000007e007e7308 */ /* 0x000e620000002400 */
[----:B------:R-:W-:Y:S01]  /*7fd0*/  ISETP.GT.AND P4, PT, R91, 0x21, PT ;  /* 0x000000215b00780c */ /* 0x000fe20003f84270 */
[----:B------:R-:W-:Y:S01]  /*7fe0*/  FMUL.FTZ R85, R85, UR5 ;  /* 0x0000000555557c20 */ /* 0x000fe20008410000 */
[----:B--2---:R-:W-:Y:S01]  /*7ff0*/  FSEL R122, R122, -INF , P3 ;  /* 0xff8000007a7a7808 */ /* 0x004fe20001800000 */
[----:B------:R-:W-:Y:S01]  /*8000*/  FMUL.FTZ R73, R73, UR5 ;  /* 0x0000000549497c20 */ /* 0x000fe20008410000 */
[----:B------:R-:W-:Y:S01]  /*8010*/  FMNMX.FTZ R137, R132, R137, !PT ;  /* 0x0000008984897209 */ /* 0x000fe20007810000 */
[----:B------:R-:W-:Y:S01]  /*8020*/  FMUL.FTZ R76, R76, UR5 ;  /* 0x000000054c4c7c20 */ /* 0x000fe20008410000 */
[----:B------:R-:W-:Y:S01]  /*8030*/  ISETP.GT.AND P3, PT, R91, 0x28, PT ;  /* 0x000000285b00780c */ /* 0x000fe20003f64270 */
[----:B------:R-:W2:Y:S01]  /*8040*/  MUFU.TANH R127, R127 ;  /* 0x0000007f007f7308 */ /* 0x000ea20000002400 */
[----:B0-----:R-:W-:Y:S01]  /*8050*/  FSEL R123, R123, -INF , P4 ;  /* 0xff8000007b7b7808 */ /* 0x001fe20002000000 */
[----:B------:R-:W-:Y:S01]  /*8060*/  FMUL.FTZ R77, R77, UR5 ;  /* 0x000000054d4d7c20 */ /* 0x000fe20008410000 */
[----:B------:R-:W-:Y:S01]  /*8070*/  ISETP.GT.AND P4, PT, R91, 0x29, PT ;  /* 0x000000295b00780c */ /* 0x000fe20003f84270 */
[----:B------:R-:W0:Y:S01]  /*8080*/  S2R R142, SR_TID.X ;  /* 0x00000000008e7919 */ /* 0x000e220000002100 */
[----:B------:R-:W-:Y:S01]  /*8090*/  R2UR UR14, R6 ;  /* 0x00000000060e72ca */ /* 0x000fe200000e0000 */
[----:B------:R-:W-:-:S02]  /*80a0*/  UMOV UR39, UR60 ;  /* 0x0000003c00277c82 */ /* 0x000fc40008000000 */
[----:B------:R3:W-:Y:S01]  /*80b0*/  MUFU.TANH R82, R136 ;  /* 0x0000008800527308 */ /* 0x0007e20000002400 */
[----:B-1----:R-:W-:Y:S02]  /*80c0*/  FSEL R126, R126, -INF , P3 ;  /* 0xff8000007e7e7808 */ /* 0x002fe40001800000 */
[----:B------:R-:W-:-:S05]  /*80d0*/  ISETP.GT.AND P3, PT, R91, 0x30, PT ;  /* 0x000000305b00780c */ /* 0x000fca0003f64270 */
[----:B------:R-:W1:Y:S01]  /*80e0*/  MUFU.TANH R114, R114 ;  /* 0x0000007200727308 */ /* 0x000e620000002400 */
[----:B---3--:R-:W-:Y:S01]  /*80f0*/  FMUL.FTZ R136, R83, UR5 ;  /* 0x0000000553887c20 */ /* 0x008fe20008410000 */
[----:B--2---:R-:W-:Y:S01]  /*8100*/  FSEL R127, R127, -INF , P4 ;  /* 0xff8000007f7f7808 */ /* 0x004fe20002000000 */
[----:B------:R-:W-:Y:S01]  /*8110*/  UISETP.GT.AND UP1, UPT, UR38, UR14, UPT ;  /* 0x0000000e2600728c */ /* 0x000fe2000bf24270 */
[----:B------:R-:W-:-:S04]  /*8120*/  ISETP.GT.AND P4, PT, R91, 0x31, PT ;  /* 0x000000315b00780c */ /* 0x000fc80003f84270 */
[----:B------:R2:W-:Y:S08]  /*8130*/  MUFU.TANH R83, R135 ;  /* 0x0000008700537308 */ /* 0x0005f00000002400 */
[----:B------:R-:W3:Y:S01]  /*8140*/  MUFU.TANH R133, R133 ;  /* 0x0000008500857308 */ /* 0x000ee20000002400 */
[----:B--2---:R-:W-:Y:S01]  /*8150*/  FMUL.FTZ R135, R87, UR5 ;  /* 0x0000000557877c20 */ /* 0x004fe20008410000 */
[----:B-1----:R-:W-:-:S02]  /*8160*/  FSEL R114, R114, -INF , P3 ;  /* 0xff80000072727808 */ /* 0x002fc40001800000 */
[----:B------:R-:W-:Y:S02]  /*8170*/  ISETP.GT.AND P3, PT, R91, 0x38, PT ;  /* 0x000000385b00780c */ /* 0x000fe40003f64270 */
[----:B0-----:R-:W-:Y:S02]  /*8180*/  SHF.R.U32.HI R141, RZ, 0x7, R142 ;  /* 0x00000007ff8d7819 */ /* 0x001fe4000001168e */
[----:B------:R0:W-:Y:S08]  /*8190*/  MUFU.TANH R87, R136 ;  /* 0x0000008800577308 */ /* 0x0001f00000002400 */
[----:B------:R-:W1:Y:S01]  /*81a0*/  MUFU.TANH R117, R117 ;  /* 0x0000007500757308 */ /* 0x000e620000002400 */
[----:B0-----:R-:W-:Y:S01]  /*81b0*/  FMNMX.FTZ R136, R122, R137, !PT ;  /* 0x000000897a887209 */ /* 0x001fe20007810000 */
[----:B------:R-:W-:Y:S01]  /*81c0*/  FMUL.FTZ R137, R74, UR5 ;  /* 0x000000054a897c20 */ /* 0x000fe20008410000 */
[----:B---3--:R-:W-:-:S02]  /*81d0*/  FSEL R133, R133, -INF , P4 ;  /* 0xff80000085857808 */ /* 0x008fc40002000000 */
[----:B------:R-:W-:Y:S02]  /*81e0*/  FMNMX.FTZ R136, R123, R136, !PT ;  /* 0x000000887b887209 */ /* 0x000fe40007810000 */
[----:B------:R-:W-:Y:S01]  /*81f0*/  ISETP.GT.AND P4, PT, R91, 0x39, PT ;  /* 0x000000395b00780c */ /* 0x000fe20003f84270 */
[----:B------:R-:W0:Y:S01]  /*8200*/  MUFU.TANH R118, R118 ;  /* 0x0000007600767308 */ /* 0x000e220000002400 */
[----:B------:R-:W-:-:S04]  /*8210*/  FMNMX.FTZ R136, R126, R136, !PT ;  /* 0x000000887e887209 */ /* 0x000fc80007810000 */
[----:B------:R-:W-:-:S03]  /*8220*/  FMNMX.FTZ R136, R127, R136, !PT ;  /* 0x000000887f887209 */ /* 0x000fc60007810000 */
[----:B------:R-:W2:Y:S01]  /*8230*/  MUFU.TANH R106, R106 ;  /* 0x0000006a006a7308 */ /* 0x000ea20000002400 */
[----:B------:R-:W-:Y:S01]  /*8240*/  FMNMX.FTZ R75, R114, R136, !PT ;  /* 0x00000088724b7209 */ /* 0x000fe20007810000 */
[----:B------:R-:W-:Y:S01]  /*8250*/  FMUL.FTZ R136, R78, UR5 ;  /* 0x000000054e887c20 */ /* 0x000fe20008410000 */
[----:B-1----:R-:W-:Y:S02]  /*8260*/  FSEL R117, R117, -INF , P3 ;  /* 0xff80000075757808 */ /* 0x002fe40001800000 */
[----:B------:R-:W-:Y:S02]  /*8270*/  FMNMX.FTZ R75, R133, R75, !PT ;  /* 0x0000004b854b7209 */ /* 0x000fe40007810000 */
[----:B------:R-:W-:Y:S01]  /*8280*/  ISETP.GT.AND P3, PT, R91, 0x40, PT ;  /* 0x000000405b00780c */ /* 0x000fe20003f64270 */
[----:B------:R-:W1:Y:S01]  /*8290*/  MUFU.TANH R119, R119 ;  /* 0x0000007700777308 */ /* 0x000e620000002400 */
[----:B0-----:R-:W-:Y:S02]  /*82a0*/  FSEL R118, R118, -INF , P4 ;  /* 0xff80000076767808 */ /* 0x001fe40002000000 */
[----:B------:R-:W-:-:S02]  /*82b0*/  FMNMX.FTZ R75, R117, R75, !PT ;  /* 0x0000004b754b7209 */ /* 0x000fc40007810000 */
[C---:B------:R-:W-:Y:S02]  /*82c0*/  ISETP.GT.AND P4, PT, R91.reuse, 0x41, PT ;  /* 0x000000415b00780c */ /* 0x040fe40003f84270 */
[----:B------:R-:W-:Y:S01]  /*82d0*/  FMNMX.FTZ R75, R118, R75, !PT ;  /* 0x0000004b764b7209 */ /* 0x000fe20007810000 */
[----:B------:R-:W0:Y:S01]  /*82e0*/  MUFU.TANH R109, R109 ;  /* 0x0000006d006d7308 */ /* 0x000e220000002400 */
[----:B--2---:R-:W-:Y:S01]  /*82f0*/  FSEL R106, R106, -INF , P3 ;  /* 0xff8000006a6a7808 */ /* 0x004fe20001800000 */
[----:B------:R-:W-:Y:S02]  /*8300*/  WARPGROUP.DEPBAR.LE gsb0, 0x0 ;  /* 0x00008000000079c5 */ /* 0x000fe40000010000 */
[----:B------:R-:W-:Y:S01]  /*8310*/  WARPGROUP.ARRIVE ;  /* 0x00000000000079c5 */ /* 0x000fe20000000000 */
[----:B------:R-:W-:Y:S02]  /*8320*/  ISETP.GT.AND P3, PT, R91, 0x48, PT ;  /* 0x000000485b00780c */ /* 0x000fe40003f64270 */
[----:B------:R-:W-:Y:S01]  /*8330*/  FMNMX.FTZ R78, R106, R75, !PT ;  /* 0x0000004b6a4e7209 */ /* 0x000fe20007810000 */
[----:B------:R-:W2:Y:S01]  /*8340*/  MUFU.TANH R110, R110 ;  /* 0x0000006e006e7308 */ /* 0x000ea20000002400 */
[----:B-1----:R-:W-:Y:S01]  /*8350*/  FSEL R119, R119, -INF , P4 ;  /* 0xff80000077777808 */ /* 0x002fe20002000000 */
[----:B------:R-:W-:Y:S01]  /*8360*/  HGMMA.64x96x16.F32.BF16 R24, gdesc[UR32].tnspB, R24, gsb0 ;  /* 0x41600000201879f0 */ /* 0x000fe20008001818 */
[----:B------:R-:W-:Y:S01]  /*8370*/  UIADD3 UR32, UR10, 0x480, URZ ;  /* 0x000004800a207890 */ /* 0x000fe2000fffe03f */
[----:B------:R-:W-:Y:S01]  /*8380*/  ISETP.GT.AND P4, PT, R91, 0x49, PT ;  /* 0x000000495b00780c */ /* 0x000fe20003f84270 */
[----:B------:R-:W-:Y:S01]  /*8390*/  UIADD3 UR34, UR11, 0xc0, URZ ;  /* 0x000000c00b227890 */ /* 0x000fe2000fffe03f */
[----:B------:R-:W-:Y:S01]  /*83a0*/  FMNMX.FTZ R78, R119, R78, !PT ;  /* 0x0000004e774e7209 */ /* 0x000fe20007810000 */
[----:B------:R-:W-:Y:S01]  /*83b0*/  UMOV UR33, 0xc0000010 ;  /* 0xc000001000217882 */ /* 0x000fe20000000000 */
[----:B------:R-:W-:Y:S01]  /*83c0*/  UMOV UR35, 0x80000020 ;  /* 0x8000002000237882 */ /* 0x000fe20000000000 */
[----:B------:R-:W1:Y:S01]  /*83d0*/  MUFU.TANH R111, R111 ;  /* 0x0000006f006f7308 */ /* 0x000e620000002400 */
[----:B0-----:R-:W-:-:S02]  /*83e0*/  FSEL R109, R109, -INF , P3 ;  /* 0xff8000006d6d7808 */ /* 0x001fc40001800000 */
[----:B------:R-:W-:Y:S02]  /*83f0*/  ISETP.GT.AND P3, PT, R91, 0x50, PT ;  /* 0x000000505b00780c */ /* 0x000fe40003f64270 */
[----:B------:R-:W-:-:S03]  /*8400*/  FMNMX.FTZ R75, R109, R78, !PT ;  /* 0x0000004e6d4b7209 */ /* 0x000fc60007810000 */
[----:B------:R-:W0:Y:S01]  /*8410*/  MUFU.TANH R99, R99 ;  /* 0x0000006300637308 */ /* 0x000e220000002400 */
[----:B--2---:R-:W-:Y:S02]  /*8420*/  FSEL R110, R110, -INF , P4 ;  /* 0xff8000006e6e7808 */ /* 0x004fe40002000000 */
[----:B------:R-:W-:Y:S02]  /*8430*/  ISETP.GT.AND P4, PT, R91, 0x59, PT ;  /* 0x000000595b00780c */ /* 0x000fe40003f84270 */
[----:B------:R-:W-:-:S03]  /*8440*/  FMNMX.FTZ R78, R110, R75, !PT ;  /* 0x0000004b6e4e7209 */ /* 0x000fc60007810000 */
[----:B------:R-:W2:Y:S01]  /*8450*/  MUFU.TANH R102, R102 ;  /* 0x0000006600667308 */ /* 0x000ea20000002400 */
[----:B-1----:R-:W-:Y:S02]  /*8460*/  FSEL R111, R111, -INF , P3 ;  /* 0xff8000006f6f7808 */ /* 0x002fe40001800000 */
[----:B------:R-:W-:Y:S02]  /*8470*/  ISETP.GT.AND P3, PT, R91, 0x60, PT ;  /* 0x000000605b00780c */ /* 0x000fe40003f64270 */
[----:B------:R-:W-:-:S03]  /*8480*/  FMNMX.FTZ R78, R111, R78, !PT ;  /* 0x0000004e6f4e7209 */ /* 0x000fc60007810000 */
[----:B------:R-:W1:Y:S01]  /*8490*/  MUFU.TANH R103, R103 ;  /* 0x0000006700677308 */ /* 0x000e620000002400 */
[----:B0-----:R-:W-:Y:S02]  /*84a0*/  FSEL R99, R99, -INF , P6 ;  /* 0xff80000063637808 */ /* 0x001fe40003000000 */
[----:B------:R-:W-:Y:S02]  /*84b0*/  ISETP.GT.AND P6, PT, R91, 0x61, PT ;  /* 0x000000615b00780c */ /* 0x000fe40003fc4270 */
[----:B------:R-:W-:Y:S02]  /*84c0*/  FMNMX.FTZ R75, R99, R78, !PT ;  /* 0x0000004e634b7209 */ /* 0x000fe40007810000 */
[----:B------:R-:W-:Y:S01]  /*84d0*/  FSEL R94, R94, -INF , P6 ;  /* 0xff8000005e5e7808 */ /* 0x000fe20003000000 */
[----:B------:R-:W0:Y:S01]  /*84e0*/  MUFU.TANH R134, R134 ;  /* 0x0000008600867308 */ /* 0x000e220000002400 */
[----:B--2---:R-:W-:Y:S02]  /*84f0*/  FSEL R102, R102, -INF , P5 ;  /* 0xff80000066667808 */ /* 0x004fe40002800000 */
[----:B------:R-:W-:-:S02]  /*8500*/  ISETP.GT.AND P5, PT, R91, 0x68, PT ;  /* 0x000000685b00780c */ /* 0x000fc40003fa4270 */
[----:B------:R-:W-:Y:S02]  /*8510*/  FMNMX.FTZ R78, R102, R75, !PT ;  /* 0x0000004b664e7209 */ /* 0x000fe40007810000 */
[----:B------:R-:W-:Y:S01]  /*8520*/  FSEL R82, R82, -INF , P5 ;  /* 0xff80000052527808 */ /* 0x000fe20002800000 */
[----:B------:R-:W2:Y:S01]  /*8530*/  MUFU.TANH R95, R95 ;  /* 0x0000005f005f7308 */ /* 0x000ea20000002400 */
[----:B-1----:R-:W-:Y:S02]  /*8540*/  FSEL R103, R103, -INF , P4 ;  /* 0xff80000067677808 */ /* 0x002fe40002000000 */
[----:B------:R-:W-:Y:S02]  /*8550*/  ISETP.GT.AND P4, PT, R91, 0x69, PT ;  /* 0x000000695b00780c */ /* 0x000fe40003f84270 */
[----:B------:R-:W-:Y:S02]  /*8560*/  FMNMX.FTZ R75, R103, R78, !PT ;  /* 0x0000004e674b7209 */ /* 0x000fe40007810000 */
[----:B------:R-:W-:Y:S01]  /*8570*/  ISETP.GT.AND P6, PT, R91, 0x71, PT ;  /* 0x000000715b00780c */ /* 0x000fe20003fc4270 */
[----:B------:R1:W3:Y:S01]  /*8580*/  MUFU.TANH R74, R86 ;  /* 0x00000056004a7308 */ /* 0x0002e20000002400 */
[----:B0-----:R-:W-:-:S02]  /*8590*/  FSEL R134, R134, -INF , P3 ;  /* 0xff80000086867808 */ /* 0x001fc40001800000 */
[C---:B------:R-:W-:Y:S02]  /*85a0*/  ISETP.GT.AND P3, PT, R91.reuse, 0x70, PT ;  /* 0x000000705b00780c */ /* 0x040fe40003f64270 */
[----:B------:R-:W-:Y:S02]  /*85b0*/  FMNMX.FTZ R75, R134, R75, !PT ;  /* 0x0000004b864b7209 */ /* 0x000fe40007810000 */
[----:B------:R-:W-:Y:S01]  /*85c0*/  ISETP.GT.AND P5, PT, R91, 0x78, PT ;  /* 0x000000785b00780c */ /* 0x000fe20003fa4270 */
[----:B------:R-:W0:Y:S01]  /*85d0*/  MUFU.TANH R135, R135 ;  /* 0x0000008700877308 */ /* 0x000e220000002400 */
[----:B-1----:R-:W-:Y:S02]  /*85e0*/  FSEL R86, R83, -INF , P4 ;  /* 0xff80000053567808 */ /* 0x002fe40002000000 */
[----:B------:R-:W-:Y:S02]  /*85f0*/  FMNMX.FTZ R83, R94, R75, !PT ;  /* 0x0000004b5e537209 */ /* 0x000fe40007810000 */
[----:B------:R-:W-:-:S02]  /*8600*/  ISETP.GT.AND P4, PT, R91, 0x79, PT ;  /* 0x000000795b00780c */ /* 0x000fc40003f84270 */
[----:B------:R-:W-:Y:S01]  /*8610*/  FMNMX.FTZ R83, R82, R83, !PT ;  /* 0x0000005352537209 */ /* 0x000fe20007810000 */
[----:B------:R-:W-:Y:S01]  /*8620*/  MUFU.TANH R137, R137 ;  /* 0x0000008900897308 */ /* 0x000fe20000002400 */
[----:B------:R-:W-:Y:S02]  /*8630*/  FSEL R78, R87, -INF , P6 ;  /* 0xff800000574e7808 */ /* 0x000fe40003000000 */
[----:B--2---:R-:W-:Y:S02]  /*8640*/  FSEL R75, R95, -INF , P3 ;  /* 0xff8000005f4b7808 */ /* 0x004fe40001800000 */
[----:B------:R-:W-:Y:S02]  /*8650*/  FMNMX.FTZ R87, R86, R83, !PT ;  /* 0x0000005356577209 */ /* 0x000fe40007810000 */
[----:B---3--:R-:W-:Y:S01]  /*8660*/  FSEL R74, R74, -INF , P5 ;  /* 0xff8000004a4a7808 */ /* 0x008fe20002800000 */
[----:B------:R-:W1:Y:S01]  /*8670*/  MUFU.TANH R138, R138 ;  /* 0x0000008a008a7308 */ /* 0x000e620000002400 */
[----:B0-----:R-:W-:-:S02]  /*8680*/  FSEL R83, R135, -INF , P4 ;  /* 0xff80000087537808 */ /* 0x001fc40002000000 */
[C---:B------:R-:W-:Y:S02]  /*8690*/  ISETP.GT.AND P3, PT, R91.reuse, 0x80, PT ;  /* 0x000000805b00780c */ /* 0x040fe40003f64270 */
[C---:B------:R-:W-:Y:S02]  /*86a0*/  ISETP.GT.AND P6, PT, R91.reuse, 0x81, PT ;  /* 0x000000815b00780c */ /* 0x040fe40003fc4270 */
[C---:B------:R-:W-:Y:S01]  /*86b0*/  ISETP.GT.AND P5, PT, R91.reuse, 0x88, PT ;  /* 0x000000885b00780c */ /* 0x040fe20003fa4270 */
[----:B------:R-:W0:Y:S01]  /*86c0*/  MUFU.TANH R136, R136 ;  /* 0x0000008800887308 */ /* 0x000e220000002400 */
[----:B------:R-:W-:Y:S02]  /*86d0*/  ISETP.GT.AND P4, PT, R91, 0x89, PT ;  /* 0x000000895b00780c */ /* 0x000fe40003f84270 */
[----:B------:R-:W-:Y:S01]  /*86e0*/  FMNMX.FTZ R91, R75, R87, !PT ;  /* 0x000000574b5b7209 */ /* 0x000fe20007810000 */
[----:B------:R-:W-:-:S03]  /*86f0*/  FMUL.FTZ R87, R79, UR5 ;  /* 0x000000054f577c20 */ /* 0x000fc60008410000 */
[----:B------:R-:W-:Y:S01]  /*8700*/  FMNMX.FTZ R91, R78, R91, !PT ;  /* 0x0000005b4e5b7209 */ /* 0x000fe20007810000 */
[----:B------:R-:W-:Y:S01]  /*8710*/  MUFU.TANH R7, R7 ;  /* 0x0000000700077308 */ /* 0x000fe20000002400 */
[----:B-1----:R-:W-:Y:S02]  /*8720*/  FSEL R95, R138, -INF , P6 ;  /* 0xff8000008a5f7808 */ /* 0x002fe40003000000 */
[----:B------:R-:W-:Y:S02]  /*8730*/  FMNMX.FTZ R140, R74, R91, !PT ;  /* 0x0000005b4a8c7209 */ /* 0x000fe40007810000 */
[----:B------:R-:W-:Y:S01]  /*8740*/  FSEL R91, R137, -INF , P3 ;  /* 0xff800000895b7808 */ /* 0x000fe20001800000 */
[----:B------:R-:W-:Y:S02]  /*8750*/  WARPGROUP.DEPBAR.LE gsb0, 0x0 ;  /* 0x00008000000079c5 */ /* 0x000fe40000010000 */
[----:B------:R-:W-:Y:S01]  /*8760*/  WARPGROUP.ARRIVE ;  /* 0x00000000000079c5 */ /* 0x000fe20000000000 */
[----:B------:R-:W1:Y:S01]  /*8770*/  MUFU.TANH R87, R87 ;  /* 0x0000005700577308 */ /* 0x000e620000002400 */
[----:B------:R-:W-:-:S02]  /*8780*/  FMNMX.FTZ R140, R83, R140, !PT ;  /* 0x0000008c538c7209 */ /* 0x000fc40007810000 */
[----:B0-----:R-:W-:Y:S02]  /*8790*/  FSEL R79, R136, -INF , P5 ;  /* 0xff800000884f7808 */ /* 0x001fe40002800000 */
[----:B------:R-:W-:Y:S01]  /*87a0*/  HGMMA.64x96x16.F32.BF16 R24, gdesc[UR32].tnspB, R24, gsb0 ;  /* 0x41600000201879f0 */ /* 0x000fe20008001818 */
[----:B------:R-:W-:Y:S01]  /*87b0*/  UIADD3 UR32, UR10, 0x600, URZ ;  /* 0x000006000a207890 */ /* 0x000fe2000fffe03f */
[----:B------:R-:W-:Y:S01]  /*87c0*/  FMNMX.FTZ R140, R91, R140, !PT ;  /* 0x0000008c5b8c7209 */ /* 0x000fe20007810000 */
[----:B------:R-:W-:Y:S01]  /*87d0*/  UIADD3 UR34, UR11, 0x100, URZ ;  /* 0x000001000b227890 */ /* 0x000fe2000fffe03f */
[----:B------:R-:W0:Y:S01]  /*87e0*/  MUFU.TANH R8, R8 ;  /* 0x0000000800087308 */ /* 0x000e220000002400 */
[----:B------:R-:W-:Y:S01]  /*87f0*/  UMOV UR33, 0xc0000010 ;  /* 0xc000001000217882 */ /* 0x000fe20000000000 */
[----:B------:R-:W-:Y:S01]  /*8800*/  UMOV UR35, 0x80000020 ;  /* 0x8000002000237882 */ /* 0x000fe20000000000 */
[----:B------:R-:W-:Y:S02]  /*8810*/  FMNMX.FTZ R140, R95, R140, !PT ;  /* 0x0000008c5f8c7209 */ /* 0x000fe40007810000 */
[----:B------:R-:W-:-:S02]  /*8820*/  ISETP.GT.AND P6, PT, R90, 0x1, PT ;  /* 0x000000015a00780c */ /* 0x000fc40003fc4270 */
[----:B------:R-:W-:Y:S01]  /*8830*/  FMNMX.FTZ R140, R79, R140, !PT ;  /* 0x0000008c4f8c7209 */ /* 0x000fe20007810000 */
[----:B------:R-:W2:Y:S01]  /*8840*/  MUFU.TANH R11, R11 ;  /* 0x0000000b000b7308 */ /* 0x000ea20000002400 */
[----:B-1----:R-:W-:Y:S02]  /*8850*/  FSEL R87, R87, -INF , P4 ;  /* 0xff80000057577808 */ /* 0x002fe40002000000 */
[C---:B------:R-:W-:Y:S02]  /*8860*/  ISETP.GT.AND P4, PT, R90.reuse, RZ, PT ;  /* 0x000000ff5a00720c */ /* 0x040fe40003f84270 */
[----:B------:R-:W-:Y:S02]  /*8870*/  FMNMX.FTZ R135, R87, R140, !PT ;  /* 0x0000008c57877209 */ /* 0x000fe40007810000 */
[----:B------:R-:W-:Y:S01]  /*8880*/  ISETP.GT.AND P5, PT, R90, 0x8, PT ;  /* 0x000000085a00780c */ /* 0x000fe20003fa4270 */
[----:B------:R-:W-:Y:S01]  /*8890*/  MUFU.TANH R12, R12 ;  /* 0x0000000c000c7308 */ /* 0x000fe20000002400 */
[----:B0-----:R-:W-:Y:S01]  /*88a0*/  FSEL R8, R8, -INF , P6 ;  /* 0xff80000008087808 */ /* 0x001fe20003000000 */
[----:B------:R-:W0:Y:S01]  /*88b0*/  SHFL.BFLY PT, R136, R135, 0x2, 0x1f ;  /* 0x0c401f0087887f89 */ /* 0x000e2200000e0000 */
[----:B------:R-:W-:-:S05]  /*88c0*/  ISETP.GT.AND P6, PT, R90, 0x10, PT ;  /* 0x000000105a00780c */ /* 0x000fca0003fc4270 */
[----:B------:R-:W1:Y:S01]  /*88d0*/  MUFU.TANH R14, R14 ;  /* 0x0000000e000e7308 */ /* 0x000e620000002400 */
[----:B--2---:R-:W-:Y:S02]  /*88e0*/  FSEL R11, R11, -INF , P5 ;  /* 0xff8000000b0b7808 */ /* 0x004fe40002800000 */
[----:B------:R-:W-:-:S05]  /*88f0*/  ISETP.GT.AND P5, PT, R90, 0x11, PT ;  /* 0x000000115a00780c */ /* 0x000fca0003fa4270 */
[----:B------:R-:W2:Y:S08]  /*8900*/  MUFU.TANH R20, R20 ;  /* 0x0000001400147308 */ /* 0x000eb00000002400 */
[----:B------:R-:W3:Y:S01]  /*8910*/  MUFU.TANH R130, R130 ;  /* 0x0000008200827308 */ /* 0x000ee20000002400 */
[----:B-1----:R-:W-:Y:S02]  /*8920*/  FSEL R14, R14, -INF , P6 ;  /* 0xff8000000e0e7808 */ /* 0x002fe40003000000 */
[----:B0-----:R-:W-:Y:S01]  /*8930*/  FMNMX.FTZ R136, R135, R136, !PT ;  /* 0x0000008887887209 */ /* 0x001fe20007810000 */
[----:B------:R-:W-:Y:S01]  /*8940*/  FMUL.FTZ R135, R72, UR5 ;  /* 0x0000000548877c20 */ /* 0x000fe20008410000 */
[----:B------:R-:W-:-:S03]  /*8950*/  ISETP.GT.AND P6, PT, R90, 0x19, PT ;  /* 0x000000195a00780c */ /* 0x000fc60003fc4270 */
[----:B------:R-:W0:Y:S01]  /*8960*/  SHFL.BFLY PT, R137, R136, 0x1, 0x1f ;  /* 0x0c201f0088897f89 */ /* 0x000e2200000e0000 */
[----:B------:R-:W1:Y:S08]  /*8970*/  MUFU.TANH R128, R128 ;  /* 0x0000008000807308 */ /* 0x000e700000002400 */
[----:B------:R-:W4:Y:S08]  /*8980*/  MUFU.TANH R120, R120 ;  /* 0x0000007800787308 */ /* 0x000f300000002400 */
[----:B------:R-:W5:Y:S01]  /*8990*/  MUFU.TANH R121, R121 ;  /* 0x0000007900797308 */ /* 0x000f620000002400 */
[----:B0-----:R-:W-:-:S07]  /*89a0*/  FMNMX.FTZ R72, R136, R137, !PT ;  /* 0x0000008988487209 */ /* 0x001fce0007810000 */
[----:B------:R-:W0:Y:S01]  /*89b0*/  MUFU.TANH R124, R124 ;  /* 0x0000007c007c7308 */ /* 0x000e220000002400 */
[C---:B------:R-:W-:Y:S01]  /*89c0*/  FSETP.NEU.FTZ.AND P3, PT, R72.reuse, -INF , PT ;  /* 0xff8000004800780b */ /* 0x040fe20003f7d000 */
[----:B------:R-:W-:-:S06]  /*89d0*/  FMUL.FTZ R136, R72, UR4 ;  /* 0x0000000448887c20 */ /* 0x000fcc0008410000 */
[----:B------:R-:W0:Y:S01]  /*89e0*/  MUFU.TANH R125, R125 ;  /* 0x0000007d007d7308 */ /* 0x000e220000002400 */
[----:B------:R-:W-:-:S05]  /*89f0*/  FSEL R136, R136, RZ, P3 ;  /* 0x000000ff88887208 */ /* 0x000fca0001800000 */
[--C-:B------:R-:W-:Y:S01]  /*8a00*/  FFMA.FTZ R137, R21, UR4, -R136.reuse ;  /* 0x0000000415897c23 */ /* 0x100fe20008010888 */
[----:B------:R-:W-:Y:S01]  /*8a10*/  FSEL R21, R7, -INF , P4 ;  /* 0xff80000007157808 */ /* 0x000fe20002000000 */
[--C-:B------:R-:W-:Y:S01]  /*8a20*/  FFMA.FTZ R139, R131, UR4, -R136.reuse ;  /* 0x00000004838b7c23 */ /* 0x100fe20008010888 */
[----:B------:R-:W-:Y:S01]  /*8a30*/  ISETP.GT.AND P4, PT, R90, 0x9, PT ;  /* 0x000000095a00780c */ /* 0x000fe20003f84270 */
[----:B------:R2:W-:Y:S01]  /*8a40*/  MUFU.EX2 R7, R137 ;  /* 0x0000008900077308 */ /* 0x0005e20000000800 */
[----:B------:R-:W-:Y:S01]  /*8a50*/  FMNMX.FTZ R131, R21, R4, !PT ;  /* 0x0000000415837209 */ /* 0x000fe20007810000 */
[--C-:B------:R-:W-:Y:S01]  /*8a60*/  FFMA.FTZ R138, R129, UR4, -R136.reuse ;  /* 0x00000004818a7c23 */ /* 0x100fe20008010888 */
[----:B------:R-:W-:Y:S01]  /*8a70*/  FSEL R98, R12, -INF , P4 ;  /* 0xff8000000c627808 */ /* 0x000fe20002000000 */
[--C-:B------:R-:W-:Y:S01]  /*8a80*/  FFMA.FTZ R132, R132, UR4, -R136.reuse ;  /* 0x0000000484847c23 */ /* 0x100fe20008010888 */
[----:B------:R-:W-:Y:S01]  /*8a90*/  FMNMX.FTZ R131, R8, R131, !PT ;  /* 0x0000008308837209 */ /* 0x000fe20007810000 */
[----:B------:R-:W-:Y:S01]  /*8aa0*/  FFMA.FTZ R133, R133, UR4, -R136 ;  /* 0x0000000485857c23 */ /* 0x000fe20008010888 */
[----:B------:R-:W-:-:S02]  /*8ab0*/  WARPGROUP.DEPBAR.LE gsb0, 0x0 ;  /* 0x00008000000079c5 */ /* 0x000fc40000010000 */
[----:B------:R-:W-:Y:S01]  /*8ac0*/  WARPGROUP.ARRIVE ;  /* 0x00000000000079c5 */ /* 0x000fe20000000000 */
[----:B--2---:R-:W-:Y:S01]  /*8ad0*/  FMNMX.FTZ R137, R11, R131, !PT ;  /* 0x000000830b897209 */ /* 0x004fe20007810000 */
[----:B------:R2:W-:Y:S01]  /*8ae0*/  MUFU.EX2 R12, R138 ;  /* 0x0000008a000c7308 */ /* 0x0005e20000000800 */
[----:B------:R-:W-:Y:S01]  /*8af0*/  ISETP.GT.AND P4, PT, R90, 0x18, PT ;  /* 0x000000185a00780c */ /* 0x000fe20003f84270 */
[--C-:B------:R-:W-:Y:S01]  /*8b00*/  FFMA.FTZ R140, R111, UR4, -R136.reuse ;  /* 0x000000046f8c7c23 */ /* 0x100fe20008010888 */
[----:B------:R-:W-:Y:S01]  /*8b10*/  FMNMX.FTZ R137, R98, R137, !PT ;  /* 0x0000008962897209 */ /* 0x000fe20007810000 */
[----:B------:R-:W-:Y:S01]  /*8b20*/  HGMMA.64x96x16.F32.BF16 R24, gdesc[UR32].tnspB, R24, gsb0 ;  /* 0x41600000201879f0 */ /* 0x000fe20008001818 */
[----:B------:R-:W-:Y:S01]  /*8b30*/  UIADD3 UR32, UR10, 0x780, URZ ;  /* 0x000007800a207890 */ /* 0x000fe2000fffe03f */
[----:B------:R-:W-:Y:S01]  /*8b40*/  FSEL R129, R20, -INF , P5 ;  /* 0xff80000014817808 */ /* 0x000fe20002800000 */
[----:B------:R-:W-:Y:S01]  /*8b50*/  UIADD3 UR34, UR11, 0x140, URZ ;  /* 0x000001400b227890 */ /* 0x000fe2000fffe03f */
[----:B---3--:R-:W-:Y:S01]  /*8b60*/  FSEL R131, R130, -INF , P6 ;  /* 0xff80000082837808 */ /* 0x008fe20003000000 */
[----:B------:R-:W-:Y:S01]  /*8b70*/  UMOV UR33, 0xc0000010 ;  /* 0xc000001000217882 */ /* 0x000fe20000000000 */
[----:B------:R-:W-:Y:S01]  /*8b80*/  UMOV UR35, 0x80000020 ;  /* 0x8000002000237882 */ /* 0x000fe20000000000 */
[----:B--2---:R-:W-:Y:S01]  /*8b90*/  FMNMX.FTZ R138, R14, R137, !PT ;  /* 0x000000890e8a7209 */ /* 0x004fe20007810000 */
[----:B------:R2:W-:Y:S01]  /*8ba0*/  MUFU.EX2 R130, R132 ;  /* 0x0000008400827308 */ /* 0x0005e20000000800 */
[----:B-1----:R-:W-:Y:S01]  /*8bb0*/  FSEL R128, R128, -INF , P4 ;  /* 0xff80000080807808 */ /* 0x002fe20002000000 */
[--C-:B------:R-:W-:Y:S01]  /*8bc0*/  FFMA.FTZ R137, R126, UR4, -R136.reuse ;  /* 0x000000047e897c23 */ /* 0x100fe20008010888 */
[C---:B------:R-:W-:Y:S01]  /*8bd0*/  ISETP.GT.AND P5, PT, R90.reuse, 0x20, PT ;  /* 0x000000205a00780c */ /* 0x040fe20003fa4270 */
[--C-:B------:R-:W-:Y:S01]  /*8be0*/  FFMA.FTZ R9, R9, UR4, -R136.reuse ;  /* 0x0000000409097c23 */ /* 0x100fe20008010888 */
[----:B------:R-:W-:Y:S01]  /*8bf0*/  ISETP.GT.AND P4, PT, R90, 0x21, PT ;  /* 0x000000215a00780c */ /* 0x000fe20003f84270 */
[--C-:B------:R-:W-:Y:S01]  /*8c00*/  FFMA.FTZ R10, R10, UR4, -R136.reuse ;  /* 0x000000040a0a7c23 */ /* 0x100fe20008010888 */
[----:B----4-:R-:W-:Y:S01]  /*8c10*/  FSEL R120, R120, -INF , P5 ;  /* 0xff80000078787808 */ /* 0x010fe20002800000 */
[----:B------:R-:W1:Y:S01]  /*8c20*/  MUFU.TANH R112, R112 ;  /* 0x0000007000707308 */ /* 0x000e620000002400 */
[----:B--2---:R-:W-:Y:S01]  /*8c30*/  FMNMX.FTZ R132, R129, R138, !PT ;  /* 0x0000008a81847209 */ /* 0x004fe20007810000 */
[--C-:B------:R-:W-:Y:S01]  /*8c40*/  FFMA.FTZ R13, R13, UR4, -R136.reuse ;  /* 0x000000040d0d7c23 */ /* 0x100fe20008010888 */
[----:B------:R-:W-:Y:S01]  /*8c50*/  ISETP.GT.AND P6, PT, R90, 0x28, PT ;  /* 0x000000285a00780c */ /* 0x000fe20003fc4270 */
[--C-:B------:R-:W-:Y:S01]  /*8c60*/  FFMA.FTZ R15, R15, UR4, -R136.reuse ;  /* 0x000000040f0f7c23 */ /* 0x100fe20008010888 */
[----:B------:R-:W-:Y:S01]  /*8c70*/  FMNMX.FTZ R132, R128, R132, !PT ;  /* 0x0000008480847209 */ /* 0x000fe20007810000 */
[--C-:B------:R-:W-:Y:S01]  /*8c80*/  FFMA.FTZ R122, R122, UR4, -R136.reuse ;  /* 0x000000047a7a7c23 */ /* 0x100fe20008010888 */
[----:B-----5:R-:W-:Y:S01]  /*8c90*/  FSEL R121, R121, -INF , P4 ;  /* 0xff80000079797808 */ /* 0x020fe20002000000 */
[----:B------:R-:W2:Y:S01]  /*8ca0*/  MUFU.TANH R113, R113 ;  /* 0x0000007100717308 */ /* 0x000ea20000002400 */
[----:B------:R-:W-:Y:S01]  /*8cb0*/  FMNMX.FTZ R132, R131, R132, !PT ;  /* 0x0000008483847209 */ /* 0x000fe20007810000 */
[--C-:B------:R-:W-:Y:S01]  /*8cc0*/  FFMA.FTZ R123, R123, UR4, -R136.reuse ;  /* 0x000000047b7b7c23 */ /* 0x100fe20008010888 */
[----:B------:R-:W-:Y:S01]  /*8cd0*/  ISETP.GT.AND P5, PT, R90, 0x29, PT ;  /* 0x000000295a00780c */ /* 0x000fe20003fa4270 */
[--C-:B------:R-:W-:Y:S01]  /*8ce0*/  FFMA.FTZ R94, R94, UR4, -R136.reuse ;  /* 0x000000045e5e7c23 */ /* 0x100fe20008010888 */
[----:B------:R-:W-:Y:S01]  /*8cf0*/  FMNMX.FTZ R132, R120, R132, !PT ;  /* 0x0000008478847209 */ /* 0x000fe20007810000 */
[--C-:B------:R-:W-:Y:S01]  /*8d00*/  FFMA.FTZ R82, R82, UR4, -R136.reuse ;  /* 0x0000000452527c23 */ /* 0x100fe20008010888 */
[----:B0-----:R-:W-:Y:S01]  /*8d10*/  FSEL R124, R124, -INF , P6 ;  /* 0xff8000007c7c7808 */ /* 0x001fe20003000000 */
[----:B------:R-:W0:Y:S01]  /*8d20*/  MUFU.TANH R115, R115 ;  /* 0x0000007300737308 */ /* 0x000e220000002400 */
[----:B------:R-:W-:Y:S01]  /*8d30*/  FMNMX.FTZ R132, R121, R132, !PT ;  /* 0x0000008479847209 */ /* 0x000fe20007810000 */
[--C-:B------:R-:W-:Y:S01]  /*8d40*/  FFMA.FTZ R86, R86, UR4, -R136.reuse ;  /* 0x0000000456567c23 */ /* 0x100fe20008010888 */
[----:B------:R-:W-:Y:S01]  /*8d50*/  ISETP.GT.AND P4, PT, R90, 0x30, PT ;  /* 0x000000305a00780c */ /* 0x000fe20003f84270 */
[--C-:B------:R-:W-:Y:S01]  /*8d60*/  FFMA.FTZ R75, R75, UR4, -R136.reuse ;  /* 0x000000044b4b7c23 */ /* 0x100fe20008010888 */
[----:B------:R-:W-:Y:S01]  /*8d70*/  FSEL R125, R125, -INF , P5 ;  /* 0xff8000007d7d7808 */ /* 0x000fe20002800000 */
[--C-:B------:R-:W-:Y:S01]  /*8d80*/  FFMA.FTZ R83, R83, UR4, -R136.reuse ;  /* 0x0000000453537c23 */ /* 0x100fe20008010888 */
[----:B------:R-:W-:Y:S01]  /*8d90*/  FMNMX.FTZ R132, R124, R132, !PT ;  /* 0x000000847c847209 */ /* 0x000fe20007810000 */
[----:B------:R-:W-:Y:S01]  /*8da0*/  MUFU.TANH R104, R104 ;  /* 0x0000006800687308 */ /* 0x000fe20000002400 */
[----:B------:R-:W-:Y:S01]  /*8db0*/  ISETP.GT.AND P6, PT, R90, 0x31, PT ;  /* 0x000000315a00780c */ /* 0x000fe20003fc4270 */
[--C-:B------:R-:W-:Y:S01]  /*8dc0*/  FFMA.FTZ R91, R91, UR4, -R136.reuse ;  /* 0x000000045b5b7c23 */ /* 0x100fe20008010888 */
[----:B-1----:R-:W-:Y:S01]  /*8dd0*/  FSEL R126, R112, -INF , P4 ;  /* 0xff800000707e7808 */ /* 0x002fe20002000000 */
[--C-:B------:R-:W-:Y:S01]  /*8de0*/  FFMA.FTZ R95, R95, UR4, -R136.reuse ;  /* 0x000000045f5f7c23 */ /* 0x100fe20008010888 */
[----:B------:R-:W-:Y:S01]  /*8df0*/  FMNMX.FTZ R132, R125, R132, !PT ;  /* 0x000000847d847209 */ /* 0x000fe20007810000 */
[----:B------:R-:W-:Y:S01]  /*8e00*/  FFMA.FTZ R87, R87, UR4, -R136 ;  /* 0x0000000457577c23 */ /* 0x000fe20008010888 */
[----:B------:R-:W-:Y:S01]  /*8e10*/  ISETP.GT.AND P5, PT, R90, 0x38, PT ;  /* 0x000000385a00780c */ /* 0x000fe20003fa4270 */
[----:B------:R-:W1:Y:S01]  /*8e20*/  MUFU.TANH R116, R116 ;  /* 0x0000007400747308 */ /* 0x000e620000002400 */
[----:B--2---:R-:W-:-:S02]  /*8e30*/  FSEL R113, R113, -INF , P6 ;  /* 0xff80000071717808 */ /* 0x004fc40003000000 */
[----:B------:R-:W-:Y:S02]  /*8e40*/  FMNMX.FTZ R132, R126, R132, !PT ;  /* 0x000000847e847209 */ /* 0x000fe40007810000 */
[C---:B------:R-:W-:Y:S02]  /*8e50*/  ISETP.GT.AND P6, PT, R90.reuse, 0x40, PT ;  /* 0x000000405a00780c */ /* 0x040fe40003fc4270 */
[----:B------:R-:W-:Y:S01]  /*8e60*/  ISETP.GT.AND P4, PT, R90, 0x39, PT ;  /* 0x000000395a00780c */ /* 0x000fe20003f84270 */
[----:B------:R2:W-:Y:S01]  /*8e70*/  MUFU.EX2 R112, R137 ;  /* 0x0000008900707308 */ /* 0x0005e20000000800 */
[----:B------:R-:W-:-:S07]  /*8e80*/  FMNMX.FTZ R132, R113, R132, !PT ;  /* 0x0000008471847209 */ /* 0x000fce0007810000 */
[----:B------:R-:W3:Y:S01]  /*8e90*/  MUFU.TANH R105, R105 ;  /* 0x0000006900697308 */ /* 0x000ee20000002400 */
[----:B--2---:R-:W-:Y:S01]  /*8ea0*/  FFMA.FTZ R137, R127, UR4, -R136 ;  /* 0x000000047f897c23 */ /* 0x004fe20008010888 */
[----:B0-----:R-:W-:Y:S02]  /*8eb0*/  FSEL R127, R115, -INF , P5 ;  /* 0xff800000737f7808 */ /* 0x001fe40002800000 */
[----:B-1----:R-:W-:Y:S02]  /*8ec0*/  FSEL R116, R116, -INF , P4 ;  /* 0xff80000074747808 */ /* 0x002fe40002000000 */
[C---:B------:R-:W-:Y:S02]  /*8ed0*/  ISETP.GT.AND P5, PT, R90.reuse, 0x41, PT ;  /* 0x000000415a00780c */ /* 0x040fe40003fa4270 */
[----:B------:R0:W-:Y:S01]  /*8ee0*/  MUFU.EX2 R115, R137 ;  /* 0x0000008900737308 */ /* 0x0001e20000000800 */
[----:B------:R-:W-:-:S07]  /*8ef0*/  ISETP.GT.AND P4, PT, R90, 0x48, PT ;  /* 0x000000485a00780c */ /* 0x000fce0003f84270 */
[----:B------:R-:W1:Y:S01]  /*8f00*/  MUFU.TANH R107, R107 ;  /* 0x0000006b006b7308 */ /* 0x000e620000002400 */
[----:B0-----:R-:W-:Y:S01]  /*8f10*/  FFMA.FTZ R137, R114, UR4, -R136 ;  /* 0x0000000472897c23 */ /* 0x001fe20008010888 */
[----:B------:R-:W-:Y:S02]  /*8f20*/  FSEL R114, R104, -INF , P6 ;  /* 0xff80000068727808 */ /* 0x000fe40003000000 */
[----:B---3--:R-:W-:Y:S02]  /*8f30*/  FSEL R105, R105, -INF , P5 ;  /* 0xff80000069697808 */ /* 0x008fe40002800000 */
[C---:B------:R-:W-:Y:S02]  /*8f40*/  ISETP.GT.AND P6, PT, R90.reuse, 0x49, PT ;  /* 0x000000495a00780c */ /* 0x040fe40003fc4270 */
[----:B------:R-:W0:Y:S01]  /*8f50*/  MUFU.TANH R108, R108 ;  /* 0x0000006c006c7308 */ /* 0x000e220000002400 */
[----:B------:R-:W-:-:S07]  /*8f60*/  ISETP.GT.AND P5, PT, R90, 0x50, PT ;  /* 0x000000505a00780c */ /* 0x000fce0003fa4270 */
[----:B------:R2:W-:Y:S01]  /*8f70*/  MUFU.EX2 R104, R137 ;  /* 0x0000008900687308 */ /* 0x0005e20000000800 */
[----:B------:R-:W-:Y:S02]  /*8f80*/  WARPGROUP.DEPBAR.LE gsb0, 0x0 ;  /* 0x00008000000079c5 */ /* 0x000fe40000010000 */
[----:B------:R-:W-:Y:S01]  /*8f90*/  WARPGROUP.ARRIVE ;  /* 0x00000000000079c5 */ /* 0x000fe20000000000 */
[----:B--2---:R-:W-:-:S04]  /*8fa0*/  FMNMX.FTZ R137, R127, R132, !PT ;  /* 0x000000847f897209 */ /* 0x004fc80007810000 */
[----:B------:R-:W-:Y:S01]  /*8fb0*/  MUFU.TANH R96, R96 ;  /* 0x0000006000607308 */ /* 0x000fe20000002400 */
[----:B-1----:R-:W-:Y:S02]  /*8fc0*/  FSEL R132, R107, -INF , P4 ;  /* 0xff8000006b847808 */ /* 0x002fe40002000000 */
[----:B------:R-:W-:Y:S01]  /*8fd0*/  FMNMX.FTZ R137, R116, R137, !PT ;  /* 0x0000008974897209 */ /* 0x000fe20007810000 */
[----:B------:R-:W-:Y:S01]  /*8fe0*/  HGMMA.64x96x16.F32.BF16 R24, gdesc[UR32].tnspB, R24, gsb0 ;  /* 0x41600000201879f0 */ /* 0x000fe20008001818 */
[----:B------:R-:W-:Y:S01]  /*8ff0*/  UIADD3 UR32, UR10, 0xa80, URZ ;  /* 0x00000a800a207890 */ /* 0x000fe2000fffe03f */
[----:B0-----:R-:W-:Y:S01]  /*9000*/  FSEL R108, R108, -INF , P6 ;  /* 0xff8000006c6c7808 */ /* 0x001fe20003000000 */
[----:B------:R-:W-:Y:S01]  /*9010*/  UIADD3 UR34, UR11, 0x1c0, URZ ;  /* 0x000001c00b227890 */ /* 0x000fe2000fffe03f */
[----:B------:R-:W-:Y:S01]  /*9020*/  MUFU.TANH R97, R97 ;  /* 0x0000006100617308 */ /* 0x000fe20000002400 */
[----:B------:R-:W-:Y:S01]  /*9030*/  UMOV UR33, 0xc0000010 ;  /* 0xc000001000217882 */ /* 0x000fe20000000000 */
[----:B------:R-:W-:Y:S01]  /*9040*/  UMOV UR35, 0x80000020 ;  /* 0x8000002000237882 */ /* 0x000fe20000000000 */
[----:B------:R-:W-:-:S02]  /*9050*/  FMNMX.FTZ R137, R114, R137, !PT ;  /* 0x0000008972897209 */ /* 0x000fc40007810000 */
[C---:B------:R-:W-:Y:S02]  /*9060*/  ISETP.GT.AND P4, PT, R90.reuse, 0x51, PT ;  /* 0x000000515a00780c */ /* 0x040fe40003f84270 */
[----:B------:R-:W-:Y:S01]  /*9070*/  FMNMX.FTZ R137, R105, R137, !PT ;  /* 0x0000008969897209 */ /* 0x000fe20007810000 */
[----:B------:R-:W0:Y:S01]  /*9080*/  MUFU.TANH R100, R100 ;  /* 0x0000006400647308 */ /* 0x000e220000002400 */
[----:B------:R-:W-:Y:S02]  /*9090*/  ISETP.GT.AND P6, PT, R90, 0x58, PT ;  /* 0x000000585a00780c */ /* 0x000fe40003fc4270 */
[----:B------:R-:W-:-:S04]  /*90a0*/  FMNMX.FTZ R137, R132, R137, !PT ;  /* 0x0000008984897209 */ /* 0x000fc80007810000 */
[----:B------:R-:W-:Y:S01]  /*90b0*/  FMNMX.FTZ R137, R108, R137, !PT ;  /* 0x000000896c897209 */ /* 0x000fe20007810000 */
[----:B------:R-:W1:Y:S08]  /*90c0*/  MUFU.TANH R101, R101 ;  /* 0x0000006500657308 */ /* 0x000e700000002400 */
[----:B------:R2:W-:Y:S01]  /*90d0*/  MUFU.EX2 R107, R133 ;  /* 0x00000085006b7308 */ /* 0x0005e20000000800 */
[----:B0-----:R-:W-:-:S02]  /*90e0*/  FSEL R100, R100, -INF , P6 ;  /* 0xff80000064647808 */ /* 0x001fc40003000000 */
[----:B------:R-:W-:-:S05]  /*90f0*/  ISETP.GT.AND P6, PT, R90, 0x61, PT ;  /* 0x000000615a00780c */ /* 0x000fca0003fc4270 */
[----:B------:R-:W0:Y:S01]  /*9100*/  MUFU.TANH R88, R88 ;  /* 0x0000005800587308 */ /* 0x000e220000002400 */
[----:B--2---:R-:W-:Y:S01]  /*9110*/  FFMA.FTZ R133, R117, UR4, -R136 ;  /* 0x0000000475857c23 */ /* 0x004fe20008010888 */
[----:B------:R-:W-:Y:S02]  /*9120*/  FSEL R117, R96, -INF , P5 ;  /* 0xff80000060757808 */ /* 0x000fe40002800000 */
[C---:B------:R-:W-:Y:S02]  /*9130*/  ISETP.GT.AND P5, PT, R90.reuse, 0x59, PT ;  /* 0x000000595a00780c */ /* 0x040fe40003fa4270 */
[----:B------:R-:W-:Y:S02]  /*9140*/  FMNMX.FTZ R137, R117, R137, !PT ;  /* 0x0000008975897209 */ /* 0x000fe40007810000 */
[----:B------:R-:W-:Y:S01]  /*9150*/  MUFU.TANH R89, R89 ;  /* 0x0000005900597308 */ /* 0x000fe20000002400 */
[----:B-1----:R-:W-:Y:S02]  /*9160*/  FSEL R101, R101, -INF , P5 ;  /* 0xff80000065657808 */ /* 0x002fe40002800000 */
[----:B------:R-:W-:-:S05]  /*9170*/  ISETP.GT.AND P5, PT, R90, 0x68, PT ;  /* 0x000000685a00780c */ /* 0x000fca0003fa4270 */
[----:B------:R1:W-:Y:S08]  /*9180*/  MUFU.EX2 R96, R133 ;  /* 0x0000008500607308 */ /* 0x0003f00000000800 */
[----:B------:R-:W2:Y:S01]  /*9190*/  MUFU.TANH R92, R92 ;  /* 0x0000005c005c7308 */ /* 0x000ea20000002400 */
[----:B-1----:R-:W-:Y:S01]  /*91a0*/  FSEL R133, R97, -INF , P4 ;  /* 0xff80000061857808 */ /* 0x002fe20002000000 */
[--C-:B------:R-:W-:Y:S01]  /*91b0*/  FFMA.FTZ R97, R118, UR4, -R136.reuse ;  /* 0x0000000476617c23 */ /* 0x100fe20008010888 */
[----:B------:R-:W-:Y:S01]  /*91c0*/  ISETP.GT.AND P4, PT, R90, 0x60, PT ;  /* 0x000000605a00780c */ /* 0x000fe20003f84270 */
[----:B------:R-:W-:Y:S01]  /*91d0*/  FFMA.FTZ R118, R106, UR4, -R136 ;  /* 0x000000046a767c23 */ /* 0x000fe20008010888 */
[----:B------:R-:W-:-:S02]  /*91e0*/  FMNMX.FTZ R137, R133, R137, !PT ;  /* 0x0000008985897209 */ /* 0x000fc40007810000 */
[----:B0-----:R-:W-:Y:S01]  /*91f0*/  FSEL R106, R88, -INF , P4 ;  /* 0xff800000586a7808 */ /* 0x001fe20002000000 */
[----:B------:R-:W0:Y:S01]  /*9200*/  MUFU.TANH R93, R93 ;  /* 0x0000005d005d7308 */ /* 0x000e220000002400 */
[----:B------:R-:W-:Y:S02]  /*9210*/  FMNMX.FTZ R137, R100, R137, !PT ;  /* 0x0000008964897209 */ /* 0x000fe40007810000 */
[----:B------:R-:W-:Y:S02]  /*9220*/  ISETP.GT.AND P4, PT, R90, 0x69, PT ;  /* 0x000000695a00780c */ /* 0x000fe40003f84270 */
[----:B------:R-:W-:-:S03]  /*9230*/  FMNMX.FTZ R137, R101, R137, !PT ;  /* 0x0000008965897209 */ /* 0x000fc60007810000 */
[----:B------:R-:W1:Y:S01]  /*9240*/  MUFU.TANH R80, R80 ;  /* 0x0000005000507308 */ /* 0x000e620000002400 */
[----:B------:R-:W-:Y:S02]  /*9250*/  FMNMX.FTZ R137, R106, R137, !PT ;  /* 0x000000896a897209 */ /* 0x000fe40007810000 */
[----:B--2---:R-:W-:Y:S02]  /*9260*/  FSEL R92, R92, -INF , P5 ;  /* 0xff8000005c5c7808 */ /* 0x004fe40002800000 */
[----:B------:R-:W-:-:S03]  /*9270*/  ISETP.GT.AND P5, PT, R90, 0x71, PT ;  /* 0x000000715a00780c */ /* 0x000fc60003fa4270 */
[----:B------:R-:W-:Y:S01]  /*9280*/  MUFU.TANH R81, R81 ;  /* 0x0000005100517308 */ /* 0x000fe20000002400 */
[----:B0-----:R-:W-:Y:S02]  /*9290*/  FSEL R93, R93, -INF , P4 ;  /* 0xff8000005d5d7808 */ /* 0x001fe40002000000 */
[----:B------:R-:W-:-:S05]  /*92a0*/  ISETP.GT.AND P4, PT, R90, 0x78, PT ;  /* 0x000000785a00780c */ /* 0x000fca0003f84270 */
[----:B------:R0:W-:Y:S08]  /*92b0*/  MUFU.EX2 R88, R118 ;  /* 0x0000007600587308 */ /* 0x0001f00000000800 */
[----:B------:R-:W2:Y:S01]  /*92c0*/  MUFU.TANH R84, R84 ;  /* 0x0000005400547308 */ /* 0x000ea20000002400 */
[----:B0-----:R-:W-:Y:S01]  /*92d0*/  FSEL R118, R89, -INF , P6 ;  /* 0xff80000059767808 */ /* 0x001fe20003000000 */
[----:B------:R-:W-:-:S02]  /*92e0*/  WARPGROUP.DEPBAR.LE gsb0, 0x0 ;  /* 0x00008000000079c5 */ /* 0x000fc40000010000 */
[----:B------:R-:W-:Y:S01]  /*92f0*/  WARPGROUP.ARRIVE ;  /* 0x00000000000079c5 */ /* 0x000fe20000000000 */
[----:B------:R-:W-:Y:S01]  /*9300*/  FMNMX.FTZ R137, R118, R137, !PT ;  /* 0x0000008976897209 */ /* 0x000fe20007810000 */
[--C-:B------:R-:W-:Y:S01]  /*9310*/  FFMA.FTZ R89, R119, UR4, -R136.reuse ;  /* 0x0000000477597c23 */ /* 0x100fe20008010888 */
[----:B------:R-:W-:Y:S01]  /*9320*/  ISETP.GT.AND P6, PT, R90, 0x70, PT ;  /* 0x000000705a00780c */ /* 0x000fe20003fc4270 */
[----:B------:R-:W0:Y:S01]  /*9330*/  MUFU.TANH R85, R85 ;  /* 0x0000005500557308 */ /* 0x000e220000002400 */
[----:B------:R-:W-:Y:S01]  /*9340*/  FMNMX.FTZ R138, R92, R137, !PT ;  /* 0x000000895c8a7209 */ /* 0x000fe20007810000 */
[----:B------:R-:W-:Y:S01]  /*9350*/  HGMMA.64x96x16.F32.BF16 R24, gdesc[UR40].tnspB, R24, gsb0 ;  /* 0x41600000281879f0 */ /* 0x000fe20008001818 */
[----:B------:R-:W-:Y:S01]  /*9360*/  FFMA.FTZ R119, R109, UR4, -R136 ;  /* 0x000000046d777c23 */ /* 0x000fe20008010888 */
[----:B-1----:R-:W-:Y:S02]  /*9370*/  FSEL R109, R80, -INF , P6 ;  /* 0xff800000506d7808 */ /* 0x002fe40003000000 */
[----:B------:R-:W-:-:S02]  /*9380*/  FMNMX.FTZ R138, R93, R138, !PT ;  /* 0x0000008a5d8a7209 */ /* 0x000fc40007810000 */
[----:B------:R-:W1:Y:S01]  /*9390*/  MUFU.TANH R135, R135 ;  /* 0x0000008700877308 */ /* 0x000e620000002400 */
[----:B------:R-:W-:Y:S02]  /*93a0*/  ISETP.GT.AND P6, PT, R90, 0x79, PT ;  /* 0x000000795a00780c */ /* 0x000fe40003fc4270 */
[----:B--2---:R-:W-:Y:S02]  /*93b0*/  FSEL R111, R84, -INF , P4 ;  /* 0xff800000546f7808 */ /* 0x004fe40002000000 */
[----:B------:R-:W-:-:S03]  /*93c0*/  ISETP.GT.AND P4, PT, R90, 0x81, PT ;  /* 0x000000815a00780c */ /* 0x000fc60003f84270 */
[----:B------:R2:W-:Y:S01]  /*93d0*/  MUFU.EX2 R20, R139 ;  /* 0x0000008b00147308 */ /* 0x0005e20000000800 */
[----:B0-----:R-:W-:Y:S01]  /*93e0*/  FSEL R137, R85, -INF , P6 ;  /* 0xff80000055897808 */ /* 0x001fe20003000000 */
[----:B------:R-:W-:Y:S01]  /*93f0*/  FFMA.FTZ R85, R99, UR4, -R136 ;  /* 0x0000000463557c23 */ /* 0x000fe20008010888 */
[----:B------:R-:W-:-:S05]  /*9400*/  ISETP.GT.AND P6, PT, R90, 0x88, PT ;  /* 0x000000885a00780c */ /* 0x000fca0003fc4270 */
[----:B------:R-:W0:Y:S01]  /*9410*/  MUFU.TANH R73, R73 ;  /* 0x0000004900497308 */ /* 0x000e220000002400 */
[----:B--2---:R-:W-:Y:S01]  /*9420*/  FFMA.FTZ R139, R110, UR4, -R136 ;  /* 0x000000046e8b7c23 */ /* 0x004fe20008010888 */
[----:B------:R-:W-:Y:S02]  /*9430*/  FSEL R110, R81, -INF , P5 ;  /* 0xff800000516e7808 */ /* 0x000fe40002800000 */
[----:B------:R-:W-:-:S04]  /*9440*/  ISETP.GT.AND P5, PT, R90, 0x80, PT ;  /* 0x000000805a00780c */ /* 0x000fc80003fa4270 */
[----:B------:R2:W-:Y:S01]  /*9450*/  MUFU.EX2 R80, R119 ;  /* 0x0000007700507308 */ /* 0x0005e20000000800 */
[----:B-1----:R-:W-:Y:S02]  /*9460*/  FSEL R135, R135, -INF , P5 ;  /* 0xff80000087877808 */ /* 0x002fe40002800000 */
[----:B------:R-:W-:-:S05]  /*9470*/  ISETP.GT.AND P5, PT, R90, 0x89, PT ;  /* 0x000000895a00780c */ /* 0x000fca0003fa4270 */
[----:B------:R-:W1:Y:S01]  /*9480*/  MUFU.TANH R76, R76 ;  /* 0x0000004c004c7308 */ /* 0x000e620000002400 */
[----:B--2---:R-:W-:Y:S02]  /*9490*/  FMNMX.FTZ R119, R109, R138, !PT ;  /* 0x0000008a6d777209 */ /* 0x004fe40007810000 */
[----:B0-----:R-:W-:Y:S01]  /*94a0*/  FSEL R138, R73, -INF , P4 ;  /* 0xff800000498a7808 */ /* 0x001fe20002000000 */
[----:B------:R-:W-:Y:S01]  /*94b0*/  FFMA.FTZ R73, R102, UR4, -R136 ;  /* 0x0000000466497c23 */ /* 0x000fe20008010888 */
[----:B------:R-:W-:Y:S02]  /*94c0*/  FMNMX.FTZ R119, R110, R119, !PT ;  /* 0x000000776e777209 */ /* 0x000fe40007810000 */
[----:B------:R-:W-:Y:S01]  /*94d0*/  ISETP.GE.U32.AND P4, PT, R142, 0x180, PT ;  /* 0x000001808e00780c */ /* 0x000fe20003f86070 */
[----:B------:R-:W0:Y:S01]  /*94e0*/  MUFU.TANH R77, R77 ;  /* 0x0000004d004d7308 */ /* 0x000e220000002400 */
[----:B------:R-:W-:-:S04]  /*94f0*/  FMNMX.FTZ R119, R111, R119, !PT ;  /* 0x000000776f777209 */ /* 0x000fc80007810000 */
[----:B------:R-:W-:-:S03]  /*9500*/  FMNMX.FTZ R90, R137, R119, !PT ;  /* 0x00000077895a7209 */ /* 0x000fc60007810000 */
[----:B------:R-:W-:Y:S01]  /*9510*/  MUFU.EX2 R81, R139 ;  /* 0x0000008b00517308 */ /* 0x000fe20000000800 */
[----:B------:R-:W-:Y:S01]  /*9520*/  FMNMX.FTZ R99, R135, R90, !PT ;  /* 0x0000005a87637209 */ /* 0x000fe20007810000 */
[----:B------:R-:W-:Y:S01]  /*9530*/  FFMA.FTZ R90, R103, UR4, -R136 ;  /* 0x00000004675a7c23 */ /* 0x000fe20008010888 */
[----:B-1----:R-:W-:Y:S02]  /*9540*/  FSEL R76, R76, -INF , P6 ;  /* 0xff8000004c4c7808 */ /* 0x002fe40003000000 */
[----:B------:R-:W-:-:S03]  /*9550*/  FMNMX.FTZ R99, R138, R99, !PT ;  /* 0x000000638a637209 */ /* 0x000fc60007810000 */
[----:B------:R-:W-:Y:S01]  /*9560*/  MUFU.EX2 R9, R9 ;  /* 0x0000000900097308 */ /* 0x000fe20000000800 */
[----:B0-----:R-:W-:Y:S02]  /*9570*/  FSEL R77, R77, -INF , P5 ;  /* 0xff8000004d4d7808 */ /* 0x001fe40002800000 */
[----:B------:R-:W-:Y:S01]  /*9580*/  FMNMX.FTZ R102, R76, R99, !PT ;  /* 0x000000634c667209 */ /* 0x000fe20007810000 */
[--C-:B------:R-:W-:Y:S01]  /*9590*/  FFMA.FTZ R99, R134, UR4, -R136.reuse ;  /* 0x0000000486637c23 */ /* 0x100fe20008010888 */
[--C-:B------:R-:W-:Y:S02]  /*95a0*/  FFMA.FTZ R134, R78, UR4, -R136.reuse ;  /* 0x000000044e867c23 */ /* 0x100fe40008010888 */
[----:B------:R-:W-:Y:S01]  /*95b0*/  FMNMX.FTZ R102, R77, R102, !PT ;  /* 0x000000664d667209 */ /* 0x000fe20007810000 */
[----:B------:R-:W-:Y:S04]  /*95c0*/  MUFU.EX2 R10, R10 ;  /* 0x0000000a000a7308 */ /* 0x000fe80000000800 */
[----:B------:R-:W0:Y:S04]  /*95d0*/  SHFL.BFLY PT, R103, R102, 0x2, 0x1f ;  /* 0x0c401f0066677f89 */ /* 0x000e2800000e0000 */
[----:B------:R-:W-:Y:S08]  /*95e0*/  MUFU.EX2 R13, R13 ;  /* 0x0000000d000d7308 */ /* 0x000ff00000000800 */
[----:B------:R-:W-:Y:S08]  /*95f0*/  MUFU.EX2 R15, R15 ;  /* 0x0000000f000f7308 */ /* 0x000ff00000000800 */
[----:B------:R-:W-:Y:S01]  /*9600*/  MUFU.EX2 R84, R140 ;  /* 0x0000008c00547308 */ /* 0x000fe20000000800 */
[----:B0-----:R-:W-:Y:S01]  /*9610*/  FMNMX.FTZ R119, R102, R103, !PT ;  /* 0x0000006766777209 */ /* 0x001fe20007810000 */
[----:B------:R-:W-:Y:S01]  /*9620*/  FFMA.FTZ R103, R74, UR4, -R136 ;  /* 0x000000044a677c23 */ /* 0x000fe20008010888 */
[----:B------:R-:W-:-:S02]  /*9630*/  WARPGROUP.DEPBAR.LE gsb0, 0x0 ;  /* 0x00008000000079c5 */ /* 0x000fc40000010000 */
[----:B------:R-:W-:Y:S01]  /*9640*/  WARPGROUP.ARRIVE ;  /* 0x00000000000079c5 */ /* 0x000fe20000000000 */
[----:B------:R-:W0:Y:S02]  /*9650*/  SHFL.BFLY PT, R78, R119, 0x1, 0x1f ;  /* 0x0c201f00774e7f89 */ /* 0x000e2400000e0000 */
[----:B------:R1:W-:Y:S03]  /*9660*/  MUFU.EX2 R102, R134 ;  /* 0x0000008600667308 */ /* 0x0003e60000000800 */
[----:B------:R-:W-:Y:S01]  /*9670*/  HGMMA.64x96x16.F32.BF16 R24, gdesc[UR32].tnspB, R24, gsb0 ;  /* 0x41600000201879f0 */ /* 0x000fe20008001818 */
[----:B------:R-:W-:Y:S02]  /*9680*/  UIADD3 UR32, UR10, 0xc00, URZ ;  /* 0x00000c000a207890 */ /* 0x000fe4000fffe03f */
[----:B------:R-:W-:Y:S02]  /*9690*/  UIADD3 UR34, UR11, 0x200, URZ ;  /* 0x000002000b227890 */ /* 0x000fe4000fffe03f */
[----:B------:R-:W-:Y:S01]  /*96a0*/  MUFU.EX2 R122, R122 ;  /* 0x0000007a007a7308 */ /* 0x000fe20000000800 */
[----:B------:R-:W-:Y:S01]  /*96b0*/  UMOV UR33, 0xc0000010 ;  /* 0xc000001000217882 */ /* 0x000fe20000000000 */
[----:B------:R-:W-:Y:S01]  /*96c0*/  UMOV UR35, 0x80000020 ;  /* 0x8000002000237882 */ /* 0x000fe20000000000 */
[----:B------:R-:W-:-:S05]  /*96d0*/  UIADD3 UR10, UR38, -0x1, URZ ;  /* 0xffffffff260a7890 */ /* 0x000fca000fffe03f */
[----:B------:R-:W-:Y:S02]  /*96e0*/  MUFU.EX2 R123, R123 ;  /* 0x0000007b007b7308 */ /* 0x000fe40000000800 */
[----:B------:R-:W-:Y:S01]  /*96f0*/  UMOV UR38, UR10 ;  /* 0x0000000a00267c82 */ /* 0x000fe20008000000 */
[----:B0-----:R-:W-:Y:S01]  /*9700*/  FMNMX.FTZ R74, R119, R78, !PT ;  /* 0x0000004e774a7209 */ /* 0x001fe20007810000 */
[----:B------:R-:W-:-:S04]  /*9710*/  FFMA.FTZ R119, R79, UR4, -R136 ;  /* 0x000000044f777c23 */ /* 0x000fc80008010888 */
[----:B------:R-:W-:Y:S01]  /*9720*/  MUFU.EX2 R97, R97 ;  /* 0x0000006100617308 */ /* 0x000fe20000000800 */
[C---:B------:R-:W-:Y:S01]  /*9730*/  FSETP.NEU.FTZ.AND P5, PT, R74.reuse, -INF , PT ;  /* 0xff8000004a00780b */ /* 0x040fe20003fbd000 */
[----:B------:R-:W-:-:S05]  /*9740*/  FMUL.FTZ R78, R74, UR4 ;  /* 0x000000044a4e7c20 */ /* 0x000fca0008410000 */
[----:B------:R-:W-:Y:S01]  /*9750*/  FSEL R78, R78, RZ, P5 ;  /* 0x000000ff4e4e7208 */ /* 0x000fe20002800000 */
[----:B------:R-:W-:Y:S04]  /*9760*/  MUFU.EX2 R89, R89 ;  /* 0x0000005900597308 */ /* 0x000fe80000000800 */
[--C-:B------:R-:W-:Y:S01]  /*9770*/  FFMA.FTZ R79, R11, UR4, -R78.reuse ;  /* 0x000000040b4f7c23 */ /* 0x100fe2000801084e */
[----:B------:R-:W-:Y:S02]  /*9780*/  IMAD.U32 R11, RZ, RZ, UR36 ;  /* 0x00000024ff0b7e24 */ /* 0x000fe4000f8e00ff */
[--C-:B-1----:R-:W-:Y:S01]  /*9790*/  FFMA.FTZ R134, R14, UR4, -R78.reuse ;  /* 0x000000040e867c23 */ /* 0x102fe2000801084e */
[--C-:B------:R-:W-:Y:S01]  /*97a0*/  FFMA.FTZ R139, R129, UR4, -R78.reuse ;  /* 0x00000004818b7c23 */ /* 0x100fe2000801084e */
[--C-:B------:R-:W-:Y:S01]  /*97b0*/  FFMA.FTZ R14, R124, UR4, -R78.reuse ;  /* 0x000000047c0e7c23 */ /* 0x100fe2000801084e */
[--C-:B------:R-:W-:Y:S01]  /*97c0*/  FFMA.FTZ R129, R128, UR4, -R78.reuse ;  /* 0x0000000480817c23 */ /* 0x100fe2000801084e */
[--C-:B------:R-:W-:Y:S01]  /*97d0*/  FFMA.FTZ R124, R113, UR4, -R78.reuse ;  /* 0x00000004717c7c23 */ /* 0x100fe2000801084e */
[----:B------:R-:W-:Y:S01]  /*97e0*/  @!P1 LEA R11, R11, UR37, 0x3 ;  /* 0x000000250b0b9c11 */ /* 0x000fe2000f8e18ff */
[--C-:B------:R-:W-:Y:S01]  /*97f0*/  FFMA.FTZ R128, R120, UR4, -R78.reuse ;  /* 0x0000000478807c23 */ /* 0x100fe2000801084e */
[--C-:B------:R-:W-:Y:S01]  /*9800*/  FFMA.FTZ R136, R121, UR4, -R78.reuse ;  /* 0x0000000479887c23 */ /* 0x100fe2000801084e */
[--C-:B------:R-:W-:Y:S01]  /*9810*/  FFMA.FTZ R113, R114, UR4, -R78.reuse ;  /* 0x0000000472717c23 */ /* 0x100fe2000801084e */
[--C-:B------:R-:W-:Y:S01]  /*9820*/  FFMA.FTZ R121, R126, UR4, -R78.reuse ;  /* 0x000000047e797c23 */ /* 0x100fe2000801084e */
[----:B------:R-:W-:Y:S01]  /*9830*/  FFMA.FTZ R120, R127, UR4, -R78 ;  /* 0x000000047f787c23 */ /* 0x000fe2000801084e */
[----:B------:R-:W-:Y:S01]  /*9840*/  FSEL R114, R72, RZ, P3 ;  /* 0x000000ff48727208 */ /* 0x000fe20001800000 */
[----:B------:R-:W-:Y:S01]  /*9850*/  VIADD R126, R141, 0x9 ;  /* 0x000000098d7e7836 */ /* 0x000fe20000000000 */
[----:B------:R-:W-:Y:S01]  /*9860*/  FSEL R127, R74, RZ, P5 ;  /* 0x000000ff4a7f7208 */ /* 0x000fe20002800000 */
[----:B------:R-:W-:-:S02]  /*9870*/  @!P1 VIADD R11, R11, 0x31c40 ;  /* 0x00031c400b0b9836 */ /* 0x000fc40000000000 */
[----:B------:R-:W-:Y:S01]  /*9880*/  FFMA.FTZ R21, R21, UR4, -R78 ;  /* 0x0000000415157c23 */ /* 0x000fe2000801084e */
[----:B------:R-:W-:Y:S01]  /*9890*/  FADD.FTZ R5, -R114, R5 ;  /* 0x0000000572057221 */ /* 0x000fe20000010100 */
[----:B------:R-:W-:Y:S01]  /*98a0*/  SEL R126, R126, 0x9, !P4 ;  /* 0x000000097e7e7807 */ /* 0x000fe20006000000 */
[----:B------:R-:W-:Y:S01]  /*98b0*/  FADD.FTZ R127, -R127, R4 ;  /* 0x000000047f7f7221 */ /* 0x000fe20000010100 */
[----:B------:R-:W-:Y:S01]  /*98c0*/  @!P1 PRMT R11, RZ, 0x654, R11 ;  /* 0x00000654ff0b9816 */ /* 0x000fe2000000000b */
[----:B------:R-:W-:Y:S01]  /*98d0*/  FMUL.FTZ R4, R5, UR4 ;  /* 0x0000000405047c20 */ /* 0x000fe20008410000 */
        /* <DEDUP_REMOVED lines=19> */
[----:B------:R-:W-:Y:S01]  /*9a10*/  FFMA.FTZ R138, R138, UR4, -R78 ;  /* 0x000000048a8a7c23 */ /* 0x000fe2000801084e */
[----:B------:R-:W-:-:S06]  /*9a20*/  PLOP3.LUT P3, PT, PT, PT, UP1, 0x80, 0x0 ;  /* 0x000000000000781c */ /* 0x000fcc0003f6f018 */
[----:B------:R-:W-:Y:S08]  /*9a30*/  MUFU.EX2 R8, R8 ;  /* 0x0000000800087308 */ /* 0x000ff00000000800 */
[----:B------:R-:W-:Y:S01]  /*9a40*/  MUFU.EX2 R79, R79 ;  /* 0x0000004f004f7308 */ /* 0x000fe20000000800 */
[----:B0-----:R-:W-:Y:S01]  /*9a50*/  FFMA.FTZ R117, R4, R0, R9 ;  /* 0x0000000004757223 */ /* 0x001fe20000010009 */
[----:B------:R-:W-:-:S06]  /*9a60*/  F2FP.BF16.F32.PACK_AB R9, R10, R9 ;  /* 0x000000090a09723e */ /* 0x000fcc00000010ff */
[----:B------:R-:W0:Y:S01]  /*9a70*/  MUFU.EX2 R98, R98 ;  /* 0x0000006200627308 */ /* 0x000e220000000800 */
[----:B------:R-:W-:Y:S02]  /*9a80*/  WARPGROUP.DEPBAR.LE gsb0, 0x0 ;  /* 0x00008000000079c5 */ /* 0x000fe40000010000 */
[----:B------:R-:W-:-:S05]  /*9a90*/  WARPGROUP.ARRIVE ;  /* 0x00000000000079c5 */ /* 0x000fca0000000000 */
[----:B------:R-:W1:Y:S01]  /*9aa0*/  MUFU.EX2 R134, R134 ;  /* 0x0000008600867308 */ /* 0x000e620000000800 */
[----:B------:R-:W-:Y:S07]  /*9ab0*/  HGMMA.64x96x16.F32.BF16 R24, gdesc[UR32].tnspB, R24, gsb0 ;  /* 0x41600000201879f0 */ /* 0x000fee0008001818 */
[----:B------:R-:W2:Y:S08]  /*9ac0*/  MUFU.EX2 R139, R139 ;  /* 0x0000008b008b7308 */ /* 0x000eb00000000800 */
[----:B------:R-:W3:Y:S08]  /*9ad0*/  MUFU.EX2 R129, R129 ;  /* 0x0000008100817308 */ /* 0x000ef00000000800 */
[----:B------:R-:W4:Y:S08]  /*9ae0*/  MUFU.EX2 R131, R131 ;  /* 0x0000008300837308 */ /* 0x000f300000000800 */
[----:B------:R-:W5:Y:S08]  /*9af0*/  MUFU.EX2 R128, R128 ;  /* 0x0000008000807308 */ /* 0x000f700000000800 */
        /* <DEDUP_REMOVED lines=8> */
[----:B------:R-:W5:Y:S01]  /*9b80*/  MUFU.EX2 R105, R105 ;  /* 0x0000006900697308 */ /* 0x000f620000000800 */
[----:B------:R-:W-:-:S02]  /*9b90*/  WARPGROUP.DEPBAR.LE gsb0, 0x0 ;  /* 0x00008000000079c5 */ /* 0x000fc40000010000 */
[----:B------:R0:W-:Y:S06]  /*9ba0*/  BAR.ARV R126, 0x100 ;  /* 0x0004007e0000751d */ /* 0x0001ec0000002000 */
[----:B------:R1:W-:Y:S01]  /*9bb0*/  @!P1 SYNCS.ARRIVE.TRANS64.RED.A1T0 RZ, [R11+URZ], RZ ;  /* 0x000000ff0bff99a7 */ /* 0x0003e2000810043f */
[----:B------:R-:W5:Y:S01]  /*9bc0*/  MUFU.EX2 R114, R114 ;  /* 0x0000007200727308 */ /* 0x000f620000000800 */
[----:B0-----:R-:W-:Y:S01]  /*9bd0*/  FADD.FTZ R126, R10, R117 ;  /* 0x000000750a7e7221 */ /* 0x001fe20000010000 */
[----:B------:R-:W-:Y:S01]  /*9be0*/  F2FP.BF16.F32.PACK_AB R10, R98, R79 ;  /* 0x0000004f620a723e */ /* 0x000fe200000010ff */
[-C--:B------:R-:W-:Y:S01]  /*9bf0*/  FMUL.FTZ R24, R24, R5.reuse ;  /* 0x0000000518187220 */ /* 0x080fe20000410000 */
[-C--:B------:R-:W-:Y:S01]  /*9c00*/  FMUL.FTZ R25, R25, R5.reuse ;  /* 0x0000000519197220 */ /* 0x080fe20000410000 */
[----:B------:R-:W-:Y:S01]  /*9c10*/  FADD.FTZ R126, R13, R126 ;  /* 0x0000007e0d7e7221 */ /* 0x000fe20000010000 */
[-C--:B------:R-:W-:Y:S01]  /*9c20*/  FMUL.FTZ R28, R28, R5.reuse ;  /* 0x000000051c1c7220 */ /* 0x080fe20000410000 */
[----:B-1----:R-:W-:Y:S01]  /*9c30*/  IMAD.U32 R11, RZ, RZ, UR7 ;  /* 0x00000007ff0b7e24 */ /* 0x002fe2000f8e00ff */
[----:B------:R-:W0:Y:S01]  /*9c40*/  MUFU.EX2 R108, R108 ;  /* 0x0000006c006c7308 */ /* 0x000e220000000800 */
[----:B------:R-:W-:Y:S01]  /*9c50*/  FADD.FTZ R117, R15, R126 ;  /* 0x0000007e0f757221 */ /* 0x000fe20000010000 */
[----:B------:R-:W-:Y:S01]  /*9c60*/  UMOV UR7, UR36 ;  /* 0x0000002400077c82 */ /* 0x000fe20008000000 */
[-C--:B------:R-:W-:Y:S01]  /*9c70*/  FMUL.FTZ R29, R29, R5.reuse ;  /* 0x000000051d1d7220 */ /* 0x080fe20000410000 */
[----:B------:R-:W-:Y:S01]  /*9c80*/  @!P1 LEA R11, R11, UR37, 0x3 ;  /* 0x000000250b0b9c11 */ /* 0x000fe2000f8e18ff */
[----:B------:R-:W-:Y:S01]  /*9c90*/  FADD.FTZ R117, R7, R117 ;  /* 0x0000007507757221 */ /* 0x000fe20000010000 */
[-C--:B------:R-:W-:Y:S01]  /*9ca0*/  FMUL.FTZ R32, R32, R5.reuse ;  /* 0x0000000520207220 */ /* 0x080fe20000410000 */
[----:B------:R-:W-:Y:S01]  /*9cb0*/  FMUL.FTZ R33, R33, R5 ;  /* 0x0000000521217220 */ /* 0x000fe20000410000 */
[----:B------:R-:W1:Y:S01]  /*9cc0*/  MUFU.EX2 R0, R140 ;  /* 0x0000008c00007308 */ /* 0x000e620000000800 */
[----:B------:R-:W-:-:S02]  /*9cd0*/  @!P1 VIADD R11, R11, 0x31c60 ;  /* 0x00031c600b0b9836 */ /* 0x000fc40000000000 */
[----:B------:R-:W-:Y:S01]  /*9ce0*/  FADD.FTZ R117, R12, R117 ;  /* 0x000000750c757221 */ /* 0x000fe20000010000 */
[-C--:B------:R-:W-:Y:S01]  /*9cf0*/  FMUL.FTZ R36, R36, R5.reuse ;  /* 0x0000000524247220 */ /* 0x080fe20000410000 */
[-C--:B------:R-:W-:Y:S01]  /*9d00*/  FMUL.FTZ R37, R37, R5.reuse ;  /* 0x0000000525257220 */ /* 0x080fe20000410000 */
[-C--:B------:R-:W-:Y:S01]  /*9d10*/  FMUL.FTZ R40, R40, R5.reuse ;  /* 0x0000000528287220 */ /* 0x080fe20000410000 */
[----:B------:R-:W-:Y:S01]  /*9d20*/  @!P1 PRMT R11, RZ, 0x654, R11 ;  /* 0x00000654ff0b9816 */ /* 0x000fe2000000000b */
[----:B------:R-:W-:Y:S01]  /*9d30*/  FADD.FTZ R117, R20, R117 ;  /* 0x0000007514757221 */ /* 0x000fe20000010000 */
[----:B------:R-:W1:Y:S01]  /*9d40*/  MUFU.EX2 R85, R85 ;  /* 0x0000005500557308 */ /* 0x000e620000000800 */
[-C--:B------:R-:W-:Y:S01]  /*9d50*/  FMUL.FTZ R41, R41, R5.reuse ;  /* 0x0000000529297220 */ /* 0x080fe20000410000 */
[----:B------:R2:W-:Y:S01]  /*9d60*/  @!P1 SYNCS.ARRIVE.TRANS64.RED.A1T0 RZ, [R11+URZ], RZ ;  /* 0x000000ff0bff99a7 */ /* 0x0005e2000810043f */
[----:B------:R-:W-:Y:S01]  /*9d70*/  FADD.FTZ R117, R130, R117 ;  /* 0x0000007582757221 */ /* 0x000fe20000010000 */
[-C--:B------:R-:W-:Y:S01]  /*9d80*/  FMUL.FTZ R44, R44, R5.reuse ;  /* 0x000000052c2c7220 */ /* 0x080fe20000410000 */
[-C--:B------:R-:W-:Y:S01]  /*9d90*/  FMUL.FTZ R45, R45, R5.reuse ;  /* 0x000000052d2d7220 */ /* 0x080fe20000410000 */
[-C--:B------:R-:W-:Y:S01]  /*9da0*/  FMUL.FTZ R48, R48, R5.reuse ;  /* 0x0000000530307220 */ /* 0x080fe20000410000 */
[-C--:B------:R-:W-:Y:S01]  /*9db0*/  FMUL.FTZ R49, R49, R5.reuse ;  /* 0x0000000531317220 */ /* 0x080fe20000410000 */
[----:B------:R-:W-:Y:S01]  /*9dc0*/  MUFU.EX2 R73, R73 ;  /* 0x0000004900497308 */ /* 0x000fe20000000800 */
[----:B------:R-:W-:Y:S01]  /*9dd0*/  FMUL.FTZ R52, R52, R5 ;  /* 0x0000000534347220 */ /* 0x000fe20000410000 */
[----:B--2---:R-:W-:Y:S01]  /*9de0*/  FFMA.FTZ R11, R5, R3, R21 ;  /* 0x00000003050b7223 */ /* 0x004fe20000010015 */
[--C-:B------:R-:W-:Y:S01]  /*9df0*/  FFMA.FTZ R3, R133, UR4, -R78.reuse ;  /* 0x0000000485037c23 */ /* 0x100fe2000801084e */
[-C--:B------:R-:W-:Y:S01]  /*9e00*/  FMUL.FTZ R53, R53, R5.reuse ;  /* 0x0000000535357220 */ /* 0x080fe20000410000 */
[----:B------:R-:W-:Y:S01]  /*9e10*/  FMUL.FTZ R56, R56, R5 ;  /* 0x0000000538387220 */ /* 0x000fe20000410000 */
[C---:B------:R-:W-:Y:S01]  /*9e20*/  FADD.FTZ R132, R8.reuse, R11 ;  /* 0x0000000b08847221 */ /* 0x040fe20000010000 */
[----:B------:R-:W-:Y:S01]  /*9e30*/  F2FP.BF16.F32.PACK_AB R8, R8, R21 ;  /* 0x000000150808723e */ /* 0x000fe200000010ff */
[----:B------:R-:W-:Y:S01]  /*9e40*/  FFMA.FTZ R21, R100, UR4, -R78 ;  /* 0x0000000464157c23 */ /* 0x000fe2000801084e */
[----:B------:R-:W-:Y:S01]  /*9e50*/  F2FP.BF16.F32.PACK_AB R11, R15, R13 ;  /* 0x0000000d0f0b723e */ /* 0x000fe200000010ff */
[----:B------:R-:W-:Y:S01]  /*9e60*/  FADD.FTZ R127, R79, R132 ;  /* 0x000000844f7f7221 */ /* 0x000fe20000010000 */
[--C-:B------:R-:W-:Y:S01]  /*9e70*/  FFMA.FTZ R15, R106, UR4, -R78.reuse ;  /* 0x000000046a0f7c23 */ /* 0x100fe2000801084e */
[--C-:B------:R-:W-:Y:S01]  /*9e80*/  FFMA.FTZ R106, R92, UR4, -R78.reuse ;  /* 0x000000045c6a7c23 */ /* 0x100fe2000801084e */
[--C-:B------:R-:W-:Y:S01]  /*9e90*/  FFMA.FTZ R13, R93, UR4, -R78.reuse ;  /* 0x000000045d0d7c23 */ /* 0x100fe2000801084e */
[----:B------:R-:W-:Y:S01]  /*9ea0*/  FADD.FTZ R127, R98, R127 ;  /* 0x0000007f627f7221 */ /* 0x000fe20000010000 */
[----:B------:R2:W-:Y:S01]  /*9eb0*/  MUFU.EX2 R92, R101 ;  /* 0x00000065005c7308 */ /* 0x0005e20000000800 */
[----:B------:R-:W-:Y:S01]  /*9ec0*/  FFMA.FTZ R98, R118, UR4, -R78 ;  /* 0x0000000476627c23 */ /* 0x000fe2000801084e */
[----:B------:R5:W-:Y:S01]  /*9ed0*/  STSM.16.M88.4 [R2+0x24300], R8 ;  /* 0x0243000802007844 */ /* 0x000be20000000200 */
[----:B------:R-:W-:Y:S01]  /*9ee0*/  FADD.FTZ R100, R134, R127 ;  /* 0x0000007f86647221 */ /* 0x000fe20000010000 */
[-C--:B------:R-:W-:Y:S01]  /*9ef0*/  FMUL.FTZ R57, R57, R5.reuse ;  /* 0x0000000539397220 */ /* 0x080fe20000410000 */
[-C--:B------:R-:W-:Y:S01]  /*9f00*/  FMUL.FTZ R60, R60, R5.reuse ;  /* 0x000000053c3c7220 */ /* 0x080fe20000410000 */
[-C--:B------:R-:W-:Y:S01]  /*9f10*/  FMUL.FTZ R61, R61, R5.reuse ;  /* 0x000000053d3d7220 */ /* 0x080fe20000410000 */
[----:B------:R-:W-:Y:S01]  /*9f20*/  FADD.FTZ R100, R139, R100 ;  /* 0x000000648b647221 */ /* 0x000fe20000010000 */
[----:B------:R0:W-:Y:S01]  /*9f30*/  MUFU.EX2 R93, R15 ;  /* 0x0000000f005d7308 */ /* 0x0001e20000000800 */
[-C--:B------:R-:W-:Y:S01]  /*9f40*/  FMUL.FTZ R64, R64, R5.reuse ;  /* 0x0000000540407220 */ /* 0x080fe20000410000 */
[-C--:B------:R-:W-:Y:S01]  /*9f50*/  FMUL.FTZ R65, R65, R5.reuse ;  /* 0x0000000541417220 */ /* 0x080fe20000410000 */
[----:B---3--:R-:W-:Y:S01]  /*9f60*/  FADD.FTZ R100, R129, R100 ;  /* 0x0000006481647221 */ /* 0x008fe20000010000 */
[-C--:B------:R-:W-:Y:S01]  /*9f70*/  FMUL.FTZ R68, R68, R5.reuse ;  /* 0x0000000544447220 */ /* 0x080fe20000410000 */
[----:B------:R-:W-:Y:S01]  /*9f80*/  FMUL.FTZ R69, R69, R5 ;  /* 0x0000000545457220 */ /* 0x000fe20000410000 */
[----:B------:R-:W-:Y:S01]  /*9f90*/  FMUL.FTZ R26, R26, R4 ;  /* 0x000000041a1a7220 */ /* 0x000fe20000410000 */
[----:B----4-:R-:W-:Y:S01]  /*9fa0*/  FADD.FTZ R79, R131, R100 ;  /* 0x00000064834f7221 */ /* 0x010fe20000010000 */
[----:B------:R-:W-:Y:S01]  /*9fb0*/  FADD.FTZ R100, R122, R117 ;  /* 0x000000757a647221 */ /* 0x000fe20000010000 */
[----:B------:R-:W3:Y:S01]  /*9fc0*/  MUFU.EX2 R3, R3 ;  /* 0x0000000300037308 */ /* 0x000ee20000000800 */
[----:B-----5:R-:W-:Y:S01]  /*9fd0*/  F2FP.BF16.F32.PACK_AB R11, R130, R20 ;  /* 0x00000014820b723e */ /* 0x020fe200000010ff */
[----:B------:R-:W-:Y:S01]  /*9fe0*/  FADD.FTZ R79, R128, R79 ;  /* 0x0000004f804f7221 */ /* 0x000fe20000010000 */
[----:B--2---:R-:W-:Y:S01]  /*9ff0*/  FADD.FTZ R101, R123, R100 ;  /* 0x000000647b657221 */ /* 0x004fe20000010000 */
[--C-:B------:R-:W-:Y:S01]  /*a000*/  FFMA.FTZ R100, R76, UR4, -R78.reuse ;  /* 0x000000044c647c23 */ /* 0x100fe2000801084e */
[----:B------:R-:W-:Y:S01]  /*a010*/  F2FP.BF16.F32.PACK_AB R8, R139, R134 ;  /* 0x000000868b08723e */ /* 0x000fe200000010ff */
[----:B------:R-:W-:Y:S01]  /*a020*/  FADD.FTZ R79, R136, R79 ;  /* 0x0000004f884f7221 */ /* 0x000fe20000010000 */
[----:B------:R-:W-:Y:S01]  /*a030*/  FADD.FTZ R76, R112, R101 ;  /* 0x00000065704c7221 */ /* 0x000fe20000010000 */
[----:B------:R-:W-:Y:S01]  /*a040*/  FFMA.FTZ R101, R77, UR4, -R78 ;  /* 0x000000044d657c23 */ /* 0x000fe2000801084e */
[----:B------:R-:W2:Y:S01]  /*a050*/  MUFU.EX2 R21, R21 ;  /* 0x0000001500157308 */ /* 0x000ea20000000800 */
        /* <DEDUP_REMOVED lines=26> */
[----:B------:R-:W-:Y:S01]  /*a200*/  FMUL.FTZ R31, R31, R4 ;  /* 0x000000041f1f7220 */ /* 0x000fe20000410000 */
[C---:B----4-:R-:W-:Y:S01]  /*a210*/  F2FP.BF16.F32.PACK_AB R8, R105.reuse, R113 ;  /* 0x000000716908723e */ /* 0x050fe200000010ff */
[----:B------:R-:W-:Y:S01]  /*a220*/  FADD.FTZ R77, R105, R76 ;  /* 0x0000004c694d7221 */ /* 0x000fe20000010000 */
[----:B------:R-:W-:Y:S01]  /*a230*/  FADD.FTZ R20, R80, R79 ;  /* 0x0000004f50147221 */ /* 0x000fe20000010000 */
[----:B------:R-:W-:Y:S01]  /*a240*/  F2FP.BF16.F32.PACK_AB R79, R97, R96 ;  /* 0x00000060614f723e */ /* 0x000fe200000010ff */
[----:B------:R-:W4:Y:S01]  /*a250*/  MUFU.EX2 R94, R94 ;  /* 0x0000005e005e7308 */ /* 0x000f220000000800 */
[----:B------:R-:W-:Y:S01]  /*a260*/  FADD.FTZ R115, R114, R77 ;  /* 0x0000004d72737221 */ /* 0x000fe20000010000 */
[----:B------:R-:W-:Y:S01]  /*a270*/  FADD.FTZ R97, R81, R20 ;  /* 0x0000001451617221 */ /* 0x000fe20000010000 */
[----:B------:R-:W-:Y:S01]  /*a280*/  F2FP.BF16.F32.PACK_AB R77, R107, R104 ;  /* 0x000000686b4d723e */ /* 0x000fe200000010ff */
[----:B------:R-:W-:Y:S01]  /*a290*/  FMUL.FTZ R34, R34, R4 ;  /* 0x0000000422227220 */ /* 0x000fe20000410000 */
[----:B------:R-:W-:Y:S01]  /*a2a0*/  FADD.FTZ R115, R108, R115 ;  /* 0x000000736c737221 */ /* 0x000fe20000010000 */
[----:B------:R-:W-:Y:S01]  /*a2b0*/  FADD.FTZ R96, R84, R97 ;  /* 0x0000006154607221 */ /* 0x000fe20000010000 */
[----:B------:R-:W-:Y:S01]  /*a2c0*/  F2FP.BF16.F32.PACK_AB R9, R89, R88 ;  /* 0x000000585909723e */ /* 0x000fe200000010ff */
[----:B------:R2:W-:Y:S01]  /*a2d0*/  MUFU.EX2 R7, R13 ;  /* 0x0000000d00077308 */ /* 0x0005e20000000800 */
[----:B-1----:R-:W-:Y:S01]  /*a2e0*/  FADD.FTZ R20, R0, R115 ;  /* 0x0000007300147221 */ /* 0x002fe20000010000 */
[----:B------:R-:W-:Y:S01]  /*a2f0*/  FADD.FTZ R96, R85, R96 ;  /* 0x0000006055607221 */ /* 0x000fe20000010000 */
[----:B------:R-:W-:Y:S01]  /*a300*/  F2FP.BF16.F32.PACK_AB R76, R124, R121 ;  /* 0x000000797c4c723e */ /* 0x000fe200000010ff */
[----:B------:R-:W-:Y:S01]  /*a310*/  FMUL.FTZ R35, R35, R4 ;  /* 0x0000000423237220 */ /* 0x000fe20000410000 */
[----:B---3--:R-:W-:Y:S01]  /*a320*/  FADD.FTZ R104, R3, R20 ;  /* 0x0000001403687221 */ /* 0x008fe20000010000 */
[----:B------:R-:W-:Y:S01]  /*a330*/  FADD.FTZ R105, R73, R96 ;  /* 0x0000006049697221 */ /* 0x000fe20000010000 */
[----:B------:R-:W-:Y:S01]  /*a340*/  F2FP.BF16.F32.PACK_AB R11, R81, R80 ;  /* 0x00000050510b723e */ /* 0x000fe200000010ff */
[----:B------:R-:W1:Y:S01]  /*a350*/  MUFU.EX2 R106, R106 ;  /* 0x0000006a006a7308 */ /* 0x000e620000000800 */
[----:B--2---:R-:W-:Y:S01]  /*a360*/  F2FP.BF16.F32.PACK_AB R13, R123, R122 ;  /* 0x0000007a7b0d723e */ /* 0x004fe200000010ff */
[----:B------:R-:W-:Y:S01]  /*a370*/  FADD.FTZ R97, R21, R104 ;  /* 0x0000006815617221 */ /* 0x000fe20000010000 */
[----:B------:R-:W-:Y:S01]  /*a380*/  F2FP.BF16.F32.PACK_AB R10, R108, R114 ;  /* 0x000000726c0a723e */ /* 0x000fe200000010ff */
[-C--:B------:R-:W-:Y:S01]  /*a390*/  FMUL.FTZ R38, R38, R4.reuse ;  /* 0x0000000426267220 */ /* 0x080fe20000410000 */
[-C--:B------:R-:W-:Y:S01]  /*a3a0*/  FMUL.FTZ R39, R39, R4.reuse ;  /* 0x0000000427277220 */ /* 0x080fe20000410000 */
[----:B------:R0:W-:Y:S01]  /*a3b0*/  STSM.16.M88.4 [R2+0x27300], R12 ;  /* 0x0273000c02007844 */ /* 0x0001e20000000200 */
[----:B------:R-:W-:Y:S01]  /*a3c0*/  FADD.FTZ R88, R92, R97 ;  /* 0x000000615c587221 */ /* 0x000fe20000010000 */
[----:B------:R-:W2:Y:S01]  /*a3d0*/  MUFU.EX2 R82, R82 ;  /* 0x0000005200527308 */ /* 0x000ea20000000800 */
[-C--:B------:R-:W-:Y:S01]  /*a3e0*/  FMUL.FTZ R42, R42, R4.reuse ;  /* 0x000000042a2a7220 */ /* 0x080fe20000410000 */
[----:B------:R3:W-:Y:S01]  /*a3f0*/  STSM.16.M88.4 [R2+0x28b00], R76 ;  /* 0x028b004c02007844 */ /* 0x0007e20000000200 */
[-C--:B------:R-:W-:Y:S01]  /*a400*/  FMUL.FTZ R43, R43, R4.reuse ;  /* 0x000000042b2b7220 */ /* 0x080fe20000410000 */
[-C--:B------:R-:W-:Y:S01]  /*a410*/  FMUL.FTZ R46, R46, R4.reuse ;  /* 0x000000042e2e7220 */ /* 0x080fe20000410000 */
[-C--:B------:R-:W-:Y:S01]  /*a420*/  FMUL.FTZ R47, R47, R4.reuse ;  /* 0x000000042f2f7220 */ /* 0x080fe20000410000 */
[----:B------:R2:W-:Y:S01]  /*a430*/  STSM.16.M88.4 [R2+0x2a300], R8 ;  /* 0x02a3000802007844 */ /* 0x0005e20000000200 */
[-C--:B------:R-:W-:Y:S01]  /*a440*/  FMUL.FTZ R50, R50, R4.reuse ;  /* 0x0000000432327220 */ /* 0x080fe20000410000 */
[----:B------:R-:W2:Y:S01]  /*a450*/  MUFU.EX2 R86, R86 ;  /* 0x0000005600567308 */ /* 0x000ea20000000800 */
[-C--:B------:R-:W-:Y:S01]  /*a460*/  FMUL.FTZ R51, R51, R4.reuse ;  /* 0x0000000433337220 */ /* 0x080fe20000410000 */
[-C--:B------:R-:W-:Y:S01]  /*a470*/  FMUL.FTZ R54, R54, R4.reuse ;  /* 0x0000000436367220 */ /* 0x080fe20000410000 */
[-C--:B------:R-:W-:Y:S01]  /*a480*/  FMUL.FTZ R55, R55, R4.reuse ;  /* 0x0000000437377220 */ /* 0x080fe20000410000 */
[-C--:B------:R-:W-:Y:S01]  /*a490*/  FMUL.FTZ R58, R58, R4.reuse ;  /* 0x000000043a3a7220 */ /* 0x080fe20000410000 */
[----:B------:R-:W-:Y:S01]  /*a4a0*/  FMUL.FTZ R59, R59, R4 ;  /* 0x000000043b3b7220 */ /* 0x000fe20000410000 */
[----:B0-----:R-:W-:Y:S01]  /*a4b0*/  FADD.FTZ R12, R90, R105 ;  /* 0x000000695a0c7221 */ /* 0x001fe20000010000 */
[----:B------:R-:W-:Y:S01]  /*a4c0*/  FADD.FTZ R13, R93, R88 ;  /* 0x000000585d0d7221 */ /* 0x000fe20000010000 */
[----:B------:R-:W0:Y:S01]  /*a4d0*/  MUFU.EX2 R109, R109 ;  /* 0x0000006d006d7308 */ /* 0x000e220000000800 */
[----:B------:R-:W-:Y:S01]  /*a4e0*/  F2FP.BF16.F32.PACK_AB R14, R92, R21 ;  /* 0x000000155c0e723e */ /* 0x000fe200000010ff */
[----:B-----5:R-:W-:Y:S01]  /*a4f0*/  FADD.FTZ R15, R99, R12 ;  /* 0x0000000c630f7221 */ /* 0x020fe20000010000 */
[----:B------:R-:W-:Y:S01]  /*a500*/  F2FP.BF16.F32.PACK_AB R12, R3, R0 ;  /* 0x00000000030c723e */ /* 0x000fe200000010ff */
[----:B------:R-:W-:Y:S01]  /*a510*/  FADD.FTZ R3, R98, R13 ;  /* 0x0000000d62037221 */ /* 0x000fe20000010000 */
[----:B------:R-:W-:Y:S01]  /*a520*/  F2FP.BF16.F32.PACK_AB R13, R85, R84 ;  /* 0x00000054550d723e */ /* 0x000fe200000010ff */
[C---:B----4-:R-:W-:Y:S01]  /*a530*/  FADD.FTZ R15, R94.reuse, R15 ;  /* 0x0000000f5e0f7221 */ /* 0x050fe20000010000 */
[----:B---3--:R-:W-:Y:S01]  /*a540*/  F2FP.BF16.F32.PACK_AB R77, R94, R99 ;  /* 0x000000635e4d723e */ /* 0x008fe200000010ff */
[----:B------:R-:W3:Y:S01]  /*a550*/  MUFU.EX2 R75, R75 ;  /* 0x0000004b004b7308 */ /* 0x000ee20000000800 */
[----:B-1----:R-:W-:Y:S01]  /*a560*/  FADD.FTZ R0, R106, R3 ;  /* 0x000000036a007221 */ /* 0x002fe20000010000 */
[----:B--2---:R-:W-:Y:S01]  /*a570*/  FADD.FTZ R3, R82, R15 ;  /* 0x0000000f52037221 */ /* 0x004fe20000010000 */
[----:B------:R-:W-:Y:S01]  /*a580*/  F2FP.BF16.F32.PACK_AB R15, R90, R73 ;  /* 0x000000495a0f723e */ /* 0x000fe200000010ff */
[----:B------:R-:W-:Y:S01]  /*a590*/  FMUL.FTZ R62, R62, R4 ;  /* 0x000000043e3e7220 */ /* 0x000fe20000410000 */
[C---:B------:R-:W-:Y:S01]  /*a5a0*/  FADD.FTZ R0, R7.reuse, R0 ;  /* 0x0000000007007221 */ /* 0x040fe20000010000 */
[C---:B------:R-:W-:Y:S01]  /*a5b0*/  FADD.FTZ R76, R86.reuse, R3 ;  /* 0x00000003564c7221 */ /* 0x040fe20000010000 */
[----:B------:R-:W-:Y:S01]  /*a5c0*/  F2FP.BF16.F32.PACK_AB R78, R7, R106 ;  /* 0x0000006a074e723e */ /* 0x000fe200000010ff */
[----:B------:R-:W1:Y:S01]  /*a5d0*/  MUFU.EX2 R110, R110 ;  /* 0x0000006e006e7308 */ /* 0x000e620000000800 */
[----:B0-----:R-:W-:Y:S01]  /*a5e0*/  FADD.FTZ R3, R109, R0 ;  /* 0x000000006d037221 */ /* 0x001fe20000010000 */
[----:B------:R-:W-:Y:S01]  /*a5f0*/  F2FP.BF16.F32.PACK_AB R79, R86, R82 ;  /* 0x00000052564f723e */ /* 0x000fe200000010ff */
[----:B------:R0:W-:Y:S01]  /*a600*/  STSM.16.M88.4 [R2+0x2bb00], R12 ;  /* 0x02bb000c02007844 */ /* 0x0001e20000000200 */
[-C--:B------:R-:W-:Y:S01]  /*a610*/  FMUL.FTZ R63, R63, R4.reuse ;  /* 0x000000043f3f7220 */ /* 0x080fe20000410000 */
[-C--:B------:R-:W-:Y:S01]  /*a620*/  FMUL.FTZ R66, R66, R4.reuse ;  /* 0x0000000442427220 */ /* 0x080fe20000410000 */
[-C--:B------:R-:W-:Y:S01]  /*a630*/  FMUL.FTZ R67, R67, R4.reuse ;  /* 0x0000000443437220 */ /* 0x080fe20000410000 */
[-C--:B------:R-:W-:Y:S01]  /*a640*/  FMUL.FTZ R70, R70, R4.reuse ;  /* 0x0000000446467220 */ /* 0x080fe20000410000 */
[----:B------:R-:W2:Y:S01]  /*a650*/  MUFU.EX2 R111, R111 ;  /* 0x0000006f006f7308 */ /* 0x000ea20000000800 */
[----:B---3--:R-:W-:Y:S01]  /*a660*/  FADD.FTZ R21, R75, R76 ;  /* 0x0000004c4b157221 */ /* 0x008fe20000010000 */
[----:B------:R-:W-:Y:S01]  /*a670*/  F2FP.BF16.F32.PACK_AB R76, R98, R93 ;  /* 0x0000005d624c723e */ /* 0x000fe200000010ff */
[----:B------:R-:W-:Y:S01]  /*a680*/  FMUL.FTZ R71, R71, R4 ;  /* 0x0000000447477220 */ /* 0x000fe20000410000 */
[C---:B------:R-:W-:Y:S01]  /*a690*/  F2FP.BF16.F32.PACK_AB R81, R102.reuse, R75 ;  /* 0x0000004b6651723e */ /* 0x040fe200000010ff */
[----:B------:R-:W-:Y:S01]  /*a6a0*/  FADD.FTZ R80, R102, R21 ;  /* 0x0000001566507221 */ /* 0x000fe20000010000 */
[----:B------:R-:W-:Y:S01]  /*a6b0*/  IMAD.MOV.U32 R5, RZ, RZ, R72 ;  /* 0x000000ffff057224 */ /* 0x000fe200078e0048 */
[----:B------:R0:W-:Y:S01]  /*a6c0*/  STSM.16.M88.4 [R2+0x2d300], R76 ;  /* 0x02d3004c02007844 */ /* 0x0001e20000000200 */
[----:B------:R-:W3:Y:S01]  /*a6d0*/  MUFU.EX2 R103, R103 ;  /* 0x0000006700677308 */ /* 0x000ee20000000800 */
[----:B-1----:R-:W-:Y:S01]  /*a6e0*/  FADD.FTZ R0, R110, R3 ;  /* 0x000000036e007221 */ /* 0x002fe20000010000 */
[----:B------:R-:W-:-:S06]  /*a6f0*/  IMAD.MOV.U32 R4, RZ, RZ, R74 ;  /* 0x000000ffff047224 */ /* 0x000fcc00078e004a */
[----:B------:R-:W1:Y:S01]  /*a700*/  MUFU.EX2 R83, R83 ;  /* 0x0000005300537308 */ /* 0x000e620000000800 */
[----:B--2---:R-:W-:-:S07]  /*a710*/  FADD.FTZ R3, R111, R0 ;  /* 0x000000006f037221 */ /* 0x004fce0000010000 */
[----:B------:R-:W2:Y:S01]  /*a720*/  MUFU.EX2 R20, R137 ;  /* 0x0000008900147308 */ /* 0x000ea20000000800 */
[----:B---3--:R-:W-:Y:S01]  /*a730*/  FADD.FTZ R0, R103, R80 ;  /* 0x0000005067007221 */ /* 0x008fe20000010000 */
[----:B------:R-:W-:-:S06]  /*a740*/  F2FP.BF16.F32.PACK_AB R80, R110, R109 ;  /* 0x0000006d6e50723e */ /* 0x000fcc00000010ff */
[----:B------:R-:W3:Y:S01]  /*a750*/  MUFU.EX2 R91, R91 ;  /* 0x0000005b005b7308 */ /* 0x000ee20000000800 */
[C---:B-1----:R-:W-:Y:S01]  /*a760*/  FADD.FTZ R0, R83.reuse, R0 ;  /* 0x0000000053007221 */ /* 0x042fe20000010000 */
[----:B------:R-:W-:-:S06]  /*a770*/  F2FP.BF16.F32.PACK_AB R83, R83, R103 ;  /* 0x000000675353723e */ /* 0x000fcc00000010ff */
[----:B------:R-:W1:Y:S01]  /*a780*/  MUFU.EX2 R95, R95 ;  /* 0x0000005f005f7308 */ /* 0x000e620000000800 */
[C---:B--2---:R-:W-:Y:S01]  /*a790*/  F2FP.BF16.F32.PACK_AB R82, R20.reuse, R111 ;  /* 0x0000006f1452723e */ /* 0x044fe200000010ff */
[----:B------:R-:W-:-:S04]  /*a7a0*/  FADD.FTZ R3, R20, R3 ;  /* 0x0000000314037221 */ /* 0x000fc80000010000 */
[----:B------:R0:W-:Y:S02]  /*a7b0*/  STSM.16.M88.4 [R2+0x2eb00], R80 ;  /* 0x02eb005002007844 */ /* 0x0001e40000000200 */
[----:B------:R-:W2:Y:S01]  /*a7c0*/  MUFU.EX2 R119, R119 ;  /* 0x0000007700777308 */ /* 0x000ea20000000800 */
[----:B---3--:R-:W-:-:S07]  /*a7d0*/  FADD.FTZ R0, R91, R0 ;  /* 0x000000005b007221 */ /* 0x008fce0000010000 */
[----:B------:R-:W3:Y:S01]  /*a7e0*/  MUFU.EX2 R87, R87 ;  /* 0x0000005700577308 */ /* 0x000ee20000000800 */
[C---:B-1----:R-:W-:Y:S01]  /*a7f0*/  F2FP.BF16.F32.PACK_AB R9, R95.reuse, R91 ;  /* 0x0000005b5f09723e */ /* 0x042fe200000010ff */
[----:B------:R-:W-:-:S06]  /*a800*/  FADD.FTZ R0, R95, R0 ;  /* 0x000000005f007221 */ /* 0x000fcc0000010000 */
[----:B------:R-:W1:Y:S01]  /*a810*/  MUFU.EX2 R96, R135 ;  /* 0x0000008700607308 */ /* 0x000e620000000800 */
[----:B--2---:R-:W-:-:S07]  /*a820*/  FADD.FTZ R0, R119, R0 ;  /* 0x0000000077007221 */ /* 0x004fce0000010000 */
[----:B------:R-:W2:Y:S01]  /*a830*/  MUFU.EX2 R138, R138 ;  /* 0x0000008a008a7308 */ /* 0x000ea20000000800 */
[C---:B---3--:R-:W-:Y:S01]  /*a840*/  F2FP.BF16.F32.PACK_AB R11, R87.reuse, R119 ;  /* 0x00000077570b723e */ /* 0x048fe200000010ff */
[----:B------:R-:W-:-:S06]  /*a850*/  FADD.FTZ R0, R87, R0 ;  /* 0x0000000057007221 */ /* 0x000fcc0000010000 */
[----:B------:R-:W3:Y:S01]  /*a860*/  MUFU.EX2 R100, R100 ;  /* 0x0000006400647308 */ /* 0x000ee20000000800 */
[----:B-1----:R-:W-:-:S07]  /*a870*/  FADD.FTZ R3, R96, R3 ;  /* 0x0000000360037221 */ /* 0x002fce0000010000 */
[----:B------:R-:W1:Y:S01]  /*a880*/  MUFU.EX2 R101, R101 ;  /* 0x0000006500657308 */ /* 0x000e620000000800 */
[C---:B--2---:R-:W-:Y:S01]  /*a890*/  F2FP.BF16.F32.PACK_AB R8, R138.reuse, R96 ;  /* 0x000000608a08723e */ /* 0x044fe200000010ff */
[----:B------:R-:W-:-:S04]  /*a8a0*/  FADD.FTZ R3, R138, R3 ;  /* 0x000000038a037221 */ /* 0x000fc80000010000 */
        /* <DEDUP_REMOVED lines=12> */
[----:B------:R-:W-:-:S05]  /*a970*/  UMOV UR38, UR10 ;  /* 0x0000000a00267c82 */ /* 0x000fca0008000000 */
.L_x_2074:
[----:B------:R-:W-:-:S13]  /*a980*/  ISETP.LE.AND P2, PT, RZ, UR38, PT ;  /* 0x00000026ff007c0c */ /* 0x000fda000bf43270 */
[----:B------:R-:W-:Y:S05]  /*a990*/  @!P2 BRA `(.L_x_2084) ;  /* 0x000000400020a947 */ /* 0x000fea0003800000 */
[----:B------:R-:W-:Y:S01]  /*a9a0*/  IMAD.MOV.U32 R5, RZ, RZ, R72 ;  /* 0x000000ffff057224 */ /* 0x000fe200078e0048 */
[----:B------:R-:W-:Y:S01]  /*a9b0*/  UMOV UR39, UR60 ;  /* 0x0000003c00277c82 */ /* 0x000fe20008000000 */
[----:B------:R-:W-:Y:S01]  /*a9c0*/  IMAD.MOV.U32 R4, RZ, RZ, R74 ;  /* 0x000000ffff047224 */ /* 0x000fe200078e004a */
[----:B------:R-:W-:Y:S01]  /*a9d0*/  UMOV UR7, UR36 ;  /* 0x0000002400077c82 */ /* 0x000fe20008000000 */
[----:B------:R-:W-:-:S05]  /*a9e0*/  ULDC UR5, c[0x0][0x9d8] ;  /* 0x0002760000057ab9 */ /* 0x000fca0000000800 */
.L_x_2093:
        /* <DEDUP_REMOVED lines=10> */
.L_x_2086:
[----:B------:R-:W-:Y:S01]  /*aa90*/  ULEA UR4, UR36, UR37, 0x3 ;  /* 0x0000002524047291 */ /* 0x000fe2000f8e183f */
[----:B------:R-:W-:-:S05]  /*aaa0*/  IMAD.U32 R6, RZ, RZ, UR60 ;  /* 0x0000003cff067e24 */ /* 0x000fca000f8e00ff */
[----:B------:R-:W-:-:S04]  /*aab0*/  SHF.L.U32 R6, R6, 0x1f, RZ ;  /* 0x0000001f06067819 */ /* 0x000fc800000006ff */
[----:B------:R1:W2:Y:S01]  /*aac0*/  SYNCS.PHASECHK.TRANS64.TRYWAIT P2, [UR4+0x31c30], R6 ;  /* 0x031c3006ff0075a7 */ /* 0x0002a20008040144 */
[----:B------:R-:W-:Y:S05]  /*aad0*/  @!P0 BRA `(.L_x_2087) ;  /* 0x0000000000048947 */ /* 0x000fea0003800000 */
[----:B------:R-:W-:Y:S01]  /*aae0*/  BPT.TRAP 0x1 ;  /* 0x000000040000795c */ /* 0x000fe20000300000 */
.L_x_2087:
[----:B--2---:R-:W-:Y:S05]  /*aaf0*/  @P2 BRA `(.L_x_2085) ;  /* 0x0000000000082947 */ /* 0x004fea0003800000 */
[----:B------:R-:W2:Y:S02]  /*ab00*/  SYNCS.PHASECHK.TRANS64.TRYWAIT P2, [UR4+0x31c30], R6 ;  /* 0x031c3006ff0075a7 */ /* 0x000ea40008040144 */
[----:B--2---:R-:W-:Y:S05]  /*ab10*/  @!P2 BRA `(.L_x_2088) ;  /* 0x000000cc0078a947 */ /* 0x004fea0003800000 */
.L_x_2085:
        /* <DEDUP_REMOVED lines=30> */
[----:B-1----:R-:W-:Y:S01]  /*ad00*/  VIADD R6, R7, 0x8 ;  /* 0x0000000807067836 */ /* 0x002fe20000000000 */
        /* <DEDUP_REMOVED lines=57> */
[----:B0-----:R-:W-:-:S06]  /*b0a0*/  WARPGROUP.ARRIVE ;  /* 0x00000000000079c5 */ /* 0x001fcc0000000000 */
        /* <DEDUP_REMOVED lines=264> */
[----:B-1----:R-:W-:Y:S05]  /*c130*/  @P3 BRA `(.L_x_2089) ;  /* 0x00000000002c3947 */ /* 0x002fea0003800000 */
[----:B------:R-:W-:Y:S05]  /*c140*/  @!P0 BRA `(.L_x_2090) ;  /* 0x0000000000048947 */ /* 0x000fea0003800000 */
[----:B------:R-:W-:Y:S01]  /*c150*/  BPT.TRAP 0x1 ;  /* 0x000000040000795c */ /* 0x000fe20000300000 */
.L_x_2090:
[----:B------:R-:W-:Y:S01]  /*c160*/  ULEA UR4, UR7, UR37, 0x3 ;  /* 0x0000002507047291 */ /* 0x000fe2000f8e183f */
[----:B------:R-:W-:-:S05]  /*c170*/  IMAD.U32 R6, RZ, RZ, UR39 ;  /* 0x00000027ff067e24 */ /* 0x000fca000f8e00ff */
[----:B------:R-:W-:-:S04]  /*c180*/  SHF.L.U32 R6, R6, 0x1f, RZ ;  /* 0x0000001f06067819 */ /* 0x000fc800000006ff */
[----:B------:R0:W1:Y:S01]  /*c190*/  SYNCS.PHASECHK.TRANS64.TRYWAIT P2, [UR4+0x31c50], R6 ;  /* 0x031c5006ff0075a7 */ /* 0x0000620008040144 */
[----:B------:R-:W-:Y:S05]  /*c1a0*/  @!P0 BRA `(.L_x_2091) ;  /* 0x0000000000048947 */ /* 0x000fea0003800000 */
[----:B------:R-:W-:Y:S01]  /*c1b0*/  BPT.TRAP 0x1 ;  /* 0x000000040000795c */ /* 0x000fe20000300000 */
.L_x_2091:
[----:B-1----:R-:W-:Y:S05]  /*c1c0*/  @P2 BRA `(.L_x_2089) ;  /* 0x0000000000082947 */ /* 0x002fea0003800000 */
[----:B------:R-:W1:Y:S02]  /*c1d0*/  SYNCS.PHASECHK.TRANS64.TRYWAIT P2, [UR4+0x31c50], R6 ;  /* 0x031c5006ff0075a7 */ /* 0x000e640008040144 */
[----:B-1----:R-:W-:Y:S05]  /*c1e0*/  @!P2 BRA `(.L_x_2092) ;  /* 0x000000b400dca947 */ /* 0x002fea0003800000 */
.L_x_2089:
        /* <DEDUP_REMOVED lines=72> */
[----:B------:R-:W-:Y:S01]  /*c670*/  ULDC UR14, c[0x0][0x988] ;  /* 0x00026200000e7ab9 */ /* 0x000fe20000000800 */
[----:B------:R-:W-:Y:S01]  /*c680*/  FMUL.FTZ R128, R134, UR5 ;  /* 0x0000000586807c20 */ /* 0x000fe20008410000 */
[----:B------:R-:W-:Y:S01]  /*c690*/  UMOV UR4, UR14 ;  /* 0x0000000e00047c82 */ /* 0x000fe20008000000 */
        /* <DEDUP_REMOVED lines=263> */
[----:B------:R-:W-:Y:S01]  /*d710*/  FFMA.FTZ R137, R13, UR4, -R131 ;  /* 0x000000040d897c23 */ /* 0x000fe20008010883 */
[----:B------:R-:W-:-:S02]  /*d720*/  IMAD.U32 R13, RZ, RZ, UR36 ;  /* 0x00000024ff0d7e24 */ /* 0x000fc4000f8e00ff */
[----:B------:R-:W-:Y:S01]  /*d730*/  FMUL.FTZ R14, R14, UR4 ;  /* 0x000000040e0e7c20 */ /* 0x000fe20008410000 */
[--C-:B------:R-:W-:Y:S01]  /*d740*/  FFMA.FTZ R15, R9, UR4, -R131.reuse ;  /* 0x00000004090f7c23 */ /* 0x100fe20008010883 */
[----:B------:R-:W-:Y:S01]  /*d750*/  HGMMA.64x96x16.F32.BF16 R24, gdesc[UR32].tnspB, R24, gsb0 ;  /* 0x41600000201879f0 */ /* 0x000fe20008001818 */
[----:B------:R-:W-:Y:S01]  /*d760*/  UIADD3 UR32, UR10, 0xa80, URZ ;  /* 0x00000a800a207890 */ /* 0x000fe2000fffe03f */
[----:B------:R-:W-:Y:S01]  /*d770*/  MUFU.EX2 R77, R14 ;  /* 0x0000000e004d7308 */ /* 0x000fe20000000800 */
[----:B------:R-:W-:Y:S01]  /*d780*/  UIADD3 UR34, UR11, 0x1c0, URZ ;  /* 0x000001c00b227890 */ /* 0x000fe2000fffe03f */
[----:B------:R-:W-:Y:S01]  /*d790*/  @!P1 LEA R13, R13, UR37, 0x3 ;  /* 0x000000250d0d9c11 */ /* 0x000fe2000f8e18ff */
[----:B------:R-:W-:Y:S01]  /*d7a0*/  UMOV UR33, 0xc0000010 ;  /* 0xc000001000217882 */ /* 0x000fe20000000000 */
[----:B------:R-:W-:Y:S01]  /*d7b0*/  UMOV UR35, 0x80000020 ;  /* 0x8000002000237882 */ /* 0x000fe20000000000 */
[--C-:B------:R-:W-:Y:S01]  /*d7c0*/  FFMA.FTZ R9, R17, UR4, -R131.reuse ;  /* 0x0000000411097c23 */ /* 0x100fe20008010883 */
[--C-:B------:R-:W-:Y:S01]  /*d7d0*/  FFMA.FTZ R138, R18, UR4, -R131.reuse ;  /* 0x00000004128a7c23 */ /* 0x100fe20008010883 */
[----:B------:R-:W-:Y:S01]  /*d7e0*/  @!P1 VIADD R13, R13, 0x31c40 ;  /* 0x00031c400d0d9836 */ /* 0x000fe20000000000 */
[----:B------:R-:W0:Y:S01]  /*d7f0*/  MUFU.EX2 R8, R8 ;  /* 0x0000000800087308 */ /* 0x000e220000000800 */
[--C-:B------:R-:W-:Y:S01]  /*d800*/  FFMA.FTZ R129, R129, UR4, -R131.reuse ;  /* 0x0000000481817c23 */ /* 0x100fe20008010883 */
[--C-:B------:R-:W-:Y:S01]  /*d810*/  FFMA.FTZ R17, R106, UR4, -R131.reuse ;  /* 0x000000046a117c23 */ /* 0x100fe20008010883 */
[----:B------:R-:W-:Y:S01]  /*d820*/  FFMA.FTZ R18, R114, UR4, -R131 ;  /* 0x0000000472127c23 */ /* 0x000fe20008010883 */
[----:B------:R-:W-:Y:S01]  /*d830*/  @!P1 PRMT R13, RZ, 0x654, R13 ;  /* 0x00000654ff0d9816 */ /* 0x000fe2000000000d */
        /* <DEDUP_REMOVED lines=11> */
[----:B------:R-:W2:Y:S01]  /*d8f0*/  MUFU.EX2 R136, R136 ;  /* 0x0000008800887308 */ /* 0x000ea20000000800 */
[----:B0-----:R-:W-:Y:S01]  /*d900*/  FFMA.FTZ R14, R77, R0, R8 ;  /* 0x000000004d0e7223 */ /* 0x001fe20000010008 */
[--C-:B------:R-:W-:Y:S01]  /*d910*/  FFMA.FTZ R0, R99, UR4, -R131.reuse ;  /* 0x0000000463007c23 */ /* 0x100fe20008010883 */
[--C-:B------:R-:W-:Y:S01]  /*d920*/  FFMA.FTZ R86, R86, UR4, -R131.reuse ;  /* 0x0000000456567c23 */ /* 0x100fe20008010883 */
[--C-:B------:R-:W-:Y:S01]  /*d930*/  FFMA.FTZ R87, R87, UR4, -R131.reuse ;  /* 0x0000000457577c23 */ /* 0x100fe20008010883 */
[--C-:B------:R-:W-:Y:S01]  /*d940*/  FFMA.FTZ R79, R79, UR4, -R131.reuse ;  /* 0x000000044f4f7c23 */ /* 0x100fe20008010883 */
[--C-:B------:R-:W-:Y:S01]  /*d950*/  FFMA.FTZ R130, R130, UR4, -R131.reuse ;  /* 0x0000000482827c23 */ /* 0x100fe20008010883 */
[----:B------:R-:W-:Y:S01]  /*d960*/  FFMA.FTZ R78, R78, UR4, -R131 ;  /* 0x000000044e4e7c23 */ /* 0x000fe20008010883 */
[----:B------:R-:W0:Y:S01]  /*d970*/  MUFU.EX2 R137, R137 ;  /* 0x0000008900897308 */ /* 0x000e220000000800 */
[----:B-1----:R-:W-:Y:S01]  /*d980*/  FADD.FTZ R99, R15, R14 ;  /* 0x0000000e0f637221 */ /* 0x002fe20000010000 */
[----:B------:R-:W-:-:S02]  /*d990*/  F2FP.BF16.F32.PACK_AB R14, R134, R132 ;  /* 0x00000084860e723e */ /* 0x000fc400000010ff */
[----:B------:R-:W-:-:S04]  /*d9a0*/  ISETP.LT.AND P2, PT, RZ, UR38, PT ;  /* 0x00000026ff007c0c */ /* 0x000fc8000bf41270 */
[----:B------:R-:W1:Y:S01]  /*d9b0*/  MUFU.EX2 R9, R9 ;  /* 0x0000000900097308 */ /* 0x000e620000000800 */
[----:B--2---:R-:W-:Y:S01]  /*d9c0*/  FADD.FTZ R140, R136, R99 ;  /* 0x00000063888c7221 */ /* 0x004fe20000010000 */
[----:B------:R-:W-:-:S06]  /*d9d0*/  FFMA.FTZ R99, R102, UR4, -R131 ;  /* 0x0000000466637c23 */ /* 0x000fcc0008010883 */
[----:B------:R2:W-:Y:S01]  /*d9e0*/  MUFU.EX2 R5, R135 ;  /* 0x0000008700057308 */ /* 0x0005e20000000800 */
[----:B0-----:R-:W-:-:S07]  /*d9f0*/  FADD.FTZ R140, R137, R140 ;  /* 0x0000008c898c7221 */ /* 0x001fce0000010000 */
[----:B------:R-:W0:Y:S01]  /*da00*/  MUFU.EX2 R138, R138 ;  /* 0x0000008a008a7308 */ /* 0x000e220000000800 */
[--C-:B--2---:R-:W-:Y:S01]  /*da10*/  FFMA.FTZ R135, R128, UR4, -R131.reuse ;  /* 0x0000000480877c23 */ /* 0x104fe20008010883 */
[--C-:B------:R-:W-:Y:S01]  /*da20*/  FFMA.FTZ R128, R122, UR4, -R131.reuse ;  /* 0x000000047a807c23 */ /* 0x100fe20008010883 */
[----:B-1----:R-:W-:Y:S01]  /*da30*/  FADD.FTZ R119, R9, R140 ;  /* 0x0000008c09777221 */ /* 0x002fe20000010000 */
[--C-:B------:R-:W-:Y:S01]  /*da40*/  FFMA.FTZ R122, R126, UR4, -R131.reuse ;  /* 0x000000047e7a7c23 */ /* 0x100fe20008010883 */
[----:B------:R-:W-:-:S03]  /*da50*/  FFMA.FTZ R126, R127, UR4, -R131 ;  /* 0x000000047f7e7c23 */ /* 0x000fc60008010883 */
[----:B------:R-:W1:Y:S08]  /*da60*/  MUFU.EX2 R135, R135 ;  /* 0x0000008700877308 */ /* 0x000e700000000800 */
[----:B------:R-:W2:Y:S01]  /*da70*/  MUFU.EX2 R129, R129 ;  /* 0x0000008100817308 */ /* 0x000ea20000000800 */
[C---:B0-----:R-:W-:Y:S01]  /*da80*/  FADD.FTZ R102, R138.reuse, R119 ;  /* 0x000000778a667221 */ /* 0x041fe20000010000 */
[----:B------:R-:W-:-:S06]  /*da90*/  F2FP.BF16.F32.PACK_AB R9, R138, R9 ;  /* 0x000000098a09723e */ /* 0x000fcc00000010ff */
[----:B------:R-:W0:Y:S01]  /*daa0*/  MUFU.EX2 R128, R128 ;  /* 0x0000008000807308 */ /* 0x000e220000000800 */
[----:B-1----:R-:W-:-:S07]  /*dab0*/  FADD.FTZ R102, R135, R102 ;  /* 0x0000006687667221 */ /* 0x002fce0000010000 */
[----:B------:R-:W-:Y:S08]  /*dac0*/  MUFU.EX2 R120, R120 ;  /* 0x0000007800787308 */ /* 0x000ff00000000800 */
[----:B------:R-:W1:Y:S01]  /*dad0*/  MUFU.EX2 R123, R123 ;  /* 0x0000007b007b7308 */ /* 0x000e620000000800 */
[----:B------:R-:W-:Y:S02]  /*dae0*/  WARPGROUP.DEPBAR.LE gsb0, 0x0 ;  /* 0x00008000000079c5 */ /* 0x000fe40000010000 */
[----:B------:R-:W-:-:S05]  /*daf0*/  WARPGROUP.ARRIVE ;  /* 0x00000000000079c5 */ /* 0x000fca0000000000 */
[----:B------:R-:W-:Y:S01]  /*db00*/  MUFU.EX2 R121, R121 ;  /* 0x0000007900797308 */ /* 0x000fe20000000800 */
[----:B------:R-:W-:Y:S01]  /*db10*/  HGMMA.64x96x16.F32.BF16 R24, gdesc[UR32].tnspB, R24, gsb0 ;  /* 0x41600000201879f0 */ /* 0x000fe20008001818 */
[----:B------:R-:W-:Y:S02]  /*db20*/  UIADD3 UR32, UR10, 0xc00, URZ ;  /* 0x00000c000a207890 */ /* 0x000fe4000fffe03f */
[----:B------:R-:W-:-:S04]  /*db30*/  UIADD3 UR34, UR11, 0x200, URZ ;  /* 0x000002000b227890 */ /* 0x000fc8000fffe03f */
[----:B------:R-:W3:Y:S01]  /*db40*/  MUFU.EX2 R122, R122 ;  /* 0x0000007a007a7308 */ /* 0x000ee20000000800 */
[----:B------:R-:W-:Y:S01]  /*db50*/  UMOV UR33, 0xc0000010 ;  /* 0xc000001000217882 */ /* 0x000fe20000000000 */
[----:B------:R-:W-:-:S06]  /*db60*/  UMOV UR35, 0x80000020 ;  /* 0x8000002000237882 */ /* 0x000fcc0000000000 */
[----:B------:R-:W-:Y:S08]  /*db70*/  MUFU.EX2 R124, R124 ;  /* 0x0000007c007c7308 */ /* 0x000ff00000000800 */
[----:B------:R-:W4:Y:S08]  /*db80*/  MUFU.EX2 R126, R126 ;  /* 0x0000007e007e7308 */ /* 0x000f300000000800 */
[----:B------:R-:W-:Y:S08]  /*db90*/  MUFU.EX2 R112, R112 ;  /* 0x0000007000707308 */ /* 0x000ff00000000800 */
[----:B------:R-:W5:Y:S08]  /*dba0*/  MUFU.EX2 R18, R18 ;  /* 0x0000001200127308 */ /* 0x000f700000000800 */
[----:B------:R-:W5:Y:S08]  /*dbb0*/  MUFU.EX2 R113, R113 ;  /* 0x0000007100717308 */ /* 0x000f700000000800 */
[----:B------:R-:W5:Y:S08]  /*dbc0*/  MUFU.EX2 R114, R114 ;  /* 0x0000007200727308 */ /* 0x000f700000000800 */
[----:B------:R-:W-:Y:S08]  /*dbd0*/  MUFU.EX2 R116, R116 ;  /* 0x0000007400747308 */ /* 0x000ff00000000800 */
[----:B------:R-:W5:Y:S08]  /*dbe0*/  MUFU.EX2 R115, R115 ;  /* 0x0000007300737308 */ /* 0x000f700000000800 */
[----:B------:R-:W5:Y:S08]  /*dbf0*/  MUFU.EX2 R117, R117 ;  /* 0x0000007500757308 */ /* 0x000f700000000800 */
[----:B------:R-:W5:Y:S08]  /*dc00*/  MUFU.EX2 R118, R118 ;  /* 0x0000007600767308 */ /* 0x000f700000000800 */
[----:B------:R-:W5:Y:S08]  /*dc10*/  MUFU.EX2 R104, R104 ;  /* 0x0000006800687308 */ /* 0x000f700000000800 */
[----:B------:R-:W5:Y:S01]  /*dc20*/  MUFU.EX2 R17, R17 ;  /* 0x0000001100117308 */ /* 0x000f620000000800 */
[----:B------:R-:W-:-:S02]  /*dc30*/  WARPGROUP.DEPBAR.LE gsb0, 0x0 ;  /* 0x00008000000079c5 */ /* 0x000fc40000010000 */
[----:B------:R-:W-:-:S05]  /*dc40*/  WARPGROUP.ARRIVE ;  /* 0x00000000000079c5 */ /* 0x000fca0000000000 */
[----:B------:R-:W5:Y:S01]  /*dc50*/  MUFU.EX2 R105, R105 ;  /* 0x0000006900697308 */ /* 0x000f620000000800 */
[----:B------:R-:W-:Y:S07]  /*dc60*/  HGMMA.64x96x16.F32.BF16 R24, gdesc[UR32].tnspB, R24, gsb0 ;  /* 0x41600000201879f0 */ /* 0x000fee0008001818 */
[----:B------:R-:W5:Y:S08]  /*dc70*/  MUFU.EX2 R106, R106 ;  /* 0x0000006a006a7308 */ /* 0x000f700000000800 */
[----:B------:R-:W5:Y:S08]  /*dc80*/  MUFU.EX2 R108, R108 ;  /* 0x0000006c006c7308 */ /* 0x000f700000000800 */
[----:B------:R-:W5:Y:S08]  /*dc90*/  MUFU.EX2 R107, R107 ;  /* 0x0000006b006b7308 */ /* 0x000f700000000800 */
[----:B------:R-:W-:Y:S08]  /*dca0*/  MUFU.EX2 R110, R110 ;  /* 0x0000006e006e7308 */ /* 0x000ff00000000800 */
[----:B------:R-:W5:Y:S08]  /*dcb0*/  MUFU.EX2 R109, R109 ;  /* 0x0000006d006d7308 */ /* 0x000f700000000800 */
[----:B------:R-:W5:Y:S08]  /*dcc0*/  MUFU.EX2 R96, R96 ;  /* 0x0000006000607308 */ /* 0x000f700000000800 */
        /* <DEDUP_REMOVED lines=8> */
[----:B------:R-:W-:Y:S01]  /*dd50*/  @!P1 SYNCS.ARRIVE.TRANS64.RED.A1T0 RZ, [R13+URZ], RZ ;  /* 0x000000ff0dff99a7 */ /* 0x000fe2000810043f */
[----:B------:R-:W-:Y:S01]  /*dd60*/  MUFU.EX2 R89, R89 ;  /* 0x0000005900597308 */ /* 0x000fe20000000800 */
[----:B--2---:R-:W-:Y:S01]  /*dd70*/  IMAD.U32 R12, RZ, RZ, UR7 ;  /* 0x00000007ff0c7e24 */ /* 0x004fe2000f8e00ff */
[----:B------:R-:W-:Y:S01]  /*dd80*/  UIADD3 UR7, UR38, -0x1, URZ ;  /* 0xffffffff26077890 */ /* 0x000fe2000fffe03f */
[-C--:B------:R-:W-:Y:S01]  /*dd90*/  FMUL.FTZ R24, R24, R4.reuse ;  /* 0x0000000418187220 */ /* 0x080fe20000410000 */
[-C--:B------:R-:W-:Y:S01]  /*dda0*/  FMUL.FTZ R25, R25, R4.reuse ;  /* 0x0000000419197220 */ /* 0x080fe20000410000 */
[-C--:B------:R-:W-:Y:S01]  /*ddb0*/  FMUL.FTZ R28, R28, R4.reuse ;  /* 0x000000041c1c7220 */ /* 0x080fe20000410000 */
[----:B------:R-:W-:Y:S01]  /*ddc0*/  @!P1 LEA R12, R12, UR37, 0x3 ;  /* 0x000000250c0c9c11 */ /* 0x000fe2000f8e18ff */
[----:B------:R-:W-:Y:S01]  /*ddd0*/  FMUL.FTZ R29, R29, R4 ;  /* 0x000000041d1d7220 */ /* 0x000fe20000410000 */
[----:B------:R-:W-:Y:S01]  /*dde0*/  MUFU.EX2 R92, R92 ;  /* 0x0000005c005c7308 */ /* 0x000fe20000000800 */
[----:B------:R-:W-:Y:S01]  /*ddf0*/  UMOV UR38, UR7 ;  /* 0x0000000700267c82 */ /* 0x000fe20008000000 */
[----:B------:R-:W-:Y:S01]  /*de00*/  UMOV UR7, UR36 ;  /* 0x0000002400077c82 */ /* 0x000fe20008000000 */
[----:B------:R-:W-:-:S02]  /*de10*/  @!P1 VIADD R12, R12, 0x31c60 ;  /* 0x00031c600c0c9836 */ /* 0x000fc40000000000 */
[-C--:B------:R-:W-:Y:S01]  /*de20*/  FMUL.FTZ R32, R32, R4.reuse ;  /* 0x0000000420207220 */ /* 0x080fe20000410000 */
[-C--:B------:R-:W-:Y:S01]  /*de30*/  FMUL.FTZ R33, R33, R4.reuse ;  /* 0x0000000421217220 */ /* 0x080fe20000410000 */
[-C--:B------:R-:W-:Y:S01]  /*de40*/  FMUL.FTZ R36, R36, R4.reuse ;  /* 0x0000000424247220 */ /* 0x080fe20000410000 */
[-C--:B------:R-:W-:Y:S01]  /*de50*/  FMUL.FTZ R37, R37, R4.reuse ;  /* 0x0000000425257220 */ /* 0x080fe20000410000 */
[----:B------:R-:W-:Y:S01]  /*de60*/  @!P1 PRMT R12, RZ, 0x654, R12 ;  /* 0x00000654ff0c9816 */ /* 0x000fe2000000000c */
[----:B------:R-:W-:Y:S01]  /*de70*/  MUFU.EX2 R93, R93 ;  /* 0x0000005d005d7308 */ /* 0x000fe20000000800 */
[-C--:B------:R-:W-:Y:S01]  /*de80*/  FMUL.FTZ R40, R40, R4.reuse ;  /* 0x0000000428287220 */ /* 0x080fe20000410000 */
[-C--:B------:R-:W-:Y:S01]  /*de90*/  FMUL.FTZ R41, R41, R4.reuse ;  /* 0x0000000429297220 */ /* 0x080fe20000410000 */
[----:B------:R2:W-:Y:S01]  /*dea0*/  @!P1 SYNCS.ARRIVE.TRANS64.RED.A1T0 RZ, [R12+URZ], RZ ;  /* 0x000000ff0cff99a7 */ /* 0x0005e2000810043f */
[-C--:B------:R-:W-:Y:S01]  /*deb0*/  FMUL.FTZ R44, R44, R4.reuse ;  /* 0x000000042c2c7220 */ /* 0x080fe20000410000 */
[-C--:B------:R-:W-:Y:S01]  /*dec0*/  FMUL.FTZ R45, R45, R4.reuse ;  /* 0x000000042d2d7220 */ /* 0x080fe20000410000 */
[-C--:B------:R-:W-:Y:S01]  /*ded0*/  FMUL.FTZ R48, R48, R4.reuse ;  /* 0x0000000430307220 */ /* 0x080fe20000410000 */
[-C--:B------:R-:W-:Y:S01]  /*dee0*/  FMUL.FTZ R49, R49, R4.reuse ;  /* 0x0000000431317220 */ /* 0x080fe20000410000 */
[----:B------:R-:W-:Y:S01]  /*def0*/  MUFU.EX2 R86, R86 ;  /* 0x0000005600567308 */ /* 0x000fe20000000800 */
[-C--:B------:R-:W-:Y:S01]  /*df00*/  FMUL.FTZ R52, R52, R4.reuse ;  /* 0x0000000434347220 */ /* 0x080fe20000410000 */
[-C--:B------:R-:W-:Y:S01]  /*df10*/  FMUL.FTZ R53, R53, R4.reuse ;  /* 0x0000000435357220 */ /* 0x080fe20000410000 */
[----:B--2---:R-:W-:Y:S01]  /*df20*/  FFMA.FTZ R12, R4, R3, R6 ;  /* 0x00000003040c7223 */ /* 0x004fe20000010006 */
[-C--:B------:R-:W-:Y:S01]  /*df30*/  FMUL.FTZ R56, R56, R4.reuse ;  /* 0x0000000438387220 */ /* 0x080fe20000410000 */
[-C--:B------:R-:W-:Y:S01]  /*df40*/  FMUL.FTZ R57, R57, R4.reuse ;  /* 0x0000000439397220 */ /* 0x080fe20000410000 */
[----:B------:R-:W-:Y:S01]  /*df50*/  FMUL.FTZ R60, R60, R4 ;  /* 0x000000043c3c7220 */ /* 0x000fe20000410000 */
[C---:B------:R-:W-:Y:S01]  /*df60*/  FADD.FTZ R13, R133.reuse, R12 ;  /* 0x0000000c850d7221 */ /* 0x040fe20000010000 */
[----:B------:R-:W-:Y:S01]  /*df70*/  F2FP.BF16.F32.PACK_AB R12, R133, R6 ;  /* 0x00000006850c723e */ /* 0x000fe200000010ff */
[----:B------:R2:W5:Y:S01]  /*df80*/  MUFU.EX2 R3, R98 ;  /* 0x0000006200037308 */ /* 0x0005620000000800 */
[-C--:B------:R-:W-:Y:S01]  /*df90*/  FMUL.FTZ R61, R61, R4.reuse ;  /* 0x000000043d3d7220 */ /* 0x080fe20000410000 */
[----:B------:R-:W-:Y:S01]  /*dfa0*/  FADD.FTZ R13, R132, R13 ;  /* 0x0000000d840d7221 */ /* 0x000fe20000010000 */
[-C--:B------:R-:W-:Y:S01]  /*dfb0*/  FMUL.FTZ R64, R64, R4.reuse ;  /* 0x0000000440407220 */ /* 0x080fe20000410000 */
[-C--:B------:R-:W-:Y:S01]  /*dfc0*/  FMUL.FTZ R65, R65, R4.reuse ;  /* 0x0000000441417220 */ /* 0x080fe20000410000 */
[----:B------:R-:W-:Y:S01]  /*dfd0*/  FMUL.FTZ R68, R68, R4 ;  /* 0x0000000444447220 */ /* 0x000fe20000410000 */
[----:B------:R-:W-:Y:S01]  /*dfe0*/  FADD.FTZ R6, R134, R13 ;  /* 0x0000000d86067221 */ /* 0x000fe20000010000 */
[----:B------:R-:W-:Y:S01]  /*dff0*/  F2FP.BF16.F32.PACK_AB R13, R15, R8 ;  /* 0x000000080f0d723e */ /* 0x000fe200000010ff */
[--C-:B------:R-:W-:Y:S01]  /*e000*/  FFMA.FTZ R8, R90, UR4, -R131.reuse ;  /* 0x000000045a087c23 */ /* 0x100fe20008010883 */
[--C-:B--2---:R-:W-:Y:S01]  /*e010*/  FFMA.FTZ R98, R91, UR4, -R131.reuse ;  /* 0x000000045b627c23 */ /* 0x104fe20008010883 */
[----:B------:R-:W-:Y:S01]  /*e020*/  FADD.FTZ R111, R7, R6 ;  /* 0x00000006076f7221 */ /* 0x000fe20000010000 */
[--C-:B------:R-:W-:Y:S01]  /*e030*/  FFMA.FTZ R91, R94, UR4, -R131.reuse ;  /* 0x000000045e5b7c23 */ /* 0x100fe20008010883 */
[----:B------:R1:W2:Y:S01]  /*e040*/  MUFU.EX2 R6, R103 ;  /* 0x0000006700067308 */ /* 0x0002a20000000800 */
[----:B------:R-:W-:Y:S01]  /*e050*/  FFMA.FTZ R94, R82, UR4, -R131 ;  /* 0x00000004525e7c23 */ /* 0x000fe20008010883 */
[----:B------:R-:W-:Y:S01]  /*e060*/  FADD.FTZ R90, R10, R111 ;  /* 0x0000006f0a5a7221 */ /* 0x000fe20000010000 */
[----:B------:R-:W-:Y:S01]  /*e070*/  F2FP.BF16.F32.PACK_AB R15, R137, R136 ;  /* 0x00000088890f723e */ /* 0x000fe200000010ff */
[----:B------:R-:W-:Y:S01]  /*e080*/  FMUL.FTZ R69, R69, R4 ;  /* 0x0000000445457220 */ /* 0x000fe20000410000 */
[-C--:B------:R-:W-:Y:S01]  /*e090*/  FMUL.FTZ R26, R26, R77.reuse ;  /* 0x0000004d1a1a7220 */ /* 0x080fe20000410000 */
[----:B------:R-:W-:Y:S01]  /*e0a0*/  FADD.FTZ R111, R11, R90 ;  /* 0x0000005a0b6f7221 */ /* 0x000fe20000010000 */
[----:B------:R-:W-:Y:S01]  /*e0b0*/  FFMA.FTZ R90, R83, UR4, -R131 ;  /* 0x00000004535a7c23 */ /* 0x000fe20008010883 */
[----:B------:R-:W-:Y:S01]  /*e0c0*/  FADD.FTZ R83, R129, R102 ;  /* 0x0000006681537221 */ /* 0x000fe20000010000 */
[----:B------:R3:W2:Y:S01]  /*e0d0*/  MUFU.EX2 R82, R8 ;  /* 0x0000000800527308 */ /* 0x0006a20000000800 */
[----:B------:R-:W-:Y:S01]  /*e0e0*/  FADD.FTZ R132, R20, R111 ;  /* 0x0000006f14847221 */ /* 0x000fe20000010000 */
[----:B------:R5:W-:Y:S01]  /*e0f0*/  STSM.16.M88.4 [R2+0x24300], R12 ;  /* 0x0243000c02007844 */ /* 0x000be20000000200 */
[----:B0-----:R-:W-:Y:S01]  /*e100*/  FADD.FTZ R102, R128, R83 ;  /* 0x0000005380667221 */ /* 0x001fe20000010000 */
[----:B------:R-:W-:Y:S01]  /*e110*/  FFMA.FTZ R83, R75, UR4, -R131 ;  /* 0x000000044b537c23 */ /* 0x000fe20008010883 */
[----:B------:R-:W-:Y:S01]  /*e120*/  FADD.FTZ R111, R21, R132 ;  /* 0x00000084156f7221 */ /* 0x000fe20000010000 */
[----:B------:R-:W-:Y:S01]  /*e130*/  FMUL.FTZ R27, R27, R77 ;  /* 0x0000004d1b1b7220 */ /* 0x000fe20000410000 */
[----:B-1----:R-:W-:Y:S01]  /*e140*/  FADD.FTZ R103, R123, R102 ;  /* 0x000000667b677221 */ /* 0x002fe20000010000 */
[----:B------:R0:W1:Y:S01]  /*e150*/  MUFU.EX2 R75, R98 ;  /* 0x00000062004b7308 */ /* 0x0000620000000800 */
[----:B------:R-:W-:Y:S01]  /*e160*/  FADD.FTZ R132, R120, R111 ;  /* 0x0000006f78847221 */ /* 0x000fe20000010000 */
[----:B---3--:R-:W-:Y:S01]  /*e170*/  F2FP.BF16.F32.PACK_AB R8, R10, R7 ;  /* 0x000000070a08723e */ /* 0x008fe200000010ff */
[----:B------:R-:W-:Y:S01]  /*e180*/  FADD.FTZ R103, R122, R103 ;  /* 0x000000677a677221 */ /* 0x000fe20000010000 */
[----:B------:R-:W-:Y:S01]  /*e190*/  F2FP.BF16.F32.PACK_AB R10, R20, R11 ;  /* 0x0000000b140a723e */ /* 0x000fe200000010ff */
[----:B------:R-:W-:Y:S01]  /*e1a0*/  FADD.FTZ R111, R121, R132 ;  /* 0x00000084796f7221 */ /* 0x000fe20000010000 */
[----:B------:R-:W-:Y:S01]  /*e1b0*/  F2FP.BF16.F32.PACK_AB R11, R129, R135 ;  /* 0x00000087810b723e */ /* 0x000fe200000010ff */
[----:B----4-:R-:W-:Y:S01]  /*e1c0*/  FADD.FTZ R103, R126, R103 ;  /* 0x000000677e677221 */ /* 0x010fe20000010000 */
[----:B------:R3:W-:Y:S01]  /*e1d0*/  MUFU.EX2 R7, R95 ;  /* 0x0000005f00077308 */ /* 0x0007e20000000800 */
[----:B------:R-:W-:Y:S01]  /*e1e0*/  FADD.FTZ R111, R124, R111 ;  /* 0x0000006f7c6f7221 */ /* 0x000fe20000010000 */
[----:B-----5:R-:W-:Y:S01]  /*e1f0*/  F2FP.BF16.F32.PACK_AB R12, R120, R21 ;  /* 0x00000015780c723e */ /* 0x020fe200000010ff */
[----:B------:R-:W-:Y:S01]  /*e200*/  FADD.FTZ R103, R18, R103 ;  /* 0x0000006712677221 */ /* 0x000fe20000010000 */
[----:B------:R4:W-:Y:S01]  /*e210*/  STSM.16.M88.4 [R2+0x25b00], R8 ;  /* 0x025b000802007844 */ /* 0x0009e20000000200 */
[----:B------:R-:W-:Y:S01]  /*e220*/  FADD.FTZ R102, R112, R111 ;  /* 0x0000006f70667221 */ /* 0x000fe20000010000 */
[C---:B------:R-:W-:Y:S01]  /*e230*/  F2FP.BF16.F32.PACK_AB R112, R113.reuse, R112 ;  /* 0x000000707170723e */ /* 0x040fe200000010ff */
[C---:B------:R-:W-:Y:S01]  /*e240*/  FADD.FTZ R20, R114.reuse, R103 ;  /* 0x0000006772147221 */ /* 0x040fe20000010000 */
[----:B------:R-:W5:Y:S01]  /*e250*/  MUFU.EX2 R91, R91 ;  /* 0x0000005b005b7308 */ /* 0x000f620000000800 */
[----:B------:R-:W-:Y:S01]  /*e260*/  FADD.FTZ R111, R113, R102 ;  /* 0x00000066716f7221 */ /* 0x000fe20000010000 */
[----:B------:R-:W-:Y:S01]  /*e270*/  F2FP.BF16.F32.PACK_AB R113, R114, R18 ;  /* 0x000000127271723e */ /* 0x000fe200000010ff */
[----:B------:R-:W-:Y:S01]  /*e280*/  FADD.FTZ R15, R115, R20 ;  /* 0x00000014730f7221 */ /* 0x000fe20000010000 */
[----:B------:R-:W-:Y:S01]  /*e290*/  F2FP.BF16.F32.PACK_AB R13, R123, R128 ;  /* 0x000000807b0d723e */ /* 0x000fe200000010ff */
[----:B------:R-:W-:Y:S01]  /*e2a0*/  FADD.FTZ R14, R116, R111 ;  /* 0x0000006f740e7221 */ /* 0x000fe20000010000 */
[C---:B------:R-:W-:Y:S01]  /*e2b0*/  F2FP.BF16.F32.PACK_AB R114, R117.reuse, R116 ;  /* 0x000000747572723e */ /* 0x040fe200000010ff */
[----:B------:R-:W-:Y:S01]  /*e2c0*/  FADD.FTZ R20, R118, R15 ;  /* 0x0000000f76147221 */ /* 0x000fe20000010000 */
[----:B------:R-:W-:Y:S01]  /*e2d0*/  MUFU.EX2 R94, R94 ;  /* 0x0000005e005e7308 */ /* 0x000fe20000000800 */
[----:B------:R-:W-:Y:S01]  /*e2e0*/  FADD.FTZ R21, R117, R14 ;  /* 0x0000000e75157221 */ /* 0x000fe20000010000 */
[----:B------:R-:W-:Y:S01]  /*e2f0*/  F2FP.BF16.F32.PACK_AB R14, R124, R121 ;  /* 0x000000797c0e723e */ /* 0x000fe200000010ff */
[----:B------:R-:W-:Y:S01]  /*e300*/  FMUL.FTZ R30, R30, R77 ;  /* 0x0000004d1e1e7220 */ /* 0x000fe20000410000 */
[----:B------:R-:W-:Y:S01]  /*e310*/  F2FP.BF16.F32.PACK_AB R15, R126, R122 ;  /* 0x0000007a7e0f723e */ /* 0x000fe200000010ff */
[----:B0-----:R-:W-:Y:S01]  /*e320*/  FADD.FTZ R98, R104, R21 ;  /* 0x0000001568627221 */ /* 0x001fe20000010000 */
[----:B------:R-:W-:Y:S01]  /*e330*/  FADD.FTZ R21, R17, R20 ;  /* 0x0000001411157221 */ /* 0x000fe20000010000 */
[C---:B------:R-:W-:Y:S01]  /*e340*/  F2FP.BF16.F32.PACK_AB R104, R105.reuse, R104 ;  /* 0x000000686968723e */ /* 0x040fe200000010ff */
[----:B------:R-:W0:Y:S01]  /*e350*/  MUFU.EX2 R80, R80 ;  /* 0x0000005000507308 */ /* 0x000e220000000800 */
[----:B---3--:R-:W-:Y:S01]  /*e360*/  FADD.FTZ R95, R105, R98 ;  /* 0x00000062695f7221 */ /* 0x008fe20000010000 */
[----:B------:R-:W-:Y:S01]  /*e370*/  FADD.FTZ R20, R106, R21 ;  /* 0x000000156a147221 */ /* 0x000fe20000010000 */
[----:B------:R3:W-:Y:S01]  /*e380*/  STSM.16.M88.4 [R2+0x27300], R12 ;  /* 0x0273000c02007844 */ /* 0x0007e20000000200 */
[----:B------:R-:W-:Y:S01]  /*e390*/  F2FP.BF16.F32.PACK_AB R115, R118, R115 ;  /* 0x000000737673723e */ /* 0x000fe200000010ff */
[----:B------:R-:W-:Y:S01]  /*e3a0*/  FADD.FTZ R98, R108, R95 ;  /* 0x0000005f6c627221 */ /* 0x000fe20000010000 */
[----:B------:R-:W-:Y:S01]  /*e3b0*/  FADD.FTZ R95, R107, R20 ;  /* 0x000000146b5f7221 */ /* 0x000fe20000010000 */
[----:B------:R-:W-:Y:S01]  /*e3c0*/  F2FP.BF16.F32.PACK_AB R105, R106, R17 ;  /* 0x000000116a69723e */ /* 0x000fe200000010ff */
[----:B------:R0:W-:Y:S01]  /*e3d0*/  MUFU.EX2 R21, R90 ;  /* 0x0000005a00157308 */ /* 0x0001e20000000800 */
[C---:B------:R-:W-:Y:S01]  /*e3e0*/  FADD.FTZ R103, R109.reuse, R98 ;  /* 0x000000626d677221 */ /* 0x040fe20000010000 */
[----:B------:R-:W-:Y:S01]  /*e3f0*/  FADD.FTZ R18, R110, R95 ;  /* 0x0000005f6e127221 */ /* 0x000fe20000010000 */
[----:B------:R-:W-:Y:S01]  /*e400*/  F2FP.BF16.F32.PACK_AB R106, R109, R108 ;  /* 0x0000006c6d6a723e */ /* 0x000fe200000010ff */
[----:B------:R0:W-:Y:S01]  /*e410*/  STSM.16.M88.4 [R2+0x28b00], R112 ;  /* 0x028b007002007844 */ /* 0x0001e20000000200 */
[----:B------:R-:W-:Y:S01]  /*e420*/  FADD.FTZ R20, R96, R103 ;  /* 0x0000006760147221 */ /* 0x000fe20000010000 */
[----:B------:R-:W-:Y:S01]  /*e430*/  FADD.FTZ R95, R3, R18 ;  /* 0x00000012035f7221 */ /* 0x000fe20000010000 */
[C---:B------:R-:W-:Y:S01]  /*e440*/  F2FP.BF16.F32.PACK_AB R96, R97.reuse, R96 ;  /* 0x000000606160723e */ /* 0x040fe200000010ff */
[----:B------:R-:W-:Y:S01]  /*e450*/  MUFU.EX2 R87, R87 ;  /* 0x0000005700577308 */ /* 0x000fe20000000800 */
[----:B------:R-:W-:Y:S01]  /*e460*/  FADD.FTZ R103, R97, R20 ;  /* 0x0000001461677221 */ /* 0x000fe20000010000 */
[C---:B------:R-:W-:Y:S01]  /*e470*/  FADD.FTZ R18, R0.reuse, R95 ;  /* 0x0000005f00127221 */ /* 0x040fe20000010000 */
[----:B------:R-:W-:Y:S01]  /*e480*/  F2FP.BF16.F32.PACK_AB R97, R0, R3 ;  /* 0x000000030061723e */ /* 0x000fe200000010ff */
[----:B------:R-:W-:Y:S01]  /*e490*/  FMUL.FTZ R31, R31, R77 ;  /* 0x0000004d1f1f7220 */ /* 0x000fe20000410000 */
[----:B------:R-:W-:Y:S01]  /*e4a0*/  FADD.FTZ R20, R100, R103 ;  /* 0x0000006764147221 */ /* 0x000fe20000010000 */
[----:B------:R-:W-:Y:S01]  /*e4b0*/  FADD.FTZ R95, R99, R18 ;  /* 0x00000012635f7221 */ /* 0x000fe20000010000 */
[C---:B--2---:R-:W-:Y:S01]  /*e4c0*/  F2FP.BF16.F32.PACK_AB R99, R6.reuse, R99 ;  /* 0x000000630663723e */ /* 0x044fe200000010ff */
[----:B------:R-:W2:Y:S01]  /*e4d0*/  MUFU.EX2 R81, R81 ;  /* 0x0000005100517308 */ /* 0x000ea20000000800 */
[C---:B----4-:R-:W-:Y:S01]  /*e4e0*/  FADD.FTZ R9, R101.reuse, R20 ;  /* 0x0000001465097221 */ /* 0x050fe20000010000 */
[----:B------:R-:W-:Y:S01]  /*e4f0*/  FADD.FTZ R95, R6, R95 ;  /* 0x0000005f065f7221 */ /* 0x000fe20000010000 */
[----:B------:R-:W-:Y:S01]  /*e500*/  F2FP.BF16.F32.PACK_AB R107, R110, R107 ;  /* 0x0000006b6e6b723e */ /* 0x000fe200000010ff */
[----:B------:R-:W-:Y:S01]  /*e510*/  FMUL.FTZ R34, R34, R77 ;  /* 0x0000004d22227220 */ /* 0x000fe20000410000 */
[----:B------:R-:W-:Y:S01]  /*e520*/  FADD.FTZ R8, R88, R9 ;  /* 0x0000000958087221 */ /* 0x000fe20000010000 */
[----:B------:R-:W-:Y:S01]  /*e530*/  FADD.FTZ R10, R82, R95 ;  /* 0x0000005f520a7221 */ /* 0x000fe20000010000 */
[----:B------:R-:W-:Y:S01]  /*e540*/  F2FP.BF16.F32.PACK_AB R98, R101, R100 ;  /* 0x000000646562723e */ /* 0x000fe200000010ff */
[----:B------:R-:W4:Y:S01]  /*e550*/  MUFU.EX2 R84, R84 ;  /* 0x0000005400547308 */ /* 0x000f220000000800 */
[----:B------:R-:W-:Y:S01]  /*e560*/  FADD.FTZ R9, R89, R8 ;  /* 0x0000000859097221 */ /* 0x000fe20000010000 */
[----:B-1----:R-:W-:Y:S01]  /*e570*/  FADD.FTZ R10, R75, R10 ;  /* 0x0000000a4b0a7221 */ /* 0x002fe20000010000 */
[----:B------:R-:W-:Y:S01]  /*e580*/  F2FP.BF16.F32.PACK_AB R88, R89, R88 ;  /* 0x000000585958723e */ /* 0x000fe200000010ff */
[----:B------:R1:W-:Y:S01]  /*e590*/  STSM.16.M88.4 [R2+0x2a300], R104 ;  /* 0x02a3006802007844 */ /* 0x0003e20000000200 */
[----:B------:R-:W-:Y:S01]  /*e5a0*/  FADD.FTZ R0, R92, R9 ;  /* 0x000000095c007221 */ /* 0x000fe20000010000 */
[----:B-----5:R-:W-:Y:S01]  /*e5b0*/  FADD.FTZ R10, R91, R10 ;  /* 0x0000000a5b0a7221 */ /* 0x020fe20000010000 */
[----:B------:R-:W-:Y:S01]  /*e5c0*/  F2FP.BF16.F32.PACK_AB R89, R75, R82 ;  /* 0x000000524b59723e */ /* 0x000fe200000010ff */
[----:B------:R-:W5:Y:S01]  /*e5d0*/  MUFU.EX2 R85, R85 ;  /* 0x0000005500557308 */ /* 0x000f620000000800 */
[----:B------:R-:W-:Y:S01]  /*e5e0*/  FADD.FTZ R3, R93, R0 ;  /* 0x000000005d037221 */ /* 0x000fe20000010000 */
[----:B------:R-:W-:Y:S01]  /*e5f0*/  FADD.FTZ R9, R7, R10 ;  /* 0x0000000a07097221 */ /* 0x000fe20000010000 */
[----:B0-----:R-:W-:Y:S01]  /*e600*/  F2FP.BF16.F32.PACK_AB R90, R93, R92 ;  /* 0x0000005c5d5a723e */ /* 0x001fe200000010ff */
[----:B------:R1:W-:Y:S01]  /*e610*/  STSM.16.M88.4 [R2+0x2bb00], R96 ;  /* 0x02bb006002007844 */ /* 0x0003e20000000200 */
[----:B------:R-:W-:Y:S01]  /*e620*/  FADD.FTZ R0, R80, R3 ;  /* 0x0000000350007221 */ /* 0x000fe20000010000 */
[----:B------:R-:W-:Y:S01]  /*e630*/  FADD.FTZ R6, R94, R9 ;  /* 0x000000095e067221 */ /* 0x000fe20000010000 */
[----:B------:R-:W-:Y:S01]  /*e640*/  F2FP.BF16.F32.PACK_AB R91, R7, R91 ;  /* 0x0000005b075b723e */ /* 0x000fe200000010ff */
[----:B------:R-:W0:Y:S01]  /*e650*/  MUFU.EX2 R11, R130 ;  /* 0x00000082000b7308 */ /* 0x000e220000000800 */
[----:B--2---:R-:W-:Y:S01]  /*e660*/  FADD.FTZ R3, R81, R0 ;  /* 0x0000000051037221 */ /* 0x004fe20000010000 */
[----:B------:R-:W-:Y:S01]  /*e670*/  FADD.FTZ R9, R21, R6 ;  /* 0x0000000615097221 */ /* 0x000fe20000010000 */
[----:B------:R-:W-:Y:S01]  /*e680*/  F2FP.BF16.F32.PACK_AB R80, R81, R80 ;  /* 0x000000505150723e */ /* 0x000fe200000010ff */
[----:B------:R1:W-:Y:S01]  /*e690*/  STSM.16.M88.4 [R2+0x2d300], R88 ;  /* 0x02d3005802007844 */ /* 0x0003e20000000200 */
[----:B------:R-:W-:Y:S01]  /*e6a0*/  F2FP.BF16.F32.PACK_AB R81, R21, R94 ;  /* 0x0000005e1551723e */ /* 0x000fe200000010ff */
[----:B------:R-:W-:Y:S01]  /*e6b0*/  FADD.FTZ R6, R86, R9 ;  /* 0x0000000956067221 */ /* 0x000fe20000010000 */
[----:B----4-:R-:W-:Y:S01]  /*e6c0*/  FADD.FTZ R0, R84, R3 ;  /* 0x0000000354007221 */ /* 0x010fe20000010000 */
[----:B---3--:R2:W3:Y:S01]  /*e6d0*/  MUFU.EX2 R12, R83 ;  /* 0x00000053000c7308 */ /* 0x0084e20000000800 */
[----:B-----5:R-:W-:Y:S01]  /*e6e0*/  F2FP.BF16.F32.PACK_AB R82, R85, R84 ;  /* 0x000000545552723e */ /* 0x020fe200000010ff */
[----:B------:R-:W-:Y:S01]  /*e6f0*/  FADD.FTZ R6, R87, R6 ;  /* 0x0000000657067221 */ /* 0x000fe20000010000 */
[----:B------:R-:W-:Y:S01]  /*e700*/  FADD.FTZ R0, R85, R0 ;  /* 0x0000000055007221 */ /* 0x000fe20000010000 */
[-C--:B------:R-:W-:Y:S01]  /*e710*/  FMUL.FTZ R35, R35, R77.reuse ;  /* 0x0000004d23237220 */ /* 0x080fe20000410000 */
[-C--:B------:R-:W-:Y:S01]  /*e720*/  FMUL.FTZ R38, R38, R77.reuse ;  /* 0x0000004d26267220 */ /* 0x080fe20000410000 */
[-C--:B------:R-:W-:Y:S01]  /*e730*/  FMUL.FTZ R39, R39, R77.reuse ;  /* 0x0000004d27277220 */ /* 0x080fe20000410000 */
[-C--:B------:R-:W-:Y:S01]  /*e740*/  FMUL.FTZ R42, R42, R77.reuse ;  /* 0x0000004d2a2a7220 */ /* 0x080fe20000410000 */
[----:B------:R-:W4:Y:S01]  /*e750*/  MUFU.EX2 R125, R125 ;  /* 0x0000007d007d7308 */ /* 0x000f220000000800 */
[----:B0-----:R-:W-:Y:S01]  /*e760*/  FADD.FTZ R6, R11, R6 ;  /* 0x000000060b067221 */ /* 0x001fe20000010000 */
[----:B--2---:R-:W-:Y:S01]  /*e770*/  F2FP.BF16.F32.PACK_AB R83, R87, R86 ;  /* 0x000000565753723e */ /* 0x004fe200000010ff */
[-C--:B------:R-:W-:Y:S01]  /*e780*/  FMUL.FTZ R43, R43, R77.reuse ;  /* 0x0000004d2b2b7220 */ /* 0x080fe20000410000 */
[-C--:B------:R-:W-:Y:S01]  /*e790*/  FMUL.FTZ R46, R46, R77.reuse ;  /* 0x0000004d2e2e7220 */ /* 0x080fe20000410000 */
[-C--:B------:R-:W-:Y:S01]  /*e7a0*/  FMUL.FTZ R47, R47, R77.reuse ;  /* 0x0000004d2f2f7220 */ /* 0x080fe20000410000 */
[----:B------:R-:W-:Y:S01]  /*e7b0*/  FMUL.FTZ R50, R50, R77 ;  /* 0x0000004d32327220 */ /* 0x000fe20000410000 */
[----:B------:R1:W-:Y:S01]  /*e7c0*/  STSM.16.M88.4 [R2+0x2eb00], R80 ;  /* 0x02eb005002007844 */ /* 0x0003e20000000200 */
[----:B------:R-:W0:Y:S01]  /*e7d0*/  MUFU.EX2 R73, R73 ;  /* 0x0000004900497308 */ /* 0x000e220000000800 */
[C---:B---3--:R-:W-:Y:S01]  /*e7e0*/  F2FP.BF16.F32.PACK_AB R9, R12.reuse, R11 ;  /* 0x0000000b0c09723e */ /* 0x048fe200000010ff */
[----:B------:R-:W-:Y:S01]  /*e7f0*/  FADD.FTZ R6, R12, R6 ;  /* 0x000000060c067221 */ /* 0x000fe20000010000 */
[-C--:B------:R-:W-:Y:S01]  /*e800*/  FMUL.FTZ R51, R51, R77.reuse ;  /* 0x0000004d33337220 */ /* 0x080fe20000410000 */
[-C--:B------:R-:W-:Y:S01]  /*e810*/  FMUL.FTZ R54, R54, R77.reuse ;  /* 0x0000004d36367220 */ /* 0x080fe20000410000 */
[-C--:B------:R-:W-:Y:S01]  /*e820*/  FMUL.FTZ R55, R55, R77.reuse ;  /* 0x0000004d37377220 */ /* 0x080fe20000410000 */
[-C--:B------:R-:W-:Y:S01]  /*e830*/  FMUL.FTZ R58, R58, R77.reuse ;  /* 0x0000004d3a3a7220 */ /* 0x080fe20000410000 */
[-C--:B------:R-:W-:Y:S01]  /*e840*/  FMUL.FTZ R59, R59, R77.reuse ;  /* 0x0000004d3b3b7220 */ /* 0x080fe20000410000 */
[----:B------:R-:W2:Y:S01]  /*e850*/  MUFU.EX2 R76, R76 ;  /* 0x0000004c004c7308 */ /* 0x000ea20000000800 */
[----:B----4-:R-:W-:Y:S01]  /*e860*/  FADD.FTZ R0, R125, R0 ;  /* 0x000000007d007221 */ /* 0x010fe20000010000 */
[-C--:B------:R-:W-:Y:S01]  /*e870*/  FMUL.FTZ R62, R62, R77.reuse ;  /* 0x0000004d3e3e7220 */ /* 0x080fe20000410000 */
[-C--:B------:R-:W-:Y:S01]  /*e880*/  FMUL.FTZ R63, R63, R77.reuse ;  /* 0x0000004d3f3f7220 */ /* 0x080fe20000410000 */
[-C--:B------:R-:W-:Y:S01]  /*e890*/  FMUL.FTZ R66, R66, R77.reuse ;  /* 0x0000004d42427220 */ /* 0x080fe20000410000 */
[-C--:B------:R-:W-:Y:S01]  /*e8a0*/  FMUL.FTZ R67, R67, R77.reuse ;  /* 0x0000004d43437220 */ /* 0x080fe20000410000 */
[-C--:B------:R-:W-:Y:S01]  /*e8b0*/  FMUL.FTZ R70, R70, R77.reuse ;  /* 0x0000004d46467220 */ /* 0x080fe20000410000 */
[----:B------:R-:W-:Y:S01]  /*e8c0*/  FMUL.FTZ R71, R71, R77 ;  /* 0x0000004d47477220 */ /* 0x000fe20000410000 */
[----:B------:R-:W3:Y:S01]  /*e8d0*/  MUFU.EX2 R13, R78 ;  /* 0x0000004e000d7308 */ /* 0x000ee20000000800 */
[C---:B0-----:R-:W-:Y:S01]  /*e8e0*/  F2FP.BF16.F32.PACK_AB R8, R73.reuse, R125 ;  /* 0x0000007d4908723e */ /* 0x041fe200000010ff */
[----:B------:R-:W-:Y:S01]  /*e8f0*/  FADD.FTZ R3, R73, R0 ;  /* 0x0000000049037221 */ /* 0x000fe20000010000 */
[----:B------:R-:W-:-:S05]  /*e900*/  IMAD.MOV.U32 R4, RZ, RZ, R74 ;  /* 0x000000ffff047224 */ /* 0x000fca00078e004a */
[----:B------:R-:W0:Y:S01]  /*e910*/  MUFU.EX2 R79, R79 ;  /* 0x0000004f004f7308 */ /* 0x000e220000000800 */
[----:B--2---:R-:W-:Y:S01]  /*e920*/  F2FP.BF16.F32.PACK_AB R10, R5, R76 ;  /* 0x0000004c050a723e */ /* 0x004fe200000010ff */
[----:B------:R-:W-:-:S04]  /*e930*/  FADD.FTZ R76, R76, R3 ;  /* 0x000000034c4c7221 */ /* 0x000fc80000010000 */
[----:B------:R-:W-:Y:S01]  /*e940*/  FADD.FTZ R3, R5, R76 ;  /* 0x0000004c05037221 */ /* 0x000fe20000010000 */
[----:B------:R-:W-:Y:S02]  /*e950*/  IMAD.MOV.U32 R5, RZ, RZ, R72 ;  /* 0x000000ffff057224 */ /* 0x000fe400078e0048 */
[----:B---3--:R-:W-:Y:S01]  /*e960*/  FADD.FTZ R6, R13, R6 ;  /* 0x000000060d067221 */ /* 0x008fe20000010000 */
        /* <DEDUP_REMOVED lines=11> */
.L_x_2084:
[----:B------:R-:W-:Y:S06]  /*ea20*/  BAR.ARV 0x8, 0x200 ;  /* 0x0208000000007b1d */ /* 0x000fec0000002000 */
[----:B------:R-:W-:Y:S05]  /*ea30*/  @!P0 BRA `(.L_x_2094) ;  /* 0x0000000000048947 */ /* 0x000fea0003800000 */
[----:B------:R-:W-:Y:S01]  /*ea40*/  BPT.TRAP 0x1 ;  /* 0x000000040000795c */ /* 0x000fe20000300000 */
.L_x_2094:
[----:B------:R-:W-:Y:S01]  /*ea50*/  ULEA UR6, UR36, UR37, 0x3 ;  /* 0x0000002524067291 */ /* 0x000fe2000f8e183f */
[----:B------:R-:W-:-:S05]  /*ea60*/  IMAD.U32 R4, RZ, RZ, UR60 ;  /* 0x0000003cff047e24 */ /* 0x000fca000f8e00ff */
[----:B------:R-:W-:-:S04]  /*ea70*/  SHF.L.U32 R4, R4, 0x1f, RZ ;  /* 0x0000001f04047819 */ /* 0x000fc800000006ff */
[----:B------:R2:W3:Y:S01]  /*ea80*/  SYNCS.PHASECHK.TRANS64.TRYWAIT P2, [UR6+0x31c50], R4 ;  /* 0x031c5004ff0075a7 */ /* 0x0004e20008040146 */
[----:B------:R-:W-:Y:S05]  /*ea90*/  @!P0 BRA `(.L_x_2095) ;  /* 0x0000000000048947 */ /* 0x000fea0003800000 */
[----:B------:R-:W-:Y:S01]  /*eaa0*/  BPT.TRAP 0x1 ;  /* 0x000000040000795c */ /* 0x000fe20000300000 */
.L_x_2095:
[----:B---3--:R-:W-:Y:S05]  /*eab0*/  @P2 BRA `(.L_x_2096) ;  /* 0x0000000000082947 */ /* 0x008fea0003800000 */
[----:B------:R-:W3:Y:S02]  /*eac0*/  SYNCS.PHASECHK.TRANS64.TRYWAIT P0, [UR6+0x31c50], R4 ;  /* 0x031c5004ff0075a7 */ /* 0x000ee40008000146 */
[----:B---3--:R-:W-:Y:S05]  /*ead0*/  @!P0 BRA `(.L_x_2097) ;  /* 0x0000008c00b88947 */ /* 0x008fea0003800000 */
.L_x_2096:
[----:B------:R-:W-:Y:S01]  /*eae0*/  UIADD3 UR37, UR37, 0x200, URZ ;  /* 0x0000020025257890 */ /* 0x000fe2000fffe03f */
[----:B------:R-:W-:Y:S01]  /*eaf0*/  WARPGROUP.ARRIVE ;  /* 0x00000000000079c5 */ /* 0x000fe20000000000 */
[----:B------:R-:W-:Y:S01]  /*eb00*/  ULOP3.LUT UR61, UR61, 0x10000, URZ, 0xfc, !UPT ;  /* 0x000100003d3d7892 */ /* 0x000fe2000f8efc3f */
[----:B--23--:R-:W2:Y:S01]  /*eb10*/  SHFL.BFLY PT, R4, R3, 0x2, 0x1f ;  /* 0x0c401f0003047f89 */ /* 0x00cea200000e0000 */
[----:B------:R-:W-:Y:S01]  /*eb20*/  USHF.R.U32.HI UR37, URZ, 0x4, UR37 ;  /* 0x000000043f257899 */ /* 0x000fe20008011625 */
[----:B01----:R-:W-:Y:S01]  /*eb30*/  IMAD.MOV.U32 R9, RZ, RZ, RZ ;  /* 0x000000ffff097224 */ /* 0x003fe200078e00ff */
[----:B------:R-:W-:Y:S01]  /*eb40*/  UMOV UR9, 0xc0000010 ;  /* 0xc000001000097882 */ /* 0x000fe20000000000 */
[----:B------:R-:W-:Y:S01]  /*eb50*/  UMOV UR11, 0x80000020 ;  /* 0x80000020000b7882 */ /* 0x000fe20000000000 */
[----:B------:R-:W-:Y:S01]  /*eb60*/  ULOP3.LUT UR37, UR37, 0x3fff, URZ, 0xc0, !UPT ;  /* 0x00003fff25257892 */ /* 0x000fe2000f8ec03f */
[----:B------:R-:W0:Y:S01]  /*eb70*/  SHFL.BFLY PT, R5, R0, 0x2, 0x1f ;  /* 0x0c401f0000057f89 */ /* 0x000e2200000e0000 */
        /* <DEDUP_REMOVED lines=10> */
[----:B--2---:R-:W-:Y:S01]  /*ec20*/  FADD.FTZ R4, R4, R3 ;  /* 0x0000000304047221 */ /* 0x004fe20000010000 */
[----:B------:R-:W-:Y:S01]  /*ec30*/  UIADD3 UR10, UR5, 0x40, URZ ;  /* 0x00000040050a7890 */ /* 0x000fe2000fffe03f */
[----:B------:R-:W-:Y:S01]  /*ec40*/  IMAD.MOV.U32 R3, RZ, RZ, -0x800000 ;  /* 0xff800000ff037424 */ /* 0x000fe200078e00ff */
[----:B------:R-:W-:Y:S01]  /*ec50*/  UMOV UR9, 0xc0000010 ;  /* 0xc000001000097882 */ /* 0x000fe20000000000 */
[----:B------:R-:W-:Y:S01]  /*ec60*/  UMOV UR11, 0x80000020 ;  /* 0x80000020000b7882 */ /* 0x000fe20000000000 */
[----:B0-----:R-:W-:Y:S01]  /*ec70*/  FADD.FTZ R6, R5, R0 ;  /* 0x0000000005067221 */ /* 0x001fe20000010000 */
[----:B------:R-:W-:Y:S01]  /*ec80*/  IMAD.MOV.U32 R0, RZ, RZ, -0x800000 ;  /* 0xff800000ff007424 */ /* 0x000fe200078e00ff */
[----:B------:R-:W0:Y:S01]  /*ec90*/  SHFL.BFLY PT, R5, R4, 0x1, 0x1f ;  /* 0x0c201f0004057f89 */ /* 0x000e2200000e0000 */
[----:B------:R-:W-:Y:S01]  /*eca0*/  IMAD.U32 R152, RZ, RZ, UR7 ;  /* 0x00000007ff987e24 */ /* 0x000fe2000f8e00ff */
[----:B------:R-:W-:-:S02]  /*ecb0*/  USEL UR36, UR36, URZ, UP0 ;  /* 0x0000003f24247287 */ /* 0x000fc40008000000 */
[----:B------:R-:W1:Y:S01]  /*ecc0*/  SHFL.BFLY PT, R7, R6, 0x1, 0x1f ;  /* 0x0c201f0006077f89 */ /* 0x000e6200000e0000 */
[----:B0-----:R-:W-:Y:S01]  /*ecd0*/  FADD.FTZ R11, R4, R5 ;  /* 0x00000005040b7221 */ /* 0x001fe20000010000 */
[----:B------:R-:W-:Y:S02]  /*ece0*/  IMAD.U32 R4, RZ, RZ, UR6 ;  /* 0x00000006ff047e24 */ /* 0x000fe4000f8e00ff */
[----:B------:R-:W-:Y:S02]  /*ecf0*/  IMAD.MOV.U32 R5, RZ, RZ, RZ ;  /* 0x000000ffff057224 */ /* 0x000fe400078e00ff */
[----:B-1----:R-:W-:Y:S01]  /*ed00*/  FADD.FTZ R12, R6, R7 ;  /* 0x00000007060c7221 */ /* 0x002fe20000010000 */
[----:B------:R-:W-:Y:S01]  /*ed10*/  FSETP.NE.FTZ.AND P0, PT, R11, RZ, PT ;  /* 0x000000ff0b00720b */ /* 0x000fe20003f15000 */
[----:B------:R-:W-:Y:S02]  /*ed20*/  @!P1 VIADD R4, R4, 0x31c60 ;  /* 0x00031c6004049836 */ /* 0x000fe40000000000 */
[----:B------:R-:W-:Y:S01]  /*ed30*/  IMAD.U32 R7, RZ, RZ, UR4 ;  /* 0x00000004ff077e24 */ /* 0x000fe2000f8e00ff */
[----:B------:R-:W-:Y:S01]  /*ed40*/  FSETP.NE.FTZ.AND P2, PT, R12, RZ, PT ;  /* 0x000000ff0c00720b */ /* 0x000fe20003f55000 */
[----:B------:R-:W-:Y:S01]  /*ed50*/  IMAD.U32 R6, RZ, RZ, UR4 ;  /* 0x00000004ff067e24 */ /* 0x000fe2000f8e00ff */
[----:B------:R-:W-:Y:S01]  /*ed60*/  @!P1 PRMT R4, RZ, 0x654, R4 ;  /* 0x00000654ff049816 */ /* 0x000fe20000000004 */
[----:B------:R-:W-:-:S04]  /*ed70*/  USEL UR4, URZ, 0x1, UP0 ;  /* 0x000000013f047887 */ /* 0x000fc80008000000 */
[----:B------:R-:W-:Y:S02]  /*ed80*/  ULOP3.LUT UR60, UR60, UR4, URZ, 0x3c, !UPT ;  /* 0x000000043c3c7292 */ /* 0x000fe4000f8e3c3f */
[----:B------:R-:W0:Y:S01]  /*ed90*/  @P0 MUFU.LG2 R8, R11 ;  /* 0x0000000b00080308 */ /* 0x000e220000000c00 */
[----:B------:R-:W-:-:S03]  /*eda0*/  @P0 FMUL.FTZ R7, R7, 0.69314718246459960938 ;  /* 0x3f31721807070820 */ /* 0x000fc60000410000 */
[----:B------:R-:W-:-:S04]  /*edb0*/  @P2 FMUL.FTZ R6, R6, 0.69314718246459960938 ;  /* 0x3f31721806062820 */ /* 0x000fc80000410000 */
[----:B------:R-:W1:Y:S08]  /*edc0*/  @P2 MUFU.LG2 R10, R12 ;  /* 0x0000000c000a2308 */ /* 0x000e700000000c00 */
[----:B------:R1:W2:Y:S01]  /*edd0*/  @P0 MUFU.RCP R5, R11 ;  /* 0x0000000b00050308 */ /* 0x0002a20000001000 */
[----:B0-----:R-:W-:-:S04]  /*ede0*/  @P0 FMUL.FTZ R8, R8, 0.69314718246459960938 ;  /* 0x3f31721808080820 */ /* 0x001fc80000410000 */
[----:B------:R-:W-:Y:S01]  /*edf0*/  @P0 FFMA.FTZ R3, R7, R74, R8 ;  /* 0x0000004a07030223 */ /* 0x000fe20000010008 */
[----:B------:R-:W-:Y:S02]  /*ee00*/  PLOP3.LUT P0, PT, PT, PT, PT, 0x8, 0x0 ;  /* 0x000000000000781c */ /* 0x000fe40003f0e170 */
[----:B------:R2:W0:Y:S01]  /*ee10*/  @P2 MUFU.RCP R9, R12 ;  /* 0x0000000c00092308 */ /* 0x0004220000001000 */
        /* <DEDUP_REMOVED lines=56> */
[-C--:B--2---:R-:W-:Y:S01]  /*f1a0*/  FMUL.FTZ R12, R24, R5.reuse ;  /* 0x00000005180c7220 */ /* 0x084fe20000410000 */
[----:B------:R-:W-:Y:S01]  /*f1b0*/  FMUL.FTZ R77, R25, R5 ;  /* 0x00000005194d7220 */ /* 0x000fe20000410000 */
[----:B0-----:R-:W-:Y:S01]  /*f1c0*/  FMUL.FTZ R20, R27, R9 ;  /* 0x000000091b147220 */ /* 0x001fe20000410000 */
        /* <DEDUP_REMOVED lines=45> */
.L_x_2067:
[----:B------:R-:W0:Y:S08]  /*f4a0*/  S2UR UR4, SR_CgaCtaId ;  /* 0x00000000000479c3 */ /* 0x000e300000008800 */
[----:B------:R-:W-:Y:S06]  /*f4b0*/  BAR.SYNC.DEFER_BLOCKING 0x5, 0x200 ;  /* 0x0148000000007b1d */ /* 0x000fec0000010000 */
[----:B------:R-:W-:Y:S01]  /*f4c0*/  UMOV UR37, 0x400 ;  /* 0x0000040000257882 */ /* 0x000fe20000000000 */
[----:B------:R-:W-:Y:S01]  /*f4d0*/  BSSY B0, `(.L_x_2098) ;  /* 0x00001d8000007945 */ /* 0x000fe20003800000 */
[----:B0-----:R-:W-:-:S09]  /*f4e0*/  ULEA UR37, UR4, UR37, 0x18 ;  /* 0x0000002504257291 */ /* 0x001fd2000f8ec03f */
[----:B------:R-:W0:Y:S02]  /*f4f0*/  LDS.128 R28, [UR37+0x31cd0] ;  /* 0x031cd025ff1c7984 */ /* 0x000e240008000c00 */
[----:B0-----:R-:W-:Y:S02]  /*f500*/  R2UR UR5, R29 ;  /* 0x000000001d0572ca */ /* 0x001fe400000e0000 */
[----:B------:R-:W-:Y:S01]  /*f510*/  R2UR UR6, R30 ;  /* 0x000000001e0672ca */ /* 0x000fe200000e0000 */
[----:B------:R-:W-:Y:S06]  /*f520*/  BAR.ARV 0x4, 0x200 ;  /* 0x0108000000007b1d */ /* 0x000fec0000002000 */
[----:B------:R-:W-:Y:S08]  /*f530*/  @P0 BRA `(.L_x_2099) ;  /* 0x00000010008c0947 */ /* 0x000ff00003800000 */
[----:B------:R-:W0:Y:S08]  /*f540*/  S2UR UR4, SR_SWINHI ;  /* 0x00000000000479c3 */ /* 0x000e300000002f00 */
[----:B------:R-:W-:Y:S01]  /*f550*/  BAR.SYNC.DEFER_BLOCKING 0x1, 0x180 ;  /* 0x0046000000007b1d */ /* 0x000fe20000010000 */
[----:B------:R-:W-:Y:S02]  /*f560*/  F2FP.BF16.F32.PACK_AB R6, R7, R6 ;  /* 0x000000060706723e */ /* 0x000fe400000010ff */
[----:B------:R-:W-:-:S02]  /*f570*/  F2FP.BF16.F32.PACK_AB R7, R14, R73 ;  /* 0x000000490e07723e */ /* 0x000fc400000010ff */
[----:B------:R-:W-:Y:S01]  /*f580*/  R2UR UR10, R151 ;  /* 0x00000000970a72ca */ /* 0x000fe200000e0000 */
[----:B------:R-:W-:Y:S01]  /*f590*/  ULDC.64 UR12, c[0x0][0x208] ;  /* 0x00008200000c7ab9 */ /* 0x000fe20000000a00 */
[----:B------:R-:W-:Y:S02]  /*f5a0*/  R2UR UR7, R145 ;  /* 0x00000000910772ca */ /* 0x000fe400000e0000 */
[----:B------:R-:W-:Y:S02]  /*f5b0*/  F2FP.BF16.F32.PACK_AB R24, R57, R24 ;  /* 0x000000183918723e */ /* 0x000fe400000010ff */
[----:B------:R-:W-:Y:S02]  /*f5c0*/  F2FP.BF16.F32.PACK_AB R25, R25, R58 ;  /* 0x0000003a1919723e */ /* 0x000fe400000010ff */
[----:B------:R-:W-:Y:S02]  /*f5d0*/  F2FP.BF16.F32.PACK_AB R27, R27, R62 ;  /* 0x0000003e1b1b723e */ /* 0x000fe400000010ff */
[----:B------:R-:W-:-:S05]  /*f5e0*/  R2UR UR14, R19 ;  /* 0x00000000130e72ca */ /* 0x000fca00000e0000 */
[----:B------:R-:W-:Y:S02]  /*f5f0*/  USHF.L.U64.HI UR11, UR7, 0x2, UR10 ;  /* 0x00000002070b7899 */ /* 0x000fe4000801020a */
[----:B------:R-:W-:Y:S01]  /*f600*/  USHF.L.U32 UR10, UR7, 0x2, URZ ;  /* 0x00000002070a7899 */ /* 0x000fe2000800063f */
[----:B------:R-:W-:Y:S01]  /*f610*/  UMOV UR8, UR37 ;  /* 0x0000002500087c82 */ /* 0x000fe20008000000 */
[----:B0-----:R-:W-:Y:S01]  /*f620*/  UMOV UR9, UR4 ;  /* 0x0000000400097c82 */ /* 0x001fe20008000000 */
[----:B------:R-:W-:Y:S02]  /*f630*/  IMAD.U32 R16, RZ, RZ, UR8 ;  /* 0x00000008ff107e24 */ /* 0x000fe4000f8e00ff */
[----:B------:R-:W-:Y:S01]  /*f640*/  IMAD.U32 R17, RZ, RZ, UR9 ;  /* 0x00000009ff117e24 */ /* 0x000fe2000f8e00ff */
[----:B------:R-:W-:Y:S02]  /*f650*/  ULDC.64 UR8, c[0x0][0xc00] ;  /* 0x0003000000087ab9 */ /* 0x000fe40000000a00 */
[----:B------:R-:W-:Y:S01]  /*f660*/  UISETP.NE.U32.AND UP0, UPT, UR8, URZ, UPT ;  /* 0x0000003f0800728c */ /* 0x000fe2000bf05070 */
[----:B------:R-:W-:Y:S01]  /*f670*/  IMAD.WIDE R4, R156, 0x2, R16 ;  /* 0x000000029c047825 */ /* 0x000fe200078e0210 */
[----:B------:R-:W-:-:S02]  /*f680*/  UIADD3 UR4, UP1, UR10, UR8, URZ ;  /* 0x000000080a047290 */ /* 0x000fc4000ff3e03f */
[----:B------:R-:W-:Y:S01]  /*f690*/  UISETP.NE.AND.EX UP0, UPT, UR9, URZ, UPT, UP0 ;  /* 0x0000003f0900728c */ /* 0x000fe2000bf05300 */
[C---:B------:R-:W-:Y:S01]  /*f6a0*/  IADD3 R13, P0, R4.reuse, 0x6020, RZ ;  /* 0x00006020040d7810 */ /* 0x040fe20007f1e0ff */
[----:B------:R-:W-:Y:S01]  /*f6b0*/  UIADD3.X UR7, UR11, UR9, URZ, UP1, !UPT ;  /* 0x000000090b077290 */ /* 0x000fe20008ffe43f */
[C---:B------:R-:W-:Y:S02]  /*f6c0*/  IADD3 R9, P1, R4.reuse, 0x6000, RZ ;  /* 0x0000600004097810 */ /* 0x040fe40007f3e0ff */
[----:B------:R-:W-:Y:S01]  /*f6d0*/  LOP3.LUT R11, R4, 0x180, RZ, 0xc0, !PT ;  /* 0x00000180040b7812 */ /* 0x000fe200078ec0ff */
[----:B------:R-:W-:Y:S01]  /*f6e0*/  ULDC.64 UR8, c[0x0][0xc08] ;  /* 0x0003020000087ab9 */ /* 0x000fe20000000a00 */
[----:B------:R-:W-:Y:S02]  /*f6f0*/  LOP3.LUT R8, R13, 0x180, RZ, 0xc0, !PT ;  /* 0x000001800d087812 */ /* 0x000fe400078ec0ff */
[----:B------:R-:W-:Y:S02]  /*f700*/  LOP3.LUT R10, R9, 0x180, RZ, 0xc0, !PT ;  /* 0x00000180090a7812 */ /* 0x000fe400078ec0ff */
[----:B------:R-:W-:-:S02]  /*f710*/  SHF.R.U64 R11, R11, 0x3, RZ ;  /* 0x000000030b0b7819 */ /* 0x000fc400000012ff */
[----:B------:R-:W-:Y:S02]  /*f720*/  SHF.R.U64 R8, R8, 0x3, RZ ;  /* 0x0000000308087819 */ /* 0x000fe400000012ff */
[----:B------:R-:W-:Y:S02]  /*f730*/  SHF.R.U64 R10, R10, 0x3, RZ ;  /* 0x000000030a0a7819 */ /* 0x000fe400000012ff */
[C---:B------:R-:W-:Y:S02]  /*f740*/  IADD3 R63, P2, R4.reuse, 0x3020, RZ ;  /* 0x00003020043f7810 */ /* 0x040fe40007f5e0ff */
[C---:B------:R-:W-:Y:S02]  /*f750*/  IADD3 R59, P3, R4.reuse, 0x3000, RZ ;  /* 0x00003000043b7810 */ /* 0x040fe40007f7e0ff */
[----:B------:R-:W-:Y:S01]  /*f760*/  IADD3 R29, P4, R4, 0x20, RZ ;  /* 0x00000020041d7810 */ /* 0x000fe20007f9e0ff */
[--C-:B------:R-:W-:Y:S01]  /*f770*/  IMAD.X R15, RZ, RZ, R5.reuse, P2 ;  /* 0x000000ffff0f7224 */ /* 0x100fe200010e0605 */
[----:B------:R-:W-:Y:S01]  /*f780*/  LOP3.LUT R4, R11, R4, RZ, 0x3c, !PT ;  /* 0x000000040b047212 */ /* 0x000fe200078e3cff */
[--C-:B------:R-:W-:Y:S01]  /*f790*/  IMAD.X R11, RZ, RZ, R5.reuse, P1 ;  /* 0x000000ffff0b7224 */ /* 0x100fe200008e0605 */
[----:B------:R-:W-:Y:S01]  /*f7a0*/  LOP3.LUT R8, R8, R13, RZ, 0x3c, !PT ;  /* 0x0000000d08087212 */ /* 0x000fe200078e3cff */
[--C-:B------:R-:W-:Y:S01]  /*f7b0*/  IMAD.X R13, RZ, RZ, R5.reuse, P3 ;  /* 0x000000ffff0d7224 */ /* 0x100fe200018e0605 */
[----:B------:R-:W-:Y:S01]  /*f7c0*/  LOP3.LUT R10, R10, R9, RZ, 0x3c, !PT ;  /* 0x000000090a0a7212 */ /* 0x000fe200078e3cff */
[--C-:B------:R-:W-:Y:S01]  /*f7d0*/  IMAD.X R9, RZ, RZ, R5.reuse, P0 ;  /* 0x000000ffff097224 */ /* 0x100fe200000e0605 */
[----:B------:R-:W-:Y:S01]  /*f7e0*/  MOV R18, R4 ;  /* 0x0000000400127202 */ /* 0x000fe20000000f00 */
[----:B------:R-:W-:Y:S01]  /*f7f0*/  IMAD.X R21, RZ, RZ, R5, P4 ;  /* 0x000000ffff157224 */ /* 0x000fe200020e0605 */
[----:B------:R-:W-:-:S02]  /*f800*/  F2FP.BF16.F32.PACK_AB R5, R20, R75 ;  /* 0x0000004b1405723e */ /* 0x000fc400000010ff */
[----:B------:R-:W-:Y:S02]  /*f810*/  LOP3.LUT R20, R29, 0x180, RZ, 0xc0, !PT ;  /* 0x000001801d147812 */ /* 0x000fe400078ec0ff */
[----:B------:R-:W-:Y:S02]  /*f820*/  F2FP.BF16.F32.PACK_AB R4, R77, R12 ;  /* 0x0000000c4d04723e */ /* 0x000fe400000010ff */
[----:B------:R-:W-:Y:S02]  /*f830*/  LOP3.LUT R26, R63, 0x180, RZ, 0xc0, !PT ;  /* 0x000001803f1a7812 */ /* 0x000fe400078ec0ff */
[----:B------:R-:W-:Y:S01]  /*f840*/  LOP3.LUT R12, R59, 0x180, RZ, 0xc0, !PT ;  /* 0x000001803b0c7812 */ /* 0x000fe200078ec0ff */
[----:B------:R0:W-:Y:S01]  /*f850*/  STSM.16.M88.4 [R18], R4 ;  /* 0x0000000412007844 */ /* 0x0001e20000000200 */
[----:B------:R-:W-:Y:S02]  /*f860*/  SHF.R.U64 R20, R20, 0x3, RZ ;  /* 0x0000000314147819 */ /* 0x000fe400000012ff */
[----:B------:R-:W-:-:S02]  /*f870*/  SHF.R.U64 R26, R26, 0x3, RZ ;  /* 0x000000031a1a7819 */ /* 0x000fc400000012ff */
[----:B------:R-:W-:Y:S02]  /*f880*/  SHF.R.U64 R12, R12, 0x3, RZ ;  /* 0x000000030c0c7819 */ /* 0x000fe400000012ff */
[----:B------:R-:W-:Y:S02]  /*f890*/  LOP3.LUT R20, R20, R29, RZ, 0x3c, !PT ;  /* 0x0000001d14147212 */ /* 0x000fe400078e3cff */
[----:B------:R-:W-:Y:S02]  /*f8a0*/  LOP3.LUT R14, R26, R63, RZ, 0x3c, !PT ;  /* 0x0000003f1a0e7212 */ /* 0x000fe400078e3cff */
[----:B------:R-:W-:Y:S02]  /*f8b0*/  LOP3.LUT R12, R12, R59, RZ, 0x3c, !PT ;  /* 0x0000003b0c0c7212 */ /* 0x000fe400078e3cff */
[----:B------:R-:W-:Y:S02]  /*f8c0*/  MOV R28, R8 ;  /* 0x00000008001c7202 */ /* 0x000fe40000000f00 */
[----:B------:R-:W-:-:S02]  /*f8d0*/  MOV R29, R10 ;  /* 0x0000000a001d7202 */ /* 0x000fc40000000f00 */
[----:B------:R-:W-:Y:S01]  /*f8e0*/  MOV R20, R20 ;  /* 0x0000001400147202 */ /* 0x000fe20000000f00 */
[----:B------:R-:W-:Y:S01]  /*f8f0*/  IMAD.U32 R21, RZ, RZ, UR7 ;  /* 0x00000007ff157e24 */ /* 0x000fe2000f8e00ff */
[----:B------:R-:W-:Y:S02]  /*f900*/  F2FP.BF16.F32.PACK_AB R8, R33, R32 ;  /* 0x000000202108723e */ /* 0x000fe400000010ff */
[----:B------:R-:W-:Y:S02]  /*f910*/  F2FP.BF16.F32.PACK_AB R9, R35, R34 ;  /* 0x000000222309723e */ /* 0x000fe400000010ff */
[----:B------:R-:W-:Y:S02]  /*f920*/  F2FP.BF16.F32.PACK_AB R10, R37, R36 ;  /* 0x00000024250a723e */ /* 0x000fe400000010ff */
[----:B------:R-:W-:Y:S01]  /*f930*/  F2FP.BF16.F32.PACK_AB R11, R39, R38 ;  /* 0x00000026270b723e */ /* 0x000fe200000010ff */
[----:B------:R-:W1:Y:S01]  /*f940*/  LDC R36, c[0x0][0xbe8] ;  /* 0x0002fa00ff247b82 */ /* 0x000e620000000800 */
[----:B------:R-:W-:-:S02]  /*f950*/  MOV R30, R14 ;  /* 0x0000000e001e7202 */ /* 0x000fc40000000f00 */
[----:B------:R-:W-:Y:S01]  /*f960*/  MOV R32, R12 ;  /* 0x0000000c00207202 */ /* 0x000fe20000000f00 */
[----:B------:R2:W-:Y:S01]  /*f970*/  STSM.16.M88.4 [R20], R8 ;  /* 0x0000000814007844 */ /* 0x0005e20000000200 */
[----:B0-----:R-:W-:Y:S02]  /*f980*/  F2FP.BF16.F32.PACK_AB R4, R41, R40 ;  /* 0x000000282904723e */ /* 0x001fe400000010ff */
[----:B------:R-:W-:Y:S02]  /*f990*/  F2FP.BF16.F32.PACK_AB R5, R43, R42 ;  /* 0x0000002a2b05723e */ /* 0x000fe400000010ff */
[----:B------:R-:W-:Y:S02]  /*f9a0*/  F2FP.BF16.F32.PACK_AB R6, R45, R44 ;  /* 0x0000002c2d06723e */ /* 0x000fe400000010ff */
[----:B------:R-:W-:Y:S02]  /*f9b0*/  F2FP.BF16.F32.PACK_AB R7, R47, R46 ;  /* 0x0000002e2f07723e */ /* 0x000fe400000010ff */
[----:B------:R-:W-:-:S02]  /*f9c0*/  F2FP.BF16.F32.PACK_AB R12, R49, R48 ;  /* 0x00000030310c723e */ /* 0x000fc400000010ff */
[----:B------:R-:W-:Y:S01]  /*f9d0*/  F2FP.BF16.F32.PACK_AB R13, R51, R50 ;  /* 0x00000032330d723e */ /* 0x000fe200000010ff */
[----:B------:R-:W-:Y:S01]  /*f9e0*/  STSM.16.M88.4 [R32], R4 ;  /* 0x0000000420007844 */ /* 0x000fe20000000200 */
[----:B------:R-:W-:Y:S02]  /*f9f0*/  F2FP.BF16.F32.PACK_AB R14, R53, R52 ;  /* 0x00000034350e723e */ /* 0x000fe400000010ff */
[----:B------:R-:W-:Y:S01]  /*fa00*/  F2FP.BF16.F32.PACK_AB R15, R55, R54 ;  /* 0x00000036370f723e */ /* 0x000fe200000010ff */
[----:B--2---:R-:W-:Y:S01]  /*fa10*/  IMAD.U32 R20, RZ, RZ, UR4 ;  /* 0x00000004ff147e24 */ /* 0x004fe2000f8e00ff */
[----:B------:R-:W-:Y:S02]  /*fa20*/  F2FP.BF16.F32.PACK_AB R26, R61, R60 ;  /* 0x0000003c3d1a723e */ /* 0x000fe400000010ff */
[----:B------:R-:W-:Y:S01]  /*fa30*/  F2FP.BF16.F32.PACK_AB R8, R65, R64 ;  /* 0x000000404108723e */ /* 0x000fe200000010ff */
[----:B------:R-:W-:Y:S01]  /*fa40*/  STSM.16.M88.4 [R30], R12 ;  /* 0x0000000c1e007844 */ /* 0x000fe20000000200 */
[----:B------:R-:W-:-:S02]  /*fa50*/  F2FP.BF16.F32.PACK_AB R9, R67, R66 ;  /* 0x000000424309723e */ /* 0x000fc400000010ff */
[----:B------:R-:W-:Y:S01]  /*fa60*/  F2FP.BF16.F32.PACK_AB R10, R69, R68 ;  /* 0x00000044450a723e */ /* 0x000fe200000010ff */
[----:B------:R-:W-:Y:S01]  /*fa70*/  STSM.16.M88.4 [R29], R24 ;  /* 0x000000181d007844 */ /* 0x000fe20000000200 */
[----:B------:R-:W-:Y:S02]  /*fa80*/  F2FP.BF16.F32.PACK_AB R11, R71, R70 ;  /* 0x00000046470b723e */ /* 0x000fe400000010ff */
[----:B------:R-:W-:-:S03]  /*fa90*/  PLOP3.LUT P0, PT, PT, PT, UP0, 0x80, 0x0 ;  /* 0x000000000000781c */ /* 0x000fc60003f0f008 */
[----:B------:R0:W-:Y:S01]  /*faa0*/  STSM.16.M88.4 [R28], R8 ;  /* 0x000000081c007844 */ /* 0x0001e20000000200 */
[----:B------:R-:W-:Y:S09]  /*fab0*/  BAR.SYNC.DEFER_BLOCKING 0x1, 0x180 ;  /* 0x0046000000007b1d */ /* 0x000ff20000010000 */
[----:B------:R-:W2:Y:S01]  /*fac0*/  @P0 LDG.E R18, desc[UR12][R20.64] ;  /* 0x0000000c14120981 */ /* 0x000ea2000c1e1900 */
[----:B-1----:R-:W-:Y:S01]  /*fad0*/  ISETP.NE.AND P1, PT, R36, 0x1, PT ;  /* 0x000000012400780c */ /* 0x002fe20003f25270 */
[----:B------:R-:W-:Y:S01]  /*fae0*/  UISETP.NE.U32.AND UP1, UPT, UR8, URZ, UPT ;  /* 0x0000003f0800728c */ /* 0x000fe2000bf25070 */
[----:B0-----:R-:W-:Y:S01]  /*faf0*/  VIADD R8, R23, UR14 ;  /* 0x0000000e17087c36 */ /* 0x001fe20008000000 */
[----:B------:R-:W-:Y:S01]  /*fb00*/  ULDC UR7, c[0x0][0xa88] ;  /* 0x0002a20000077ab9 */ /* 0x000fe20000000800 */
[----:B------:R-:W-:Y:S01]  /*fb10*/  UMOV UR4, URZ ;  /* 0x0000003f00047c82 */ /* 0x000fe20008000000 */
[----:B------:R-:W-:Y:S01]  /*fb20*/  UISETP.NE.AND.EX UP1, UPT, UR9, URZ, UPT, UP1 ;  /* 0x0000003f0900728c */ /* 0x000fe2000bf25310 */
[----:B------:R-:W-:-:S05]  /*fb30*/  IMAD.U32 R7, RZ, RZ, UR7 ;  /* 0x00000007ff077e24 */ /* 0x000fca000f8e00ff */
[----:B------:R-:W-:Y:S02]  /*fb40*/  PLOP3.LUT P2, PT, PT, PT, UP1, 0x80, 0x0 ;  /* 0x000000000000781c */ /* 0x000fe40003f4f018 */
[----:B------:R-:W0:Y:S03]  /*fb50*/  @P1 LDC R5, c[0x0][0xbec] ;  /* 0x0002fb00ff051b82 */ /* 0x000e260000000800 */
[----:B------:R-:W-:-:S04]  /*fb60*/  @UP1 UIADD3 UR8, UP2, UR10, UR8, URZ ;  /* 0x000000080a081290 */ /* 0x000fc8000ff5e03f */
[----:B------:R-:W-:Y:S01]  /*fb70*/  @UP1 UIADD3.X UR9, UR11, UR9, URZ, UP2, !UPT ;  /* 0x000000090b091290 */ /* 0x000fe200097fe43f */
[----:B------:R-:W1:Y:S01]  /*fb80*/  @P1 LDC R6, c[0x0][0xbf0] ;  /* 0x0002fc00ff061b82 */ /* 0x000e620000000800 */
[----:B------:R-:W-:-:S04]  /*fb90*/  IMAD.U32 R10, RZ, RZ, UR8 ;  /* 0x00000008ff0a7e24 */ /* 0x000fc8000f8e00ff */
[----:B------:R-:W-:-:S05]  /*fba0*/  IMAD.U32 R11, RZ, RZ, UR9 ;  /* 0x00000009ff0b7e24 */ /* 0x000fca000f8e00ff */
[----:B------:R3:W5:Y:S01]  /*fbb0*/  @P2 LDG.E R7, desc[UR12][R10.64] ;  /* 0x0000000c0a072981 */ /* 0x000762000c1e1900 */
[----:B--2---:R-:W-:Y:S01]  /*fbc0*/  @P0 R2UR UR4, R18 ;  /* 0x00000000120402ca */ /* 0x004fe200000e0000 */
[----:B01-3--:R-:W-:-:S14]  /*fbd0*/  @P2 BRA `(.L_x_2100) ;  /* 0x0000000000142947 */ /* 0x00bfdc0003800000 */
[----:B------:R-:W-:Y:S05]  /*fbe0*/  @!P0 BRA `(.L_x_2100) ;  /* 0x0000000000108947 */ /* 0x000fea0003800000 */
[----:B------:R-:W-:Y:S02]  /*fbf0*/  ULDC.64 UR8, c[0x0][0x208] ;  /* 0x0000820000087ab9 */ /* 0x000fe40000000a00 */
[----:B------:R-:W2:Y:S04]  /*fc00*/  LDG.E R4, desc[UR8][R20.64] ;  /* 0x0000000814047981 */ /* 0x000ea8000c1e1900 */
[----:B-----5:R-:W2:Y:S02]  /*fc10*/  LDG.E R7, desc[UR8][R20.64+0x4] ;  /* 0x0000040814077981 */ /* 0x020ea4000c1e1900 */
[----:B--2---:R-:W-:-:S07]  /*fc20*/  IMAD.IADD R7, R7, 0x1, -R4 ;  /* 0x0000000107077824 */ /* 0x004fce00078e0a04 */
.L_x_2100:
[----:B------:R-:W-:Y:S01]  /*fc30*/  R2UR UR18, R147 ;  /* 0x00000000931272ca */ /* 0x000fe200000e0000 */
[----:B------:R-:W-:Y:S01]  /*fc40*/  ULDC.64 UR12, c[0x0][0xb90] ;  /* 0x0002e400000c7ab9 */ /* 0x000fe20000000a00 */
[----:B------:R-:W-:Y:S01]  /*fc50*/  R2UR UR16, R151 ;  /* 0x00000000971072ca */ /* 0x000fe200000e0000 */
[----:B------:R-:W-:Y:S01]  /*fc60*/  @P1 IMAD.HI.U32 R5, R8, R5, RZ ;  /* 0x0000000508051227 */ /* 0x000fe200078e00ff */
[----:B------:R-:W-:Y:S01]  /*fc70*/  R2UR UR15, R145 ;  /* 0x00000000910f72ca */ /* 0x000fe200000e0000 */
[----:B------:R-:W-:Y:S01]  /*fc80*/  USHF.R.S32.HI UR9, URZ, 0x1f, UR4 ;  /* 0x0000001f3f097899 */ /* 0x000fe20008011404 */
[----:B------:R-:W-:Y:S01]  /*fc90*/  R2UR UR17, R19 ;  /* 0x00000000131172ca */ /* 0x000fe200000e0000 */
[----:B------:R-:W-:Y:S01]  /*fca0*/  UMOV UR8, UR4 ;  /* 0x0000000400087c82 */ /* 0x000fe20008000000 */
[----:B------:R-:W-:Y:S01]  /*fcb0*/  IMAD.MOV.U32 R4, RZ, RZ, R8 ;  /* 0x000000ffff047224 */ /* 0x000fe200078e0008 */
[----:B------:R-:W-:Y:S01]  /*fcc0*/  @P1 SHF.R.U32.HI R4, RZ, R6, R5 ;  /* 0x00000006ff041219 */ /* 0x000fe20000011605 */
[----:B------:R-:W-:Y:S01]  /*fcd0*/  IMAD R5, R150, 0x20, R144 ;  /* 0x0000002096057824 */ /* 0x000fe200078e0290 */
[----:B------:R-:W0:Y:S01]  /*fce0*/  @P1 LDC R37, c[0x0][0xbec] ;  /* 0x0002fb00ff251b82 */ /* 0x000e220000000800 */
[----:B-----5:R-:W-:Y:S01]  /*fcf0*/  IMAD R41, R7, R36, RZ ;  /* 0x0000002407297224 */ /* 0x020fe200078e02ff */
[----:B------:R-:W-:Y:S01]  /*fd00*/  USHF.R.S32.HI UR14, URZ, 0x1f, UR18 ;  /* 0x0000001f3f0e7899 */ /* 0x000fe20008011412 */
[----:B------:R-:W-:Y:S01]  /*fd10*/  IMAD.MOV R9, RZ, RZ, -R4 ;  /* 0x000000ffff097224 */ /* 0x000fe200078e0a04 */
[----:B------:R-:W-:Y:S01]  /*fd20*/  UIMAD.WIDE.U32 UR10, UR18, UR12, UR8 ;  /* 0x0000000c120a72a5 */ /* 0x000fe2000f8e0008 */
[----:B------:R-:W-:Y:S01]  /*fd30*/  IMAD.WIDE R16, R5, 0x2, R16 ;  /* 0x0000000205107825 */ /* 0x000fe200078e0210 */
[----:B------:R-:W-:Y:S01]  /*fd40*/  UIMAD UR7, UR14, UR12, URZ ;  /* 0x0000000c0e0772a4 */ /* 0x000fe2000f8e023f */
[----:B------:R-:W-:Y:S01]  /*fd50*/  SHF.R.S32.HI R6, RZ, 0x1f, R4 ;  /* 0x0000001fff067819 */ /* 0x000fe20000011404 */
[----:B------:R-:W-:Y:S01]  /*fd60*/  USEL UR16, UR16, URZ, !UP0 ;  /* 0x0000003f10107287 */ /* 0x000fe2000c000000 */
[----:B------:R-:W-:Y:S01]  /*fd70*/  IMAD R9, R36, R9, R8 ;  /* 0x0000000924097224 */ /* 0x000fe200078e0208 */
[----:B------:R-:W-:Y:S01]  /*fd80*/  UIMAD UR7, UR18, UR13, UR7 ;  /* 0x0000000d120772a4 */ /* 0x000fe2000f8e0207 */
[----:B------:R-:W-:Y:S01]  /*fd90*/  IADD3 R11, P2, R16, 0x1800, RZ ;  /* 0x00001800100b7810 */ /* 0x000fe20007f5e0ff */
[----:B------:R-:W-:Y:S01]  /*fda0*/  USEL UR15, UR15, URZ, !UP0 ;  /* 0x0000003f0f0f7287 */ /* 0x000fe2000c000000 */
[----:B------:R-:W-:Y:S01]  /*fdb0*/  VIADD R14, R155, UR17 ;  /* 0x000000119b0e7c36 */ /* 0x000fe20008000000 */
[----:B------:R-:W-:Y:S01]  /*fdc0*/  ULDC.64 UR12, c[0x0][0xb98] ;  /* 0x0002e600000c7ab9 */ /* 0x000fe20000000a00 */
[----:B------:R-:W-:Y:S01]  /*fdd0*/  UIADD3 UR11, UR11, UR7, URZ ;  /* 0x000000070b0b7290 */ /* 0x000fe2000fffe03f */
[----:B------:R-:W-:Y:S01]  /*fde0*/  SHF.R.S32.HI R5, RZ, 0x1f, R9 ;  /* 0x0000001fff057819 */ /* 0x000fe20000011409 */
[----:B------:R-:W-:Y:S01]  /*fdf0*/  UIMAD UR7, UR16, UR12, URZ ;  /* 0x0000000c100772a4 */ /* 0x000fe2000f8e023f */
[----:B------:R-:W-:Y:S01]  /*fe00*/  LOP3.LUT R8, R11, 0x180, RZ, 0xc0, !PT ;  /* 0x000001800b087812 */ /* 0x000fe200078ec0ff */
[----:B------:R-:W-:Y:S01]  /*fe10*/  UIMAD.WIDE.U32 UR10, UR15, UR12, UR10 ;  /* 0x0000000c0f0a72a5 */ /* 0x000fe2000f8e000a */
[----:B------:R-:W-:Y:S01]  /*fe20*/  IMAD.X R7, RZ, RZ, R17, P2 ;  /* 0x000000ffff077224 */ /* 0x000fe200010e0611 */
[----:B------:R-:W-:Y:S01]  /*fe30*/  UIMAD UR7, UR15, UR13, UR7 ;  /* 0x0000000d0f0772a4 */ /* 0x000fe2000f8e0207 */
[----:B------:R-:W-:Y:S01]  /*fe40*/  SHF.R.U64 R8, R8, 0x3, RZ ;  /* 0x0000000308087819 */ /* 0x000fe200000012ff */
[----:B------:R-:W-:Y:S01]  /*fe50*/  ULDC.64 UR20, c[0x0][0x208] ;  /* 0x0000820000147ab9 */ /* 0x000fe20000000a00 */
[----:B------:R-:W-:Y:S01]  /*fe60*/  ULDC.64 UR12, c[0x0][0xb88] ;  /* 0x0002e200000c7ab9 */ /* 0x000fe20000000a00 */
[----:B------:R-:W-:Y:S01]  /*fe70*/  IADD3 R4, P0, R4, UR10, RZ ;  /* 0x0000000a04047c10 */ /* 0x000fe2000ff1e0ff */
[----:B------:R-:W-:Y:S01]  /*fe80*/  IMAD R10, R5, UR12, RZ ;  /* 0x0000000c050a7c24 */ /* 0x000fe2000f8e02ff */
[C---:B------:R-:W-:Y:S01]  /*fe90*/  IADD3 R25, P6, R16.reuse, 0x3000, RZ ;  /* 0x0000300010197810 */ /* 0x040fe20007fde0ff */
[----:B------:R-:W-:Y:S01]  /*fea0*/  IMAD.U32 R13, RZ, RZ, UR7 ;  /* 0x00000007ff0d7e24 */ /* 0x000fe2000f8e00ff */
[----:B------:R-:W-:-:S02]  /*feb0*/  IADD3 R33, P4, R16, 0x6000, RZ ;  /* 0x0000600010217810 */ /* 0x000fc40007f9e0ff */
[----:B------:R-:W-:Y:S02]  /*fec0*/  LOP3.LUT R24, R25, 0x180, RZ, 0xc0, !PT ;  /* 0x0000018019187812 */ /* 0x000fe400078ec0ff */
[----:B------:R-:W-:Y:S01]  /*fed0*/  IADD3.X R5, R6, UR11, R13, P0, !PT ;  /* 0x0000000b06057c10 */ /* 0x000fe200087fe40d */
[----:B------:R-:W-:Y:S01]  /*fee0*/  ULDC.64 UR10, c[0x0][0xb50] ;  /* 0x0002d400000a7ab9 */ /* 0x000fe20000000a00 */
[----:B------:R-:W-:Y:S01]  /*fef0*/  LOP3.LUT R6, R8, R11, RZ, 0x3c, !PT ;  /* 0x0000000b08067212 */ /* 0x000fe200078e3cff */
[C---:B------:R-:W-:Y:S01]  /*ff00*/  IMAD R11, R9.reuse, UR13, R10 ;  /* 0x0000000d090b7c24 */ /* 0x040fe2000f8e020a */
[----:B------:R-:W-:Y:S01]  /*ff10*/  IADD3 R13, P5, R16, 0x4800, RZ ;  /* 0x00004800100d7810 */ /* 0x000fe20007fbe0ff */
[----:B------:R-:W-:Y:S01]  /*ff20*/  IMAD.WIDE.U32 R4, R9, UR12, R4 ;  /* 0x0000000c09047c25 */ /* 0x000fe2000f8e0004 */
[----:B------:R-:W-:Y:S02]  /*ff30*/  LOP3.LUT R32, R33, 0x180, RZ, 0xc0, !PT ;  /* 0x0000018021207812 */ /* 0x000fe400078ec0ff */
[----:B------:R-:W-:Y:S01]  /*ff40*/  LOP3.LUT R12, R13, 0x180, RZ, 0xc0, !PT ;  /* 0x000001800d0c7812 */ /* 0x000fe200078ec0ff */
[----:B------:R-:W-:Y:S01]  /*ff50*/  IMAD.IADD R5, R5, 0x1, R11 ;  /* 0x0000000105057824 */ /* 0x000fe200078e020b */
[----:B------:R-:W-:-:S02]  /*ff60*/  LEA R8, P0, R4, UR10, 0x2 ;  /* 0x0000000a04087c11 */ /* 0x000fc4000f8010ff */
[----:B------:R-:W-:Y:S02]  /*ff70*/  LOP3.LUT R9, R16, 0x180, RZ, 0xc0, !PT ;  /* 0x0000018010097812 */ /* 0x000fe400078ec0ff */
[----:B------:R-:W-:Y:S01]  /*ff80*/  LEA.HI.X R10, R4, UR11, R5, 0x2, P0 ;  /* 0x0000000b040a7c11 */ /* 0x000fe200080f1405 */
[----:B------:R-:W-:Y:S01]  /*ff90*/  SHFL.IDX PT, R20, R8, RZ, 0x1c1f ;  /* 0x001c1fff08147589 */ /* 0x000fe200000e0000 */
[----:B------:R-:W-:Y:S01]  /*ffa0*/  LOP3.LUT P0, RZ, R153, 0x3, RZ, 0xc0, !PT ;  /* 0x0000000399ff7812 */ /* 0x000fe2000780c0ff */
[C---:B------:R-:W-:Y:S01]  /*ffb0*/  VIADD R4, R14.reuse, 0x8 ;  /* 0x000000080e047836 */ /* 0x040fe20000000000 */
[----:B------:R-:W-:Y:S01]  /*ffc0*/  ULDC.64 UR10, c[0x0][0xaa0] ;  /* 0x0002a800000a7ab9 */ /* 0x000fe20000000a00 */
[----:B------:R-:W1:Y:S01]  /*ffd0*/  SHFL.IDX PT, R21, R10, RZ, 0x1c1f ;  /* 0x001c1fff0a157589 */ /* 0x000e6200000e0000 */
[-C--:B------:R-:W-:Y:S02]  /*ffe0*/  ISETP.GE.OR P2, PT, R14, R41.reuse, P0 ;  /* 0x000000290e00720c */ /* 0x080fe40000746670 */
[----:B------:R-:W-:Y:S01]  /*fff0*/  ISETP.GE.OR P0, PT, R4, R41, P0 ;  /* 0x000000290400720c */ /* 0x000fe20000706670 */
[----:B------:R-:W-:Y:S01]  /*10000*/  SHFL.IDX PT, R28, R8, 0x1, 0x1c1f ;  /* 0x003c1f00081c7f89 */ /* 0x000fe200000e0000 */
[----:B------:R-:W-:-:S02]  /*10010*/  IADD3 R5, P3, R16, 0x7800, RZ ;  /* 0x0000780010057810 */ /* 0x000fc40007f7e0ff */
[----:B------:R-:W-:Y:S01]  /*10020*/  SHF.R.U64 R24, R24, 0x3, RZ ;  /* 0x0000000318187819 */ /* 0x000fe200000012ff */
[----:B------:R-:W2:Y:S01]  /*10030*/  SHFL.IDX PT, R29, R10, 0x1, 0x1c1f ;  /* 0x003c1f000a1d7f89 */ /* 0x000ea200000e0000 */
[----:B------:R-:W-:Y:S01]  /*10040*/  UIMAD UR7, UR9, UR10, URZ ;  /* 0x0000000a090772a4 */ /* 0x000fe2000f8e023f */
[----:B------:R-:W-:Y:S01]  /*10050*/  LOP3.LUT R4, R5, 0x180, RZ, 0xc0, !PT ;  /* 0x0000018005047812 */ /* 0x000fe200078ec0ff */
[----:B------:R-:W-:Y:S01]  /*10060*/  UIMAD.WIDE.U32 UR8, UR4, UR10, URZ ;  /* 0x0000000a040872a5 */ /* 0x000fe2000f8e003f */
[----:B------:R-:W-:Y:S02]  /*10070*/  SHF.R.U64 R12, R12, 0x3, RZ ;  /* 0x000000030c0c7819 */ /* 0x000fe400000012ff */
[----:B------:R-:W-:Y:S02]  /*10080*/  SHF.R.U64 R32, R32, 0x3, RZ ;  /* 0x0000000320207819 */ /* 0x000fe400000012ff */
[----:B------:R-:W-:Y:S01]  /*10090*/  SHF.R.U64 R9, R9, 0x3, RZ ;  /* 0x0000000309097819 */ /* 0x000fe200000012ff */
[----:B-1----:R1:W-:Y:S01]  /*100a0*/  @!P2 ST.E desc[UR20][R20.64], R3 ;  /* 0x000000031400a985 */ /* 0x0023e2000c101914 */
[----:B------:R-:W-:Y:S01]  /*100b0*/  UIMAD UR7, UR4, UR11, UR7 ;  /* 0x0000000b040772a4 */ /* 0x000fe2000f8e0207 */
[----:B------:R-:W-:Y:S01]  /*100c0*/  SHF.R.U64 R4, R4, 0x3, RZ ;  /* 0x0000000304047819 */ /* 0x000fe200000012ff */
[----:B------:R-:W-:Y:S01]  /*100d0*/  IMAD.X R19, RZ, RZ, R17, P3 ;  /* 0x000000ffff137224 */ /* 0x000fe200018e0611 */
[----:B------:R-:W-:Y:S01]  /*100e0*/  ULDC.64 UR10, c[0x0][0xae8] ;  /* 0x0002ba00000a7ab9 */ /* 0x000fe20000000a00 */
[----:B------:R-:W-:-:S02]  /*100f0*/  LOP3.LUT R24, R24, R25, RZ, 0x3c, !PT ;  /* 0x0000001918187212 */ /* 0x000fc400078e3cff */
[----:B------:R-:W-:Y:S01]  /*10100*/  LOP3.LUT R12, R12, R13, RZ, 0x3c, !PT ;  /* 0x0000000d0c0c7212 */ /* 0x000fe200078e3cff */
[----:B--2---:R2:W-:Y:S01]  /*10110*/  @!P0 ST.E desc[UR20][R28.64], R0 ;  /* 0x000000001c008985 */ /* 0x0045e2000c101914 */
[----:B------:R-:W-:Y:S02]  /*10120*/  LOP3.LUT R32, R32, R33, RZ, 0x3c, !PT ;  /* 0x0000002120207212 */ /* 0x000fe400078e3cff */
[----:B------:R-:W-:Y:S01]  /*10130*/  LOP3.LUT R8, R9, R16, RZ, 0x3c, !PT ;  /* 0x0000001009087212 */ /* 0x000fe200078e3cff */
[----:B-1----:R-:W1:Y:S01]  /*10140*/  @P1 LDC R21, c[0x0][0xbf0] ;  /* 0x0002fc00ff151b82 */ /* 0x002e620000000800 */
[----:B------:R-:W-:Y:S01]  /*10150*/  UIADD3 UR9, UR9, UR7, URZ ;  /* 0x0000000709097290 */ /* 0x000fe2000fffe03f */
[--C-:B------:R-:W-:Y:S01]  /*10160*/  IMAD.X R25, RZ, RZ, R17.reuse, P6 ;  /* 0x000000ffff197224 */ /* 0x100fe200030e0611 */
[----:B------:R-:W-:Y:S01]  /*10170*/  UIMAD UR4, UR14, UR10, URZ ;  /* 0x0000000a0e0472a4 */ /* 0x000fe2000f8e023f */
[--C-:B------:R-:W-:Y:S01]  /*10180*/  IMAD.X R13, RZ, RZ, R17.reuse, P5 ;  /* 0x000000ffff0d7224 */ /* 0x100fe200028e0611 */
[----:B------:R-:W-:Y:S01]  /*10190*/  LOP3.LUT R18, R4, R5, RZ, 0x3c, !PT ;  /* 0x0000000504127212 */ /* 0x000fe200078e3cff */
[----:B--2---:R-:W-:Y:S01]  /*101a0*/  IMAD R0, R149, 0x60, R150 ;  /* 0x0000006095007824 */ /* 0x004fe200078e0296 */
[----:B------:R-:W-:Y:S01]  /*101b0*/  UIMAD UR4, UR18, UR11, UR4 ;  /* 0x0000000b120472a4 */ /* 0x000fe2000f8e0204 */
[--C-:B------:R-:W-:Y:S01]  /*101c0*/  IMAD.X R33, RZ, RZ, R17.reuse, P4 ;  /* 0x000000ffff217224 */ /* 0x100fe200020e0611 */
[----:B------:R-:W-:Y:S01]  /*101d0*/  UIMAD.WIDE.U32 UR8, UR18, UR10, UR8 ;  /* 0x0000000a120872a5 */ /* 0x000fe2000f8e0008 */
[----:B------:R-:W-:Y:S01]  /*101e0*/  VIADD R28, R0, UR17 ;  /* 0x00000011001c7c36 */ /* 0x000fe20008000000 */
[----:B------:R-:W5:Y:S01]  /*101f0*/  LD.E.128 R4, desc[UR20][R6.64] ;  /* 0x0000001406047980 */ /* 0x000f62000c101d00 */
[----:B------:R-:W-:Y:S01]  /*10200*/  ULDC.64 UR10, c[0x0][0xaf0] ;  /* 0x0002bc00000a7ab9 */ /* 0x000fe20000000a00 */
[----:B------:R-:W-:-:S02]  /*10210*/  IMAD.MOV.U32 R9, RZ, RZ, R17 ;  /* 0x000000ffff097224 */ /* 0x000fc400078e0011 */
[----:B0-----:R-:W-:Y:S01]  /*10220*/  @P1 IMAD.HI.U32 R0, R28, R37, RZ ;  /* 0x000000251c001227 */ /* 0x001fe200078e00ff */
[----:B------:R-:W-:Y:S01]  /*10230*/  UIADD3 UR9, UR9, UR4, URZ ;  /* 0x0000000409097290 */ /* 0x000fe2000fffe03f */
[----:B------:R-:W5:Y:S02]  /*10240*/  LD.E.128 R24, desc[UR20][R24.64] ;  /* 0x0000001418187980 */ /* 0x000f64000c101d00 */
[----:B------:R-:W-:Y:S01]  /*10250*/  IMAD.MOV.U32 R3, RZ, RZ, R28 ;  /* 0x000000ffff037224 */ /* 0x000fe200078e001c */
[----:B------:R-:W-:Y:S01]  /*10260*/  UIMAD UR4, UR16, UR10, URZ ;  /* 0x0000000a100472a4 */ /* 0x000fe2000f8e023f */
[----:B------:R-:W5:Y:S01]  /*10270*/  LD.E.128 R8, desc[UR20][R8.64] ;  /* 0x0000001408087980 */ /* 0x000f62000c101d00 */
[----:B-1----:R-:W-:Y:S01]  /*10280*/  @P1 SHF.R.U32.HI R3, RZ, R21, R0 ;  /* 0x00000015ff031219 */ /* 0x002fe20000011600 */
[----:B------:R-:W-:Y:S02]  /*10290*/  UIMAD.WIDE.U32 UR8, UR15, UR10, UR8 ;  /* 0x0000000a0f0872a5 */ /* 0x000fe4000f8e0008 */
[----:B------:R-:W-:Y:S01]  /*102a0*/  UIMAD UR4, UR15, UR11, UR4 ;  /* 0x0000000b0f0472a4 */ /* 0x000fe2000f8e0204 */
        /* <DEDUP_REMOVED lines=8> */
[C---:B------:R-:W-:Y:S02]  /*10330*/  IMAD R37, R3.reuse, UR11, R0 ;  /* 0x0000000b03257c24 */ /* 0x040fe4000f8e0200 */
[----:B------:R-:W-:Y:S01]  /*10340*/  IMAD.U32 R21, RZ, RZ, UR9 ;  /* 0x00000009ff157e24 */ /* 0x000fe2000f8e00ff */
[----:B------:R-:W-:Y:S01]  /*10350*/  SHF.R.S32.HI R0, RZ, 0x1f, R29 ;  /* 0x0000001fff007819 */ /* 0x000fe2000001141d */
[----:B------:R-:W-:Y:S01]  /*10360*/  IMAD.U32 R20, RZ, RZ, UR8 ;  /* 0x00000008ff147e24 */ /* 0x000fe2000f8e00ff */
[----:B------:R-:W5:Y:S01]  /*10370*/  LD.E.128 R16, desc[UR20][R18.64] ;  /* 0x0000001412107980 */ /* 0x000f62000c101d00 */
[----:B------:R-:W-:Y:S01]  /*10380*/  IMAD.U32 R21, RZ, RZ, UR4 ;  /* 0x00000004ff157e24 */ /* 0x000fe2000f8e00ff */
[----:B------:R-:W-:Y:S01]  /*10390*/  ULDC.64 UR8, c[0x0][0xad8] ;  /* 0x0002b60000087ab9 */ /* 0x000fe20000000a00 */
[----:B------:R-:W-:Y:S01]  /*103a0*/  @!PT LDS RZ, [RZ] ;  /* 0x00000000fffff984 */ /* 0x000fe20000000800 */
[----:B------:R-:W-:Y:S01]  /*103b0*/  @!PT LDS RZ, [RZ] ;  /* 0x00000000fffff984 */ /* 0x000fe20000000800 */
[----:B------:R-:W-:Y:S01]  /*103c0*/  @!PT LDS RZ, [RZ] ;  /* 0x00000000fffff984 */ /* 0x000fe20000000800 */
[----:B------:R-:W-:Y:S01]  /*103d0*/  @!PT LDS RZ, [RZ] ;  /* 0x00000000fffff984 */ /* 0x000fe20000000800 */
[----:B------:R0:W-:Y:S06]  /*103e0*/  MEMBAR.ALL.CTA ;  /* 0x0000000000007992 */ /* 0x0001ec0000008000 */
[----:B0-----:R-:W0:Y:S01]  /*103f0*/  FENCE.VIEW.ASYNC.S ;  /* 0x00000000000073c6 */ /* 0x001e220000000000 */
[----:B------:R-:W-:-:S04]  /*10400*/  IMAD.WIDE.U32 R20, R3, UR10, R20 ;  /* 0x0000000a03147c25 */ /* 0x000fc8000f8e0014 */
[----:B------:R-:W-:Y:S02]  /*10410*/  IMAD R0, R0, UR8, RZ ;  /* 0x0000000800007c24 */ /* 0x000fe4000f8e02ff */
[----:B------:R-:W-:Y:S02]  /*10420*/  IMAD.IADD R21, R21, 0x1, R37 ;  /* 0x0000000115157824 */ /* 0x000fe400078e0225 */
[C---:B------:R-:W-:Y:S02]  /*10430*/  IMAD R3, R29.reuse, UR9, R0 ;  /* 0x000000091d037c24 */ /* 0x040fe4000f8e0200 */
        /* <DEDUP_REMOVED lines=13> */
[----:B------:R-:W-:Y:S02]  /*10510*/  SHF.R.S32.HI R40, RZ, 0x1f, R148 ;  /* 0x0000001fff287819 */ /* 0x000fe40000011494 */
[----:B------:R-:W-:Y:S01]  /*10520*/  SHF.R.S32.HI R42, RZ, 0x1f, R146 ;  /* 0x0000001fff2a7819 */ /* 0x000fe20000011492 */
[----:B------:R-:W-:Y:S06]  /*10530*/  @P0 BRA `(.L_x_2102) ;  /* 0x0000000000340947 */ /* 0x000fec0003800000 */
[----:B------:R-:W-:Y:S01]  /*10540*/  ULDC UR4, c[0x0][0xac8] ;  /* 0x0002b20000047ab9 */ /* 0x000fe20000000800 */
[----:B------:R-:W-:Y:S01]  /*10550*/  ULDC.64 UR8, c[0x0][0x208] ;  /* 0x0000820000087ab9 */ /* 0x000fe20000000a00 */
[----:B------:R-:W-:Y:S02]  /*10560*/  ISETP.GE.AND P1, PT, R146, UR4, PT ;  /* 0x0000000492007c0c */ /* 0x000fe4000bf26270 */
[----:B------:R-:W-:Y:S02]  /*10570*/  ISETP.GE.AND P2, PT, R148, UR4, PT ;  /* 0x0000000494007c0c */ /* 0x000fe4000bf46270 */
[----:B------:R-:W-:-:S09]  /*10580*/  ISETP.GE.AND P0, PT, R144, UR4, PT ;  /* 0x0000000490007c0c */ /* 0x000fd2000bf06270 */
[-C--:B-1----:R-:W-:Y:S02]  /*10590*/  @!P1 LEA R36, P3, R146, R28.reuse, 0x1 ;  /* 0x0000001c92249211 */ /* 0x082fe400078608ff */
[----:B------:R-:W-:Y:S02]  /*105a0*/  @!P2 LEA R38, P4, R148, R28, 0x1 ;  /* 0x0000001c9426a211 */ /* 0x000fe400078808ff */
[----:B--2---:R-:W-:Y:S01]  /*105b0*/  @!P0 IMAD.WIDE R20, R144, 0x2, R28 ;  /* 0x0000000290148825 */ /* 0x004fe200078e021c */
[-C--:B------:R-:W-:Y:S02]  /*105c0*/  @!P1 LEA.HI.X R37, R146, R29.reuse, R42, 0x1, P3 ;  /* 0x0000001d92259211 */ /* 0x080fe400018f0c2a */
[----:B------:R-:W-:Y:S02]  /*105d0*/  @!P2 LEA.HI.X R39, R148, R29, R40, 0x1, P4 ;  /* 0x0000001d9427a211 */ /* 0x000fe400020f0c28 */
[----:B-----5:R3:W-:Y:S04]  /*105e0*/  @!P0 ST.E.128 desc[UR8][R20.64], R8 ;  /* 0x0000000814008985 */ /* 0x0207e8000c101d08 */
[----:B------:R3:W-:Y:S04]  /*105f0*/  @!P1 ST.E.128 desc[UR8][R36.64], R24 ;  /* 0x0000001824009985 */ /* 0x0007e8000c101d08 */
[----:B------:R3:W-:Y:S02]  /*10600*/  @!P2 ST.E.128 desc[UR8][R38.64], R32 ;  /* 0x000000202600a985 */ /* 0x0007e4000c101d08 */
.L_x_2102:
[----:B------:R-:W-:Y:S05]  /*10610*/  BSYNC B1 ;  /* 0x0000000000017941 */ /* 0x000fea0003800000 */
.L_x_2101:
[----:B------:R-:W-:Y:S01]  /*10620*/  VIADD R0, R0, 0x60 ;  /* 0x0000006000007836 */ /* 0x000fe20000000000 */
[----:B---3-5:R3:W4:Y:S04]  /*10630*/  SHFL.IDX PT, R11, R3, 0x1, 0x1c1f ;  /* 0x003c1f00030b7f89 */ /* 0x02872800000e0000 */
[----:B------:R-:W-:Y:S01]  /*10640*/  ISETP.GE.AND P0, PT, R0, R41, PT ;  /* 0x000000290000720c */ /* 0x000fe20003f06270 */
[----:B------:R3:W0:-:S12]  /*10650*/  SHFL.IDX PT, R10, R30, 0x1, 0x1c1f ;  /* 0x003c1f001e0a7f89 */ /* 0x00061800000e0000 */
[----:B---3--:R-:W-:Y:S05]  /*10660*/  @P0 BRA `(.L_x_2103) ;  /* 0x0000000800f80947 */ /* 0x008fea0003800000 */
[----:B------:R-:W-:Y:S01]  /*10670*/  ULDC UR4, c[0x0][0xac8] ;  /* 0x0002b20000047ab9 */ /* 0x000fe20000000800 */
[----:B------:R-:W-:Y:S01]  /*10680*/  ULDC.64 UR8, c[0x0][0x208] ;  /* 0x0000820000087ab9 */ /* 0x000fe20000000a00 */
        /* <DEDUP_REMOVED lines=9> */
[----:B0-----:R-:W-:Y:S01]  /*10720*/  LEA R4, P0, R148, R10, 0x1 ;  /* 0x0000000a94047211 */ /* 0x001fe200078008ff */
[----:B------:R-:W-:-:S03]  /*10730*/  ULDC.64 UR8, c[0x0][0x208] ;  /* 0x0000820000087ab9 */ /* 0x000fc60000000a00 */
[----:B------:R-:W-:-:S05]  /*10740*/  LEA.HI.X R5, R148, R11, R40, 0x1, P0 ;  /* 0x0000000b94057211 */ /* 0x000fca00000f0c28 */
[----:B------:R0:W-:Y:S01]  /*10750*/  ST.E.128 desc[UR8][R4.64], R16 ;  /* 0x0000001004007985 */ /* 0x0001e2000c101d08 */
[----:B------:R-:W-:Y:S05]  /*10760*/  BRA `(.L_x_2103) ;  /* 0x0000000800b87947 */ /* 0x000fea0003800000 */
.L_x_2099:
[----:B------:R-:W-:Y:S01]  /*10770*/  ULDC.64 UR8, c[0x0][0xc00] ;  /* 0x0003000000087ab9 */ /* 0x000fe20000000a00 */
[----:B------:R-:W-:Y:S01]  /*10780*/  R2UR UR4, R145 ;  /* 0x00000000910472ca */ /* 0x000fe200000e0000 */
[----:B------:R-:W-:Y:S01]  /*10790*/  UISETP.NE.U32.AND UP0, UPT, UR8, URZ, UPT ;  /* 0x0000003f0800728c */ /* 0x000fe2000bf05070 */
[----:B------:R-:W0:Y:S01]  /*107a0*/  LDC R11, c[0x0][0xbe8] ;  /* 0x0002fa00ff0b7b82 */ /* 0x000e220000000800 */
[----:B------:R-:W-:Y:S01]  /*107b0*/  ULDC.64 UR10, c[0x0][0x208] ;  /* 0x00008200000a7ab9 */ /* 0x000fe20000000a00 */
[----:B------:R-:W-:Y:S01]  /*107c0*/  R2UR UR7, R147 ;  /* 0x00000000930772ca */ /* 0x000fe200000e0000 */
[----:B------:R-:W-:-:S03]  /*107d0*/  UISETP.NE.AND.EX UP0, UPT, UR9, URZ, UPT, UP0 ;  /* 0x0000003f0900728c */ /* 0x000fc6000bf05300 */
[----:B------:R-:W-:-:S03]  /*107e0*/  ULDC.64 UR8, c[0x0][0xc00] ;  /* 0x0003000000087ab9 */ /* 0x000fc60000000a00 */
[----:B------:R-:W-:Y:S02]  /*107f0*/  PLOP3.LUT P2, PT, PT, PT, UP0, 0x80, 0x0 ;  /* 0x000000000000781c */ /* 0x000fe40003f4f008 */
[----:B------:R-:W-:-:S06]  /*10800*/  UIMAD.WIDE UR8, UR4, 0x4, UR8 ;  /* 0x00000004040878a5 */ /* 0x000fcc000f8e0208 */
[----:B------:R-:W-:Y:S02]  /*10810*/  IMAD.U32 R4, RZ, RZ, UR8 ;  /* 0x00000008ff047e24 */ /* 0x000fe4000f8e00ff */
[----:B------:R-:W-:Y:S01]  /*10820*/  IMAD.U32 R5, RZ, RZ, UR9 ;  /* 0x00000009ff057e24 */ /* 0x000fe2000f8e00ff */
[----:B------:R-:W-:-:S04]  /*10830*/  ULDC.64 UR8, c[0x0][0xc08] ;  /* 0x0003020000087ab9 */ /* 0x000fc80000000a00 */
[----:B------:R-:W2:Y:S01]  /*10840*/  @P2 LDG.E R3, desc[UR10][R4.64] ;  /* 0x0000000a04032981 */ /* 0x000ea2000c1e1900 */
[----:B------:R-:W-:Y:S01]  /*10850*/  UISETP.NE.U32.AND UP1, UPT, UR8, URZ, UPT ;  /* 0x0000003f0800728c */ /* 0x000fe2000bf25070 */
[----:B------:R-:W1:Y:S03]  /*10860*/  S2R R8, SR_TID.X ;  /* 0x0000000000087919 */ /* 0x000e660000002100 */
[----:B------:R-:W-:Y:S01]  /*10870*/  UISETP.NE.AND.EX UP1, UPT, UR9, URZ, UPT, UP1 ;  /* 0x0000003f0900728c */ /* 0x000fe2000bf25310 */
[----:B0-----:R-:W-:-:S05]  /*10880*/  ISETP.NE.AND P0, PT, R11, 0x1, PT ;  /* 0x000000010b00780c */ /* 0x001fca0003f05270 */
[----:B------:R-:W-:-:S05]  /*10890*/  PLOP3.LUT P3, PT, PT, PT, UP1, 0x80, 0x0 ;  /* 0x000000000000781c */ /* 0x000fca0003f6f018 */
[----:B------:R-:W-:Y:S02]  /*108a0*/  @UP1 ULDC.64 UR8, c[0x0][0xc08] ;  /* 0x0003020000081ab9 */ /* 0x000fe40000000a00 */
[----:B------:R-:W-:Y:S01]  /*108b0*/  @UP1 UIMAD.WIDE UR8, UR4, 0x4, UR8 ;  /* 0x00000004040818a5 */ /* 0x000fe2000f8e0208 */
[----:B------:R-:W0:Y:S02]  /*108c0*/  @P0 LDC R9, c[0x0][0xbec] ;  /* 0x0002fb00ff090b82 */ /* 0x000e240000000800 */
[----:B------:R-:W-:Y:S02]  /*108d0*/  ULDC UR4, c[0x0][0xa88] ;  /* 0x0002a20000047ab9 */ /* 0x000fe40000000800 */
[----:B------:R-:W-:Y:S01]  /*108e0*/  IMAD.U32 R0, RZ, RZ, UR4 ;  /* 0x00000004ff007e24 */ /* 0x000fe2000f8e00ff */
[----:B------:R-:W-:Y:S01]  /*108f0*/  UMOV UR4, URZ ;  /* 0x0000003f00047c82 */ /* 0x000fe20008000000 */
[----:B------:R-:W-:Y:S02]  /*10900*/  IMAD.U32 R6, RZ, RZ, UR8 ;  /* 0x00000008ff067e24 */ /* 0x000fe4000f8e00ff */
[----:B------:R-:W-:-:S05]  /*10910*/  IMAD.U32 R7, RZ, RZ, UR9 ;  /* 0x00000009ff077e24 */ /* 0x000fca000f8e00ff */
[----:B------:R3:W5:Y:S01]  /*10920*/  @P3 LDG.E R0, desc[UR10][R6.64] ;  /* 0x0000000a06003981 */ /* 0x000762000c1e1900 */
[----:B------:R-:W-:Y:S01]  /*10930*/  USHF.R.S32.HI UR11, URZ, 0x1f, UR7 ;  /* 0x0000001f3f0b7899 */ /* 0x000fe20008011407 */
[----:B-1----:R-:W-:-:S05]  /*10940*/  VIADD R8, R8, 0xffffff80 ;  /* 0xffffff8008087836 */ /* 0x002fca0000000000 */
[----:B------:R-:W-:Y:S02]  /*10950*/  ISETP.GE.AND P1, PT, R8, 0xc0, PT ;  /* 0x000000c00800780c */ /* 0x000fe40003f26270 */
[----:B--2---:R-:W-:-:S13]  /*10960*/  @P2 R2UR UR4, R3 ;  /* 0x00000000030422ca */ /* 0x004fda00000e0000 */
[----:B------:R-:W-:Y:S01]  /*10970*/  USHF.R.S32.HI UR10, URZ, 0x1f, UR4 ;  /* 0x0000001f3f0a7899 */ /* 0x000fe20008011404 */
[----:B0--3--:R-:W-:Y:S11]  /*10980*/  @P3 BRA `(.L_x_2104) ;  /* 0x0000000000143947 */ /* 0x009ff60003800000 */
[----:B------:R-:W-:Y:S05]  /*10990*/  @!P2 BRA `(.L_x_2104) ;  /* 0x000000000010a947 */ /* 0x000fea0003800000 */
[----:B------:R-:W-:Y:S02]  /*109a0*/  ULDC.64 UR8, c[0x0][0x208] ;  /* 0x0000820000087ab9 */ /* 0x000fe40000000a00 */
[----:B------:R-:W2:Y:S04]  /*109b0*/  LDG.E R3, desc[UR8][R4.64] ;  /* 0x0000000804037981 */ /* 0x000ea8000c1e1900 */
[----:B-----5:R-:W2:Y:S02]  /*109c0*/  LDG.E R0, desc[UR8][R4.64+0x4] ;  /* 0x0000040804007981 */ /* 0x020ea4000c1e1900 */
[----:B--2---:R-:W-:-:S07]  /*109d0*/  IMAD.IADD R0, R0, 0x1, -R3 ;  /* 0x0000000100007824 */ /* 0x004fce00078e0a03 */
.L_x_2104:
[----:B------:R-:W-:Y:S01]  /*109e0*/  R2UR UR8, R145 ;  /* 0x00000000910872ca */ /* 0x000fe200000e0000 */
[----:B------:R-:W-:Y:S01]  /*109f0*/  BSSY B1, `(.L_x_2105) ;  /* 0x0000031000017945 */ /* 0x000fe20003800000 */
[----:B------:R-:W-:-:S11]  /*10a00*/  R2UR UR7, R151 ;  /* 0x00000000970772ca */ /* 0x000fd600000e0000 */
[----:B------:R-:W-:Y:S02]  /*10a10*/  USEL UR12, UR8, URZ, !UP0 ;  /* 0x0000003f080c7287 */ /* 0x000fe4000c000000 */
[----:B------:R-:W-:Y:S01]  /*10a20*/  USEL UR13, UR7, URZ, !UP0 ;  /* 0x0000003f070d7287 */ /* 0x000fe2000c000000 */
[----:B------:R-:W-:Y:S11]  /*10a30*/  @P1 BRA `(.L_x_2106) ;  /* 0x0000000000b01947 */ /* 0x000ff60003800000 */
[----:B------:R-:W0:Y:S01]  /*10a40*/  S2R R4, SR_TID.X ;  /* 0x0000000000047919 */ /* 0x000e220000002100 */
[----:B------:R-:W1:Y:S01]  /*10a50*/  LDC R5, c[0x0][0xbe8] ;  /* 0x0002fa00ff057b82 */ /* 0x000e620000000800 */
[----:B------:R-:W-:-:S13]  /*10a60*/  R2UR UR7, R19 ;  /* 0x00000000130772ca */ /* 0x000fda00000e0000 */
[----:B------:R-:W-:Y:S02]  /*10a70*/  IMAD.U32 R6, RZ, RZ, UR7 ;  /* 0x00000007ff067e24 */ /* 0x000fe4000f8e00ff */
[----:B-1---5:R-:W-:-:S03]  /*10a80*/  IMAD R3, R0, R5, RZ ;  /* 0x0000000500037224 */ /* 0x022fc600078e02ff */
[----:B0-----:R-:W-:-:S04]  /*10a90*/  IADD3 R6, R6, -0x80, R4 ;  /* 0xffffff8006067810 */ /* 0x001fc80007ffe004 */
[----:B------:R-:W-:-:S13]  /*10aa0*/  ISETP.GE.AND P1, PT, R6, R3, PT ;  /* 0x000000030600720c */ /* 0x000fda0003f26270 */
[----:B------:R-:W-:Y:S05]  /*10ab0*/  @P1 BRA `(.L_x_2106) ;  /* 0x0000000000901947 */ /* 0x000fea0003800000 */
[----:B------:R-:W-:Y:S01]  /*10ac0*/  ISETP.NE.AND P1, PT, R5, 0x1, PT ;  /* 0x000000010500780c */ /* 0x000fe20003f25270 */
[----:B------:R-:W-:Y:S01]  /*10ad0*/  ULDC.64 UR14, c[0x0][0xb90] ;  /* 0x0002e400000e7ab9 */ /* 0x000fe20000000a00 */
[----:B------:R-:W-:Y:S01]  /*10ae0*/  R2UR UR16, R147 ;  /* 0x00000000931072ca */ /* 0x000fe200000e0000 */
[----:B------:R-:W-:Y:S01]  /*10af0*/  UIMAD UR7, UR11, UR14, URZ ;  /* 0x0000000e0b0772a4 */ /* 0x000fe2000f8e023f */
[----:B------:R-:W-:Y:S01]  /*10b00*/  IMAD.MOV.U32 R4, RZ, RZ, R6 ;  /* 0x000000ffff047224 */ /* 0x000fe200078e0006 */
[----:B------:R-:W-:Y:S01]  /*10b10*/  UMOV UR8, UR4 ;  /* 0x0000000400087c82 */ /* 0x000fe20008000000 */
[----:B------:R-:W-:-:S07]  /*10b20*/  UMOV UR9, UR10 ;  /* 0x0000000a00097c82 */ /* 0x000fce0008000000 */
[----:B------:R-:W0:Y:S02]  /*10b30*/  @P1 LDC R3, c[0x0][0xbec] ;  /* 0x0002fb00ff031b82 */ /* 0x000e240000000800 */
[----:B------:R-:W-:Y:S02]  /*10b40*/  UIMAD.WIDE.U32 UR8, UR16, UR14, UR8 ;  /* 0x0000000e100872a5 */ /* 0x000fe4000f8e0008 */
[----:B------:R-:W-:-:S03]  /*10b50*/  UIMAD UR7, UR16, UR15, UR7 ;  /* 0x0000000f100772a4 */ /* 0x000fc6000f8e0207 */
[----:B------:R-:W-:Y:S01]  /*10b60*/  ULDC.64 UR14, c[0x0][0xb98] ;  /* 0x0002e600000e7ab9 */ /* 0x000fe20000000a00 */
[----:B------:R-:W1:Y:S01]  /*10b70*/  @P1 LDC R8, c[0x0][0xbf0] ;  /* 0x0002fc00ff081b82 */ /* 0x000e620000000800 */
[----:B------:R-:W-:Y:S02]  /*10b80*/  UIADD3 UR9, UR9, UR7, URZ ;  /* 0x0000000709097290 */ /* 0x000fe4000fffe03f */
[----:B------:R-:W-:Y:S02]  /*10b90*/  UIMAD UR7, UR13, UR14, URZ ;  /* 0x0000000e0d0772a4 */ /* 0x000fe4000f8e023f */
[----:B------:R-:W-:Y:S02]  /*10ba0*/  UIMAD.WIDE.U32 UR8, UR12, UR14, UR8 ;  /* 0x0000000e0c0872a5 */ /* 0x000fe4000f8e0008 */
[----:B------:R-:W-:Y:S01]  /*10bb0*/  UIMAD UR7, UR12, UR15, UR7 ;  /* 0x0000000f0c0772a4 */ /* 0x000fe2000f8e0207 */
[----:B------:R-:W-:Y:S02]  /*10bc0*/  ULDC.64 UR16, c[0x0][0x208] ;  /* 0x0000820000107ab9 */ /* 0x000fe40000000a00 */
[----:B------:R-:W-:Y:S01]  /*10bd0*/  ULDC.64 UR14, c[0x0][0xb88] ;  /* 0x0002e200000e7ab9 */ /* 0x000fe20000000a00 */
[----:B0-----:R-:W-:-:S05]  /*10be0*/  @P1 IMAD.HI.U32 R3, R6, R3, RZ ;  /* 0x0000000306031227 */ /* 0x001fca00078e00ff */
[----:B-1----:R-:W-:Y:S01]  /*10bf0*/  @P1 SHF.R.U32.HI R4, RZ, R8, R3 ;  /* 0x00000008ff041219 */ /* 0x002fe20000011603 */
[----:B------:R-:W-:-:S04]  /*10c00*/  IMAD.U32 R8, RZ, RZ, UR7 ;  /* 0x00000007ff087e24 */ /* 0x000fc8000f8e00ff */
[----:B------:R-:W-:-:S04]  /*10c10*/  IMAD.MOV R3, RZ, RZ, -R4 ;  /* 0x000000ffff037224 */ /* 0x000fc800078e0a04 */
[----:B------:R-:W-:Y:S01]  /*10c20*/  IMAD R3, R5, R3, R6 ;  /* 0x0000000305037224 */ /* 0x000fe200078e0206 */
[----:B------:R-:W-:Y:S02]  /*10c30*/  SHF.R.S32.HI R5, RZ, 0x1f, R4 ;  /* 0x0000001fff057819 */ /* 0x000fe40000011404 */
        /* <DEDUP_REMOVED lines=12> */
.L_x_2106:
[----:B------:R-:W-:Y:S05]  /*10d00*/  BSYNC B1 ;  /* 0x0000000000017941 */ /* 0x000fea0003800000 */
.L_x_2105:
[----:B------:R-:W1:Y:S01]  /*10d10*/  @P0 LDC R5, c[0x0][0xbf0] ;  /* 0x0002fc00ff050b82 */ /* 0x000e620000000800 */
[----:B------:R-:W-:Y:S01]  /*10d20*/  R2UR UR16, R19 ;  /* 0x00000000131072ca */ /* 0x000fe200000e0000 */
[----:B------:R-:W-:Y:S01]  /*10d30*/  ULDC.64 UR14, c[0x0][0xaa0] ;  /* 0x0002a800000e7ab9 */ /* 0x000fe20000000a00 */
[----:B------:R-:W-:Y:S01]  /*10d40*/  R2UR UR17, R147 ;  /* 0x00000000931172ca */ /* 0x000fe200000e0000 */
[----:B------:R-:W-:Y:S01]  /*10d50*/  UIMAD UR7, UR10, UR14, URZ ;  /* 0x0000000e0a0772a4 */ /* 0x000fe2000f8e023f */
[----:B0-----:R-:W-:Y:S01]  /*10d60*/  IMAD R3, R149, 0x60, R150 ;  /* 0x0000006095037824 */ /* 0x001fe200078e0296 */
[----:B------:R-:W-:Y:S01]  /*10d70*/  UIMAD.WIDE.U32 UR8, UR4, UR14, URZ ;  /* 0x0000000e040872a5 */ /* 0x000fe2000f8e003f */
[----:B------:R-:W-:Y:S01]  /*10d80*/  BSSY B1, `(.L_x_2107) ;  /* 0x000003a000017945 */ /* 0x000fe20003800000 */
[----:B------:R-:W-:Y:S01]  /*10d90*/  UIMAD UR7, UR4, UR15, UR7 ;  /* 0x0000000f040772a4 */ /* 0x000fe2000f8e0207 */
[----:B------:R-:W-:Y:S02]  /*10da0*/  SHF.R.S32.HI R16, RZ, 0x1f, R148 ;  /* 0x0000001fff107819 */ /* 0x000fe40000011494 */
[----:B------:R-:W-:Y:S01]  /*10db0*/  ULDC.64 UR14, c[0x0][0xae8] ;  /* 0x0002ba00000e7ab9 */ /* 0x000fe20000000a00 */
[----:B------:R-:W-:Y:S01]  /*10dc0*/  UIADD3 UR9, UR9, UR7, URZ ;  /* 0x0000000709097290 */ /* 0x000fe2000fffe03f */
[----:B------:R-:W-:Y:S01]  /*10dd0*/  SHF.R.S32.HI R17, RZ, 0x1f, R146 ;  /* 0x0000001fff117819 */ /* 0x000fe20000011492 */
[----:B------:R-:W-:Y:S01]  /*10de0*/  UIMAD UR4, UR11, UR14, URZ ;  /* 0x0000000e0b0472a4 */ /* 0x000fe2000f8e023f */
[----:B------:R-:W-:Y:S01]  /*10df0*/  VIADD R6, R3, UR16 ;  /* 0x0000001003067c36 */ /* 0x000fe20008000000 */
[----:B------:R-:W-:-:S02]  /*10e00*/  UIMAD.WIDE.U32 UR8, UR17, UR14, UR8 ;  /* 0x0000000e110872a5 */ /* 0x000fc4000f8e0008 */
[----:B------:R-:W-:Y:S01]  /*10e10*/  UIMAD UR4, UR17, UR15, UR4 ;  /* 0x0000000f110472a4 */ /* 0x000fe2000f8e0204 */
[----:B------:R-:W-:Y:S01]  /*10e20*/  @P0 IMAD.HI.U32 R4, R6, R9, RZ ;  /* 0x0000000906040227 */ /* 0x000fe200078e00ff */
[----:B------:R-:W-:Y:S02]  /*10e30*/  ULDC.64 UR10, c[0x0][0xaf0] ;  /* 0x0002bc00000a7ab9 */ /* 0x000fe40000000a00 */
[----:B------:R-:W-:Y:S01]  /*10e40*/  UIADD3 UR9, UR9, UR4, URZ ;  /* 0x0000000409097290 */ /* 0x000fe2000fffe03f */
[----:B------:R-:W-:Y:S01]  /*10e50*/  IMAD.MOV.U32 R3, RZ, RZ, R6 ;  /* 0x000000ffff037224 */ /* 0x000fe200078e0006 */
        /* <DEDUP_REMOVED lines=12> */
[----:B------:R-:W-:Y:S01]  /*10f20*/  SHF.R.S32.HI R6, RZ, 0x1f, R7 ;  /* 0x0000001fff067819 */ /* 0x000fe20000011407 */
[----:B------:R-:W-:Y:S01]  /*10f30*/  IMAD.U32 R5, RZ, RZ, UR4 ;  /* 0x00000004ff057e24 */ /* 0x000fe2000f8e00ff */
[----:B------:R-:W-:Y:S01]  /*10f40*/  ULDC.64 UR8, c[0x0][0xad8] ;  /* 0x0002b60000087ab9 */ /* 0x000fe20000000a00 */
[----:B------:R-:W-:-:S02]  /*10f50*/  IMAD R9, R3, UR11, R8 ;  /* 0x0000000b03097c24 */ /* 0x000fc4000f8e0208 */
        /* <DEDUP_REMOVED lines=25> */
[----:B------:R3:W-:Y:S04]  /*110f0*/  @!P2 ST.E.128 desc[UR8][R8.64], RZ ;  /* 0x000000ff0800a985 */ /* 0x0007e8000c101d08 */
[----:B------:R3:W-:Y:S04]  /*11100*/  @!P3 ST.E.128 desc[UR8][R12.64], RZ ;  /* 0x000000ff0c00b985 */ /* 0x0007e8000c101d08 */
[----:B------:R3:W-:Y:S02]  /*11110*/  @!P4 ST.E.128 desc[UR8][R14.64], RZ ;  /* 0x000000ff0e00c985 */ /* 0x0007e4000c101d08 */
.L_x_2108:
[----:B------:R-:W-:Y:S05]  /*11120*/  BSYNC B1 ;  /* 0x0000000000017941 */ /* 0x000fea0003800000 */
.L_x_2107:
        /* <DEDUP_REMOVED lines=10> */
[-C--:B-1-3--:R-:W-:Y:S02]  /*111d0*/  @!P3 LEA R8, P0, R146, R4.reuse, 0x1 ;  /* 0x000000049208b211 */ /* 0x08afe400078008ff */
[----:B------:R-:W-:Y:S02]  /*111e0*/  @!P4 LEA R10, P1, R148, R4, 0x1 ;  /* 0x00000004940ac211 */ /* 0x000fe400078208ff */
[----:B0---4-:R-:W-:Y:S01]  /*111f0*/  @!P2 IMAD.WIDE R6, R144, 0x2, R4 ;  /* 0x000000029006a825 */ /* 0x011fe200078e0204 */
[-C--:B------:R-:W-:Y:S02]  /*11200*/  @!P3 LEA.HI.X R9, R146, R5.reuse, R17, 0x1, P0 ;  /* 0x000000059209b211 */ /* 0x080fe400000f0c11 */
[----:B------:R-:W-:Y:S02]  /*11210*/  @!P4 LEA.HI.X R11, R148, R5, R16, 0x1, P1 ;  /* 0x00000005940bc211 */ /* 0x000fe400008f0c10 */
[----:B------:R2:W-:Y:S04]  /*11220*/  @!P2 ST.E.128 desc[UR8][R6.64], RZ ;  /* 0x000000ff0600a985 */ /* 0x0005e8000c101d08 */
[----:B------:R2:W-:Y:S04]  /*11230*/  @!P3 ST.E.128 desc[UR8][R8.64], RZ ;  /* 0x000000ff0800b985 */ /* 0x0005e8000c101d08 */
[----:B------:R2:W-:Y:S02]  /*11240*/  @!P4 ST.E.128 desc[UR8][R10.64], RZ ;  /* 0x000000ff0a00c985 */ /* 0x0005e4000c101d08 */
.L_x_2103:
[----:B------:R-:W-:Y:S05]  /*11250*/  BSYNC B0 ;  /* 0x0000000000007941 */ /* 0x000fea0003800000 */
.L_x_2098:
[----:B------:R-:W-:Y:S02]  /*11260*/  ULDC UR4, c[0x0][0xc3c] ;  /* 0x00030f0000047ab9 */ /* 0x000fe40000000800 */
[----:B------:R-:W-:-:S13]  /*11270*/  ISETP.GE.AND P0, PT, R31, UR4, PT ;  /* 0x000000041f007c0c */ /* 0x000fda000bf06270 */
[----:B------:R-:W-:Y:S05]  /*11280*/  @!P0 BRA `(.L_x_2109) ;  /* 0xfffffefc002c8947 */ /* 0x000fea000383ffff */
[----:B------:R-:W-:Y:S05]  /*11290*/  EXIT ;  /* 0x000000000000794d */ /* 0x000fea0003800000 */
.L_x_2062:
[----:B------:R-:W-:-:S08]  /*112a0*/  NOP ;  /* 0x0000000000007918 */ /* 0x000fd00000000000 */
[----:B0-----:R-:W0:-:S00]  /*112b0*/  USETMAXREG.DEALLOC.CTAPOOL 0x20 ;  /* 0x00000020000079c8 */ /* 0x001e0000080e0500 */
        /* <DEDUP_REMOVED lines=14> */
.L_x_2110:
[----:B0-----:R-:W0:Y:S01]  /*113a0*/  S2R R2, SR_TID.X ;  /* 0x0000000000027919 */ /* 0x001e220000002100 */
[----:B------:R-:W-:Y:S01]  /*113b0*/  ULDC UR4, c[0x0][0xc3c] ;  /* 0x00030f0000047ab9 */ /* 0x000fe20000000800 */
[----:B------:R-:W-:Y:S01]  /*113c0*/  ULDC.64 UR6, c[0x0][0x208] ;  /* 0x0000820000067ab9 */ /* 0x000fe20000000a00 */
        /* <DEDUP_REMOVED lines=8> */
[----:B------:R-:W0:Y:S01]  /*11450*/  S2UR UR6, SR_CTAID.X ;  /* 0x00000000000679c3 */ /* 0x000e220000002500 */
[C---:B------:R-:W-:Y:S01]  /*11460*/  ISETP.GE.U32.AND P2, PT, R5.reuse, 0x2, PT ;  /* 0x000000020500780c */ /* 0x040fe20003f46070 */
[----:B------:R-:W-:Y:S01]  /*11470*/  UMOV UR4, URZ ;  /* 0x0000003f00047c82 */ /* 0x000fe20008000000 */
[C---:B------:R-:W-:Y:S01]  /*11480*/  ISETP.GE.U32.AND P3, PT, R5.reuse, 0x4, PT ;  /* 0x000000040500780c */ /* 0x040fe20003f66070 */
[----:B------:R-:W-:Y:S01]  /*11490*/  IMAD.MOV.U32 R16, RZ, RZ, RZ ;  /* 0x000000ffff107224 */ /* 0x000fe200078e00ff */
[C---:B------:R-:W-:Y:S02]  /*114a0*/  ISETP.GE.U32.AND P4, PT, R5.reuse, 0x8, PT ;  /* 0x000000080500780c */ /* 0x040fe40003f86070 */
[----:B------:R-:W-:Y:S01]  /*114b0*/  ISETP.GE.U32.AND P5, PT, R5, 0x10, PT ;  /* 0x000000100500780c */ /* 0x000fe20003fa6070 */
[----:B--2---:R-:W1:Y:S02]  /*114c0*/  SHFL.UP PT, R4, R0, 0x1, RZ ;  /* 0x0420000000047989 */ /* 0x004e6400000e00ff */
        /* <DEDUP_REMOVED lines=14> */
[----:B------:R-:W1:Y:S02]  /*115b0*/  SHFL.IDX PT, R4, R6, 0x1f, 0x1f ;  /* 0x03e01f0006047f89 */ /* 0x000e6400000e0000 */
[----:B-1----:R-:W-:-:S04]  /*115c0*/  IMAD R4, R4, UR5, RZ ;  /* 0x0000000504047c24 */ /* 0x002fc8000f8e02ff */
[----:B------:R-:W-:Y:S01]  /*115d0*/  IMAD.MOV.U32 R9, RZ, RZ, R4 ;  /* 0x000000ffff097224 */ /* 0x000fe200078e0004 */
[----:B0-----:R-:W-:-:S13]  /*115e0*/  ISETP.GT.AND P6, PT, R4, UR6, PT ;  /* 0x0000000604007c0c */ /* 0x001fda000bfc4270 */
[----:B------:R-:W-:Y:S05]  /*115f0*/  @P6 BRA `(.L_x_2112) ;  /* 0x0000000000a46947 */ /* 0x000fea0003800000 */
[----:B------:R-:W0:Y:S01]  /*11600*/  LDC R6, c[0x0][0xc3c] ;  /* 0x00030f00ff067b82 */ /* 0x000e220000000800 */
[----:B------:R-:W-:Y:S01]  /*11610*/  IMAD.MOV.U32 R4, RZ, RZ, R9 ;  /* 0x000000ffff047224 */ /* 0x000fe200078e0009 */
[----:B------:R-:W-:Y:S01]  /*11620*/  UMOV UR4, URZ ;  /* 0x0000003f00047c82 */ /* 0x000fe20008000000 */
[----:B------:R-:W-:Y:S01]  /*11630*/  ULDC UR7, c[0x0][0xc3c] ;  /* 0x00030f0000077ab9 */ /* 0x000fe20000000800 */
[----:B------:R-:W-:-:S05]  /*11640*/  ULDC UR5, c[0x0][0xc38] ;  /* 0x00030e0000057ab9 */ /* 0x000fca0000000800 */
.L_x_2116:
        /* <DEDUP_REMOVED lines=9> */
[----:B------:R-:W0:Y:S01]  /*116e0*/  LDC.64 R2, c[0x0][0xc80] ;  /* 0x00032000ff027b82 */ /* 0x000e220000000a00 */
[----:B------:R-:W-:Y:S01]  /*116f0*/  ULDC.64 UR8, c[0x0][0x208] ;  /* 0x0000820000087ab9 */ /* 0x000fe20000000a00 */
[----:B0-----:R-:W-:-:S05]  /*11700*/  IMAD.WIDE R2, R7, 0x4, R2 ;  /* 0x0000000407027825 */ /* 0x001fca00078e0202 */
[----:B------:R0:W5:Y:S02]  /*11710*/  LDG.E R0, desc[UR8][R2.64] ;  /* 0x0000000802007981 */ /* 0x000164000c1e1900 */
.L_x_2115:
[----:B------:R-:W-:Y:S05]  /*11720*/  BSYNC B0 ;  /* 0x0000000000007941 */ /* 0x000fea0003800000 */
.L_x_2114:
        /* <DEDUP_REMOVED lines=20> */
[----:B------:R-:W-:Y:S02]  /*11870*/  IMAD.MOV.U32 R6, RZ, RZ, R9 ;  /* 0x000000ffff067224 */ /* 0x000fe400078e0009 */
[----:B------:R-:W-:-:S07]  /*11880*/  IMAD.MOV.U32 R9, RZ, RZ, R3 ;  /* 0x000000ffff097224 */ /* 0x000fce00078e0003 */
.L_x_2112:
[----:B------:R-:W-:Y:S01]  /*11890*/  IMAD.IADD R9, R4, 0x1, -R9 ;  /* 0x0000000104097824 */ /* 0x000fe200078e0a09 */
[----:B------:R-:W-:-:S03]  /*118a0*/  ULDC.64 UR8, c[0x0][0x208] ;  /* 0x0000820000087ab9 */ /* 0x000fc60000000a00 */
        /* <DEDUP_REMOVED lines=20> */
.L_x_2117:
[----:B-1----:R-:W-:Y:S02]  /*119f0*/  IMAD R16, R16, UR5, R9 ;  /* 0x0000000510107c24 */ /* 0x002fe4000f8e0209 */
[----:B0-----:R-:W-:Y:S01]  /*11a00*/  IMAD.MOV.U32 R11, RZ, RZ, R10 ;  /* 0x000000ffff0b7224 */ /* 0x001fe200078e000a */
[----:B------:R-:W-:Y:S01]  /*11a10*/  IABS R10, R4 ;  /* 0x00000004000a7213 */ /* 0x000fe20000000000 */
[----:B------:R-:W-:Y:S01]  /*11a20*/  IMAD.MOV.U32 R2, RZ, RZ, RZ ;  /* 0x000000ffff027224 */ /* 0x000fe200078e00ff */
[----:B------:R-:W-:Y:S01]  /*11a30*/  IADD3 R9, -R16, UR6, RZ ;  /* 0x0000000610097c10 */ /* 0x000fe2000fffe1ff */
[----:B------:R-:W-:Y:S02]  /*11a40*/  IMAD R11, R11, R8, RZ ;  /* 0x000000080b0b7224 */ /* 0x000fe400078e02ff */
[----:B------:R-:W-:Y:S01]  /*11a50*/  IMAD.MOV R10, RZ, RZ, -R10 ;  /* 0x000000ffff0a7224 */ /* 0x000fe200078e0a0a */
[----:B------:R-:W-:Y:S01]  /*11a60*/  IABS R6, R9 ;  /* 0x0000000900067213 */ /* 0x000fe20000000000 */
        /* <DEDUP_REMOVED lines=51> */
.L_x_2113:
[----:B------:R-:W-:Y:S02]  /*11da0*/  IMAD.MOV.U32 R17, RZ, RZ, RZ ;  /* 0x000000ffff117224 */ /* 0x000fe400078e00ff */
[----:B------:R-:W-:Y:S02]  /*11db0*/  IMAD.U32 R16, RZ, RZ, UR6 ;  /* 0x00000006ff107e24 */ /* 0x000fe4000f8e00ff */
[----:B------:R-:W-:-:S07]  /*11dc0*/  IMAD.MOV.U32 R18, RZ, RZ, RZ ;  /* 0x000000ffff127224 */ /* 0x000fce00078e00ff */
.L_x_2118:
[----:B------:R-:W-:-:S13]  /*11dd0*/  ISETP.NE.AND P0, PT, R5, RZ, PT ;  /* 0x000000ff0500720c */ /* 0x000fda0003f05270 */
[----:B------:R-:W0:Y:S01]  /*11de0*/  @!P0 S2R R3, SR_CgaCtaId ;  /* 0x0000000000038919 */ /* 0x000e220000008800 */
[----:B------:R-:W-:-:S04]  /*11df0*/  @!P0 MOV R0, 0x400 ;  /* 0x0000040000008802 */ /* 0x000fc80000000f00 */
[----:B0-----:R-:W-:-:S05]  /*11e00*/  @!P0 LEA R0, R3, R0, 0x18 ;  /* 0x0000000003008211 */ /* 0x001fca00078ec0ff */
[----:B------:R2:W-:Y:S01]  /*11e10*/  @!P0 STS.128 [R0+0x31cd0], R16 ;  /* 0x031cd01000008388 */ /* 0x0005e20000000c00 */
[----:B------:R-:W-:Y:S06]  /*11e20*/  BAR.ARV 0x5, 0x200 ;  /* 0x0148000000007b1d */ /* 0x000fec0000002000 */
.L_x_2111:
        /* <DEDUP_REMOVED lines=33> */
.L_x_2223:
[----:B0---4-:R-:W0:Y:S01]  /*12040*/  LDC.64 R2, c[0x0][0xc88] ;  /* 0x00032200ff027b82 */ /* 0x011e220000000a00 */
[----:B------:R-:W-:Y:S01]  /*12050*/  ULDC.64 UR4, c[0x0][0x208] ;  /* 0x0000820000047ab9 */ /* 0x000fe20000000a00 */
[----:B0-----:R-:W-:-:S05]  /*12060*/  IMAD.WIDE R2, R19, 0x4, R2 ;  /* 0x0000000413027825 */ /* 0x001fca00078e0202 */
[----:B------:R-:W2:Y:S01]  /*12070*/  LDG.E R9, desc[UR4][R2.64] ;  /* 0x0000000402097981 */ /* 0x000ea2000c1e1900 */
[----:B------:R-:W-:Y:S05]  /*12080*/  YIELD ;  /* 0x0000000000007946 */ /* 0x000fea0003800000 */
[----:B------:R-:W-:Y:S01]  /*12090*/  ULDC.64 UR4, c[0x0][0xa28] ;  /* 0x00028a0000047ab9 */ /* 0x000fe20000000a00 */
[----:B------:R-:W-:Y:S01]  /*120a0*/  IMAD.MOV.U32 R0, RZ, RZ, RZ ;  /* 0x000000ffff007224 */ /* 0x000fe200078e00ff */
[----:B------:R-:W-:Y:S01]  /*120b0*/  ISETP.NE.U32.AND P0, PT, RZ, UR4, PT ;  /* 0x00000004ff007c0c */ /* 0x000fe2000bf05070 */
[----:B------:R-:W-:Y:S01]  /*120c0*/  ULDC.64 UR10, c[0x0][0x208] ;  /* 0x00008200000a7ab9 */ /* 0x000fe20000000a00 */
[----:B------:R-:W-:Y:S01]  /*120d0*/  IMAD.MOV.U32 R6, RZ, RZ, RZ ;  /* 0x000000ffff067224 */ /* 0x000fe200078e00ff */
[----:B------:R-:W-:Y:S01]  /*120e0*/  ULDC.64 UR8, c[0x0][0xa18] ;  /* 0x0002860000087ab9 */ /* 0x000fe20000000a00 */
[----:B------:R-:W-:Y:S01]  /*120f0*/  ISETP.NE.AND.EX P0, PT, RZ, UR5, PT, P0 ;  /* 0x00000005ff007c0c */ /* 0x000fe2000bf05300 */
[----:B------:R-:W-:Y:S01]  /*12100*/  ULDC.64 UR6, c[0x0][0xa08] ;  /* 0x0002820000067ab9 */ /* 0x000fe20000000a00 */
        /* <DEDUP_REMOVED lines=39> */
[----:B------:R-:W-:Y:S02]  /*12380*/  ULDC.64 UR4, c[0x0][0x208] ;  /* 0x0000820000047ab9 */ /* 0x000fe40000000a00 */
[----:B------:R-:W0:Y:S04]  /*12390*/  LDG.E R7, desc[UR4][R2.64] ;  /* 0x0000000402077981 */ /* 0x000e28000c1e1900 */
[----:B------:R-:W0:Y:S02]  /*123a0*/  LDG.E R2, desc[UR4][R2.64+0x4] ;  /* 0x0000040402027981 */ /* 0x000e24000c1e1900 */
[----:B0-----:R-:W-:-:S05]  /*123b0*/  IMAD.IADD R8, R2, 0x1, -R7 ;  /* 0x0000000102087824 */ /* 0x001fca00078e0a07 */
[----:B------:R1:W-:Y:S02]  /*123c0*/  STL [R1+0x14], R8 ;  /* 0x0000140801007387 */ /* 0x0003e40000100800 */
.L_x_2120:
[----:B------:R-:W-:Y:S01]  /*123d0*/  ULDC.64 UR4, c[0x0][0xa20] ;  /* 0x0002880000047ab9 */ /* 0x000fe20000000a00 */
[----:B-----5:R-:W-:Y:S01]  /*123e0*/  IMAD.IADD R28, R28, 0x1, R0 ;  /* 0x000000011c1c7824 */ /* 0x020fe200078e0200 */
[----:B------:R-:W-:Y:S01]  /*123f0*/  ISETP.NE.U32.AND P1, PT, RZ, UR4, PT ;  /* 0x00000004ff007c0c */ /* 0x000fe2000bf25070 */
[----:B------:R-:W-:-:S03]  /*12400*/  IMAD.MOV.U32 R26, RZ, RZ, R9 ;  /* 0x000000ffff1a7224 */ /* 0x000fc600078e0009 */
[----:B------:R-:W-:-:S13]  /*12410*/  ISETP.NE.AND.EX P1, PT, RZ, UR5, PT, P1 ;  /* 0x00000005ff007c0c */ /* 0x000fda000bf25310 */
[----:B------:R-:W-:Y:S05]  /*12420*/  @!P1 BRA `(.L_x_2121) ;  /* 0x0000000000149947 */ /* 0x000fea0003800000 */
[----:B------:R-:W-:Y:S01]  /*12430*/  IADD3 R2, P0, R24, UR4, RZ ;  /* 0x0000000418027c10 */ /* 0x000fe2000ff1e0ff */
[----:B------:R-:W-:-:S03]  /*12440*/  ULDC.64 UR6, c[0x0][0x208] ;  /* 0x0000820000067ab9 */ /* 0x000fc60000000a00 */
[----:B------:R-:W-:-:S05]  /*12450*/  IADD3.X R3, R25, UR5, RZ, P0, !PT ;  /* 0x0000000519037c10 */ /* 0x000fca00087fe4ff */
[----:B------:R2:W5:Y:S01]  /*12460*/  LDG.E R6, desc[UR6][R2.64] ;  /* 0x0000000602067981 */ /* 0x000562000c1e1900 */
[----:B------:R-:W-:Y:S05]  /*12470*/  BRA `(.L_x_2122) ;  /* 0x0000000000147947 */ /* 0x000fea0003800000 */
.L_x_2121:
[----:B------:R-:W-:Y:S05]  /*12480*/  @!P0 BRA `(.L_x_2122) ;  /* 0x0000000000108947 */ /* 0x000fea0003800000 */
[----:B------:R-:W-:Y:S02]  /*12490*/  ULDC.64 UR4, c[0x0][0x208] ;  /* 0x0000820000047ab9 */ /* 0x000fe40000000a00 */
[----:B------:R-:W2:Y:S04]  /*124a0*/  LDG.E R6, desc[UR4][R4.64] ;  /* 0x0000000404067981 */ /* 0x000ea8000c1e1900 */
[----:B------:R-:W2:Y:S02]  /*124b0*/  LDG.E R4, desc[UR4][R4.64+0x4] ;  /* 0x0000040404047981 */ /* 0x000ea4000c1e1900 */
[----:B--2---:R-:W-:-:S07]  /*124c0*/  IMAD.IADD R6, R4, 0x1, -R6 ;  /* 0x0000000104067824 */ /* 0x004fce00078e0a06 */
.L_x_2122:
[----:B-----5:R-:W-:Y:S01]  /*124d0*/  IMAD.IADD R6, R6, 0x1, -R0 ;  /* 0x0000000106067824 */ /* 0x020fe200078e0a00 */
[----:B------:R-:W-:Y:S01]  /*124e0*/  BSSY B7, `(.L_x_2123) ;  /* 0x0000428000077945 */ /* 0x000fe20003800000 */
[----:B------:R-:W3:Y:S01]  /*124f0*/  LDC R0, c[0x0][0x448] ;  /* 0x00011200ff007b82 */ /* 0x000ee20000000800 */
[----:B--2---:R-:W-:-:S04]  /*12500*/  IMAD R2, R17, 0xc0, RZ ;  /* 0x000000c011027824 */ /* 0x004fc800078e02ff */
[----:B------:R-:W-:Y:S01]  /*12510*/  VIADD R2, R2, 0xbf ;  /* 0x000000bf02027836 */ /* 0x000fe20000000000 */
[----:B---3--:R-:W-:-:S13]  /*12520*/  ISETP.NE.AND P0, PT, R0, 0x1, PT ;  /* 0x000000010000780c */ /* 0x008fda0003f05270 */
[----:B------:R-:W2:Y:S08]  /*12530*/  @P0 LDC R3, c[0x0][0x44c] ;  /* 0x00011300ff030b82 */ /* 0x000eb00000000800 */
[----:B------:R-:W3:Y:S01]  /*12540*/  @P0 LDC R0, c[0x0][0x450] ;  /* 0x00011400ff000b82 */ /* 0x000ee20000000800 */
[----:B--2---:R-:W-:-:S05]  /*12550*/  @P0 IMAD.HI.U32 R3, R2, R3, RZ ;  /* 0x0000000302030227 */ /* 0x004fca00078e00ff */
[----:B---3--:R-:W-:Y:S01]  /*12560*/  @P0 SHF.R.U32.HI R2, RZ, R0, R3 ;  /* 0x00000000ff020219 */ /* 0x008fe20000011603 */
[C---:B------:R-:W-:Y:S01]  /*12570*/  VIADD R0, R6.reuse, 0x8f ;  /* 0x0000008f06007836 */ /* 0x040fe20000000000 */
[----:B------:R-:W-:-:S03]  /*12580*/  IADD3 R6, R6, 0x90, -R8 ;  /* 0x0000009006067810 */ /* 0x000fc60007ffe808 */
[----:B------:R-:W-:-:S04]  /*12590*/  IMAD.HI R0, R0, 0x38e38e39, RZ ;  /* 0x38e38e3900007827 */ /* 0x000fc800078e02ff */
[----:B------:R-:W-:Y:S01]  /*125a0*/  IMAD.IADD R2, R6, 0x1, R2 ;  /* 0x0000000106027824 */ /* 0x000fe200078e0202 */
[----:B------:R-:W-:-:S03]  /*125b0*/  SHF.R.U32.HI R3, RZ, 0x1f, R0 ;  /* 0x0000001fff037819 */ /* 0x000fc60000011600 */
[----:B------:R-:W-:Y:S01]  /*125c0*/  IMAD.HI R2, R2, 0x38e38e39, RZ ;  /* 0x38e38e3902027827 */ /* 0x000fe200078e02ff */
[----:B------:R-:W-:-:S04]  /*125d0*/  LEA.HI.SX32 R3, R0, R3, 0x1b ;  /* 0x0000000300037211 */ /* 0x000fc800078fdaff */
[----:B------:R-:W-:-:S04]  /*125e0*/  SHF.R.U32.HI R0, RZ, 0x1f, R2 ;  /* 0x0000001fff007819 */ /* 0x000fc80000011602 */
[----:B------:R-:W-:-:S04]  /*125f0*/  LEA.HI.SX32 R0, R2, R0, 0x1b ;  /* 0x0000000002007211 */ /* 0x000fc800078fdaff */
[----:B------:R-:W-:-:S04]  /*12600*/  VIMNMX R4, R3, R0, PT ;  /* 0x0000000003047248 */ /* 0x000fc80003fe0100 */
[----:B------:R-:W-:Y:S01]  /*12610*/  ISETP.GT.AND P0, PT, R4, RZ, PT ;  /* 0x000000ff0400720c */ /* 0x000fe20003f04270 */
[----:B------:R2:W-:-:S12]  /*12620*/  STL [R1+0xc], R4 ;  /* 0x00000c0401007387 */ /* 0x0005d80000100800 */
[----:B--2---:R-:W-:Y:S05]  /*12630*/  @P0 BRA `(.L_x_2124) ;  /* 0x0000000000480947 */ /* 0x004fea0003800000 */
[----:B------:R-:W2:Y:S02]  /*12640*/  S2R R4, SR_TID.X ;  /* 0x0000000000047919 */ /* 0x000ea40000002100 */
[----:B--2---:R-:W-:-:S04]  /*12650*/  LOP3.LUT R4, R4, 0x7f, RZ, 0xc0, !PT ;  /* 0x0000007f04047812 */ /* 0x004fc800078ec0ff */
[----:B------:R-:W-:-:S13]  /*12660*/  ISETP.NE.AND P0, PT, R4, RZ, PT ;  /* 0x000000ff0400720c */ /* 0x000fda0003f05270 */
[----:B------:R-:W-:Y:S05]  /*12670*/  @P0 BRA `(.L_x_2125) ;  /* 0x0000004000380947 */ /* 0x000fea0003800000 */
[----:B------:R-:W2:Y:S01]  /*12680*/  S2R R5, SR_LANEID ;  /* 0x0000000000057919 */ /* 0x000ea20000000000 */
[----:B------:R-:W-:Y:S01]  /*12690*/  VOTEU.ANY UR4, UPT, PT ;  /* 0x0000000000047886 */ /* 0x000fe200038e0100 */
[----:B------:R-:W3:Y:S01]  /*126a0*/  LDC.64 R2, c[0x0][0xc60] ;  /* 0x00031800ff027b82 */ /* 0x000ee20000000a00 */
[----:B------:R-:W2:Y:S01]  /*126b0*/  FLO.U32 R0, UR4 ;  /* 0x0000000400007d00 */ /* 0x000ea200080e0000 */
[----:B------:R-:W-:Y:S01]  /*126c0*/  ULDC.64 UR6, c[0x0][0x208] ;  /* 0x0000820000067ab9 */ /* 0x000fe20000000a00 */
        /* <DEDUP_REMOVED lines=9> */
.L_x_2124:
        /* <DEDUP_REMOVED lines=15> */
[----:B01----:R-:W-:Y:S02]  /*12850*/  IMAD.MOV.U32 R8, RZ, RZ, 0x70 ;  /* 0x00000070ff087424 */ /* 0x003fe400078e00ff */
[----:B------:R-:W-:Y:S02]  /*12860*/  IMAD.MOV.U32 R12, RZ, RZ, 0x1 ;  /* 0x00000001ff0c7424 */ /* 0x000fe400078e00ff */
[----:B------:R-:W-:-:S07]  /*12870*/  IMAD.MOV.U32 R13, RZ, RZ, RZ ;  /* 0x000000ffff0d7224 */ /* 0x000fce00078e00ff */
[----:B------:R-:W-:-:S07]  /*12880*/  LEPC R20, `(.L_x_2127) ;  /* 0x000000001014794e */ /* 0x000fce0000000000 */
[----:B--2---:R-:W-:Y:S05]  /*12890*/  CALL.ABS.NOINC R2 ;  /* 0x0000000002007343 */ /* 0x004fea0003c00000 */
.L_x_2127:
[----:B------:R-:W-:Y:S05]  /*128a0*/  BSYNC B6 ;  /* 0x0000000000067941 */ /* 0x000fea0003800000 */
.L_x_2126:
        /* <DEDUP_REMOVED lines=15> */
[----:B01----:R-:W-:Y:S02]  /*129a0*/  IMAD.MOV.U32 R8, RZ, RZ, 0x70 ;  /* 0x00000070ff087424 */ /* 0x003fe400078e00ff */
[----:B------:R-:W-:Y:S02]  /*129b0*/  IMAD.MOV.U32 R12, RZ, RZ, 0x1 ;  /* 0x00000001ff0c7424 */ /* 0x000fe400078e00ff */
[----:B--2---:R-:W-:-:S07]  /*129c0*/  IMAD.MOV.U32 R13, RZ, RZ, RZ ;  /* 0x000000ffff0d7224 */ /* 0x004fce00078e00ff */
[----:B------:R-:W-:-:S07]  /*129d0*/  LEPC R20, `(.L_x_2130) ;  /* 0x000000001014794e */ /* 0x000fce0000000000 */
[----:B---3--:R-:W-:Y:S05]  /*129e0*/  CALL.ABS.NOINC R2 ;  /* 0x0000000002007343 */ /* 0x008fea0003c00000 */
.L_x_2130:
        /* <DEDUP_REMOVED lines=15> */
.L_x_2129:
[----:B------:R-:W-:Y:S05]  /*12ae0*/  BSYNC B6 ;  /* 0x0000000000067941 */ /* 0x000fea0003800000 */
.L_x_2128:
[----:B------:R-:W-:Y:S01]  /*12af0*/  ULDC.64 UR4, c[0x0][0x9f8] ;  /* 0x00027e0000047ab9 */ /* 0x000fe20000000a00 */
[----:B------:R-:W-:Y:S01]  /*12b00*/  ULDC.64 UR6, c[0x0][0x208] ;  /* 0x0000820000067ab9 */ /* 0x000fe20000000a00 */
[----:B------:R-:W-:Y:S01]  /*12b10*/  ISETP.NE.U32.AND P0, PT, RZ, UR4, PT ;  /* 0x00000004ff007c0c */ /* 0x000fe2000bf05070 */
[----:B------:R-:W2:Y:S01]  /*12b20*/  LDL R20, [R1+0xc] ;  /* 0x00000c0001147983 */ /* 0x000ea20000100800 */
[----:B------:R-:W3:Y:S02]  /*12b30*/  LDC.64 R2, c[0x0][0x418] ;  /* 0x00010600ff027b82 */ /* 0x000ee40000000a00 */
[----:B------:R-:W-:-:S13]  /*12b40*/  ISETP.NE.AND.EX P0, PT, RZ, UR5, PT, P0 ;  /* 0x00000005ff007c0c */ /* 0x000fda000bf05300 */
[----:B------:R-:W-:-:S04]  /*12b50*/  @P0 IADD3 R24, P1, R24, UR4, RZ ;  /* 0x0000000418180c10 */ /* 0x000fc8000ff3e0ff */
[----:B------:R-:W-:Y:S01]  /*12b60*/  @P0 IADD3.X R25, R25, UR5, RZ, P1, !PT ;  /* 0x0000000519190c10 */ /* 0x000fe20008ffe4ff */
[----:B------:R-:W-:-:S04]  /*12b70*/  ULDC.64 UR4, c[0x0][0xa08] ;  /* 0x0002820000047ab9 */ /* 0x000fc80000000a00 */
[----:B------:R2:W4:Y:S01]  /*12b80*/  @P0 LDG.E R26, desc[UR6][R24.64] ;  /* 0x00000006181a0981 */ /* 0x000522000c1e1900 */
[----:B---3--:R-:W-:Y:S01]  /*12b90*/  LOP3.LUT P0, RZ, R2, UR4, RZ, 0xfc, !PT ;  /* 0x0000000402ff7c12 */ /* 0x008fe2000f80fcff */
[----:B------:R-:W-:-:S03]  /*12ba0*/  UMOV UR4, 0xffffffff ;  /* 0xffffffff00047882 */ /* 0x000fc60000000000 */
[----:B------:R-:W-:Y:S01]  /*12bb0*/  LOP3.LUT P0, RZ, R3, UR5, RZ, 0xfc, P0 ;  /* 0x0000000503ff7c12 */ /* 0x000fe2000800fcff */
[----:B--2---:R-:W-:Y:S01]  /*12bc0*/  VIADD R25, R20, 0xffffffff ;  /* 0xffffffff14197836 */ /* 0x004fe20000000000 */
[----:B----4-:R-:W-:Y:S02]  /*12bd0*/  SHF.R.S32.HI R29, RZ, 0x1f, R26 ;  /* 0x0000001fff1d7819 */ /* 0x010fe4000001141a */
[----:B------:R-:W-:Y:S01]  /*12be0*/  SEL R24, R26, RZ, !P0 ;  /* 0x000000ff1a187207 */ /* 0x000fe20004000000 */
[----:B------:R-:W-:Y:S08]  /*12bf0*/  BRA.DIV UR4, `(.L_x_2131) ;  /* 0x0000004e04887947 */ /* 0x000ff0000b800000 */
[----:B------:R-:W2:Y:S02]  /*12c00*/  S2R R0, SR_TID.X ;  /* 0x0000000000007919 */ /* 0x000ea40000002100 */
[----:B--2---:R-:W-:-:S04]  /*12c10*/  SHF.R.U32.HI R0, RZ, 0x5, R0 ;  /* 0x00000005ff007819 */ /* 0x004fc80000011600 */
[----:B------:R-:W-:-:S05]  /*12c20*/  LOP3.LUT R0, R0, 0x3, RZ, 0xc0, !PT ;  /* 0x0000000300007812 */ /* 0x000fca00078ec0ff */
[----:B------:R2:W3:Y:S02]  /*12c30*/  SHFL.IDX PT, R14, R0, RZ, 0x1f ;  /* 0x00001fff000e7589 */ /* 0x0004e400000e0000 */
.L_x_2239:
[----:B------:R-:W-:Y:S02]  /*12c40*/  PLOP3.LUT P1, PT, PT, PT, PT, 0x8, 0x0 ;  /* 0x000000000000781c */ /* 0x000fe40003f2e170 */
[----:B---3--:R-:W-:Y:S02]  /*12c50*/  ISETP.NE.AND P0, PT, R14, RZ, PT ;  /* 0x000000ff0e00720c */ /* 0x008fe40003f05270 */
[----:B--2---:R-:W-:-:S05]  /*12c60*/  P2R R0, PR, RZ, 0x2 ;  /* 0x00000002ff007803 */ /* 0x004fca0000000000 */
[----:B------:R2:W-:Y:S06]  /*12c70*/  STL [R1], R0 ;  /* 0x0000000001007387 */ /* 0x0005ec0000100800 */
[----:B------:R-:W-:Y:S05]  /*12c80*/  @P0 BRA `(.L_x_2132) ;  /* 0x00000004001c0947 */ /* 0x000fea0003800000 */
[----:B------:R-:W-:-:S03]  /*12c90*/  UMOV UR4, 0xffffffff ;  /* 0xffffffff00047882 */ /* 0x000fc60000000000 */
[----:B------:R-:W-:Y:S05]  /*12ca0*/  BRA.DIV UR4, `(.L_x_2133) ;  /* 0x0000004e04907947 */ /* 0x000fea000b800000 */
[----:B------:R-:W-:-:S13]  /*12cb0*/  ELECT P6, URZ, PT ;  /* 0x00000000003f782f */ /* 0x000fda00038c0000 */
.L_x_2242:
[----:B------:R-:W-:Y:S05]  /*12cc0*/  @!P6 BRA `(.L_x_2132) ;  /* 0x00000004000ce947 */ /* 0x000fea0003800000 */
[----:B------:R-:W-:-:S04]  /*12cd0*/  ISETP.NE.U32.AND P0, PT, R2, RZ, PT ;  /* 0x000000ff0200720c */ /* 0x000fc80003f05070 */
[----:B------:R-:W-:-:S13]  /*12ce0*/  ISETP.NE.AND.EX P0, PT, R3, RZ, PT, P0 ;  /* 0x000000ff0300720c */ /* 0x000fda0003f05300 */
[----:B------:R-:W-:Y:S05]  /*12cf0*/  @!P0 BRA `(.L_x_2134) ;  /* 0x0000000000488947 */ /* 0x000fea0003800000 */
[----:B------:R-:W3:Y:S01]  /*12d00*/  LDC R6, c[0x0][0x43c] ;  /* 0x00010f00ff067b82 */ /* 0x000ee20000000800 */
[----:B------:R-:W-:Y:S01]  /*12d10*/  ULDC.64 UR4, c[0x0][0x428] ;  /* 0x00010a0000047ab9 */ /* 0x000fe20000000a00 */
        /* <DEDUP_REMOVED lines=16> */
.L_x_2134:
[----:B--2---:R-:W-:Y:S01]  /*12e20*/  IMAD R0, R23, 0x8, R22 ;  /* 0x0000000817007824 */ /* 0x004fe200078e0216 */
[----:B---3--:R-:W-:-:S04]  /*12e30*/  SHF.L.U32 R2, R27, 0x1f, RZ ;  /* 0x0000001f1b027819 */ /* 0x008fc800000006ff */
[----:B------:R-:W2:Y:S02]  /*12e40*/  SYNCS.PHASECHK.TRANS64.TRYWAIT P0, [R0+URZ+0x31c40], R2 ;  /* 0x031c4002000075a7 */ /* 0x000ea4000800017f */
[----:B--2---:R-:W-:Y:S05]  /*12e50*/  @!P0 BRA `(.L_x_2135) ;  /* 0x0000004c00448947 */ /* 0x004fea0003800000 */
.L_x_2243:
        /* <DEDUP_REMOVED lines=11> */
.L_x_2136:
[----:B------:R-:W-:Y:S01]  /*12f10*/  R2UR UR9, R0 ;  /* 0x00000000000972ca */ /* 0x000fe200000e0000 */
[----:B--2---:R-:W-:Y:S01]  /*12f20*/  IMAD R0, R23, 0x6c00, R22 ;  /* 0x00006c0017007824 */ /* 0x004fe200078e0216 */
        /* <DEDUP_REMOVED lines=22> */
[----:B--2---:R-:W-:Y:S01]  /*13090*/  UMOV UR8, UR15 ;  /* 0x0000000f00087c82 */ /* 0x004fe20008000000 */
[----:B------:R-:W-:Y:S02]  /*130a0*/  UMOV UR10, UR16 ;  /* 0x00000010000a7c82 */ /* 0x000fe40008000000 */
[----:B------:R2:W-:Y:S02]  /*130b0*/  UTMALDG.4D [UR8], [UR4], desc[UR6] ;  /* 0x00000608040075b4 */ /* 0x0005e40008019000 */
[----:B--2---:R-:W-:Y:S01]  /*130c0*/  UMOV UR8, UR17 ;  /* 0x0000001100087c82 */ /* 0x004fe20008000000 */
[----:B------:R-:W-:-:S02]  /*130d0*/  UMOV UR10, UR14 ;  /* 0x0000000e000a7c82 */ /* 0x000fc40008000000 */
[----:B------:R3:W-:Y:S02]  /*130e0*/  UTMALDG.4D [UR8], [UR4], desc[UR6] ;  /* 0x00000608040075b4 */ /* 0x0007e40008019000 */
[----:B---3--:R-:W-:Y:S01]  /*130f0*/  NOP ;  /* 0x0000000000007918 */ /* 0x008fe20000000000 */
.L_x_2132:
[----:B------:R-:W3:Y:S04]  /*13100*/  LDL.LU R4, [R1+0x10] ;  /* 0x0000100001047983 */ /* 0x000ee80000300800 */
[----:B------:R-:W4:Y:S04]  /*13110*/  LDL.LU R6, [R1+0x8] ;  /* 0x0000080001067983 */ /* 0x000f280000300800 */
[----:B------:R-:W5:Y:S01]  /*13120*/  LDL.LU R3, [R1+0x18] ;  /* 0x0000180001037983 */ /* 0x000f620000300800 */
[----:B------:R-:W-:Y:S05]  /*13130*/  WARPSYNC.ALL ;  /* 0x0000000000007948 */ /* 0x000fea0003800000 */
[----:B------:R-:W-:Y:S01]  /*13140*/  ULDC.64 UR6, c[0x0][0xa00] ;  /* 0x0002800000067ab9 */ /* 0x000fe20000000a00 */
[----:B------:R-:W-:Y:S01]  /*13150*/  ULDC.64 UR4, c[0x0][0x298] ;  /* 0x0000a60000047ab9 */ /* 0x000fe20000000a00 */
[----:B------:R-:W-:Y:S01]  /*13160*/  BAR.SYNC.DEFER_BLOCKING 0x8, 0x200 ;  /* 0x0208000000007b1d */ /* 0x000fe20000010000 */
[----:B------:R-:W-:Y:S01]  /*13170*/  ISETP.NE.U32.AND P0, PT, RZ, UR6, PT ;  /* 0x00000006ff007c0c */ /* 0x000fe2000bf05070 */
[----:B--2---:R-:W-:-:S03]  /*13180*/  VIADD R0, R22, 0xda00 ;  /* 0x0000da0016007836 */ /* 0x004fc60000000000 */
[----:B------:R-:W-:Y:S01]  /*13190*/  ISETP.NE.AND.EX P0, PT, RZ, UR7, PT, P0 ;  /* 0x00000007ff007c0c */ /* 0x000fe2000bf05300 */
[----:B------:R-:W-:Y:S01]  /*131a0*/  BSSY B6, `(.L_x_2137) ;  /* 0x0000020000067945 */ /* 0x000fe20003800000 */
[----:B------:R-:W-:Y:S02]  /*131b0*/  LOP3.LUT P1, RZ, R0, 0x1bf, RZ, 0xc0, !PT ;  /* 0x000001bf00ff7812 */ /* 0x000fe4000782c0ff */
[----:B---3--:R-:W-:-:S05]  /*131c0*/  SHF.R.S32.HI R2, RZ, 0x1f, R4 ;  /* 0x0000001fff027819 */ /* 0x008fca0000011404 */
[----:B------:R-:W-:Y:S01]  /*131d0*/  IMAD R2, R2, UR4, RZ ;  /* 0x0000000402027c24 */ /* 0x000fe2000f8e02ff */
[----:B-----5:R-:W-:-:S03]  /*131e0*/  SEL R3, R3, RZ, !P0 ;  /* 0x000000ff03037207 */ /* 0x020fc60004000000 */
[----:B------:R-:W-:Y:S01]  /*131f0*/  IMAD R0, R4, UR5, R2 ;  /* 0x0000000504007c24 */ /* 0x000fe2000f8e0202 */
[----:B----4-:R-:W-:Y:S01]  /*13200*/  SEL R2, R6, RZ, !P0 ;  /* 0x000000ff06027207 */ /* 0x010fe20004000000 */
[----:B------:R-:W-:-:S05]  /*13210*/  IMAD.WIDE.U32 R4, R4, UR4, RZ ;  /* 0x0000000404047c25 */ /* 0x000fca000f8e00ff */
[----:B------:R-:W-:Y:S04]  /*13220*/  STL.64 [R1+0x20], R4 ;  /* 0x0000200401007387 */ /* 0x000fe80000100a00 */
[----:B------:R2:W-:Y:S04]  /*13230*/  STL [R1+0x8], R2 ;  /* 0x0000080201007387 */ /* 0x0005e80000100800 */
[----:B------:R3:W-:Y:S01]  /*13240*/  STL [R1+0x2c], R3 ;  /* 0x00002c0301007387 */ /* 0x0007e20000100800 */
[----:B--2---:R-:W-:Y:S01]  /*13250*/  IMAD.IADD R2, R5, 0x1, R0 ;  /* 0x0000000105027824 */ /* 0x004fe200078e0200 */
[----:B------:R-:W-:-:S05]  /*13260*/  SHF.R.S32.HI R0, RZ, 0x1f, R18 ;  /* 0x0000001fff007819 */ /* 0x000fca0000011412 */
        /* <DEDUP_REMOVED lines=19> */
.L_x_2138:
[----:B------:R-:W-:Y:S05]  /*133a0*/  BSYNC B6 ;  /* 0x0000000000067941 */ /* 0x000fea0003800000 */
.L_x_2137:
        /* <DEDUP_REMOVED lines=8> */
[----:B------:R-:W4:Y:S01]  /*13430*/  LDL.LU R4, [R1+0x8] ;  /* 0x0000080001047983 */ /* 0x000f220000300800 */
[----:B------:R-:W4:Y:S01]  /*13440*/  S2R R10, SR_TID.X ;  /* 0x00000000000a7919 */ /* 0x000f220000002100 */
[----:B------:R-:W4:Y:S01]  /*13450*/  S2R R11, SR_TID.X ;  /* 0x00000000000b7919 */ /* 0x000f220000002100 */
[----:B---3--:R-:W-:-:S13]  /*13460*/  ISETP.NE.AND P1, PT, R9, 0x1, PT ;  /* 0x000000010900780c */ /* 0x008fda0003f25270 */
[----:B------:R-:W3:Y:S08]  /*13470*/  @P1 LDC R5, c[0x0][0x450] ;  /* 0x00011400ff051b82 */ /* 0x000ef00000000800 */
[----:B01----:R-:W0:Y:S01]  /*13480*/  @P1 LDC R8, c[0x0][0x44c] ;  /* 0x00011300ff081b82 */ /* 0x003e220000000800 */
[----:B--2---:R-:W-:Y:S02]  /*13490*/  IMAD.MOV.U32 R3, RZ, RZ, R0 ;  /* 0x000000ffff037224 */ /* 0x004fe400078e0000 */
[----:B----4-:R-:W-:-:S02]  /*134a0*/  IMAD R0, R20, UR4, RZ ;  /* 0x0000000414007c24 */ /* 0x010fc4000f8e02ff */
[C---:B------:R-:W-:Y:S01]  /*134b0*/  IMAD.WIDE.U32 R2, R18.reuse, UR4, R2 ;  /* 0x0000000412027c25 */ /* 0x040fe2000f8e0002 */
[----:B------:R-:W1:Y:S03]  /*134c0*/  S2R R20, SR_TID.X ;  /* 0x0000000000147919 */ /* 0x000e660000002100 */
[----:B------:R-:W-:Y:S01]  /*134d0*/  IMAD R0, R18, UR5, R0 ;  /* 0x0000000512007c24 */ /* 0x000fe2000f8e0200 */
[----:B------:R-:W-:-:S03]  /*134e0*/  ULDC.64 UR4, c[0x0][0x2e0] ;  /* 0x0000b80000047ab9 */ /* 0x000fc60000000a00 */
[----:B------:R-:W-:Y:S02]  /*134f0*/  IMAD.IADD R3, R3, 0x1, R0 ;  /* 0x0000000103037824 */ /* 0x000fe400078e0200 */
[----:B------:R-:W-:Y:S02]  /*13500*/  IMAD R0, R21, UR4, RZ ;  /* 0x0000000415007c24 */ /* 0x000fe4000f8e02ff */
[----:B------:R-:W2:Y:S01]  /*13510*/  S2R R21, SR_TID.X ;  /* 0x0000000000157919 */ /* 0x000ea20000002100 */
[----:B------:R-:W-:-:S04]  /*13520*/  IMAD.WIDE.U32 R2, R4, UR4, R2 ;  /* 0x0000000404027c25 */ /* 0x000fc8000f8e0002 */
[----:B------:R-:W-:Y:S01]  /*13530*/  IMAD R0, R4, UR5, R0 ;  /* 0x0000000504007c24 */ /* 0x000fe2000f8e0200 */
[----:B------:R-:W-:Y:S01]  /*13540*/  ULDC.64 UR4, c[0x0][0x2d0] ;  /* 0x0000b40000047ab9 */ /* 0x000fe20000000a00 */
[----:B------:R-:W4:Y:S02]  /*13550*/  @P1 LDC R4, c[0x0][0x44c] ;  /* 0x00011300ff041b82 */ /* 0x000f240000000800 */
[----:B------:R-:W-:Y:S01]  /*13560*/  IMAD.IADD R3, R3, 0x1, R0 ;  /* 0x0000000103037824 */ /* 0x000fe200078e0200 */
[----:B-1----:R-:W-:-:S04]  /*13570*/  LOP3.LUT R20, R20, 0x7f, RZ, 0xc0, !PT ;  /* 0x0000007f14147812 */ /* 0x002fc800078ec0ff */
[----:B------:R-:W-:Y:S01]  /*13580*/  SHF.R.U32.HI R20, RZ, 0x2, R20 ;  /* 0x00000002ff147819 */ /* 0x000fe20000011614 */
[----:B--2---:R-:W-:Y:S02]  /*13590*/  IMAD.SHL.U32 R6, R21, 0x20, RZ ;  /* 0x0000002015067824 */ /* 0x004fe400078e00ff */
[----:B------:R-:W-:-:S03]  /*135a0*/  IMAD.SHL.U32 R21, R10, 0x8, RZ ;  /* 0x000000080a157824 */ /* 0x000fc600078e00ff */
        /* <DEDUP_REMOVED lines=9> */
[----:B---3--:R-:W-:-:S04]  /*13640*/  @P1 SHF.R.U32.HI R4, RZ, R5, R0 ;  /* 0x00000005ff041219 */ /* 0x008fc80000011600 */
        /* <DEDUP_REMOVED lines=15> */
[----:B0-----:R-:W-:Y:S01]  /*13740*/  @P1 IMAD.HI.U32 R8, R7, R8, RZ ;  /* 0x0000000807081227 */ /* 0x001fe200078e00ff */
        /* <DEDUP_REMOVED lines=13> */
[----:B------:R-:W-:Y:S01]  /*13820*/  IMAD.IADD R3, R3, 0x1, R7 ;  /* 0x0000000103037824 */ /* 0x000fe200078e0207 */
[----:B------:R-:W-:Y:S02]  /*13830*/  ISETP.GE.AND P2, PT, R20, UR4, PT ;  /* 0x0000000414007c0c */ /* 0x000fe4000bf46270 */
        /* <DEDUP_REMOVED lines=12> */
[----:B------:R-:W-:Y:S01]  /*13900*/  IMAD R17, R17, 0xc0, R21 ;  /* 0x000000c011117824 */ /* 0x000fe200078e0215 */
[----:B------:R-:W-:Y:S02]  /*13910*/  ULDC.64 UR4, c[0x0][0x208] ;  /* 0x0000820000047ab9 */ /* 0x000fe40000000a00 */
[----:B------:R-:W0:Y:S04]  /*13920*/  SHFL.IDX PT, R3, R0, RZ, 0x1c1f ;  /* 0x001c1fff00037589 */ /* 0x000e2800000e0000 */
[----:B------:R-:W-:Y:S01]  /*13930*/  SHFL.IDX PT, R14, R7, 0x1, 0x1c1f ;  /* 0x003c1f00070e7f89 */ /* 0x000fe200000e0000 */
[----:B--2---:R-:W-:-:S03]  /*13940*/  IMAD R5, R2, R9, RZ ;  /* 0x0000000902057224 */ /* 0x004fc600078e02ff */
[----:B------:R-:W1:Y:S02]  /*13950*/  SHFL.IDX PT, R2, R4, RZ, 0x1c1f ;  /* 0x001c1fff04027589 */ /* 0x000e6400000e0000 */
        /* <DEDUP_REMOVED lines=54> */
.L_x_2256:
[----:B------:R-:W-:Y:S01]  /*13cc0*/  VIADD R0, R17, 0xa0 ;  /* 0x000000a011007836 */ /* 0x000fe20000000000 */
[----:B------:R-:W-:-:S04]  /*13cd0*/  ULDC.64 UR4, c[0x0][0x208] ;  /* 0x0000820000047ab9 */ /* 0x000fc80000000a00 */
[----:B------:R-:W-:Y:S01]  /*13ce0*/  ISETP.GE.AND P3, PT, R0, R5, PT ;  /* 0x000000050000720c */ /* 0x000fe20003f66270 */
[----:B------:R-:W-:-:S12]  /*13cf0*/  VIADD R0, R22, 0x31c00 ;  /* 0x00031c0016007836 */ /* 0x000fd80000000000 */
        /* <DEDUP_REMOVED lines=10> */
.L_x_2140:
        /* <DEDUP_REMOVED lines=8> */
[----:B------:R-:W-:Y:S01]  /*13e20*/  LEA.HI R2, R3, R3, RZ, 0x1 ;  /* 0x0000000303027211 */ /* 0x000fe200078f08ff */
[----:B------:R0:W-:Y:S03]  /*13e30*/  STL [R1+0x28], R3 ;  /* 0x0000280301007387 */ /* 0x0001e60000100800 */
[----:B------:R-:W-:-:S05]  /*13e40*/  LOP3.LUT R2, R2, 0xfffffffe, RZ, 0xc0, !PT ;  /* 0xfffffffe02027812 */ /* 0x000fca00078ec0ff */
[----:B------:R-:W-:-:S05]  /*13e50*/  IMAD.IADD R2, R3, 0x1, -R2 ;  /* 0x0000000103027824 */ /* 0x000fca00078e0a02 */
[----:B0-----:R-:W-:Y:S01]  /*13e60*/  SHF.L.U32 R3, R2, 0x1f, RZ ;  /* 0x0000001f02037819 */ /* 0x001fe200000006ff */
[----:B------:R-:W-:Y:S01]  /*13e70*/  NOP ;  /* 0x0000000000007918 */ /* 0x000fe20000000000 */
[----:B------:R-:W2:Y:S01]  /*13e80*/  LDL R4, [R1+0xc] ;  /* 0x00000c0001047983 */ /* 0x000ea20000100800 */
[----:B------:R0:W-:Y:S01]  /*13e90*/  SYNCS.ARRIVE.TRANS64.A1T0 RZ, [R22+URZ+0x31c00], RZ ;  /* 0x031c00ff16ff79a7 */ /* 0x0001e2000810003f */
[----:B------:R-:W-:Y:S01]  /*13ea0*/  BSSY B0, `(.L_x_2141) ;  /* 0x0000004000007945 */ /* 0x000fe20003800000 */
[----:B------:R-:W1:Y:S01]  /*13eb0*/  SYNCS.PHASECHK.TRANS64.TRYWAIT P0, [R22+URZ+0x31c20], R3 ;  /* 0x031c2003160075a7 */ /* 0x000e62000800017f */
[----:B--2---:R-:W-:Y:S02]  /*13ec0*/  ISETP.GE.AND P1, PT, R4, 0x2, PT ;  /* 0x000000020400780c */ /* 0x004fe40003f26270 */
[----:B01----:R-:W-:Y:S11]  /*13ed0*/  @!P0 BRA `(.L_x_2142) ;  /* 0x0000004400588947 */ /* 0x003ff60003800000 */
.L_x_2257:
[----:B------:R-:W-:Y:S05]  /*13ee0*/  BSYNC B0 ;  /* 0x0000000000007941 */ /* 0x000fea0003800000 */
.L_x_2141:
[----:B------:R-:W-:Y:S04]  /*13ef0*/  BSSY B0, `(.L_x_2143) ;  /* 0x0000226000007945 */ /* 0x000fe80003800000 */
[----:B------:R-:W-:Y:S05]  /*13f00*/  @!P1 BRA `(.L_x_2144) ;  /* 0x0000002000909947 */ /* 0x000fea0003800000 */
[----:B------:R-:W2:Y:S01]  /*13f10*/  LDL R4, [R1+0xc] ;  /* 0x00000c0001047983 */ /* 0x000ea20000100800 */
[----:B------:R-:W-:Y:S01]  /*13f20*/  BSSY B2, `(.L_x_2145) ;  /* 0x00000bc000027945 */ /* 0x000fe20003800000 */
[C---:B--2---:R-:W-:Y:S01]  /*13f30*/  LOP3.LUT R2, R4.reuse, 0x1, RZ, 0xc0, !PT ;  /* 0x0000000104027812 */ /* 0x044fe200078ec0ff */
[----:B------:R-:W-:-:S03]  /*13f40*/  VIADD R7, R4, 0xfffffffe ;  /* 0xfffffffe04077836 */ /* 0x000fc60000000000 */
[----:B------:R-:W-:Y:S01]  /*13f50*/  ISETP.NE.U32.AND P0, PT, R2, 0x1, PT ;  /* 0x000000010200780c */ /* 0x000fe20003f05070 */
[----:B------:R-:W-:-:S12]  /*13f60*/  IMAD.MOV.U32 R6, RZ, RZ, R7 ;  /* 0x000000ffff067224 */ /* 0x000fd800078e0007 */
[----:B------:R-:W-:Y:S05]  /*13f70*/  @!P0 BRA `(.L_x_2146) ;  /* 0x0000000800d88947 */ /* 0x000fea0003800000 */
        /* <DEDUP_REMOVED lines=11> */
[----:B------:R-:W-:Y:S01]  /*14030*/  ISETP.NE.U32.AND P0, PT, RZ, UR4, PT ;  /* 0x00000004ff007c0c */ /* 0x000fe2000bf05070 */
[----:B------:R-:W-:-:S03]  /*14040*/  IMAD.MOV.U32 R6, RZ, RZ, R7 ;  /* 0x000000ffff067224 */ /* 0x000fc600078e0007 */
[----:B------:R-:W-:-:S13]  /*14050*/  ISETP.NE.AND.EX P0, PT, RZ, UR5, PT, P0 ;  /* 0x00000005ff007c0c */ /* 0x000fda000bf05300 */
        /* <DEDUP_REMOVED lines=19> */
.L_x_2149:
[----:B0-----:R-:W-:Y:S01]  /*14190*/  IMAD R3, R8, 0x8, R22 ;  /* 0x0000000808037824 */ /* 0x001fe200078e0216 */
[----:B------:R-:W-:Y:S01]  /*141a0*/  SHF.L.U32 R2, R9, 0x1f, RZ ;  /* 0x0000001f09027819 */ /* 0x000fe200000006ff */
[----:B------:R-:W-:Y:S03]  /*141b0*/  BSSY B3, `(.L_x_2150) ;  /* 0x0000003000037945 */ /* 0x000fe60003800000 */
[----:B------:R-:W0:Y:S02]  /*141c0*/  SYNCS.PHASECHK.TRANS64.TRYWAIT P0, [R3+URZ+0x31c40], R2 ;  /* 0x031c4002030075a7 */ /* 0x000e24000800017f */
[----:B0-----:R-:W-:Y:S05]  /*141d0*/  @!P0 BRA `(.L_x_2151) ;  /* 0x0000004000ac8947 */ /* 0x001fea0003800000 */
.L_x_2258:
[----:B------:R-:W-:Y:S05]  /*141e0*/  BSYNC B3 ;  /* 0x0000000000037941 */ /* 0x000fea0003800000 */
.L_x_2150:
        /* <DEDUP_REMOVED lines=12> */
.L_x_2153:
[----:B------:R-:W-:Y:S05]  /*142b0*/  BSYNC B3 ;  /* 0x0000000000037941 */ /* 0x000fea0003800000 */
.L_x_2152:
        /* <DEDUP_REMOVED lines=11> */
.L_x_2154:
        /* <DEDUP_REMOVED lines=16> */
.L_x_2155:
        /* <DEDUP_REMOVED lines=16> */
.L_x_2156:
        /* <DEDUP_REMOVED lines=15> */
.L_x_2259:
[----:B------:R-:W-:Y:S05]  /*14660*/  BSYNC B3 ;  /* 0x0000000000037941 */ /* 0x000fea0003800000 */
.L_x_2157:
        /* <DEDUP_REMOVED lines=12> */
.L_x_2160:
[----:B------:R-:W-:Y:S05]  /*14730*/  BSYNC B3 ;  /* 0x0000000000037941 */ /* 0x000fea0003800000 */
.L_x_2159:
        /* <DEDUP_REMOVED lines=11> */
.L_x_2161:
        /* <DEDUP_REMOVED lines=15> */
.L_x_2162:
        /* <DEDUP_REMOVED lines=15> */
.L_x_2163:
        /* <DEDUP_REMOVED lines=12> */
.L_x_2148:
[----:B------:R-:W-:Y:S05]  /*14a90*/  BSYNC B1 ;  /* 0x0000000000017941 */ /* 0x000fea0003800000 */
.L_x_2147:
[----:B------:R-:W2:Y:S01]  /*14aa0*/  LDL.LU R2, [R1+0xc] ;  /* 0x00000c0001027983 */ /* 0x000ea20000300800 */
[----:B------:R-:W-:Y:S02]  /*14ab0*/  IMAD.MOV.U32 R23, RZ, RZ, R8 ;  /* 0x000000ffff177224 */ /* 0x000fe400078e0008 */
[----:B------:R-:W-:Y:S02]  /*14ac0*/  IMAD.MOV.U32 R27, RZ, RZ, R9 ;  /* 0x000000ffff1b7224 */ /* 0x000fe400078e0009 */
[----:B--2---:R-:W-:-:S07]  /*14ad0*/  VIADD R6, R2, 0xfffffffd ;  /* 0xfffffffd02067836 */ /* 0x004fce0000000000 */
.L_x_2146:
[----:B------:R-:W-:Y:S05]  /*14ae0*/  BSYNC B2 ;  /* 0x0000000000027941 */ /* 0x000fea0003800000 */
.L_x_2145:
[----:B------:R-:W-:-:S13]  /*14af0*/  ISETP.NE.AND P0, PT, R7, RZ, PT ;  /* 0x000000ff0700720c */ /* 0x000fda0003f05270 */
[----:B------:R-:W-:Y:S05]  /*14b00*/  @!P0 BRA `(.L_x_2144) ;  /* 0x0000001400908947 */ /* 0x000fea0003800000 */
[----:B------:R-:W-:-:S07]  /*14b10*/  IMAD.MOV.U32 R4, RZ, RZ, R24 ;  /* 0x000000ffff047224 */ /* 0x000fce00078e0018 */
.L_x_2198:
        /* <DEDUP_REMOVED lines=33> */
.L_x_2166:
[----:B0-----:R-:W-:Y:S01]  /*14d30*/  IMAD R3, R7, 0x8, R22 ;  /* 0x0000000807037824 */ /* 0x001fe200078e0216 */
[----:B------:R-:W-:Y:S01]  /*14d40*/  SHF.L.U32 R2, R8, 0x1f, RZ ;  /* 0x0000001f08027819 */ /* 0x000fe200000006ff */
[----:B------:R-:W-:Y:S03]  /*14d50*/  BSSY B2, `(.L_x_2167) ;  /* 0x0000003000027945 */ /* 0x000fe60003800000 */
[----:B------:R-:W0:Y:S02]  /*14d60*/  SYNCS.PHASECHK.TRANS64.TRYWAIT P0, [R3+URZ+0x31c40], R2 ;  /* 0x031c4002030075a7 */ /* 0x000e24000800017f */
[----:B0-----:R-:W-:Y:S05]  /*14d70*/  @!P0 BRA `(.L_x_2168) ;  /* 0x0000003400ec8947 */ /* 0x001fea0003800000 */
.L_x_2260:
[----:B------:R-:W-:Y:S05]  /*14d80*/  BSYNC B2 ;  /* 0x0000000000027941 */ /* 0x000fea0003800000 */
.L_x_2167:
        /* <DEDUP_REMOVED lines=12> */
.L_x_2170:
[----:B------:R-:W-:Y:S05]  /*14e50*/  BSYNC B2 ;  /* 0x0000000000027941 */ /* 0x000fea0003800000 */
.L_x_2169:
        /* <DEDUP_REMOVED lines=11> */
.L_x_2171:
        /* <DEDUP_REMOVED lines=16> */
.L_x_2172:
        /* <DEDUP_REMOVED lines=16> */
.L_x_2173:
        /* <DEDUP_REMOVED lines=15> */
.L_x_2261:
[----:B------:R-:W-:Y:S05]  /*15200*/  BSYNC B2 ;  /* 0x0000000000027941 */ /* 0x000fea0003800000 */
.L_x_2174:
        /* <DEDUP_REMOVED lines=11> */
.L_x_2177:
[----:B------:R-:W-:Y:S05]  /*152c0*/  BSYNC B2 ;  /* 0x0000000000027941 */ /* 0x000fea0003800000 */
.L_x_2176:
        /* <DEDUP_REMOVED lines=10> */
.L_x_2178:
        /* <DEDUP_REMOVED lines=15> */
.L_x_2179:
        /* <DEDUP_REMOVED lines=15> */
.L_x_2180:
        /* <DEDUP_REMOVED lines=12> */
.L_x_2165:
[----:B------:R-:W-:Y:S05]  /*15610*/  BSYNC B1 ;  /* 0x0000000000017941 */ /* 0x000fea0003800000 */
.L_x_2164:
        /* <DEDUP_REMOVED lines=32> */
.L_x_2183:
[----:B------:R-:W-:Y:S01]  /*15820*/  IMAD R2, R23, 0x8, R22 ;  /* 0x0000000817027824 */ /* 0x000fe200078e0216 */
[----:B0-----:R-:W-:Y:S01]  /*15830*/  SHF.L.U32 R3, R27, 0x1f, RZ ;  /* 0x0000001f1b037819 */ /* 0x001fe200000006ff */
[----:B------:R-:W-:Y:S03]  /*15840*/  BSSY B2, `(.L_x_2184) ;  /* 0x0000003000027945 */ /* 0x000fe60003800000 */
[----:B------:R-:W0:Y:S02]  /*15850*/  SYNCS.PHASECHK.TRANS64.TRYWAIT P0, [R2+URZ+0x31c40], R3 ;  /* 0x031c4003020075a7 */ /* 0x000e24000800017f */
[----:B0-----:R-:W-:Y:S05]  /*15860*/  @!P0 BRA `(.L_x_2185) ;  /* 0x0000002c00588947 */ /* 0x001fea0003800000 */
.L_x_2262:
[----:B------:R-:W-:Y:S05]  /*15870*/  BSYNC B2 ;  /* 0x0000000000027941 */ /* 0x000fea0003800000 */
.L_x_2184:
        /* <DEDUP_REMOVED lines=12> */
.L_x_2187:
[----:B------:R-:W-:Y:S05]  /*15940*/  BSYNC B2 ;  /* 0x0000000000027941 */ /* 0x000fea0003800000 */
.L_x_2186:
        /* <DEDUP_REMOVED lines=12> */
.L_x_2188:
        /* <DEDUP_REMOVED lines=16> */
.L_x_2189:
        /* <DEDUP_REMOVED lines=16> */
.L_x_2190:
        /* <DEDUP_REMOVED lines=15> */
.L_x_2263:
[----:B------:R-:W-:Y:S05]  /*15d00*/  BSYNC B2 ;  /* 0x0000000000027941 */ /* 0x000fea0003800000 */
.L_x_2191:
        /* <DEDUP_REMOVED lines=11> */
.L_x_2194:
[----:B------:R-:W-:Y:S05]  /*15dc0*/  BSYNC B2 ;  /* 0x0000000000027941 */ /* 0x000fea0003800000 */
.L_x_2193:
        /* <DEDUP_REMOVED lines=10> */
.L_x_2195:
        /* <DEDUP_REMOVED lines=15> */
.L_x_2196:
        /* <DEDUP_REMOVED lines=15> */
.L_x_2197:
        /* <DEDUP_REMOVED lines=12> */
.L_x_2182:
[----:B------:R-:W-:Y:S05]  /*16110*/  BSYNC B1 ;  /* 0x0000000000017941 */ /* 0x000fea0003800000 */
.L_x_2181:
[C---:B------:R-:W-:Y:S01]  /*16120*/  ISETP.GT.AND P0, PT, R6.reuse, 0x1, PT ;  /* 0x000000010600780c */ /* 0x040fe20003f04270 */
[----:B------:R-:W-:-:S12]  /*16130*/  VIADD R6, R6, 0xfffffffe ;  /* 0xfffffffe06067836 */ /* 0x000fd80000000000 */
[----:B------:R-:W-:Y:S05]  /*16140*/  @P0 BRA `(.L_x_2198) ;  /* 0xffffffe800740947 */ /* 0x000fea000383ffff */
.L_x_2144:
[----:B------:R-:W-:Y:S05]  /*16150*/  BSYNC B0 ;  /* 0x0000000000007941 */ /* 0x000fea0003800000 */
.L_x_2143:
        /* <DEDUP_REMOVED lines=18> */
.L_x_2200:
[----:B------:R-:W-:Y:S05]  /*16280*/  BSYNC B0 ;  /* 0x0000000000007941 */ /* 0x000fea0003800000 */
.L_x_2199:
[----:B------:R-:W2:Y:S01]  /*16290*/  LDL.LU R0, [R1] ;  /* 0x0000000001007983 */ /* 0x000ea20000300800 */
[----:B------:R-:W-:Y:S01]  /*162a0*/  BSSY B0, `(.L_x_2201) ;  /* 0x0000046000007945 */ /* 0x000fe20003800000 */
[----:B--2---:R-:W-:-:S13]  /*162b0*/  ISETP.NE.AND P0, PT, R0, RZ, PT ;  /* 0x000000ff0000720c */ /* 0x004fda0003f05270 */
[----:B------:R-:W-:Y:S05]  /*162c0*/  @!P0 BRA `(.L_x_2202) ;  /* 0x00000004000c8947 */ /* 0x000fea0003800000 */
[----:B0-----:R-:W-:Y:S01]  /*162d0*/  IMAD R3, R23, 0x8, R22 ;  /* 0x0000000817037824 */ /* 0x001fe200078e0216 */
[----:B------:R-:W-:Y:S01]  /*162e0*/  SHF.L.U32 R0, R27, 0x1f, RZ ;  /* 0x0000001f1b007819 */ /* 0x000fe200000006ff */
[----:B------:R-:W-:Y:S01]  /*162f0*/  BSSY B1, `(.L_x_2203) ;  /* 0x0000004000017945 */ /* 0x000fe20003800000 */
[----:B------:R-:W-:Y:S02]  /*16300*/  ISETP.NE.AND P1, PT, R8, RZ, PT ;  /* 0x000000ff0800720c */ /* 0x000fe40003f25270 */
[----:B------:R-:W0:Y:S02]  /*16310*/  SYNCS.PHASECHK.TRANS64.TRYWAIT P0, [R3+URZ+0x31c60], R0 ;  /* 0x031c6000030075a7 */ /* 0x000e24000800017f */
[----:B0-----:R-:W-:Y:S09]  /*16320*/  @!P0 BRA `(.L_x_2204) ;  /* 0x0000002000d08947 */ /* 0x001ff20003800000 */
.L_x_2264:
[----:B------:R-:W-:Y:S05]  /*16330*/  BSYNC B1 ;  /* 0x0000000000017941 */ /* 0x000fea0003800000 */
.L_x_2203:
        /* <DEDUP_REMOVED lines=9> */
.L_x_2206:
[----:B------:R-:W-:Y:S05]  /*163d0*/  BSYNC B1 ;  /* 0x0000000000017941 */ /* 0x000fea0003800000 */
.L_x_2205:
        /* <DEDUP_REMOVED lines=10> */
.L_x_2207:
        /* <DEDUP_REMOVED lines=15> */
.L_x_2208:
        /* <DEDUP_REMOVED lines=15> */
.L_x_2209:
        /* <DEDUP_REMOVED lines=10> */
.L_x_2202:
[----:B------:R-:W-:Y:S05]  /*16700*/  BSYNC B0 ;  /* 0x0000000000007941 */ /* 0x000fea0003800000 */
.L_x_2201:
[----:B------:R-:W-:-:S05]  /*16710*/  VIADD R23, R23, 0x1 ;  /* 0x0000000117177836 */ /* 0x000fca0000000000 */
[----:B------:R-:W-:-:S04]  /*16720*/  ISETP.NE.AND P0, PT, R23, 0x2, PT ;  /* 0x000000021700780c */ /* 0x000fc80003f05270 */
[----:B------:R-:W-:Y:S02]  /*16730*/  SEL R0, RZ, 0x1, P0 ;  /* 0x00000001ff007807 */ /* 0x000fe40000000000 */
[----:B------:R-:W-:Y:S02]  /*16740*/  SEL R23, R23, RZ, P0 ;  /* 0x000000ff17177207 */ /* 0x000fe40000000000 */
[----:B------:R-:W-:-:S07]  /*16750*/  LOP3.LUT R27, R27, R0, RZ, 0x3c, !PT ;  /* 0x000000001b1b7212 */ /* 0x000fce00078e3cff */
.L_x_2125:
[----:B------:R-:W-:Y:S05]  /*16760*/  BSYNC B7 ;  /* 0x0000000000077941 */ /* 0x000fea0003800000 */
.L_x_2123:
[----:B------:R-:W2:Y:S02]  /*16770*/  LDL R0, [R1+0x30] ;  /* 0x0000300001007983 */ /* 0x000ea40000100800 */
[----:B--2---:R-:W-:-:S13]  /*16780*/  ISETP.NE.AND P0, PT, R0, RZ, PT ;  /* 0x000000ff0000720c */ /* 0x004fda0003f05270 */
[----:B------:R-:W-:Y:S05]  /*16790*/  @!P0 BRA `(.L_x_2210) ;  /* 0x0000000000248947 */ /* 0x000fea0003800000 */
[----:B------:R-:W-:Y:S05]  /*167a0*/  WARPSYNC.ALL ;  /* 0x0000000000007948 */ /* 0x000fea0003800000 */
[----:B------:R-:W2:Y:S08]  /*167b0*/  S2UR UR5, SR_CgaCtaId ;  /* 0x00000000000579c3 */ /* 0x000eb00000008800 */
[----:B------:R-:W-:Y:S06]  /*167c0*/  BAR.SYNC.DEFER_BLOCKING 0x5, 0x200 ;  /* 0x0148000000007b1d */ /* 0x000fec0000010000 */
[----:B------:R-:W-:-:S02]  /*167d0*/  UMOV UR4, 0x400 ;  /* 0x0000040000047882 */ /* 0x000fc40000000000 */
[----:B--2---:R-:W-:-:S06]  /*167e0*/  ULEA UR4, UR5, UR4, 0x18 ;  /* 0x0000000405047291 */ /* 0x004fcc000f8ec03f */
[----:B0-----:R-:W-:-:S05]  /*167f0*/  IMAD.U32 R22, RZ, RZ, UR4 ;  /* 0x00000004ff167e24 */ /* 0x001fca000f8e00ff */
[----:B------:R0:W2:Y:S01]  /*16800*/  LDS.128 R16, [R22+0x31cd0] ;  /* 0x031cd00016107984 */ /* 0x0000a20000000c00 */
[----:B------:R-:W-:Y:S06]  /*16810*/  BAR.ARV 0x4, 0x200 ;  /* 0x0108000000007b1d */ /* 0x000fec0000002000 */
[----:B------:R-:W-:Y:S05]  /*16820*/  BRA `(.L_x_2211) ;  /* 0x0000000800d87947 */ /* 0x000fea0003800000 */
.L_x_2210:
[----:B------:R-:W0:Y:S01]  /*16830*/  S2R R0, SR_TID.X ;  /* 0x0000000000007919 */ /* 0x000e220000002100 */
[----:B------:R-:W-:Y:S01]  /*16840*/  UMOV UR4, 0xffffffff ;  /* 0xffffffff00047882 */ /* 0x000fe20000000000 */
[----:B01----:R-:W-:-:S04]  /*16850*/  LOP3.LUT R8, R0, 0x1f, RZ, 0xc0, !PT ;  /* 0x0000001f00087812 */ /* 0x003fc800078ec0ff */
[----:B------:R-:W-:Y:S01]  /*16860*/  ISETP.NE.AND P0, PT, R8, 0x1f, PT ;  /* 0x0000001f0800780c */ /* 0x000fe20003f05270 */
[----:B------:R-:W-:-:S12]  /*16870*/  BRA.DIV UR4, `(.L_x_2212) ;  /* 0x0000001e04907947 */ /* 0x000fd8000b800000 */
[----:B------:R-:W-:Y:S01]  /*16880*/  IMAD.IADD R5, R19, 0x1, R8 ;  /* 0x0000000113057824 */ /* 0x000fe200078e0208 */
[----:B------:R-:W-:Y:S01]  /*16890*/  ULDC UR4, c[0x0][0xc3c] ;  /* 0x00030f0000047ab9 */ /* 0x000fe20000000800 */
[----:B------:R-:W-:-:S03]  /*168a0*/  ULDC.64 UR6, c[0x0][0x208] ;  /* 0x0000820000067ab9 */ /* 0x000fc60000000a00 */
[----:B------:R-:W-:-:S13]  /*168b0*/  ISETP.GE.OR P1, PT, R5, UR4, !P0 ;  /* 0x0000000405007c0c */ /* 0x000fda000c726670 */
[----:B------:R-:W0:Y:S02]  /*168c0*/  @!P1 LDC.64 R2, c[0x0][0xc80] ;  /* 0x00032000ff029b82 */ /* 0x000e240000000a00 */
[----:B0-----:R-:W-:-:S06]  /*168d0*/  @!P1 IMAD.WIDE R2, R5, 0x4, R2 ;  /* 0x0000000405029825 */ /* 0x001fcc00078e0202 */
        /* <DEDUP_REMOVED lines=9> */
[----:B------:R-:W0:Y:S02]  /*16970*/  SHFL.UP PT, R14, R17, 0x1, RZ ;  /* 0x04200000110e7989 */ /* 0x000e2400000e00ff */
[----:B0-----:R-:W-:-:S05]  /*16980*/  SEL R4, R14, RZ, P1 ;  /* 0x000000ff0e047207 */ /* 0x001fca0000800000 */
[----:B------:R-:W-:-:S05]  /*16990*/  IMAD.IADD R4, R17, 0x1, R4 ;  /* 0x0000000111047824 */ /* 0x000fca00078e0204 */
[----:B------:R-:W0:Y:S02]  /*169a0*/  SHFL.UP PT, R14, R4, 0x2, RZ ;  /* 0x04400000040e7989 */ /* 0x000e2400000e00ff */
[----:B0-----:R-:W-:-:S05]  /*169b0*/  SEL R5, R14, RZ, P2 ;  /* 0x000000ff0e057207 */ /* 0x001fca0001000000 */
[----:B------:R-:W-:Y:S02]  /*169c0*/  IMAD.IADD R6, R4, 0x1, R5 ;  /* 0x0000000104067824 */ /* 0x000fe400078e0205 */
[----:B------:R-:W-:Y:S04]  /*169d0*/  SHFL.IDX PT, R5, R16, 0x1, 0x1f ;  /* 0x00201f0010057f89 */ /* 0x000fe800000e0000 */
        /* <DEDUP_REMOVED lines=10> */
.L_x_2274:
[----:B------:R-:W-:Y:S02]  /*16a80*/  ULDC UR4, c[0x0][0xc38] ;  /* 0x00030e0000047ab9 */ /* 0x000fe40000000800 */
[----:B------:R-:W-:-:S04]  /*16a90*/  IMAD.U32 R4, RZ, RZ, UR4 ;  /* 0x00000004ff047e24 */ /* 0x000fc8000f8e00ff */
[----:B-1----:R-:W-:-:S04]  /*16aa0*/  IMAD R14, R14, R4, RZ ;  /* 0x000000040e0e7224 */ /* 0x002fc800078e02ff */
[----:B------:R-:W-:-:S05]  /*16ab0*/  IMAD.IADD R5, R5, 0x1, R14 ;  /* 0x0000000105057824 */ /* 0x000fca00078e020e */
[----:B------:R-:W-:-:S13]  /*16ac0*/  ISETP.GT.AND P6, PT, R5, R0, PT ;  /* 0x000000000500720c */ /* 0x000fda0003fc4270 */
[----:B------:R-:W-:Y:S05]  /*16ad0*/  @P6 BRA `(.L_x_2213) ;  /* 0x0000000000a06947 */ /* 0x000fea0003800000 */
.L_x_2218:
[----:B------:R-:W1:Y:S01]  /*16ae0*/  LDC R2, c[0x0][0xc3c] ;  /* 0x00030f00ff027b82 */ /* 0x000e620000000800 */
[----:B------:R-:W-:-:S05]  /*16af0*/  VIADD R19, R19, 0x1f ;  /* 0x0000001f13137836 */ /* 0x000fca0000000000 */
[----:B-1----:R-:W-:-:S13]  /*16b00*/  ISETP.GE.AND P6, PT, R19, R2, PT ;  /* 0x000000021300720c */ /* 0x002fda0003fc6270 */
[----:B------:R-:W-:Y:S05]  /*16b10*/  @P6 BRA `(.L_x_2214) ;  /* 0x0000000400d86947 */ /* 0x000fea0003800000 */
[----:B0-----:R-:W0:Y:S01]  /*16b20*/  S2R R3, SR_TID.X ;  /* 0x0000000000037919 */ /* 0x001e220000002100 */
[----:B------:R-:W-:Y:S01]  /*16b30*/  BSSY B0, `(.L_x_2215) ;  /* 0x000000a000007945 */ /* 0x000fe20003800000 */
[----:B------:R-:W-:Y:S01]  /*16b40*/  IMAD.MOV.U32 R17, RZ, RZ, RZ ;  /* 0x000000ffff117224 */ /* 0x000fe200078e00ff */
[----:B0-----:R-:W-:-:S05]  /*16b50*/  LOP3.LUT R3, R3, 0x1f, RZ, 0xc0, !PT ;  /* 0x0000001f03037812 */ /* 0x001fca00078ec0ff */
[----:B------:R-:W-:-:S05]  /*16b60*/  IMAD.IADD R7, R19, 0x1, R3 ;  /* 0x0000000113077824 */ /* 0x000fca00078e0203 */
[----:B------:R-:W-:-:S13]  /*16b70*/  ISETP.GE.OR P6, PT, R7, R2, !P0 ;  /* 0x000000020700720c */ /* 0x000fda00047c6670 */
[----:B------:R-:W-:Y:S05]  /*16b80*/  @P6 BRA `(.L_x_2216) ;  /* 0x0000000000106947 */ /* 0x000fea0003800000 */
[----:B------:R-:W0:Y:S01]  /*16b90*/  LDC.64 R2, c[0x0][0xc80] ;  /* 0x00032000ff027b82 */ /* 0x000e220000000a00 */
[----:B------:R-:W-:Y:S01]  /*16ba0*/  ULDC.64 UR4, c[0x0][0x208] ;  /* 0x0000820000047ab9 */ /* 0x000fe20000000a00 */
[----:B0-----:R-:W-:-:S05]  /*16bb0*/  IMAD.WIDE R2, R7, 0x4, R2 ;  /* 0x0000000407027825 */ /* 0x001fca00078e0202 */
[----:B------:R0:W5:Y:S02]  /*16bc0*/  LDG.E R17, desc[UR4][R2.64] ;  /* 0x0000000402117981 */ /* 0x000164000c1e1900 */
.L_x_2216:
[----:B------:R-:W-:Y:S05]  /*16bd0*/  BSYNC B0 ;  /* 0x0000000000007941 */ /* 0x000fea0003800000 */
.L_x_2215:
[----:B------:R-:W-:-:S03]  /*16be0*/  UMOV UR4, 0xffffffff ;  /* 0xffffffff00047882 */ /* 0x000fc60000000000 */
[----:B------:R-:W-:Y:S05]  /*16bf0*/  BRA.DIV UR4, `(.L_x_2217) ;  /* 0x0000001e04d87947 */ /* 0x000fea000b800000 */
[----:B-----5:R-:W1:Y:S02]  /*16c00*/  SHFL.UP PT, R14, R17, 0x1, RZ ;  /* 0x04200000110e7989 */ /* 0x020e6400000e00ff */
        /* <DEDUP_REMOVED lines=15> */
.L_x_2282:
[----:B------:R-:W-:Y:S02]  /*16d00*/  ULDC UR4, c[0x0][0xc38] ;  /* 0x00030e0000047ab9 */ /* 0x000fe40000000800 */
[----:B------:R-:W-:-:S04]  /*16d10*/  IMAD.U32 R4, RZ, RZ, UR4 ;  /* 0x00000004ff047e24 */ /* 0x000fc8000f8e00ff */
[----:B-1----:R-:W-:-:S04]  /*16d20*/  IMAD R14, R14, R4, RZ ;  /* 0x000000040e0e7224 */ /* 0x002fc800078e02ff */
[----:B------:R-:W-:-:S05]  /*16d30*/  IMAD.IADD R5, R14, 0x1, R5 ;  /* 0x000000010e057824 */ /* 0x000fca00078e0205 */
[----:B------:R-:W-:-:S13]  /*16d40*/  ISETP.GT.AND P6, PT, R5, R0, PT ;  /* 0x000000000500720c */ /* 0x000fda0003fc4270 */
[----:B------:R-:W-:Y:S05]  /*16d50*/  @!P6 BRA `(.L_x_2218) ;  /* 0xfffffffc0060e947 */ /* 0x000fea000383ffff */
.L_x_2213:
        /* <DEDUP_REMOVED lines=8> */
.L_x_2286:
[----:B------:R-:W-:Y:S01]  /*16de0*/  ISETP.NE.AND P0, PT, R2, RZ, PT ;  /* 0x000000ff0200720c */ /* 0x000fe20003f05270 */
[----:B------:R-:W-:-:S12]  /*16df0*/  IMAD.MOV.U32 R14, RZ, RZ, RZ ;  /* 0x000000ffff0e7224 */ /* 0x000fd800078e00ff */
[----:B------:R-:W-:Y:S05]  /*16e00*/  @!P0 BRA `(.L_x_2220) ;  /* 0x0000000000108947 */ /* 0x000fea0003800000 */
[----:B------:R-:W-:Y:S01]  /*16e10*/  UMOV UR4, 0xffffffff ;  /* 0xffffffff00047882 */ /* 0x000fe20000000000 */
[----:B------:R-:W-:Y:S02]  /*16e20*/  VIADD R12, R6, 0xffffffff ;  /* 0xffffffff060c7836 */ /* 0x000fe40000000000 */
[----:B------:R-:W-:Y:S05]  /*16e30*/  BRA.DIV UR4, `(.L_x_2221) ;  /* 0x00000022044c7947 */ /* 0x000fea000b800000 */
[----:B------:R3:W4:Y:S02]  /*16e40*/  SHFL.IDX PT, R14, R3, R12, 0x1f ;  /* 0x00001f0c030e7589 */ /* 0x00072400000e0000 */
.L_x_2220:
[----:B0--3--:R-:W0:Y:S01]  /*16e50*/  LDC.64 R2, c[0x0][0xc90] ;  /* 0x00032400ff027b82 */ /* 0x009e220000000a00 */
[----:B------:R-:W-:Y:S01]  /*16e60*/  IMAD.IADD R19, R6, 0x1, R19 ;  /* 0x0000000106137824 */ /* 0x000fe200078e0213 */
[----:B------:R-:W-:-:S03]  /*16e70*/  ULDC.64 UR4, c[0x0][0x208] ;  /* 0x0000820000047ab9 */ /* 0x000fc60000000a00 */
[----:B0-----:R-:W-:-:S05]  /*16e80*/  IMAD.WIDE R2, R19, 0x4, R2 ;  /* 0x0000000413027825 */ /* 0x001fca00078e0202 */
[----:B-1----:R0:W2:Y:S01]  /*16e90*/  LDG.E R6, desc[UR4][R2.64] ;  /* 0x0000000402067981 */ /* 0x0020a2000c1e1900 */
[----:B----4-:R-:W-:-:S04]  /*16ea0*/  IMAD R16, R14, R4, R16 ;  /* 0x000000040e107224 */ /* 0x010fc800078e0210 */
[----:B------:R-:W-:Y:S02]  /*16eb0*/  IMAD.IADD R0, R0, 0x1, -R16 ;  /* 0x0000000100007824 */ /* 0x000fe400078e0a10 */
[----:B0-----:R-:W-:Y:S02]  /*16ec0*/  IMAD.MOV.U32 R2, RZ, RZ, RZ ;  /* 0x000000ffff027224 */ /* 0x001fe400078e00ff */
[----:B--2---:R-:W-:-:S05]  /*16ed0*/  IMAD R5, R17, R6, RZ ;  /* 0x0000000611057224 */ /* 0x004fca00078e02ff */
[----:B------:R-:W-:-:S04]  /*16ee0*/  IABS R7, R5 ;  /* 0x0000000500077213 */ /* 0x000fc80000000000 */
[----:B------:R-:W0:Y:S08]  /*16ef0*/  I2F.RP R8, R7 ;  /* 0x0000000700087306 */ /* 0x000e300000209400 */
[----:B0-----:R-:W0:Y:S02]  /*16f00*/  MUFU.RCP R8, R8 ;  /* 0x0000000800087308 */ /* 0x001e240000001000 */
[----:B0-----:R-:W-:Y:S01]  /*16f10*/  VIADD R9, R8, 0xffffffe ;  /* 0x0ffffffe08097836 */ /* 0x001fe20000000000 */
        /* <DEDUP_REMOVED lines=54> */
.L_x_2214:
[----:B------:R-:W-:Y:S01]  /*17280*/  UMOV UR4, URZ ;  /* 0x0000003f00047c82 */ /* 0x000fe20008000000 */
[----:B------:R-:W-:Y:S01]  /*17290*/  UMOV UR5, URZ ;  /* 0x0000003f00057c82 */ /* 0x000fe20008000000 */
[----:B------:R-:W-:Y:S01]  /*172a0*/  ULDC UR6, c[0x0][0xc3c] ;  /* 0x00030f0000067ab9 */ /* 0x000fe20000000800 */
[----:B------:R-:W-:Y:S02]  /*172b0*/  IMAD.MOV.U32 R16, RZ, RZ, R0 ;  /* 0x000000ffff107224 */ /* 0x000fe400078e0000 */
[----:B------:R-:W-:Y:S02]  /*172c0*/  IMAD.U32 R17, RZ, RZ, UR4 ;  /* 0x00000004ff117e24 */ /* 0x000fe4000f8e00ff */
[----:B------:R-:W-:Y:S02]  /*172d0*/  IMAD.U32 R18, RZ, RZ, UR5 ;  /* 0x00000005ff127e24 */ /* 0x000fe4000f8e00ff */
[----:B------:R-:W-:-:S07]  /*172e0*/  IMAD.U32 R19, RZ, RZ, UR6 ;  /* 0x00000006ff137e24 */ /* 0x000fce000f8e00ff */
.L_x_2222:
        /* <DEDUP_REMOVED lines=10> */
.L_x_2211:
[----:B------:R-:W-:Y:S02]  /*17390*/  ULDC UR4, c[0x0][0xc3c] ;  /* 0x00030f0000047ab9 */ /* 0x000fe40000000800 */
[----:B--2---:R-:W-:-:S13]  /*173a0*/  ISETP.GE.AND P0, PT, R19, UR4, PT ;  /* 0x0000000413007c0c */ /* 0x004fda000bf06270 */
[----:B------:R-:W-:Y:S05]  /*173b0*/  @!P0 BRA `(.L_x_2223) ;  /* 0xffffffac00208947 */ /* 0x000fea000383ffff */
[----:B------:R-:W-:Y:S05]  /*173c0*/  BSYNC B8 ;  /* 0x0000000000087941 */ /* 0x000fea0003800000 */
.L_x_2119:
        /* <DEDUP_REMOVED lines=12> */
.L_x_2289:
[----:B------:R-:W-:Y:S05]  /*17490*/  BSYNC B0 ;  /* 0x0000000000007941 */ /* 0x000fea0003800000 */
.L_x_2224:
[----:B------:R-:W-:-:S03]  /*174a0*/  UMOV UR4, 0xffffffff ;  /* 0xffffffff00047882 */ /* 0x000fc60000000000 */
[----:B------:R-:W-:Y:S05]  /*174b0*/  BRA.DIV UR4, `(.L_x_2226) ;  /* 0x0000001a04e47947 */ /* 0x000fea000b800000 */
[----:B0-----:R-:W0:Y:S02]  /*174c0*/  S2R R0, SR_TID.X ;  /* 0x0000000000007919 */ /* 0x001e240000002100 */
[----:B0-----:R-:W-:-:S04]  /*174d0*/  SHF.R.U32.HI R0, RZ, 0x5, R0 ;  /* 0x00000005ff007819 */ /* 0x001fc80000011600 */
[----:B------:R-:W-:-:S05]  /*174e0*/  LOP3.LUT R0, R0, 0x3, RZ, 0xc0, !PT ;  /* 0x0000000300007812 */ /* 0x000fca00078ec0ff */
[----:B------:R0:W2:Y:S02]  /*174f0*/  SHFL.IDX PT, R14, R0, RZ, 0x1f ;  /* 0x00001fff000e7589 */ /* 0x0000a400000e0000 */
.L_x_2292:
[----:B--2---:R-:W-:Y:S01]  /*17500*/  ISETP.NE.AND P0, PT, R14, RZ, PT ;  /* 0x000000ff0e00720c */ /* 0x004fe20003f05270 */
[----:B------:R-:W-:-:S12]  /*17510*/  BSSY B0, `(.L_x_2227) ;  /* 0x0000026000007945 */ /* 0x000fd80003800000 */
[----:B------:R-:W-:Y:S05]  /*17520*/  @P0 BRA `(.L_x_2228) ;  /* 0x0000000000900947 */ /* 0x000fea0003800000 */
[----:B------:R-:W-:-:S03]  /*17530*/  UMOV UR4, 0xffffffff ;  /* 0xffffffff00047882 */ /* 0x000fc60000000000 */
[----:B------:R-:W-:Y:S05]  /*17540*/  BRA.DIV UR4, `(.L_x_2229) ;  /* 0x0000001a04f47947 */ /* 0x000fea000b800000 */
[----:B------:R-:W-:-:S13]  /*17550*/  ELECT P6, URZ, PT ;  /* 0x00000000003f782f */ /* 0x000fda00038c0000 */
.L_x_2295:
[----:B------:R-:W-:Y:S05]  /*17560*/  @!P6 BRA `(.L_x_2228) ;  /* 0x000000000080e947 */ /* 0x000fea0003800000 */
[----:B0-----:R-:W2:Y:S02]  /*17570*/  LDL R0, [R1+0x34] ;  /* 0x0000340001007983 */ /* 0x001ea40000100800 */
[----:B--2---:R-:W-:-:S13]  /*17580*/  R2UR UR4, R0 ;  /* 0x00000000000472ca */ /* 0x004fda00000e0000 */
[----:B------:R-:W-:-:S06]  /*17590*/  ULOP3.LUT UR4, UR4, 0x2, URZ, 0xfc, !UPT ;  /* 0x0000000204047892 */ /* 0x000fcc000f8efc3f */
[----:B------:R-:W-:-:S05]  /*175a0*/  IMAD.U32 R0, RZ, RZ, UR4 ;  /* 0x00000004ff007e24 */ /* 0x000fca000f8e00ff */
[----:B------:R-:W-:-:S13]  /*175b0*/  ISETP.NE.AND P2, PT, R0, 0x3, PT ;  /* 0x000000030000780c */ /* 0x000fda0003f45270 */
[----:B------:R-:W-:Y:S05]  /*175c0*/  @!P2 BRA `(.L_x_2230) ;  /* 0x000000000004a947 */ /* 0x000fea0003800000 */
[----:B------:R-:W-:Y:S01]  /*175d0*/  BPT.TRAP 0x1 ;  /* 0x000000040000795c */ /* 0x000fe20000300000 */
.L_x_2230:
        /* <DEDUP_REMOVED lines=12> */
.L_x_2296:
[----:B------:R-:W2:Y:S02]  /*176a0*/  SYNCS.PHASECHK.TRANS64.TRYWAIT P0, [R7+URZ], R2 ;  /* 0x00000002070075a7 */ /* 0x000ea4000800017f */
[----:B--2---:R-:W-:Y:S05]  /*176b0*/  @!P0 BRA `(.L_x_2232) ;  /* 0x0000001800cc8947 */ /* 0x004fea0003800000 */
.L_x_2297:
[----:B------:R-:W-:Y:S05]  /*176c0*/  @!P2 BRA `(.L_x_2233) ;  /* 0x000000000004a947 */ /* 0x000fea0003800000 */
[----:B------:R-:W-:Y:S01]  /*176d0*/  BPT.TRAP 0x1 ;  /* 0x000000040000795c */ /* 0x000fe20000300000 */
.L_x_2233:
[----:B------:R-:W-:-:S04]  /*176e0*/  VIADD R0, R9, 0x31c60 ;  /* 0x00031c6009007836 */ /* 0x000fc80000000000 */
[----:B------:R-:W-:-:S04]  /*176f0*/  IMAD R4, R23, 0x8, R0 ;  /* 0x0000000817047824 */ /* 0x000fc800078e0200 */
[----:B------:R-:W4:Y:S02]  /*17700*/  SYNCS.PHASECHK.TRANS64.TRYWAIT P0, [R4+URZ], R3 ;  /* 0x00000003040075a7 */ /* 0x000f24000800017f */
[----:B----4-:R-:W-:Y:S05]  /*17710*/  @!P0 BRA `(.L_x_2234) ;  /* 0x0000001800c88947 */ /* 0x010fea0003800000 */
.L_x_2298:
[----:B------:R-:W-:-:S07]  /*17720*/  IMAD R5, R5, 0x8, R0 ;  /* 0x0000000805057824 */ /* 0x000fce00078e0200 */
.L_x_2235:
[----:B------:R0:W0:Y:S02]  /*17730*/  SYNCS.PHASECHK.TRANS64.TRYWAIT P0, [R5+URZ], R2 ;  /* 0x00000002050075a7 */ /* 0x000024000800017f */
[----:B0-----:R-:W-:Y:S05]  /*17740*/  @!P0 NANOSLEEP.SYNCS 0x989680 ;  /* 0x009896800000895d */ /* 0x001fea0003900000 */
[----:B------:R-:W0:Y:S02]  /*17750*/  @!P0 SYNCS.PHASECHK.TRANS64 P0, [R5+URZ], R2 ;  /* 0x00000002050085a7 */ /* 0x000e24000800007f */
[----:B0-----:R-:W-:Y:S05]  /*17760*/  @!P0 BRA `(.L_x_2235) ;  /* 0xfffffffc00f08947 */ /* 0x001fea000383ffff */
.L_x_2228:
[----:B------:R-:W-:Y:S05]  /*17770*/  BSYNC B0 ;  /* 0x0000000000007941 */ /* 0x000fea0003800000 */
.L_x_2227:
[----:B------:R-:W-:Y:S05]  /*17780*/  EXIT ;  /* 0x000000000000794d */ /* 0x000fea0003800000 */
.L_x_2069:
[----:B0-----:R-:W-:-:S04]  /*17790*/  IMAD.U32 R3, RZ, RZ, UR37 ;  /* 0x00000025ff037e24 */ /* 0x001fc8000f8e00ff */
[----:B------:R0:W1:Y:S03]  /*177a0*/  SYNCS.PHASECHK.TRANS64.TRYWAIT P1, [R3+URZ+0x31c00], R0 ;  /* 0x031c0000030075a7 */ /* 0x000066000802017f */
[----:B-1----:R-:W-:Y:S05]  /*177b0*/  @!P1 NANOSLEEP.SYNCS 0x989680 ;  /* 0x009896800000995d */ /* 0x002fea0003900000 */
[----:B------:R-:W1:Y:S02]  /*177c0*/  @!P1 SYNCS.PHASECHK.TRANS64 P1, [R3+URZ+0x31c00], R0 ;  /* 0x031c0000030095a7 */ /* 0x000e64000802007f */
[----:B-1----:R-:W-:Y:S05]  /*177d0*/  @!P1 BRA `(.L_x_2069) ;  /* 0xfffffffc00ec9947 */ /* 0x002fea000383ffff */
[----:B------:R-:W-:Y:S05]  /*177e0*/  BRA `(.L_x_2236) ;  /* 0xfffffea000c07947 */ /* 0x000fea000383ffff */
.L_x_2073:
[----:B-1----:R1:W2:Y:S02]  /*177f0*/  SYNCS.PHASECHK.TRANS64.TRYWAIT P2, [R0+URZ+0x31c30], R3 ;  /* 0x031c3003000075a7 */ /* 0x0022a4000804017f */
[----:B--2---:R-:W-:Y:S05]  /*17800*/  @!P2 NANOSLEEP.SYNCS 0x989680 ;  /* 0x009896800000a95d */ /* 0x004fea0003900000 */
[----:B------:R-:W2:Y:S02]  /*17810*/  @!P2 SYNCS.PHASECHK.TRANS64 P2, [R0+URZ+0x31c30], R3 ;  /* 0x031c30030000a5a7 */ /* 0x000ea4000804007f */
[----:B--2---:R-:W-:Y:S05]  /*17820*/  @!P2 BRA `(.L_x_2073) ;  /* 0xfffffffc00f0a947 */ /* 0x004fea000383ffff */
[----:B------:R-:W-:Y:S05]  /*17830*/  BRA `(.L_x_2072) ;  /* 0xfffffea000e47947 */ /* 0x000fea000383ffff */
.L_x_2078:
[----:B-1----:R-:W-:-:S04]  /*17840*/  IMAD.U32 R8, RZ, RZ, UR4 ;  /* 0x00000004ff087e24 */ /* 0x002fc8000f8e00ff */
[----:B------:R1:W2:Y:S03]  /*17850*/  SYNCS.PHASECHK.TRANS64.TRYWAIT P3, [R8+URZ+0x31c30], R7 ;  /* 0x031c3007080075a7 */ /* 0x0002a6000806017f */
[----:B--2---:R-:W-:Y:S05]  /*17860*/  @!P3 NANOSLEEP.SYNCS 0x989680 ;  /* 0x009896800000b95d */ /* 0x004fea0003900000 */
[----:B------:R-:W2:Y:S02]  /*17870*/  @!P3 SYNCS.PHASECHK.TRANS64 P3, [R8+URZ+0x31c30], R7 ;  /* 0x031c30070800b5a7 */ /* 0x000ea4000806007f */
[----:B--2---:R-:W-:Y:S05]  /*17880*/  @!P3 BRA `(.L_x_2078) ;  /* 0xfffffffc00ecb947 */ /* 0x004fea000383ffff */
[----:B------:R-:W-:Y:S05]  /*17890*/  BRA `(.L_x_2075) ;  /* 0xfffffee400cc7947 */ /* 0x000fea000383ffff */
.L_x_2082:
[----:B-1----:R-:W-:-:S04]  /*178a0*/  IMAD.U32 R8, RZ, RZ, UR4 ;  /* 0x00000004ff087e24 */ /* 0x002fc8000f8e00ff */
[----:B------:R1:W2:Y:S03]  /*178b0*/  SYNCS.PHASECHK.TRANS64.TRYWAIT P3, [R8+URZ+0x31c50], R7 ;  /* 0x031c5007080075a7 */ /* 0x0002a6000806017f */
[----:B--2---:R-:W-:Y:S05]  /*178c0*/  @!P3 NANOSLEEP.SYNCS 0x989680 ;  /* 0x009896800000b95d */ /* 0x004fea0003900000 */
[----:B------:R-:W2:Y:S02]  /*178d0*/  @!P3 SYNCS.PHASECHK.TRANS64 P3, [R8+URZ+0x31c50], R7 ;  /* 0x031c50070800b5a7 */ /* 0x000ea4000806007f */
[----:B--2---:R-:W-:Y:S05]  /*178e0*/  @!P3 BRA `(.L_x_2082) ;  /* 0xfffffffc00ecb947 */ /* 0x004fea000383ffff */
[----:B------:R-:W-:Y:S05]  /*178f0*/  BRA `(.L_x_2079) ;  /* 0xfffffefc00687947 */ /* 0x000fea000383ffff */
.L_x_2088:
[----:B--2---:R-:W-:-:S04]  /*17900*/  IMAD.U32 R7, RZ, RZ, UR4 ;  /* 0x00000004ff077e24 */ /* 0x004fc8000f8e00ff */
[----:B------:R2:W3:Y:S03]  /*17910*/  SYNCS.PHASECHK.TRANS64.TRYWAIT P2, [R7+URZ+0x31c30], R6 ;  /* 0x031c3006070075a7 */ /* 0x0004e6000804017f */
[----:B---3--:R-:W-:Y:S05]  /*17920*/  @!P2 NANOSLEEP.SYNCS 0x989680 ;  /* 0x009896800000a95d */ /* 0x008fea0003900000 */
[----:B------:R-:W3:Y:S02]  /*17930*/  @!P2 SYNCS.PHASECHK.TRANS64 P2, [R7+URZ+0x31c30], R6 ;  /* 0x031c30060700a5a7 */ /* 0x000ee4000804007f */
[----:B---3--:R-:W-:Y:S05]  /*17940*/  @!P2 BRA `(.L_x_2088) ;  /* 0xfffffffc00eca947 */ /* 0x008fea000383ffff */
[----:B------:R-:W-:Y:S05]  /*17950*/  BRA `(.L_x_2085) ;  /* 0xffffff3000707947 */ /* 0x000fea000383ffff */
.L_x_2092:
[----:B-1----:R-:W-:-:S04]  /*17960*/  IMAD.U32 R7, RZ, RZ, UR4 ;  /* 0x00000004ff077e24 */ /* 0x002fc8000f8e00ff */
[----:B------:R1:W2:Y:S03]  /*17970*/  SYNCS.PHASECHK.TRANS64.TRYWAIT P2, [R7+URZ+0x31c50], R6 ;  /* 0x031c5006070075a7 */ /* 0x0002a6000804017f */
[----:B--2---:R-:W-:Y:S05]  /*17980*/  @!P2 NANOSLEEP.SYNCS 0x989680 ;  /* 0x009896800000a95d */ /* 0x004fea0003900000 */
[----:B------:R-:W2:Y:S02]  /*17990*/  @!P2 SYNCS.PHASECHK.TRANS64 P2, [R7+URZ+0x31c50], R6 ;  /* 0x031c50060700a5a7 */ /* 0x000ea4000804007f */
[----:B--2---:R-:W-:Y:S05]  /*179a0*/  @!P2 BRA `(.L_x_2092) ;  /* 0xfffffffc00eca947 */ /* 0x004fea000383ffff */
[----:B------:R-:W-:Y:S05]  /*179b0*/  BRA `(.L_x_2089) ;  /* 0xffffff48000c7947 */ /* 0x000fea000383ffff */
.L_x_2097:
[----:B---3--:R-:W-:-:S04]  /*179c0*/  IMAD.U32 R5, RZ, RZ, UR6 ;  /* 0x00000006ff057e24 */ /* 0x008fc8000f8e00ff */
[----:B------:R3:W4:Y:S03]  /*179d0*/  SYNCS.PHASECHK.TRANS64.TRYWAIT P0, [R5+URZ+0x31c50], R4 ;  /* 0x031c5004050075a7 */ /* 0x000726000800017f */
[----:B----4-:R-:W-:Y:S05]  /*179e0*/  @!P0 NANOSLEEP.SYNCS 0x989680 ;  /* 0x009896800000895d */ /* 0x010fea0003900000 */
[----:B------:R-:W4:Y:S02]  /*179f0*/  @!P0 SYNCS.PHASECHK.TRANS64 P0, [R5+URZ+0x31c50], R4 ;  /* 0x031c5004050085a7 */ /* 0x000f24000800007f */
[----:B----4-:R-:W-:Y:S05]  /*17a00*/  @!P0 BRA `(.L_x_2097) ;  /* 0xfffffffc00ec8947 */ /* 0x010fea000383ffff */
[----:B------:R-:W-:Y:S05]  /*17a10*/  BRA `(.L_x_2096) ;  /* 0xffffff7000307947 */ /* 0x000fea000383ffff */
.L_x_2131:
        /* <DEDUP_REMOVED lines=11> */
.L_x_2238:
[----:B------:R-:W-:Y:S05]  /*17ad0*/  BSYNC B0 ;  /* 0x0000000000007941 */ /* 0x000fea0003800000 */
.L_x_2237:
[----:B------:R-:W-:Y:S05]  /*17ae0*/  BRA `(.L_x_2239) ;  /* 0xffffffb000547947 */ /* 0x000fea000383ffff */
.L_x_2133:
[----:B------:R-:W-:Y:S01]  /*17af0*/  BSSY B0, `(.L_x_2240) ;  /* 0x0000006000007945 */ /* 0x000fe20003800000 */
[----:B------:R-:W-:-:S07]  /*17b00*/  IMAD.MOV.U32 R15, RZ, RZ, -0x1 ;  /* 0xffffffffff0f7424 */ /* 0x000fce00078e00ff */
[----:B012---:R-:W-:Y:S05]  /*17b10*/  WARPSYNC.COLLECTIVE R15, `(.L_x_2241) ;  /* 0x000000000f0c7348 */ /* 0x007fea0003c00000 */
[----:B------:R-:W-:Y:S02]  /*17b20*/  ELECT P6, UR62, PT ;  /* 0x00000000003e782f */ /* 0x000fe400038c0000 */
[----:B------:R-:W-:Y:S01]  /*17b30*/  MOV R14, UR62 ;  /* 0x0000003e000e7c02 */ /* 0x000fe20008000f00 */
[----:B012---:R-:W-:Y:S10]  /*17b40*/  ENDCOLLECTIVE ;  /* 0x000000000000791b */ /* 0x007ff40003800000 */
.L_x_2241:
[----:B------:R-:W-:Y:S05]  /*17b50*/  BSYNC B0 ;  /* 0x0000000000007941 */ /* 0x000fea0003800000 */
.L_x_2240:
[----:B------:R-:W-:Y:S05]  /*17b60*/  BRA `(.L_x_2242) ;  /* 0xffffffb000547947 */ /* 0x000fea000383ffff */
.L_x_2135:
[----:B--2---:R2:W3:Y:S02]  /*17b70*/  SYNCS.PHASECHK.TRANS64.TRYWAIT P0, [R0+URZ+0x31c40], R2 ;  /* 0x031c4002000075a7 */ /* 0x0044e4000800017f */
[----:B---3--:R-:W-:Y:S05]  /*17b80*/  @!P0 NANOSLEEP.SYNCS 0x989680 ;  /* 0x009896800000895d */ /* 0x008fea0003900000 */
[----:B------:R-:W3:Y:S02]  /*17b90*/  @!P0 SYNCS.PHASECHK.TRANS64 P0, [R0+URZ+0x31c40], R2 ;  /* 0x031c4002000085a7 */ /* 0x000ee4000800007f */
[----:B---3--:R-:W-:Y:S05]  /*17ba0*/  @!P0 BRA `(.L_x_2135) ;  /* 0xfffffffc00f08947 */ /* 0x008fea000383ffff */
[----:B------:R-:W-:Y:S05]  /*17bb0*/  BRA `(.L_x_2243) ;  /* 0xffffffb000a87947 */ /* 0x000fea000383ffff */
.L_x_2139:
        /* <DEDUP_REMOVED lines=12> */
.L_x_2244:
[----:B------:R-:W-:Y:S02]  /*17c80*/  IMAD.MOV.U32 R13, RZ, RZ, R0 ;  /* 0x000000ffff0d7224 */ /* 0x000fe400078e0000 */
[----:B------:R-:W-:-:S07]  /*17c90*/  IMAD.MOV.U32 R2, RZ, RZ, R14 ;  /* 0x000000ffff027224 */ /* 0x000fce00078e000e */
[----:B------:R-:W-:Y:S05]  /*17ca0*/  WARPSYNC.COLLECTIVE R15, `(.L_x_2245) ;  /* 0x000000000f087348 */ /* 0x000fea0003c00000 */
[----:B------:R0:W1:Y:S02]  /*17cb0*/  SHFL.IDX P6, R14, R13, R12, R11 ;  /* 0x0000000c0d0e7389 */ /* 0x00006400000c000b */
[----:B01----:R-:W-:Y:S01]  /*17cc0*/  ENDCOLLECTIVE ;  /* 0x000000000000791b */ /* 0x003fe20003800000 */
.L_x_2245:
[----:B------:R-:W-:Y:S01]  /*17cd0*/  ULDC.64 UR4, c[0x0][0x208] ;  /* 0x0000820000047ab9 */ /* 0x000fe20000000a00 */
[----:B------:R-:W-:Y:S02]  /*17ce0*/  IMAD.MOV.U32 R13, RZ, RZ, R4 ;  /* 0x000000ffff0d7224 */ /* 0x000fe400078e0004 */
[----:B------:R-:W-:Y:S02]  /*17cf0*/  IMAD.MOV.U32 R12, RZ, RZ, 0x1 ;  /* 0x00000001ff0c7424 */ /* 0x000fe400078e00ff */
[----:B------:R-:W-:-:S05]  /*17d00*/  IMAD.MOV.U32 R3, RZ, RZ, R14 ;  /* 0x000000ffff037224 */ /* 0x000fca00078e000e */
[----:B------:R-:W-:-:S05]  /*17d10*/  @!P4 LEA R3, P3, R20, R3, 0x1 ;  /* 0x000000031403c211 */ /* 0x000fca00078608ff */
[----:B------:R-:W-:Y:S01]  /*17d20*/  @!P4 IMAD.X R2, RZ, RZ, R2, P3 ;  /* 0x000000ffff02c224 */ /* 0x000fe200018e0602 */
[----:B------:R-:W-:-:S04]  /*17d30*/  ISETP.GE.AND P3, PT, R8, R5, PT ;  /* 0x000000050800720c */ /* 0x000fc80003f66270 */
        /* <DEDUP_REMOVED lines=12> */
.L_x_2246:
[----:B------:R-:W-:Y:S02]  /*17e00*/  IMAD.MOV.U32 R13, RZ, RZ, R0 ;  /* 0x000000ffff0d7224 */ /* 0x000fe400078e0000 */
[----:B------:R-:W-:-:S07]  /*17e10*/  IMAD.MOV.U32 R2, RZ, RZ, R14 ;  /* 0x000000ffff027224 */ /* 0x000fce00078e000e */
[----:B------:R-:W-:Y:S05]  /*17e20*/  WARPSYNC.COLLECTIVE R15, `(.L_x_2247) ;  /* 0x000000000f087348 */ /* 0x000fea0003c00000 */
[----:B------:R0:W1:Y:S02]  /*17e30*/  SHFL.IDX P6, R14, R13, R12, R11 ;  /* 0x0000000c0d0e7389 */ /* 0x00006400000c000b */
[----:B01----:R-:W-:Y:S01]  /*17e40*/  ENDCOLLECTIVE ;  /* 0x000000000000791b */ /* 0x003fe20003800000 */
.L_x_2247:
        /* <DEDUP_REMOVED lines=18> */
.L_x_2248:
[----:B------:R-:W-:-:S05]  /*17f70*/  VIADD R2, R17, 0x40 ;  /* 0x0000004011027836 */ /* 0x000fca0000000000 */
[----:B------:R-:W-:Y:S01]  /*17f80*/  ISETP.GE.AND P3, PT, R2, R5, PT ;  /* 0x000000050200720c */ /* 0x000fe20003f66270 */
[----:B------:R-:W-:Y:S02]  /*17f90*/  IMAD.MOV.U32 R13, RZ, RZ, R0 ;  /* 0x000000ffff0d7224 */ /* 0x000fe400078e0000 */
[----:B------:R-:W-:-:S10]  /*17fa0*/  IMAD.MOV.U32 R2, RZ, RZ, R14 ;  /* 0x000000ffff027224 */ /* 0x000fd400078e000e */
[----:B------:R-:W-:Y:S05]  /*17fb0*/  WARPSYNC.COLLECTIVE R15, `(.L_x_2249) ;  /* 0x000000000f087348 */ /* 0x000fea0003c00000 */
[----:B------:R0:W1:Y:S02]  /*17fc0*/  SHFL.IDX P6, R14, R13, R12, R11 ;  /* 0x0000000c0d0e7389 */ /* 0x00006400000c000b */
[----:B01----:R-:W-:Y:S01]  /*17fd0*/  ENDCOLLECTIVE ;  /* 0x000000000000791b */ /* 0x003fe20003800000 */
.L_x_2249:
        /* <DEDUP_REMOVED lines=18> */
.L_x_2250:
[----:B------:R-:W-:Y:S02]  /*18100*/  IMAD.MOV.U32 R13, RZ, RZ, R0 ;  /* 0x000000ffff0d7224 */ /* 0x000fe400078e0000 */
[----:B------:R-:W-:-:S05]  /*18110*/  VIADD R0, R17, 0x60 ;  /* 0x0000006011007836 */ /* 0x000fca0000000000 */
[----:B------:R-:W-:Y:S01]  /*18120*/  ISETP.GE.AND P3, PT, R0, R5, PT ;  /* 0x000000050000720c */ /* 0x000fe20003f66270 */
[----:B------:R-:W-:-:S12]  /*18130*/  IMAD.MOV.U32 R4, RZ, RZ, R14 ;  /* 0x000000ffff047224 */ /* 0x000fd800078e000e */
[----:B------:R-:W-:Y:S05]  /*18140*/  WARPSYNC.COLLECTIVE R15, `(.L_x_2251) ;  /* 0x000000000f087348 */ /* 0x000fea0003c00000 */
[----:B------:R0:W1:Y:S02]  /*18150*/  SHFL.IDX P6, R14, R13, R12, R11 ;  /* 0x0000000c0d0e7389 */ /* 0x00006400000c000b */
[----:B01----:R-:W-:Y:S01]  /*18160*/  ENDCOLLECTIVE ;  /* 0x000000000000791b */ /* 0x003fe20003800000 */
.L_x_2251:
[----:B------:R-:W-:Y:S01]  /*18170*/  ULDC.64 UR4, c[0x0][0x208] ;  /* 0x0000820000047ab9 */ /* 0x000fe20000000a00 */
[----:B------:R-:W-:Y:S02]  /*18180*/  IMAD.MOV.U32 R13, RZ, RZ, R6 ;  /* 0x000000ffff0d7224 */ /* 0x000fe400078e0006 */
[----:B------:R-:W-:Y:S02]  /*18190*/  IMAD.MOV.U32 R12, RZ, RZ, RZ ;  /* 0x000000ffff0c7224 */ /* 0x000fe400078e00ff */
[----:B------:R-:W-:-:S05]  /*181a0*/  IMAD.MOV.U32 R2, RZ, RZ, R14 ;  /* 0x000000ffff027224 */ /* 0x000fca00078e000e */
[----:B------:R-:W-:-:S05]  /*181b0*/  @!P3 LEA R2, P5, R20, R2, 0x1 ;  /* 0x000000021402b211 */ /* 0x000fca00078a08ff */
[----:B------:R-:W-:-:S05]  /*181c0*/  @!P3 IMAD.X R3, RZ, RZ, R4, P5 ;  /* 0x000000ffff03b224 */ /* 0x000fca00028e0604 */
        /* <DEDUP_REMOVED lines=9> */
.L_x_2252:
[----:B------:R-:W-:-:S05]  /*18260*/  VIADD R2, R17, 0x80 ;  /* 0x0000008011027836 */ /* 0x000fca0000000000 */
[----:B------:R-:W-:Y:S01]  /*18270*/  ISETP.GE.AND P3, PT, R2, R5, PT ;  /* 0x000000050200720c */ /* 0x000fe20003f66270 */
[----:B------:R-:W-:Y:S02]  /*18280*/  IMAD.MOV.U32 R13, RZ, RZ, R7 ;  /* 0x000000ffff0d7224 */ /* 0x000fe400078e0007 */
[----:B------:R-:W-:-:S10]  /*18290*/  IMAD.MOV.U32 R0, RZ, RZ, R14 ;  /* 0x000000ffff007224 */ /* 0x000fd400078e000e */
[----:B------:R-:W-:Y:S05]  /*182a0*/  WARPSYNC.COLLECTIVE R15, `(.L_x_2253) ;  /* 0x000000000f087348 */ /* 0x000fea0003c00000 */
[----:B------:R0:W1:Y:S02]  /*182b0*/  SHFL.IDX P6, R14, R13, R12, R11 ;  /* 0x0000000c0d0e7389 */ /* 0x00006400000c000b */
[----:B01----:R-:W-:Y:S01]  /*182c0*/  ENDCOLLECTIVE ;  /* 0x000000000000791b */ /* 0x003fe20003800000 */
.L_x_2253:
[----:B------:R-:W-:Y:S01]  /*182d0*/  ULDC.64 UR4, c[0x0][0x208] ;  /* 0x0000820000047ab9 */ /* 0x000fe20000000a00 */
[----:B------:R-:W-:Y:S02]  /*182e0*/  IMAD.MOV.U32 R13, RZ, RZ, R6 ;  /* 0x000000ffff0d7224 */ /* 0x000fe400078e0006 */
[----:B------:R-:W-:Y:S02]  /*182f0*/  IMAD.MOV.U32 R12, RZ, RZ, 0x1 ;  /* 0x00000001ff0c7424 */ /* 0x000fe400078e00ff */
[----:B------:R-:W-:-:S05]  /*18300*/  IMAD.MOV.U32 R4, RZ, RZ, R14 ;  /* 0x000000ffff047224 */ /* 0x000fca00078e000e */
        /* <DEDUP_REMOVED lines=13> */
.L_x_2254:
[----:B------:R-:W-:Y:S02]  /*183e0*/  IMAD.MOV.U32 R13, RZ, RZ, R7 ;  /* 0x000000ffff0d7224 */ /* 0x000fe400078e0007 */
[----:B------:R-:W-:-:S07]  /*183f0*/  IMAD.MOV.U32 R6, RZ, RZ, R14 ;  /* 0x000000ffff067224 */ /* 0x000fce00078e000e */
[----:B------:R-:W-:Y:S05]  /*18400*/  WARPSYNC.COLLECTIVE R15, `(.L_x_2255) ;  /* 0x000000000f087348 */ /* 0x000fea0003c00000 */
[----:B------:R0:W1:Y:S02]  /*18410*/  SHFL.IDX P6, R14, R13, R12, R11 ;  /* 0x0000000c0d0e7389 */ /* 0x00006400000c000b */
[----:B01----:R-:W-:Y:S01]  /*18420*/  ENDCOLLECTIVE ;  /* 0x000000000000791b */ /* 0x003fe20003800000 */
.L_x_2255:
[----:B------:R-:W-:Y:S05]  /*18430*/  BRA `(.L_x_2256) ;  /* 0xffffffb800207947 */ /* 0x000fea000383ffff */
.L_x_2142:
[----:B0-----:R0:W1:Y:S02]  /*18440*/  SYNCS.PHASECHK.TRANS64.TRYWAIT P0, [R22+URZ+0x31c20], R3 ;  /* 0x031c2003160075a7 */ /* 0x001064000800017f */
[----:B-1----:R-:W-:Y:S05]  /*18450*/  @!P0 NANOSLEEP.SYNCS 0x989680 ;  /* 0x009896800000895d */ /* 0x002fea0003900000 */
[----:B------:R-:W1:Y:S02]  /*18460*/  @!P0 SYNCS.PHASECHK.TRANS64 P0, [R22+URZ+0x31c20], R3 ;  /* 0x031c2003160085a7 */ /* 0x000e64000800007f */
[----:B-1----:R-:W-:Y:S05]  /*18470*/  @!P0 BRA `(.L_x_2142) ;  /* 0xfffffffc00f08947 */ /* 0x002fea000383ffff */
[----:B------:R-:W-:Y:S05]  /*18480*/  BRA `(.L_x_2257) ;  /* 0xffffffb800947947 */ /* 0x000fea000383ffff */
.L_x_2151:
[----:B0-----:R0:W2:Y:S02]  /*18490*/  SYNCS.PHASECHK.TRANS64.TRYWAIT P0, [R3+URZ+0x31c40], R2 ;  /* 0x031c4002030075a7 */ /* 0x0010a4000800017f */
[----:B--2---:R-:W-:Y:S05]  /*184a0*/  @!P0 NANOSLEEP.SYNCS 0x989680 ;  /* 0x009896800000895d */ /* 0x004fea0003900000 */
[----:B------:R-:W2:Y:S02]  /*184b0*/  @!P0 SYNCS.PHASECHK.TRANS64 P0, [R3+URZ+0x31c40], R2 ;  /* 0x031c4002030085a7 */ /* 0x000ea4000800007f */
[----:B--2---:R-:W-:Y:S05]  /*184c0*/  @!P0 BRA `(.L_x_2151) ;  /* 0xfffffffc00f08947 */ /* 0x004fea000383ffff */
[----:B------:R-:W-:Y:S05]  /*184d0*/  BRA `(.L_x_2258) ;  /* 0xffffffbc00407947 */ /* 0x000fea000383ffff */
.L_x_2158:
[----:B0-----:R0:W1:Y:S02]  /*184e0*/  SYNCS.PHASECHK.TRANS64.TRYWAIT P0, [R3+URZ+0x60], R2 ;  /* 0x00006002030075a7 */ /* 0x001064000800017f */
[----:B-1----:R-:W-:Y:S05]  /*184f0*/  @!P0 NANOSLEEP.SYNCS 0x989680 ;  /* 0x009896800000895d */ /* 0x002fea0003900000 */
[----:B------:R-:W1:Y:S02]  /*18500*/  @!P0 SYNCS.PHASECHK.TRANS64 P0, [R3+URZ+0x60], R2 ;  /* 0x00006002030085a7 */ /* 0x000e64000800007f */
[----:B-1----:R-:W-:Y:S05]  /*18510*/  @!P0 BRA `(.L_x_2158) ;  /* 0xfffffffc00f08947 */ /* 0x002fea000383ffff */
[----:B------:R-:W-:Y:S05]  /*18520*/  BRA `(.L_x_2259) ;  /* 0xffffffc0004c7947 */ /* 0x000fea000383ffff */
.L_x_2168:
[----:B0-----:R0:W2:Y:S02]  /*18530*/  SYNCS.PHASECHK.TRANS64.TRYWAIT P0, [R3+URZ+0x31c40], R2 ;  /* 0x031c4002030075a7 */ /* 0x0010a4000800017f */
[----:B--2---:R-:W-:Y:S05]  /*18540*/  @!P0 NANOSLEEP.SYNCS 0x989680 ;  /* 0x009896800000895d */ /* 0x004fea0003900000 */
[----:B------:R-:W2:Y:S02]  /*18550*/  @!P0 SYNCS.PHASECHK.TRANS64 P0, [R3+URZ+0x31c40], R2 ;  /* 0x031c4002030085a7 */ /* 0x000ea4000800007f */
[----:B--2---:R-:W-:Y:S05]  /*18560*/  @!P0 BRA `(.L_x_2168) ;  /* 0xfffffffc00f08947 */ /* 0x004fea000383ffff */
[----:B------:R-:W-:Y:S05]  /*18570*/  BRA `(.L_x_2260) ;  /* 0xffffffc800007947 */ /* 0x000fea000383ffff */
.L_x_2175:
[----:B0-----:R0:W1:Y:S02]  /*18580*/  SYNCS.PHASECHK.TRANS64.TRYWAIT P0, [R12+URZ+0x60], R27 ;  /* 0x0000601b0c0075a7 */ /* 0x001064000800017f */
[----:B-1----:R-:W-:Y:S05]  /*18590*/  @!P0 NANOSLEEP.SYNCS 0x989680 ;  /* 0x009896800000895d */ /* 0x002fea0003900000 */
[----:B------:R-:W1:Y:S02]  /*185a0*/  @!P0 SYNCS.PHASECHK.TRANS64 P0, [R12+URZ+0x60], R27 ;  /* 0x0000601b0c0085a7 */ /* 0x000e64000800007f */
[----:B-1----:R-:W-:Y:S05]  /*185b0*/  @!P0 BRA `(.L_x_2175) ;  /* 0xfffffffc00f08947 */ /* 0x002fea000383ffff */
[----:B------:R-:W-:Y:S05]  /*185c0*/  BRA `(.L_x_2261) ;  /* 0xffffffcc000c7947 */ /* 0x000fea000383ffff */
.L_x_2185:
[----:B0-----:R0:W2:Y:S02]  /*185d0*/  SYNCS.PHASECHK.TRANS64.TRYWAIT P0, [R2+URZ+0x31c40], R3 ;  /* 0x031c4003020075a7 */ /* 0x0010a4000800017f */
[----:B--2---:R-:W-:Y:S05]  /*185e0*/  @!P0 NANOSLEEP.SYNCS 0x989680 ;  /* 0x009896800000895d */ /* 0x004fea0003900000 */
[----:B------:R-:W2:Y:S02]  /*185f0*/  @!P0 SYNCS.PHASECHK.TRANS64 P0, [R2+URZ+0x31c40], R3 ;  /* 0x031c4003020085a7 */ /* 0x000ea4000800007f */
[----:B--2---:R-:W-:Y:S05]  /*18600*/  @!P0 BRA `(.L_x_2185) ;  /* 0xfffffffc00f08947 */ /* 0x004fea000383ffff */
[----:B------:R-:W-:Y:S05]  /*18610*/  BRA `(.L_x_2262) ;  /* 0xffffffd000947947 */ /* 0x000fea000383ffff */
.L_x_2192:
[----:B0-----:R0:W1:Y:S02]  /*18620*/  SYNCS.PHASECHK.TRANS64.TRYWAIT P0, [R8+URZ+0x60], R2 ;  /* 0x00006002080075a7 */ /* 0x001064000800017f */
[----:B-1----:R-:W-:Y:S05]  /*18630*/  @!P0 NANOSLEEP.SYNCS 0x989680 ;  /* 0x009896800000895d */ /* 0x002fea0003900000 */
[----:B------:R-:W1:Y:S02]  /*18640*/  @!P0 SYNCS.PHASECHK.TRANS64 P0, [R8+URZ+0x60], R2 ;  /* 0x00006002080085a7 */ /* 0x000e64000800007f */
[----:B-1----:R-:W-:Y:S05]  /*18650*/  @!P0 BRA `(.L_x_2192) ;  /* 0xfffffffc00f08947 */ /* 0x002fea000383ffff */
[----:B------:R-:W-:Y:S05]  /*18660*/  BRA `(.L_x_2263) ;  /* 0xffffffd400a47947 */ /* 0x000fea000383ffff */
.L_x_2204:
[----:B0-----:R0:W1:Y:S02]  /*18670*/  SYNCS.PHASECHK.TRANS64.TRYWAIT P0, [R3+URZ+0x31c60], R0 ;  /* 0x031c6000030075a7 */ /* 0x001064000800017f */
[----:B-1----:R-:W-:Y:S05]  /*18680*/  @!P0 NANOSLEEP.SYNCS 0x989680 ;  /* 0x009896800000895d */ /* 0x002fea0003900000 */
[----:B------:R-:W1:Y:S02]  /*18690*/  @!P0 SYNCS.PHASECHK.TRANS64 P0, [R3+URZ+0x31c60], R0 ;  /* 0x031c6000030085a7 */ /* 0x000e64000800007f */
[----:B-1----:R-:W-:Y:S05]  /*186a0*/  @!P0 BRA `(.L_x_2204) ;  /* 0xfffffffc00f08947 */ /* 0x002fea000383ffff */
[----:B------:R-:W-:Y:S05]  /*186b0*/  BRA `(.L_x_2264) ;  /* 0xffffffdc001c7947 */ /* 0x000fea000383ffff */
.L_x_2212:
[----:B------:R-:W-:Y:S01]  /*186c0*/  BSSY B0, `(.L_x_2265) ;  /* 0x0000008000007945 */ /* 0x000fe20003800000 */
[----:B------:R-:W-:Y:S02]  /*186d0*/  IMAD.MOV.U32 R13, RZ, RZ, R16 ;  /* 0x000000ffff0d7224 */ /* 0x000fe400078e0010 */
[----:B------:R-:W-:Y:S02]  /*186e0*/  IMAD.MOV.U32 R12, RZ, RZ, RZ ;  /* 0x000000ffff0c7224 */ /* 0x000fe400078e00ff */
[----:B------:R-:W-:Y:S02]  /*186f0*/  IMAD.MOV.U32 R11, RZ, RZ, 0x1f ;  /* 0x0000001fff0b7424 */ /* 0x000fe400078e00ff */
[----:B------:R-:W-:-:S07]  /*18700*/  IMAD.MOV.U32 R15, RZ, RZ, -0x1 ;  /* 0xffffffffff0f7424 */ /* 0x000fce00078e00ff */
[----:B------:R-:W-:Y:S05]  /*18710*/  WARPSYNC.COLLECTIVE R15, `(.L_x_2266) ;  /* 0x000000000f087348 */ /* 0x000fea0003c00000 */
[----:B------:R0:W1:Y:S02]  /*18720*/  SHFL.IDX P6, R14, R13, R12, R11 ;  /* 0x0000000c0d0e7389 */ /* 0x00006400000c000b */
[----:B01----:R-:W-:Y:S01]  /*18730*/  ENDCOLLECTIVE ;  /* 0x000000000000791b */ /* 0x003fe20003800000 */
.L_x_2266:
[----:B------:R-:W-:Y:S05]  /*18740*/  BSYNC B0 ;  /* 0x0000000000007941 */ /* 0x000fea0003800000 */
.L_x_2265:
        /* <DEDUP_REMOVED lines=9> */
.L_x_2267:
[----:B------:R-:W-:Y:S01]  /*187e0*/  ULDC UR4, c[0x0][0xc3c] ;  /* 0x00030f0000047ab9 */ /* 0x000fe20000000800 */
[----:B------:R-:W-:Y:S01]  /*187f0*/  ULDC.64 UR6, c[0x0][0x208] ;  /* 0x0000820000067ab9 */ /* 0x000fe20000000a00 */
        /* <DEDUP_REMOVED lines=17> */
.L_x_2268:
[----:B------:R-:W-:Y:S01]  /*18910*/  IMAD.MOV.U32 R12, RZ, RZ, 0x2 ;  /* 0x00000002ff0c7424 */ /* 0x000fe200078e00ff */
[----:B------:R-:W-:-:S05]  /*18920*/  SEL R4, R14, RZ, P1 ;  /* 0x000000ff0e047207 */ /* 0x000fca0000800000 */
[----:B------:R-:W-:-:S04]  /*18930*/  IMAD.IADD R4, R17, 0x1, R4 ;  /* 0x0000000111047824 */ /* 0x000fc800078e0204 */
[----:B------:R-:W-:-:S07]  /*18940*/  IMAD.MOV.U32 R13, RZ, RZ, R4 ;  /* 0x000000ffff0d7224 */ /* 0x000fce00078e0004 */
[----:B------:R-:W-:Y:S05]  /*18950*/  WARPSYNC.COLLECTIVE R15, `(.L_x_2269) ;  /* 0x000000000f087348 */ /* 0x000fea0003c00000 */
[----:B------:R0:W1:Y:S02]  /*18960*/  SHFL.UP P6, R14, R13, R12, R11 ;  /* 0x0400000c0d0e7389 */ /* 0x00006400000c000b */
[----:B01----:R-:W-:Y:S01]  /*18970*/  ENDCOLLECTIVE ;  /* 0x000000000000791b */ /* 0x003fe20003800000 */
.L_x_2269:
[----:B------:R-:W-:Y:S01]  /*18980*/  IMAD.MOV.U32 R12, RZ, RZ, 0x4 ;  /* 0x00000004ff0c7424 */ /* 0x000fe200078e00ff */
[----:B------:R-:W-:-:S05]  /*18990*/  SEL R3, R14, RZ, P2 ;  /* 0x000000ff0e037207 */ /* 0x000fca0001000000 */
[----:B------:R-:W-:-:S04]  /*189a0*/  IMAD.IADD R6, R4, 0x1, R3 ;  /* 0x0000000104067824 */ /* 0x000fc800078e0203 */
[----:B------:R-:W-:-:S07]  /*189b0*/  IMAD.MOV.U32 R13, RZ, RZ, R6 ;  /* 0x000000ffff0d7224 */ /* 0x000fce00078e0006 */
[----:B------:R-:W-:Y:S05]  /*189c0*/  WARPSYNC.COLLECTIVE R15, `(.L_x_2270) ;  /* 0x000000000f087348 */ /* 0x000fea0003c00000 */
[----:B------:R0:W1:Y:S02]  /*189d0*/  SHFL.UP P6, R14, R13, R12, R11 ;  /* 0x0400000c0d0e7389 */ /* 0x00006400000c000b */
[----:B01----:R-:W-:Y:S01]  /*189e0*/  ENDCOLLECTIVE ;  /* 0x000000000000791b */ /* 0x003fe20003800000 */
.L_x_2270:
[----:B------:R-:W-:Y:S01]  /*189f0*/  IMAD.MOV.U32 R12, RZ, RZ, 0x8 ;  /* 0x00000008ff0c7424 */ /* 0x000fe200078e00ff */
[----:B------:R-:W-:-:S05]  /*18a00*/  SEL R3, R14, RZ, P3 ;  /* 0x000000ff0e037207 */ /* 0x000fca0001800000 */
[----:B------:R-:W-:-:S04]  /*18a10*/  IMAD.IADD R2, R6, 0x1, R3 ;  /* 0x0000000106027824 */ /* 0x000fc800078e0203 */
[----:B------:R-:W-:-:S07]  /*18a20*/  IMAD.MOV.U32 R13, RZ, RZ, R2 ;  /* 0x000000ffff0d7224 */ /* 0x000fce00078e0002 */
[----:B------:R-:W-:Y:S05]  /*18a30*/  WARPSYNC.COLLECTIVE R15, `(.L_x_2271) ;  /* 0x000000000f087348 */ /* 0x000fea0003c00000 */
[----:B------:R0:W1:Y:S02]  /*18a40*/  SHFL.UP P6, R14, R13, R12, R11 ;  /* 0x0400000c0d0e7389 */ /* 0x00006400000c000b */
[----:B01----:R-:W-:Y:S01]  /*18a50*/  ENDCOLLECTIVE ;  /* 0x000000000000791b */ /* 0x003fe20003800000 */
.L_x_2271:
[----:B------:R-:W-:Y:S01]  /*18a60*/  IMAD.MOV.U32 R12, RZ, RZ, 0x10 ;  /* 0x00000010ff0c7424 */ /* 0x000fe200078e00ff */
[----:B------:R-:W-:-:S05]  /*18a70*/  SEL R3, R14, RZ, P4 ;  /* 0x000000ff0e037207 */ /* 0x000fca0002000000 */
[----:B------:R-:W-:-:S04]  /*18a80*/  IMAD.IADD R3, R2, 0x1, R3 ;  /* 0x0000000102037824 */ /* 0x000fc800078e0203 */
[----:B------:R-:W-:-:S07]  /*18a90*/  IMAD.MOV.U32 R13, RZ, RZ, R3 ;  /* 0x000000ffff0d7224 */ /* 0x000fce00078e0003 */
[----:B------:R-:W-:Y:S05]  /*18aa0*/  WARPSYNC.COLLECTIVE R15, `(.L_x_2272) ;  /* 0x000000000f087348 */ /* 0x000fea0003c00000 */
[----:B------:R0:W1:Y:S02]  /*18ab0*/  SHFL.UP P6, R14, R13, R12, R11 ;  /* 0x0400000c0d0e7389 */ /* 0x00006400000c000b */
[----:B01----:R-:W-:Y:S01]  /*18ac0*/  ENDCOLLECTIVE ;  /* 0x000000000000791b */ /* 0x003fe20003800000 */
.L_x_2272:
        /* <DEDUP_REMOVED lines=8> */
.L_x_2273:
[----:B------:R-:W-:Y:S05]  /*18b50*/  BRA `(.L_x_2274) ;  /* 0xffffffdc00c87947 */ /* 0x000fea000383ffff */
.L_x_2217:
[----:B------:R-:W-:Y:S01]  /*18b60*/  BSSY B0, `(.L_x_2275) ;  /* 0x0000008000007945 */ /* 0x000fe20003800000 */
[----:B-----5:R-:W-:Y:S02]  /*18b70*/  IMAD.MOV.U32 R13, RZ, RZ, R17 ;  /* 0x000000ffff0d7224 */ /* 0x020fe400078e0011 */
[----:B------:R-:W-:Y:S02]  /*18b80*/  IMAD.MOV.U32 R12, RZ, RZ, 0x1 ;  /* 0x00000001ff0c7424 */ /* 0x000fe400078e00ff */
[----:B------:R-:W-:Y:S02]  /*18b90*/  IMAD.MOV.U32 R11, RZ, RZ, RZ ;  /* 0x000000ffff0b7224 */ /* 0x000fe400078e00ff */
[----:B------:R-:W-:-:S07]  /*18ba0*/  IMAD.MOV.U32 R15, RZ, RZ, -0x1 ;  /* 0xffffffffff0f7424 */ /* 0x000fce00078e00ff */
[----:B0-----:R-:W-:Y:S05]  /*18bb0*/  WARPSYNC.COLLECTIVE R15, `(.L_x_2276) ;  /* 0x000000000f087348 */ /* 0x001fea0003c00000 */
[----:B------:R1:W2:Y:S02]  /*18bc0*/  SHFL.UP P6, R14, R13, R12, R11 ;  /* 0x0400000c0d0e7389 */ /* 0x0002a400000c000b */
[----:B012---:R-:W-:Y:S01]  /*18bd0*/  ENDCOLLECTIVE ;  /* 0x000000000000791b */ /* 0x007fe20003800000 */
.L_x_2276:
[----:B------:R-:W-:Y:S05]  /*18be0*/  BSYNC B0 ;  /* 0x0000000000007941 */ /* 0x000fea0003800000 */
.L_x_2275:
        /* <DEDUP_REMOVED lines=8> */
.L_x_2277:
[----:B------:R-:W-:Y:S01]  /*18c70*/  IMAD.MOV.U32 R12, RZ, RZ, 0x4 ;  /* 0x00000004ff0c7424 */ /* 0x000fe200078e00ff */
[----:B------:R-:W-:-:S05]  /*18c80*/  SEL R2, R14, RZ, P2 ;  /* 0x000000ff0e027207 */ /* 0x000fca0001000000 */
[----:B------:R-:W-:-:S04]  /*18c90*/  IMAD.IADD R2, R13, 0x1, R2 ;  /* 0x000000010d027824 */ /* 0x000fc800078e0202 */
[----:B------:R-:W-:-:S07]  /*18ca0*/  IMAD.MOV.U32 R13, RZ, RZ, R2 ;  /* 0x000000ffff0d7224 */ /* 0x000fce00078e0002 */
[----:B------:R-:W-:Y:S05]  /*18cb0*/  WARPSYNC.COLLECTIVE R15, `(.L_x_2278) ;  /* 0x000000000f087348 */ /* 0x000fea0003c00000 */
[----:B------:R0:W1:Y:S02]  /*18cc0*/  SHFL.UP P6, R14, R13, R12, R11 ;  /* 0x0400000c0d0e7389 */ /* 0x00006400000c000b */
[----:B01----:R-:W-:Y:S01]  /*18cd0*/  ENDCOLLECTIVE ;  /* 0x000000000000791b */ /* 0x003fe20003800000 */
.L_x_2278:
[----:B------:R-:W-:Y:S01]  /*18ce0*/  IMAD.MOV.U32 R12, RZ, RZ, 0x8 ;  /* 0x00000008ff0c7424 */ /* 0x000fe200078e00ff */
[----:B------:R-:W-:-:S05]  /*18cf0*/  SEL R3, R14, RZ, P3 ;  /* 0x000000ff0e037207 */ /* 0x000fca0001800000 */
[----:B------:R-:W-:-:S04]  /*18d00*/  IMAD.IADD R3, R2, 0x1, R3 ;  /* 0x0000000102037824 */ /* 0x000fc800078e0203 */
[----:B------:R-:W-:-:S07]  /*18d10*/  IMAD.MOV.U32 R13, RZ, RZ, R3 ;  /* 0x000000ffff0d7224 */ /* 0x000fce00078e0003 */
[----:B------:R-:W-:Y:S05]  /*18d20*/  WARPSYNC.COLLECTIVE R15, `(.L_x_2279) ;  /* 0x000000000f087348 */ /* 0x000fea0003c00000 */
[----:B------:R0:W1:Y:S02]  /*18d30*/  SHFL.UP P6, R14, R13, R12, R11 ;  /* 0x0400000c0d0e7389 */ /* 0x00006400000c000b */
[----:B01----:R-:W-:Y:S01]  /*18d40*/  ENDCOLLECTIVE ;  /* 0x000000000000791b */ /* 0x003fe20003800000 */
.L_x_2279:
[----:B------:R-:W-:Y:S01]  /*18d50*/  IMAD.MOV.U32 R12, RZ, RZ, 0x10 ;  /* 0x00000010ff0c7424 */ /* 0x000fe200078e00ff */
[----:B------:R-:W-:-:S05]  /*18d60*/  SEL R4, R14, RZ, P4 ;  /* 0x000000ff0e047207 */ /* 0x000fca0002000000 */
[----:B------:R-:W-:-:S04]  /*18d70*/  IMAD.IADD R4, R3, 0x1, R4 ;  /* 0x0000000103047824 */ /* 0x000fc800078e0204 */
[----:B------:R-:W-:-:S07]  /*18d80*/  IMAD.MOV.U32 R13, RZ, RZ, R4 ;  /* 0x000000ffff0d7224 */ /* 0x000fce00078e0004 */
[----:B------:R-:W-:Y:S05]  /*18d90*/  WARPSYNC.COLLECTIVE R15, `(.L_x_2280) ;  /* 0x000000000f087348 */ /* 0x000fea0003c00000 */
[----:B------:R0:W1:Y:S02]  /*18da0*/  SHFL.UP P6, R14, R13, R12, R11 ;  /* 0x0400000c0d0e7389 */ /* 0x00006400000c000b */
[----:B01----:R-:W-:Y:S01]  /*18db0*/  ENDCOLLECTIVE ;  /* 0x000000000000791b */ /* 0x003fe20003800000 */
.L_x_2280:
        /* <DEDUP_REMOVED lines=8> */
.L_x_2281:
[----:B------:R-:W-:Y:S05]  /*18e40*/  BRA `(.L_x_2282) ;  /* 0xffffffdc00ac7947 */ /* 0x000fea000383ffff */
.L_x_2219:
[----:B------:R-:W-:Y:S01]  /*18e50*/  BSSY B0, `(.L_x_2283) ;  /* 0x0000006000007945 */ /* 0x000fe20003800000 */
[----:B------:R-:W-:Y:S01]  /*18e60*/  PLOP3.LUT P6, PT, P6, PT, PT, 0x8, 0x0 ;  /* 0x000000000000781c */ /* 0x000fe200037ce170 */
[----:B------:R-:W-:-:S12]  /*18e70*/  IMAD.MOV.U32 R15, RZ, RZ, -0x1 ;  /* 0xffffffffff0f7424 */ /* 0x000fd800078e00ff */
[----:B0-----:R-:W-:Y:S05]  /*18e80*/  WARPSYNC.COLLECTIVE R15, `(.L_x_2284) ;  /* 0x000000000f087348 */ /* 0x001fea0003c00000 */
[----:B------:R-:W-:Y:S01]  /*18e90*/  VOTE.ANY R14, PT, P6 ;  /* 0x00000000000e7806 */ /* 0x000fe200030e0100 */
[----:B0-----:R-:W-:Y:S06]  /*18ea0*/  ENDCOLLECTIVE ;  /* 0x000000000000791b */ /* 0x001fec0003800000 */
.L_x_2284:
[----:B------:R-:W-:Y:S05]  /*18eb0*/  BSYNC B0 ;  /* 0x0000000000007941 */ /* 0x000fea0003800000 */
.L_x_2283:
        /* <DEDUP_REMOVED lines=9> */
.L_x_2285:
[----:B------:R-:W-:Y:S01]  /*18f50*/  IMAD.MOV.U32 R17, RZ, RZ, R14 ;  /* 0x000000ffff117224 */ /* 0x000fe200078e000e */
[----:B------:R-:W-:Y:S06]  /*18f60*/  BRA `(.L_x_2286) ;  /* 0xffffffdc009c7947 */ /* 0x000fec000383ffff */
.L_x_2221:
[----:B------:R-:W-:Y:S01]  /*18f70*/  BSSY B0, `(.L_x_2287) ;  /* 0x0000007000007945 */ /* 0x000fe20003800000 */
[----:B------:R-:W-:Y:S02]  /*18f80*/  IMAD.MOV.U32 R13, RZ, RZ, R3 ;  /* 0x000000ffff0d7224 */ /* 0x000fe400078e0003 */
[----:B------:R-:W-:Y:S02]  /*18f90*/  IMAD.MOV.U32 R11, RZ, RZ, 0x1f ;  /* 0x0000001fff0b7424 */ /* 0x000fe400078e00ff */
[----:B------:R-:W-:-:S07]  /*18fa0*/  IMAD.MOV.U32 R15, RZ, RZ, -0x1 ;  /* 0xffffffffff0f7424 */ /* 0x000fce00078e00ff */
[----:B012---:R-:W-:Y:S05]  /*18fb0*/  WARPSYNC.COLLECTIVE R15, `(.L_x_2288) ;  /* 0x000000000f087348 */ /* 0x007fea0003c00000 */
[----:B------:R3:W4:Y:S02]  /*18fc0*/  SHFL.IDX P6, R14, R13, R12, R11 ;  /* 0x0000000c0d0e7389 */ /* 0x00072400000c000b */
[----:B01234-:R-:W-:Y:S01]  /*18fd0*/  ENDCOLLECTIVE ;  /* 0x000000000000791b */ /* 0x01ffe20003800000 */
.L_x_2288:
[----:B------:R-:W-:Y:S05]  /*18fe0*/  BSYNC B0 ;  /* 0x0000000000007941 */ /* 0x000fea0003800000 */
.L_x_2287:
[----:B------:R-:W-:Y:S05]  /*18ff0*/  BRA `(.L_x_2220) ;  /* 0xffffffdc00947947 */ /* 0x000fea000383ffff */
.L_x_2225:
[----:B0-----:R0:W2:Y:S02]  /*19000*/  SYNCS.PHASECHK.TRANS64.TRYWAIT P0, [R9+URZ+0x31c20], R0 ;  /* 0x031c2000090075a7 */ /* 0x0010a4000800017f */
[----:B--2---:R-:W-:Y:S05]  /*19010*/  @!P0 NANOSLEEP.SYNCS 0x989680 ;  /* 0x009896800000895d */ /* 0x004fea0003900000 */
[----:B------:R-:W2:Y:S02]  /*19020*/  @!P0 SYNCS.PHASECHK.TRANS64 P0, [R9+URZ+0x31c20], R0 ;  /* 0x031c2000090085a7 */ /* 0x000ea4000800007f */
[----:B--2---:R-:W-:Y:S05]  /*19030*/  @!P0 BRA `(.L_x_2225) ;  /* 0xfffffffc00f08947 */ /* 0x004fea000383ffff */
[----:B------:R-:W-:Y:S05]  /*19040*/  BRA `(.L_x_2289) ;  /* 0xffffffe400107947 */ /* 0x000fea000383ffff */
.L_x_2226:
        /* <DEDUP_REMOVED lines=11> */
.L_x_2291:
[----:B------:R-:W-:Y:S05]  /*19100*/  BSYNC B0 ;  /* 0x0000000000007941 */ /* 0x000fea0003800000 */
.L_x_2290:
[----:B------:R-:W-:Y:S05]  /*19110*/  BRA `(.L_x_2292) ;  /* 0xffffffe000f87947 */ /* 0x000fea000383ffff */
.L_x_2229:
[----:B------:R-:W-:Y:S01]  /*19120*/  BSSY B1, `(.L_x_2293) ;  /* 0x0000006000017945 */ /* 0x000fe20003800000 */
[----:B------:R-:W-:-:S07]  /*19130*/  IMAD.MOV.U32 R15, RZ, RZ, -0x1 ;  /* 0xffffffffff0f7424 */ /* 0x000fce00078e00ff */
[----:B01-3--:R-:W-:Y:S05]  /*19140*/  WARPSYNC.COLLECTIVE R15, `(.L_x_2294) ;  /* 0x000000000f0c7348 */ /* 0x00bfea0003c00000 */
[----:B------:R-:W-:Y:S02]  /*19150*/  ELECT P6, UR62, PT ;  /* 0x00000000003e782f */ /* 0x000fe400038c0000 */
[----:B------:R-:W-:Y:S01]  /*19160*/  MOV R14, UR62 ;  /* 0x0000003e000e7c02 */ /* 0x000fe20008000f00 */
[----:B01-3--:R-:W-:Y:S10]  /*19170*/  ENDCOLLECTIVE ;  /* 0x000000000000791b */ /* 0x00bff40003800000 */
.L_x_2294:
[----:B------:R-:W-:Y:S05]  /*19180*/  BSYNC B1 ;  /* 0x0000000000017941 */ /* 0x000fea0003800000 */
.L_x_2293:
[----:B------:R-:W-:Y:S05]  /*19190*/  BRA `(.L_x_2295) ;  /* 0xffffffe000f07947 */ /* 0x000fea000383ffff */
.L_x_2231:
[----:B0-----:R0:W2:Y:S02]  /*191a0*/  SYNCS.PHASECHK.TRANS64.TRYWAIT P0, [R6+URZ], R3 ;  /* 0x00000003060075a7 */ /* 0x0010a4000800017f */
[----:B--2---:R-:W-:Y:S05]  /*191b0*/  @!P0 NANOSLEEP.SYNCS 0x989680 ;  /* 0x009896800000895d */ /* 0x004fea0003900000 */
[----:B------:R-:W2:Y:S02]  /*191c0*/  @!P0 SYNCS.PHASECHK.TRANS64 P0, [R6+URZ], R3 ;  /* 0x00000003060085a7 */ /* 0x000ea4000800007f */
[----:B--2---:R-:W-:Y:S05]  /*191d0*/  @!P0 BRA `(.L_x_2231) ;  /* 0xfffffffc00f08947 */ /* 0x004fea000383ffff */
[----:B------:R-:W-:Y:S05]  /*191e0*/  BRA `(.L_x_2296) ;  /* 0xffffffe4002c7947 */ /* 0x000fea000383ffff */
.L_x_2232:
[----:B--2---:R2:W4:Y:S02]  /*191f0*/  SYNCS.PHASECHK.TRANS64.TRYWAIT P0, [R7+URZ], R2 ;  /* 0x00000002070075a7 */ /* 0x004524000800017f */
[----:B----4-:R-:W-:Y:S05]  /*19200*/  @!P0 NANOSLEEP.SYNCS 0x989680 ;  /* 0x009896800000895d */ /* 0x010fea0003900000 */
[----:B------:R-:W4:Y:S02]  /*19210*/  @!P0 SYNCS.PHASECHK.TRANS64 P0, [R7+URZ], R2 ;  /* 0x00000002070085a7 */ /* 0x000f24000800007f */
[----:B----4-:R-:W-:Y:S05]  /*19220*/  @!P0 BRA `(.L_x_2232) ;  /* 0xfffffffc00f08947 */ /* 0x010fea000383ffff */
[----:B------:R-:W-:Y:S05]  /*19230*/  BRA `(.L_x_2297) ;  /* 0xffffffe400207947 */ /* 0x000fea000383ffff */
.L_x_2234:
[----:B----4-:R4:W0:Y:S02]  /*19240*/  SYNCS.PHASECHK.TRANS64.TRYWAIT P0, [R4+URZ], R3 ;  /* 0x00000003040075a7 */ /* 0x010824000800017f */
[----:B0-----:R-:W-:Y:S05]  /*19250*/  @!P0 NANOSLEEP.SYNCS 0x989680 ;  /* 0x009896800000895d */ /* 0x001fea0003900000 */
[----:B------:R-:W0:Y:S02]  /*19260*/  @!P0 SYNCS.PHASECHK.TRANS64 P0, [R4+URZ], R3 ;  /* 0x00000003040085a7 */ /* 0x000e24000800007f */
[----:B0-----:R-:W-:Y:S05]  /*19270*/  @!P0 BRA `(.L_x_2234) ;  /* 0xfffffffc00f08947 */ /* 0x001fea000383ffff */
[----:B------:R-:W-:Y:S05]  /*19280*/  BRA `(.L_x_2298) ;  /* 0xffffffe400247947 */ /* 0x000fea000383ffff */
.L_x_2299:
        /* <DEDUP_REMOVED lines=15> */
.L_x_2731:


//--------------------- .text._ZN7cutlass13device_kernelIN5flash11enable_sm90INS1_16FlashAttnFwdSm90INS1_25CollectiveMainloopFwdSm90ILi2EN4cute5tupleIJNS5_1CILi1EEES8_S8_EEENS6_IJNS7_ILi192EEENS7_ILi144EEENS7_ILi96EEEEEELi96ENS_10bfloat16_tEfNS_4arch4Sm90ELb1ELb0ELb1ELb1ELb0ELb1ELb0ELb0ELb1ELb1ELb0ELb0EEENS1_21CollectiveEpilogueFwdINS6_IJSA_SC_SB_EEES9_SE_SG_Li384ELb1ELb1ELb0ELb0EEENS1_36VarlenDynamicPersistentTileSchedulerILi192ELi144ELi384ELi128ELb0ELb1ELb1ELb1ELb1ELb1EEEEEEEEEvNT_6ParamsE --------------------------
	.section	.text._ZN7cutlass13device_kernelIN5flash11enable_sm90INS1_16FlashAttnFwdSm90INS1_25CollectiveMainloopFwdSm90ILi2EN4cute5tupleIJNS5_1CILi1EEES8_S8_EEENS6_IJNS7_ILi192EEENS7_ILi144EEENS7_ILi96EEEEEELi96ENS_10bfloat16_tEfNS_4arch4Sm90ELb1ELb0ELb1ELb1ELb0ELb1ELb0ELb0ELb1ELb1ELb0ELb0EEENS1_21CollectiveEpilogueFwdINS6_IJSA_SC_SB_EEES9_SE_SG_Li384ELb1ELb1ELb0ELb0EEENS1_36VarlenDynamicPersistentTileSchedulerILi192ELi144ELi384ELi128ELb0ELb1ELb1ELb1ELb1ELb1EEEEEEEEEvNT_6ParamsE,"ax",@progbits
	.align	128
.text._ZN7cutlass13device_kernelIN5flash11enable_sm90INS1_16FlashAttnFwdSm90INS1_25CollectiveMainloopFwdSm90ILi2EN4cute5tupleIJNS5_1CILi1EEES8_S8_EEENS6_IJNS7_ILi192EEENS7_ILi144EEENS7_ILi96EEEEEELi96ENS_10bfloat16_tEfNS_4arch4Sm90ELb1ELb0ELb1ELb1ELb0ELb1ELb0ELb0ELb1ELb1ELb0ELb0EEENS1_21CollectiveEpilogueFwdINS6_IJSA_SC_SB_EEES9_SE_SG_Li384ELb1ELb1ELb0ELb0EEENS1_36VarlenDynamicPersistentTileSchedulerILi192ELi144ELi384ELi128ELb0ELb1ELb1ELb1ELb1ELb1EEEEEEEEEvNT_6ParamsE:
        .type           _ZN7cutlass13device_kernelIN5flash11enable_sm90INS1_16FlashAttnFwdSm90INS1_25CollectiveMainloopFwdSm90ILi2EN4cute5tupleIJNS5_1CILi1EEES8_S8_EEENS6_IJNS7_ILi192EEENS7_ILi144EEENS7_ILi96EEEEEELi96ENS_10bfloat16_tEfNS_4arch4Sm90ELb1ELb0ELb1ELb1ELb0ELb1ELb0ELb0ELb1ELb1ELb0ELb0EEENS1_21CollectiveEpilogueFwdINS6_IJSA_SC_SB_EEES9_SE_SG_Li384ELb1ELb1ELb0ELb0EEENS1_36VarlenDynamicPersistentTileSchedulerILi192ELi144ELi384ELi128ELb0ELb1ELb1ELb1ELb1ELb1EEEEEEEEEvNT_6ParamsE,@function
        .size           _ZN7cutlass13device_kernelIN5flash11enable_sm90INS1_16FlashAttnFwdSm90INS1_25CollectiveMainloopFwdSm90ILi2EN4cute5tupleIJNS5_1CILi1EEES8_S8_EEENS6_IJNS7_ILi192EEENS7_ILi144EEENS7_ILi96EEEEEELi96ENS_10bfloat16_tEfNS_4arch4Sm90ELb1ELb0ELb1ELb1ELb0ELb1ELb0ELb0ELb1ELb1ELb0ELb0EEENS1_21CollectiveEpilogueFwdINS6_IJSA_SC_SB_EEES9_SE_SG_Li384ELb1ELb1ELb0ELb0EEENS1_36VarlenDynamicPersistentTileSchedulerILi192ELi144ELi384ELi128ELb0ELb1ELb1ELb1ELb1ELb1EEEEEEEEEvNT_6ParamsE,(.L_x_2732 - _ZN7cutlass13device_kernelIN5flash11enable_sm90INS1_16FlashAttnFwdSm90INS1_25CollectiveMainloopFwdSm90ILi2EN4cute5tupleIJNS5_1CILi1EEES8_S8_EEENS6_IJNS7_ILi192EEENS7_ILi144EEENS7_ILi96EEEEEELi96ENS_10bfloat16_tEfNS_4arch4Sm90ELb1ELb0ELb1ELb1ELb0ELb1ELb0ELb0ELb1ELb1ELb0ELb0EEENS1_21CollectiveEpilogueFwdINS6_IJSA_SC_SB_EEES9_SE_SG_Li384ELb1ELb1ELb0ELb0EEENS1_36VarlenDynamicPersistentTileSchedulerILi192ELi144ELi384ELi128ELb0ELb1ELb1ELb1ELb1ELb1EEEEEEEEEvNT_6ParamsE)
        .other          _ZN7cutlass13device_kernelIN5flash11enable_sm90INS1_16FlashAttnFwdSm90INS1_25CollectiveMainloopFwdSm90ILi2EN4cute5tupleIJNS5_1CILi1EEES8_S8_EEENS6_IJNS7_ILi192EEENS7_ILi144EEENS7_ILi96EEEEEELi96ENS_10bfloat16_tEfNS_4arch4Sm90ELb1ELb0ELb1ELb1ELb0ELb1ELb0ELb0ELb1ELb1ELb0ELb0EEENS1_21CollectiveEpilogueFwdINS6_IJSA_SC_SB_EEES9_SE_SG_Li384ELb1ELb1ELb0ELb0EEENS1_36VarlenDynamicPersistentTileSchedulerILi192ELi144ELi384ELi128ELb0ELb1ELb1ELb1ELb1ELb1EEEEEEEEEvNT_6ParamsE,@"STO_CUDA_ENTRY STV_DEFAULT"
_ZN7cutlass13device_kernelIN5flash11enable_sm90INS1_16FlashAttnFwdSm90INS1_25CollectiveMainloopFwdSm90ILi2EN4cute5tupleIJNS5_1CILi1EEES8_S8_EEENS6_IJNS7_ILi192EEENS7_ILi144EEENS7_ILi96EEEEEELi96ENS_10bfloat16_tEfNS_4arch4Sm90ELb1ELb0ELb1ELb1ELb0ELb1ELb0ELb0ELb1ELb1ELb0ELb0EEENS1_21CollectiveEpilogueFwdINS6_IJSA_SC_SB_EEES9_SE_SG_Li384ELb1ELb1ELb0ELb0EEENS1_36VarlenDynamicPersistentTileSchedulerILi192ELi144ELi384ELi128ELb0ELb1ELb1ELb1ELb1ELb1EEEEEEEEEvNT_6ParamsE:
        /* <DEDUP_REMOVED lines=24> */
.L_x_2301:
[----:B------:R-:W-:Y:S05]  /*0180*/  BSYNC B0 ;  /* 0x0000000000007941 */ /* 0x000fea0003800000 */
.L_x_2300:
        /* <DEDUP_REMOVED lines=41> */
.L_x_2302:
        /* <DEDUP_REMOVED lines=22> */
.L_x_2303:
        /* <DEDUP_REMOVED lines=18> */
.L_x_2304:
        /* <DEDUP_REMOVED lines=22> */
.L_x_2305:
        /* <DEDUP_REMOVED lines=22> */
.L_x_2306:
[----:B0-----:R-:W-:Y:S01]  /*0960*/  UMOV UR4, 0x1 ;  /* 0x0000000100047882 */ /* 0x001fe20000000000 */
[----:B------:R-:W-:Y:S01]  /*0970*/  PLOP3.LUT P0, PT, PT, PT, UP0, 0x80, 0x0 ;  /* 0x000000000000781c */ /* 0x000fe20003f0f008 */
[----:B------:R-:W-:Y:S01]  /*0980*/  USEL UR4, UR4, 0x2, !UP0 ;  /* 0x0000000204047887 */ /* 0x000fe2000c000000 */
[----:B------:R-:W-:Y:S01]  /*0990*/  NOP ;  /* 0x0000000000007918 */ /* 0x000fe20000000000 */
[----:B------:R-:W-:Y:S04]  /*09a0*/  BSSY B9, `(.L_x_2307) ;  /* 0x00024f0000097945 */ /* 0x000fe80003800000 */
[----:B------:R-:W-:-:S05]  /*09b0*/  IMAD.U32 R2, RZ, RZ, UR4 ;  /* 0x00000004ff027e24 */ /* 0x000fca000f8e00ff */
[----:B------:R0:W-:Y:S01]  /*09c0*/  STL [R1+0xb0], R2 ;  /* 0x0000b00201007387 */ /* 0x0001e20000100800 */
[----:B-12-4-:R-:W-:Y:S06]  /*09d0*/  BAR.SYNC.DEFER_BLOCKING 0x0 ;  /* 0x0000000000007b1d */ /* 0x016fec0000010000 */
[----:B------:R-:W-:Y:S05]  /*09e0*/  @!P0 BRA `(.L_x_2308) ;  /* 0x000001d000648947 */ /* 0x000fea0003800000 */
.L_x_2309:
[----:B------:R-:W-:-:S08]  /*09f0*/  NOP ;  /* 0x0000000000007918 */ /* 0x000fd00000000000 */
[----:B------:R-:W1:Y:S02]  /*0a00*/  USETMAXREG.TRY_ALLOC.CTAPOOL UP0, 0xa0 ;  /* 0x000000a0000079c8 */ /* 0x000e640008000600 */
[----:B-1----:R-:W-:-:S13]  /*0a10*/  PLOP3.LUT P0, PT, PT, PT, UP0, 0x80, 0x0 ;  /* 0x000000000000781c */ /* 0x002fda0003f0f008 */
[----:B------:R-:W-:Y:S05]  /*0a20*/  @!P0 BRA `(.L_x_2309) ;  /* 0xfffffffc00f08947 */ /* 0x000fea000383ffff */
[----:B------:R-:W2:Y:S01]  /*0a30*/  LDL.LU R0, [R1+0x44] ;  /* 0x0000440001007983 */ /* 0x000ea20000300800 */
[----:B0-----:R-:W0:Y:S01]  /*0a40*/  S2R R2, SR_TID.X ;  /* 0x0000000000027919 */ /* 0x001e220000002100 */
        /* <DEDUP_REMOVED lines=14> */
[----:B------:R1:W-:Y:S01]  /*0b30*/  STL [R1+0x44], R0 ;  /* 0x0000440001007387 */ /* 0x0003e20000100800 */
[----:B0-----:R-:W-:-:S13]  /*0b40*/  ISETP.GE.AND P0, PT, R111, UR4, PT ;  /* 0x000000046f007c0c */ /* 0x001fda000bf06270 */
[----:B-1----:R-:W-:Y:S05]  /*0b50*/  @P0 BRA `(.L_x_2310) ;  /* 0x0000024c00500947 */ /* 0x002fea0003800000 */
[----:B------:R-:W2:Y:S01]  /*0b60*/  LDL R2, [R1+0xb0] ;  /* 0x0000b00001027983 */ /* 0x000ea20000100800 */
[----:B------:R-:W-:Y:S01]  /*0b70*/  R2UR UR4, R16 ;  /* 0x00000000100472ca */ /* 0x000fe200000e0000 */
[----:B------:R-:W0:-:S12]  /*0b80*/  S2R R0, SR_TID.X ;  /* 0x0000000000007919 */ /* 0x000e180000002100 */
[----:B------:R-:W-:Y:S01]  /*0b90*/  UIADD3 UR4, UR4, 0xda00, URZ ;  /* 0x0000da0004047890 */ /* 0x000fe2000fffe03f */
[----:B0-----:R-:W-:-:S05]  /*0ba0*/  VIADD R19, R0, 0xffffff80 ;  /* 0xffffff8000137836 */ /* 0x001fca0000000000 */
[----:B------:R-:W-:Y:S02]  /*0bb0*/  SHF.R.S32.HI R0, RZ, 0x1f, R19 ;  /* 0x0000001fff007819 */ /* 0x000fe40000011413 */
[-C--:B------:R-:W-:Y:S02]  /*0bc0*/  LEA.HI R13, R19, R19.reuse, RZ, 0x1 ;  /* 0x00000013130d7211 */ /* 0x080fe400078f08ff */
[CC--:B------:R-:W-:Y:S02]  /*0bd0*/  LEA.HI R3, R0.reuse, R19.reuse, RZ, 0x4 ;  /* 0x0000001300037211 */ /* 0x0c0fe400078f20ff */
[----:B------:R-:W-:Y:S02]  /*0be0*/  LEA.HI R7, R0, R19, RZ, 0x5 ;  /* 0x0000001300077211 */ /* 0x000fe400078f28ff */
[----:B------:R-:W-:Y:S02]  /*0bf0*/  SHF.R.S32.HI R144, RZ, 0x1, R13 ;  /* 0x00000001ff907819 */ /* 0x000fe4000001140d */
[----:B------:R-:W-:-:S02]  /*0c00*/  SHF.R.S32.HI R9, RZ, 0x5, R7 ;  /* 0x00000005ff097819 */ /* 0x000fc40000011407 */
[C---:B------:R-:W-:Y:S02]  /*0c10*/  LEA.HI R10, R13.reuse, R144, RZ, 0x1 ;  /* 0x000000900d0a7211 */ /* 0x040fe400078f08ff */
[----:B------:R-:W-:Y:S02]  /*0c20*/  LOP3.LUT R13, R13, 0xfffffffe, RZ, 0xc0, !PT ;  /* 0xfffffffe0d0d7812 */ /* 0x000fe400078ec0ff */
[----:B------:R-:W-:-:S03]  /*0c30*/  LOP3.LUT R11, R10, 0x7fffffe, RZ, 0xc0, !PT ;  /* 0x07fffffe0a0b7812 */ /* 0x000fc600078ec0ff */
[----:B------:R-:W-:Y:S02]  /*0c40*/  IMAD.IADD R13, R19, 0x1, -R13 ;  /* 0x00000001130d7824 */ /* 0x000fe400078e0a0d */
[----:B------:R-:W-:Y:S02]  /*0c50*/  IMAD.IADD R11, R144, 0x1, -R11 ;  /* 0x00000001900b7824 */ /* 0x000fe400078e0a0b */
[----:B------:R-:W-:Y:S01]  /*0c60*/  IMAD.SHL.U32 R22, R13, 0x8, RZ ;  /* 0x000000080d167824 */ /* 0x000fe200078e00ff */
[----:B--2---:R-:W-:Y:S02]  /*0c70*/  R2UR UR5, R2 ;  /* 0x00000000020572ca */ /* 0x004fe400000e0000 */
[----:B------:R-:W-:-:S05]  /*0c80*/  LOP3.LUT R2, R3, 0xfffffff0, RZ, 0xc0, !PT ;  /* 0xfffffff003027812 */ /* 0x000fca00078ec0ff */
[----:B------:R-:W-:Y:S01]  /*0c90*/  IMAD.IADD R4, R19, 0x1, -R2 ;  /* 0x0000000113047824 */ /* 0x000fe200078e0a02 */
[----:B------:R-:W-:-:S03]  /*0ca0*/  LEA.HI R2, R0, R19, RZ, 0x7 ;  /* 0x0000001300027211 */ /* 0x000fc600078f38ff */
[--C-:B------:R-:W-:Y:S01]  /*0cb0*/  IMAD R15, R9, 0x10, R4.reuse ;  /* 0x00000010090f7824 */ /* 0x100fe200078e0204 */
[----:B------:R-:W-:Y:S01]  /*0cc0*/  SHF.R.S32.HI R5, RZ, 0x1f, R4 ;  /* 0x0000001fff057819 */ /* 0x000fe20000011404 */
[----:B------:R-:W-:Y:S01]  /*0cd0*/  ULOP3.LUT UR5, UR5, 0x1, URZ, 0xfc, !UPT ;  /* 0x0000000105057892 */ /* 0x000fe2000f8efc3f */
[----:B------:R-:W-:Y:S02]  /*0ce0*/  SHF.R.S32.HI R18, RZ, 0x7, R2 ;  /* 0x00000007ff127819 */ /* 0x000fe40000011402 */
[CC--:B------:R-:W-:Y:S02]  /*0cf0*/  LEA.HI R6, R5.reuse, R4.reuse, RZ, 0x3 ;  /* 0x0000000405067211 */ /* 0x0c0fe400078f18ff */
[----:B------:R-:W-:-:S03]  /*0d00*/  LEA.HI R5, R5, R4, RZ, 0x2 ;  /* 0x0000000405057211 */ /* 0x000fc600078f10ff */
[----:B------:R-:W-:Y:S01]  /*0d10*/  IMAD.SHL.U32 R8, R6, 0x10, RZ ;  /* 0x0000001006087824 */ /* 0x000fe200078e00ff */
[----:B------:R-:W-:Y:S02]  /*0d20*/  LOP3.LUT R7, R5, 0x7fffffc, RZ, 0xc0, !PT ;  /* 0x07fffffc05077812 */ /* 0x000fe400078ec0ff */
[----:B------:R-:W-:Y:S02]  /*0d30*/  SHF.R.S32.HI R6, RZ, 0x4, R3 ;  /* 0x00000004ff067819 */ /* 0x000fe40000011403 */
[----:B------:R-:W-:Y:S01]  /*0d40*/  LOP3.LUT R8, R8, 0x7fffff80, RZ, 0xc0, !PT ;  /* 0x7fffff8008087812 */ /* 0x000fe200078ec0ff */
[----:B------:R-:W-:Y:S01]  /*0d50*/  IMAD.IADD R7, R4, 0x1, -R7 ;  /* 0x0000000104077824 */ /* 0x000fe200078e0a07 */
[----:B------:R-:W-:Y:S01]  /*0d60*/  LEA.HI R3, R3, R6, RZ, 0x1 ;  /* 0x0000000603037211 */ /* 0x000fe200078f08ff */
[----:B------:R-:W-:Y:S01]  /*0d70*/  IMAD R14, R6, 0x8, R11 ;  /* 0x00000008060e7824 */ /* 0x000fe200078e020b */
[----:B------:R-:W-:Y:S01]  /*0d80*/  LEA.HI R4, R0, R19, RZ, 0x2 ;  /* 0x0000001300047211 */ /* 0x000fe200078f10ff */
[----:B------:R-:W-:Y:S01]  /*0d90*/  IMAD R8, R9, 0x100, R8 ;  /* 0x0000010009087824 */ /* 0x000fe200078e0208 */
[----:B------:R-:W-:Y:S01]  /*0da0*/  LOP3.LUT R9, R2, 0xffffff80, RZ, 0xc0, !PT ;  /* 0xffffff8002097812 */ /* 0x000fe200078ec0ff */
[----:B------:R-:W-:Y:S01]  /*0db0*/  IMAD.HI R2, R18, 0x55555556, RZ ;  /* 0x5555555612027827 */ /* 0x000fe200078e02ff */
[----:B------:R-:W-:-:S02]  /*0dc0*/  LOP3.LUT R3, R3, 0x1ffffffe, RZ, 0xc0, !PT ;  /* 0x1ffffffe03037812 */ /* 0x000fc400078ec0ff */
[----:B------:R-:W-:Y:S01]  /*0dd0*/  LOP3.LUT R0, R4, 0xfffffffc, RZ, 0xc0, !PT ;  /* 0xfffffffc04007812 */ /* 0x000fe200078ec0ff */
[C---:B------:R-:W-:Y:S01]  /*0de0*/  IMAD.IADD R17, R19.reuse, 0x1, -R9 ;  /* 0x0000000113117824 */ /* 0x040fe200078e0a09 */
[----:B------:R-:W-:Y:S01]  /*0df0*/  SHF.R.S32.HI R5, RZ, 0x2, R5 ;  /* 0x00000002ff057819 */ /* 0x000fe20000011405 */
[----:B------:R-:W-:Y:S02]  /*0e00*/  IMAD.IADD R3, R6, 0x1, -R3 ;  /* 0x0000000106037824 */ /* 0x000fe400078e0a03 */
[----:B------:R-:W-:Y:S01]  /*0e10*/  IMAD.IADD R6, R19, 0x1, -R0 ;  /* 0x0000000113067824 */ /* 0x000fe200078e0a00 */
[----:B------:R-:W-:Y:S01]  /*0e20*/  SHF.R.S32.HI R9, RZ, 0x1f, R17 ;  /* 0x0000001fff097819 */ /* 0x000fe20000011411 */
[----:B------:R-:W-:Y:S02]  /*0e30*/  IMAD.SHL.U32 R0, R3, 0x8, RZ ;  /* 0x0000000803007824 */ /* 0x000fe400078e00ff */
[----:B------:R-:W-:Y:S01]  /*0e40*/  IMAD.SHL.U32 R5, R5, 0x40, RZ ;  /* 0x0000004005057824 */ /* 0x000fe200078e00ff */
[----:B------:R-:W-:Y:S01]  /*0e50*/  LEA.HI R10, R9, R17, RZ, 0x2 ;  /* 0x00000011090a7211 */ /* 0x000fe200078f10ff */
[----:B------:R-:W-:Y:S01]  /*0e60*/  IMAD R7, R7, 0x10, R8 ;  /* 0x0000001007077824 */ /* 0x000fe200078e0208 */
[----:B------:R-:W-:-:S02]  /*0e70*/  LEA.HI R3, R6, R6, RZ, 0x1 ;  /* 0x0000000606037211 */ /* 0x000fc400078f08ff */
[--C-:B------:R-:W-:Y:S02]  /*0e80*/  SHF.R.S32.HI R11, RZ, 0x2, R10.reuse ;  /* 0x00000002ff0b7819 */ /* 0x100fe4000001140a */
[----:B------:R-:W-:Y:S02]  /*0e90*/  SHF.R.S32.HI R12, RZ, 0x1f, R10 ;  /* 0x0000001fff0c7819 */ /* 0x000fe4000001140a */
[----:B------:R-:W-:Y:S02]  /*0ea0*/  LEA.HI R9, R9, R17, RZ, 0x5 ;  /* 0x0000001109097211 */ /* 0x000fe400078f28ff */
[----:B------:R-:W-:Y:S02]  /*0eb0*/  LEA.HI R12, R12, R11, RZ, 0x3 ;  /* 0x0000000b0c0c7211 */ /* 0x000fe400078f18ff */
[----:B------:R-:W-:Y:S02]  /*0ec0*/  LOP3.LUT R3, R3, 0x1ffffffe, RZ, 0xc0, !PT ;  /* 0x1ffffffe03037812 */ /* 0x000fe400078ec0ff */
[----:B------:R-:W-:-:S02]  /*0ed0*/  LOP3.LUT R12, R12, 0xfffffff8, RZ, 0xc0, !PT ;  /* 0xfffffff80c0c7812 */ /* 0x000fc400078ec0ff */
[----:B------:R-:W-:Y:S01]  /*0ee0*/  LOP3.LUT R5, R5, 0x40, RZ, 0xc0, !PT ;  /* 0x0000004005057812 */ /* 0x000fe200078ec0ff */
[----:B------:R-:W-:Y:S01]  /*0ef0*/  IMAD.IADD R3, R6, 0x1, -R3 ;  /* 0x0000000106037824 */ /* 0x000fe200078e0a03 */
[----:B------:R-:W-:Y:S01]  /*0f00*/  LEA.HI R8, R2, R2, RZ, 0x1 ;  /* 0x0000000202087211 */ /* 0x000fe200078f08ff */
[----:B------:R-:W-:Y:S01]  /*0f10*/  IMAD.IADD R12, R11, 0x1, -R12 ;  /* 0x000000010b0c7824 */ /* 0x000fe200078e0a0c */
[----:B------:R-:W-:Y:S02]  /*0f20*/  SHF.R.S32.HI R9, RZ, 0x5, R9 ;  /* 0x00000005ff097819 */ /* 0x000fe40000011409 */
[----:B------:R-:W-:Y:S01]  /*0f30*/  LOP3.LUT R2, R5, 0x8, R0, 0xf8, !PT ;  /* 0x0000000805027812 */ /* 0x000fe200078ef800 */
[----:B------:R-:W-:Y:S01]  /*0f40*/  IMAD R8, R8, -0x3, R18 ;  /* 0xfffffffd08087824 */ /* 0x000fe200078e0212 */
[----:B------:R-:W-:Y:S01]  /*0f50*/  SHF.R.S32.HI R6, RZ, 0x2, R4 ;  /* 0x00000002ff067819 */ /* 0x000fe20000011404 */
[----:B------:R-:W-:Y:S01]  /*0f60*/  IMAD R9, R9, 0x10, R12 ;  /* 0x0000001009097824 */ /* 0x000fe200078e020c */
[----:B------:R-:W-:Y:S01]  /*0f70*/  SHF.R.U32.HI R5, RZ, 0x3, R5 ;  /* 0x00000003ff057819 */ /* 0x000fe20000011605 */
[----:B------:R-:W-:Y:S01]  /*0f80*/  IMAD.U32 R0, R15, 0x20, R0 ;  /* 0x000000200f007824 */ /* 0x000fe200078e0000 */
[----:B------:R-:W-:-:S02]  /*0f90*/  SHF.R.S32.HI R4, RZ, 0x1f, R4 ;  /* 0x0000001fff047819 */ /* 0x000fc40000011404 */
[----:B------:R-:W-:Y:S02]  /*0fa0*/  CS2R R18, SRZ ;  /* 0x0000000000127805 */ /* 0x000fe4000001ff00 */
[----:B------:R-:W-:Y:S01]  /*0fb0*/  LOP3.LUT R2, R2, R5, RZ, 0x3c, !PT ;  /* 0x0000000502027212 */ /* 0x000fe200078e3cff */
[----:B------:R-:W-:Y:S01]  /*0fc0*/  IMAD R5, R8, 0x40, R9 ;  /* 0x0000004008057824 */ /* 0x000fe200078e0209 */
[----:B------:R-:W-:Y:S01]  /*0fd0*/  LEA.HI R4, R4, R6, RZ, 0x2 ;  /* 0x0000000604047211 */ /* 0x000fe200078f10ff */
[----:B------:R0:W-:Y:S01]  /*0fe0*/  STL [R1+0xac], R0 ;  /* 0x0000ac0001007387 */ /* 0x0001e20000100800 */
[----:B------:R-:W-:Y:S01]  /*0ff0*/  IMAD.SHL.U32 R8, R13, 0x4, RZ ;  /* 0x000000040d087824 */ /* 0x000fe200078e00ff */
[----:B------:R-:W-:Y:S01]  /*1000*/  LOP3.LUT R10, R10, 0x7ffffffc, RZ, 0xc0, !PT ;  /* 0x7ffffffc0a0a7812 */ /* 0x000fe200078ec0ff */
[----:B------:R-:W-:Y:S01]  /*1010*/  IMAD.IADD R7, R2, 0x1, R7 ;  /* 0x0000000102077824 */ /* 0x000fe200078e0207 */
[----:B------:R-:W-:Y:S01]  /*1020*/  LOP3.LUT R4, R4, 0xfffffffc, RZ, 0xc0, !PT ;  /* 0xfffffffc04047812 */ /* 0x000fe200078ec0ff */
[----:B------:R-:W-:Y:S04]  /*1030*/  STL [R1+0xa8], R5 ;  /* 0x0000a80501007387 */ /* 0x000fe80000100800 */
[----:B------:R-:W-:Y:S01]  /*1040*/  STL [R1+0xa0], RZ ;  /* 0x0000a0ff01007387 */ /* 0x000fe20000100800 */
[----:B0-----:R-:W-:-:S05]  /*1050*/  IMAD.U32 R0, RZ, RZ, UR5 ;  /* 0x00000005ff007e24 */ /* 0x001fca000f8e00ff */
[----:B------:R0:W-:Y:S04]  /*1060*/  STL [R1+0x60], R0 ;  /* 0x0000600001007387 */ /* 0x0001e80000100800 */
[----:B------:R-:W-:Y:S04]  /*1070*/  STL [R1+0x40], RZ ;  /* 0x000040ff01007387 */ /* 0x000fe80000100800 */
[----:B------:R-:W-:Y:S01]  /*1080*/  STL [R1+0x38], RZ ;  /* 0x000038ff01007387 */ /* 0x000fe20000100800 */
[----:B0-----:R-:W-:Y:S02]  /*1090*/  IMAD.IADD R0, R6, 0x1, -R4 ;  /* 0x0000000106007824 */ /* 0x001fe400078e0a04 */
[----:B------:R-:W-:-:S02]  /*10a0*/  IMAD.U32 R4, RZ, RZ, UR4 ;  /* 0x00000004ff047e24 */ /* 0x000fc4000f8e00ff */
[----:B------:R-:W-:Y:S01]  /*10b0*/  VIADD R6, R8, 0x20 ;  /* 0x0000002008067836 */ /* 0x000fe20000000000 */
[----:B------:R0:W-:Y:S04]  /*10c0*/  STL [R1+0x8c], R0 ;  /* 0x00008c0001007387 */ /* 0x0001e80000100800 */
[----:B------:R-:W-:Y:S04]  /*10d0*/  STL [R1+0x50], R8 ;  /* 0x0000500801007387 */ /* 0x000fe80000100800 */
[----:B------:R1:W-:Y:S01]  /*10e0*/  STL [R1+0xa4], R4 ;  /* 0x0000a40401007387 */ /* 0x0003e20000100800 */
[----:B0-----:R-:W-:-:S05]  /*10f0*/  IMAD.SHL.U32 R0, R0, 0x40, RZ ;  /* 0x0000004000007824 */ /* 0x001fca00078e00ff */
[----:B------:R-:W-:Y:S01]  /*1100*/  LOP3.LUT R2, R0, 0xc0, RZ, 0xc0, !PT ;  /* 0x000000c000027812 */ /* 0x000fe200078ec0ff */
[----:B------:R-:W-:Y:S01]  /*1110*/  VIADD R0, R8, 0x10 ;  /* 0x0000001008007836 */ /* 0x000fe20000000000 */
[----:B-1----:R-:W-:-:S03]  /*1120*/  SHF.R.S32.HI R4, RZ, 0x1f, R144 ;  /* 0x0000001fff047819 */ /* 0x002fc60000011490 */
[----:B------:R-:W-:Y:S01]  /*1130*/  STL [R1+0x48], R2 ;  /* 0x0000480201007387 */ /* 0x000fe20000100800 */
[----:B------:R-:W-:-:S03]  /*1140*/  SHF.R.U32.HI R4, RZ, 0x3, R2 ;  /* 0x00000003ff047819 */ /* 0x000fc60000011602 */
[----:B------:R0:W-:Y:S04]  /*1150*/  STL [R1+0x6c], R0 ;  /* 0x00006c0001007387 */ /* 0x0001e80000100800 */
[----:B------:R1:W-:Y:S01]  /*1160*/  STL [R1+0x68], R6 ;  /* 0x0000680601007387 */ /* 0x0003e20000100800 */
[----:B0-----:R-:W-:Y:S01]  /*1170*/  LOP3.LUT R0, R2, 0x8, R22, 0xf8, !PT ;  /* 0x0000000802007812 */ /* 0x001fe200078ef816 */
[----:B------:R-:W-:Y:S02]  /*1180*/  IMAD.SHL.U32 R2, R14, 0x20, RZ ;  /* 0x000000200e027824 */ /* 0x000fe400078e00ff */
[----:B-1----:R-:W-:Y:S01]  /*1190*/  VIADD R6, R8, 0x8 ;  /* 0x0000000808067836 */ /* 0x002fe20000000000 */
[----:B------:R-:W-:-:S04]  /*11a0*/  LOP3.LUT R0, R0, R4, RZ, 0x3c, !PT ;  /* 0x0000000400007212 */ /* 0x000fc800078e3cff */
[----:B------:R0:W-:Y:S04]  /*11b0*/  STL [R1+0x74], R6 ;  /* 0x0000740601007387 */ /* 0x0001e80000100800 */
[----:B------:R1:W-:Y:S04]  /*11c0*/  STL [R1+0x58], R4 ;  /* 0x0000580401007387 */ /* 0x0003e80000100800 */
[----:B------:R2:W-:Y:S01]  /*11d0*/  STL [R1+0x5c], R2 ;  /* 0x00005c0201007387 */ /* 0x0005e20000100800 */
[C---:B0-----:R-:W-:Y:S02]  /*11e0*/  VIADD R6, R8.reuse, 0x28 ;  /* 0x0000002808067836 */ /* 0x041fe40000000000 */
[----:B-1----:R-:W-:-:S02]  /*11f0*/  VIADD R4, R8, 0x18 ;  /* 0x0000001808047836 */ /* 0x002fc40000000000 */
[----:B--2---:R-:W-:-:S03]  /*1200*/  IMAD.IADD R2, R2, 0x1, R0 ;  /* 0x0000000102027824 */ /* 0x004fc600078e0200 */
[----:B------:R0:W-:Y:S01]  /*1210*/  STL [R1+0x78], R4 ;  /* 0x0000780401007387 */ /* 0x0001e20000100800 */
[----:B------:R-:W-:-:S03]  /*1220*/  IMAD R0, R3, 0x8, R5 ;  /* 0x0000000803007824 */ /* 0x000fc600078e0205 */
[----:B------:R1:W-:Y:S01]  /*1230*/  STL [R1+0x80], R6 ;  /* 0x0000800601007387 */ /* 0x0003e20000100800 */
[----:B0-----:R-:W-:Y:S02]  /*1240*/  IMAD.IADD R4, R17, 0x1, -R10 ;  /* 0x0000000111047824 */ /* 0x001fe400078e0a0a */
[----:B------:R-:W-:-:S03]  /*1250*/  IMAD R17, R7, 0x2, R16 ;  /* 0x0000000207117824 */ /* 0x000fc600078e0210 */
[----:B------:R1:W-:Y:S04]  /*1260*/  STL [R1+0x90], R4 ;  /* 0x0000900401007387 */ /* 0x0003e80000100800 */
[----:B------:R1:W-:Y:S04]  /*1270*/  STL [R1+0x88], R2 ;  /* 0x0000880201007387 */ /* 0x0003e80000100800 */
[----:B------:R1:W-:Y:S02]  /*1280*/  STL [R1+0x94], R0 ;  /* 0x0000940001007387 */ /* 0x0003e40000100800 */
.L_x_2458:
[----:B01-34-:R-:W0:Y:S01]  /*1290*/  LDC.64 R2, c[0x0][0xc88] ;  /* 0x00032200ff027b82 */ /* 0x01be220000000a00 */
[----:B------:R-:W-:Y:S01]  /*12a0*/  ULDC.64 UR4, c[0x0][0x208] ;  /* 0x0000820000047ab9 */ /* 0x000fe20000000a00 */
[----:B0-----:R-:W-:-:S05]  /*12b0*/  IMAD.WIDE R2, R111, 0x4, R2 ;  /* 0x000000046f027825 */ /* 0x001fca00078e0202 */
[----:B--2---:R0:W2:Y:S01]  /*12c0*/  LDG.E R11, desc[UR4][R2.64] ;  /* 0x00000004020b7981 */ /* 0x0040a2000c1e1900 */
[----:B------:R-:W-:Y:S05]  /*12d0*/  YIELD ;  /* 0x0000000000007946 */ /* 0x000fea0003800000 */
[----:B------:R-:W-:Y:S01]  /*12e0*/  ULDC.64 UR4, c[0x0][0xa28] ;  /* 0x00028a0000047ab9 */ /* 0x000fe20000000a00 */
[----:B------:R-:W-:Y:S01]  /*12f0*/  ULDC.64 UR8, c[0x0][0xa18] ;  /* 0x0002860000087ab9 */ /* 0x000fe20000000a00 */
[----:B------:R-:W-:Y:S01]  /*1300*/  ISETP.NE.U32.AND P1, PT, RZ, UR4, PT ;  /* 0x00000004ff007c0c */ /* 0x000fe2000bf25070 */
[----:B------:R-:W-:Y:S01]  /*1310*/  ULDC.64 UR10, c[0x0][0x208] ;  /* 0x00008200000a7ab9 */ /* 0x000fe20000000a00 */
[----:B0-----:R-:W-:Y:S01]  /*1320*/  IMAD.MOV.U32 R3, RZ, RZ, RZ ;  /* 0x000000ffff037224 */ /* 0x001fe200078e00ff */
[----:B------:R-:W-:Y:S01]  /*1330*/  ULDC.64 UR6, c[0x0][0xa08] ;  /* 0x0002820000067ab9 */ /* 0x000fe20000000a00 */
[----:B------:R-:W-:Y:S01]  /*1340*/  ISETP.NE.AND.EX P1, PT, RZ, UR5, PT, P1 ;  /* 0x00000005ff007c0c */ /* 0x000fe2000bf25310 */
[----:B------:R-:W-:Y:S01]  /*1350*/  IMAD.MOV.U32 R79, RZ, RZ, RZ ;  /* 0x000000ffff4f7224 */ /* 0x000fe200078e00ff */
[----:B------:R-:W-:-:S04]  /*1360*/  ISETP.NE.U32.AND P0, PT, RZ, UR6, PT ;  /* 0x00000006ff007c0c */ /* 0x000fc8000bf05070 */
[----:B------:R-:W-:Y:S02]  /*1370*/  ISETP.NE.AND.EX P0, PT, RZ, UR7, PT, P0 ;  /* 0x00000007ff007c0c */ /* 0x000fe4000bf05300 */
[----:B--2---:R-:W-:Y:S01]  /*1380*/  SHF.R.S32.HI R0, RZ, 0x1f, R11 ;  /* 0x0000001fff007819 */ /* 0x004fe2000001140b */
[----:B------:R-:W-:-:S04]  /*1390*/  IMAD.SHL.U32 R28, R11, 0x4, RZ ;  /* 0x000000040b1c7824 */ /* 0x000fc800078e00ff */
        /* <DEDUP_REMOVED lines=10> */
[----:B------:R-:W-:Y:S01]  /*1440*/  ULDC.64 UR4, c[0x0][0x418] ;  /* 0x0001060000047ab9 */ /* 0x000fe20000000a00 */
[----:B------:R-:W-:-:S10]  /*1450*/  IADD3.X R9, R29, UR7, RZ, P3, !PT ;  /* 0x000000071d097c10 */ /* 0x000fd40009ffe4ff */
[----:B------:R-:W-:Y:S01]  /*1460*/  @P2 IADD3 R6, P1, R28, UR8, RZ ;  /* 0x000000081c062c10 */ /* 0x000fe2000ff3e0ff */
[----:B------:R-:W-:Y:S01]  /*1470*/  UISETP.NE.U32.AND UP0, UPT, UR4, URZ, UPT ;  /* 0x0000003f0400728c */ /* 0x000fe2000bf05070 */
[----:B------:R0:W5:Y:S02]  /*1480*/  @P0 LDG.E R79, desc[UR10][R8.64] ;  /* 0x0000000a084f0981 */ /* 0x000164000c1e1900 */
[----:B------:R-:W-:Y:S01]  /*1490*/  @P2 IADD3.X R7, R29, UR9, RZ, P1, !PT ;  /* 0x000000091d072c10 */ /* 0x000fe20008ffe4ff */
[----:B------:R-:W-:-:S04]  /*14a0*/  ULDC UR4, c[0x0][0x424] ;  /* 0x0001090000047ab9 */ /* 0x000fc80000000800 */
[----:B------:R-:W2:Y:S01]  /*14b0*/  @P2 LDG.E R10, desc[UR10][R6.64] ;  /* 0x0000000a060a2981 */ /* 0x000ea2000c1e1900 */
        /* <DEDUP_REMOVED lines=8> */
[----:B--2---:R0:W-:Y:S01]  /*1540*/  STL [R1+0x2c], R10 ;  /* 0x00002c0a01007387 */ /* 0x0041e20000100800 */
[----:B------:R-:W-:Y:S05]  /*1550*/  @P2 BRA `(.L_x_2311) ;  /* 0x00000000002c2947 */ /* 0x000fea0003800000 */
[----:B------:R-:W-:Y:S02]  /*1560*/  ULDC.64 UR4, c[0x0][0xa00] ;  /* 0x0002800000047ab9 */ /* 0x000fe40000000a00 */
[----:B------:R-:W-:-:S04]  /*1570*/  ISETP.NE.U32.AND P1, PT, RZ, UR4, PT ;  /* 0x00000004ff007c0c */ /* 0x000fc8000bf25070 */
[----:B------:R-:W-:-:S13]  /*1580*/  ISETP.NE.AND.EX P1, PT, RZ, UR5, PT, P1 ;  /* 0x00000005ff007c0c */ /* 0x000fda000bf25310 */
[----:B------:R-:W-:Y:S05]  /*1590*/  @!P1 BRA `(.L_x_2311) ;  /* 0x00000000001c9947 */ /* 0x000fea0003800000 */
[----:B0-----:R-:W0:Y:S01]  /*15a0*/  LDC.64 R4, c[0x0][0xa00] ;  /* 0x00028000ff047b82 */ /* 0x001e220000000a00 */
[----:B------:R-:W-:Y:S01]  /*15b0*/  ULDC.64 UR4, c[0x0][0x208] ;  /* 0x0000820000047ab9 */ /* 0x000fe20000000a00 */
[----:B0-----:R-:W-:-:S05]  /*15c0*/  IMAD.WIDE R4, R27, 0x4, R4 ;  /* 0x000000041b047825 */ /* 0x001fca00078e0204 */
[----:B------:R-:W2:Y:S04]  /*15d0*/  LDG.E R0, desc[UR4][R4.64] ;  /* 0x0000000404007981 */ /* 0x000ea8000c1e1900 */
[----:B------:R-:W2:Y:S02]  /*15e0*/  LDG.E R7, desc[UR4][R4.64+0x4] ;  /* 0x0000040404077981 */ /* 0x000ea4000c1e1900 */
[----:B--2---:R-:W-:-:S05]  /*15f0*/  IMAD.IADD R10, R7, 0x1, -R0 ;  /* 0x00000001070a7824 */ /* 0x004fca00078e0a00 */
[----:B------:R1:W-:Y:S02]  /*1600*/  STL [R1+0x2c], R10 ;  /* 0x00002c0a01007387 */ /* 0x0003e40000100800 */
.L_x_2311:
[----:B------:R-:W-:Y:S01]  /*1610*/  ULDC.64 UR4, c[0x0][0xa20] ;  /* 0x0002880000047ab9 */ /* 0x000fe20000000a00 */
[----:B------:R2:W-:Y:S01]  /*1620*/  STL [R1+0x9c], R110 ;  /* 0x00009c6e01007387 */ /* 0x0005e20000100800 */
[----:B------:R-:W-:-:S04]  /*1630*/  ISETP.NE.U32.AND P1, PT, RZ, UR4, PT ;  /* 0x00000004ff007c0c */ /* 0x000fc8000bf25070 */
[----:B------:R-:W-:-:S13]  /*1640*/  ISETP.NE.AND.EX P1, PT, RZ, UR5, PT, P1 ;  /* 0x00000005ff007c0c */ /* 0x000fda000bf25310 */
[----:B--2---:R-:W-:Y:S05]  /*1650*/  @!P1 BRA `(.L_x_2312) ;  /* 0x0000000000149947 */ /* 0x004fea0003800000 */
[----:B0-----:R-:W-:Y:S01]  /*1660*/  IADD3 R4, P0, R28, UR4, RZ ;  /* 0x000000041c047c10 */ /* 0x001fe2000ff1e0ff */
[----:B------:R-:W-:-:S03]  /*1670*/  ULDC.64 UR6, c[0x0][0x208] ;  /* 0x0000820000067ab9 */ /* 0x000fc60000000a00 */
[----:B------:R-:W-:-:S05]  /*1680*/  IADD3.X R5, R29, UR5, RZ, P0, !PT ;  /* 0x000000051d057c10 */ /* 0x000fca00087fe4ff */
[----:B------:R2:W5:Y:S01]  /*1690*/  LDG.E R26, desc[UR6][R4.64] ;  /* 0x00000006041a7981 */ /* 0x000562000c1e1900 */
[----:B------:R-:W-:Y:S05]  /*16a0*/  BRA `(.L_x_2313) ;  /* 0x0000000000147947 */ /* 0x000fea0003800000 */
.L_x_2312:
[----:B------:R-:W-:Y:S05]  /*16b0*/  @!P0 BRA `(.L_x_2313) ;  /* 0x0000000000108947 */ /* 0x000fea0003800000 */
[----:B------:R-:W-:Y:S02]  /*16c0*/  ULDC.64 UR4, c[0x0][0x208] ;  /* 0x0000820000047ab9 */ /* 0x000fe40000000a00 */
[----:B0-----:R-:W2:Y:S04]  /*16d0*/  LDG.E R5, desc[UR4][R8.64] ;  /* 0x0000000408057981 */ /* 0x001ea8000c1e1900 */
[----:B------:R-:W2:Y:S02]  /*16e0*/  LDG.E R26, desc[UR4][R8.64+0x4] ;  /* 0x00000404081a7981 */ /* 0x000ea4000c1e1900 */
[----:B--2---:R-:W-:-:S07]  /*16f0*/  IMAD.IADD R26, R26, 0x1, -R5 ;  /* 0x000000011a1a7824 */ /* 0x004fce00078e0a05 */
.L_x_2313:
[----:B------:R-:W-:Y:S01]  /*1700*/  ULDC.64 UR4, c[0x0][0xa10] ;  /* 0x0002840000047ab9 */ /* 0x000fe20000000a00 */
[----:B------:R-:W-:Y:S01]  /*1710*/  ULDC.64 UR6, c[0x0][0x208] ;  /* 0x0000820000067ab9 */ /* 0x000fe20000000a00 */
[----:B------:R-:W-:Y:S01]  /*1720*/  ISETP.NE.U32.AND P0, PT, RZ, UR4, PT ;  /* 0x00000004ff007c0c */ /* 0x000fe2000bf05070 */
[----:B0-----:R-:W0:Y:S03]  /*1730*/  LDC R8, c[0x0][0x448] ;  /* 0x00011200ff087b82 */ /* 0x001e260000000800 */
[----:B------:R-:W-:Y:S01]  /*1740*/  ISETP.NE.AND.EX P0, PT, RZ, UR5, PT, P0 ;  /* 0x00000005ff007c0c */ /* 0x000fe2000bf05300 */
[----:B------:R-:W-:-:S12]  /*1750*/  ULDC.64 UR4, c[0x0][0xa30] ;  /* 0x00028c0000047ab9 */ /* 0x000fd80000000a00 */
[----:B--2---:R-:W2:Y:S02]  /*1760*/  @P0 LDC.64 R4, c[0x0][0xa10] ;  /* 0x00028400ff040b82 */ /* 0x004ea40000000a00 */
[----:B--2---:R-:W-:-:S05]  /*1770*/  @P0 IMAD.WIDE R4, R27, 0x4, R4 ;  /* 0x000000041b040825 */ /* 0x004fca00078e0204 */
[----:B------:R-:W2:Y:S04]  /*1780*/  @P0 LDG.E R0, desc[UR6][R4.64] ;  /* 0x0000000604000981 */ /* 0x000ea8000c1e1900 */
[----:B------:R3:W2:Y:S01]  /*1790*/  @P0 LDG.E R9, desc[UR6][R4.64+0x4] ;  /* 0x0000040604090981 */ /* 0x0006a2000c1e1900 */
[----:B------:R-:W-:Y:S01]  /*17a0*/  ISETP.NE.U32.AND P1, PT, RZ, UR4, PT ;  /* 0x00000004ff007c0c */ /* 0x000fe2000bf25070 */
[----:B-----5:R-:W-:-:S03]  /*17b0*/  IMAD.MOV.U32 R106, RZ, RZ, R26 ;  /* 0x000000ffff6a7224 */ /* 0x020fc600078e001a */
[----:B------:R-:W-:-:S13]  /*17c0*/  ISETP.NE.AND.EX P1, PT, RZ, UR5, PT, P1 ;  /* 0x00000005ff007c0c */ /* 0x000fda000bf25310 */
[----:B------:R-:W-:-:S04]  /*17d0*/  @P1 IADD3 R6, P2, R28, UR4, RZ ;  /* 0x000000041c061c10 */ /* 0x000fc8000ff5e0ff */
[----:B------:R-:W-:-:S05]  /*17e0*/  @P1 IADD3.X R7, R29, UR5, RZ, P2, !PT ;  /* 0x000000051d071c10 */ /* 0x000fca00097fe4ff */
[----:B------:R4:W5:Y:S01]  /*17f0*/  @P1 LDG.E R106, desc[UR6][R6.64] ;  /* 0x00000006066a1981 */ /* 0x000962000c1e1900 */
[----:B0-----:R-:W-:Y:S01]  /*1800*/  ISETP.NE.AND P1, PT, R8, 0x1, PT ;  /* 0x000000010800780c */ /* 0x001fe20003f25270 */
[----:B------:R-:W-:Y:S02]  /*1810*/  IMAD R12, R109, 0xc0, RZ ;  /* 0x000000c06d0c7824 */ /* 0x000fe400078e02ff */
[----:B------:R-:W-:Y:S02]  /*1820*/  IMAD.IADD R8, R26, 0x1, -R3 ;  /* 0x000000011a087824 */ /* 0x000fe400078e0a03 */
[----:B---3--:R-:W-:Y:S01]  /*1830*/  VIADD R4, R12, 0xbf ;  /* 0x000000bf0c047836 */ /* 0x008fe20000000000 */
[----:B------:R0:W-:Y:S01]  /*1840*/  STL [R1+0x84], R12 ;  /* 0x0000840c01007387 */ /* 0x0001e20000100800 */
[----:B------:R-:W-:-:S05]  /*1850*/  IMAD.MOV R82, RZ, RZ, -R8 ;  /* 0x000000ffff527224 */ /* 0x000fca00078e0a08 */
[----:B------:R-:W-:Y:S01]  /*1860*/  VIMNMX R82, RZ, R82, !PT ;  /* 0x00000052ff527248 */ /* 0x000fe20007fe0100 */
[----:B------:R-:W3:Y:S08]  /*1870*/  @P1 LDC R11, c[0x0][0x44c] ;  /* 0x00011300ff0b1b82 */ /* 0x000ef00000000800 */
[----:B------:R-:W1:Y:S01]  /*1880*/  @P1 LDC R5, c[0x0][0x450] ;  /* 0x00011400ff051b82 */ /* 0x000e620000000800 */
[----:B--2---:R-:W-:-:S02]  /*1890*/  @P0 IMAD.IADD R2, R9, 0x1, -R0 ;  /* 0x0000000109020824 */ /* 0x004fc400078e0a00 */
[----:B---3--:R-:W-:-:S04]  /*18a0*/  @P1 IMAD.HI.U32 R0, R4, R11, RZ ;  /* 0x0000000b04001227 */ /* 0x008fc800078e00ff */
[----:B----4-:R-:W-:Y:S01]  /*18b0*/  IMAD.IADD R6, R8, 0x1, R2 ;  /* 0x0000000108067824 */ /* 0x010fe200078e0202 */
[----:B-1----:R-:W-:-:S03]  /*18c0*/  @P1 SHF.R.U32.HI R4, RZ, R5, R0 ;  /* 0x00000005ff041219 */ /* 0x002fc60000011600 */
[C---:B------:R-:W-:Y:S01]  /*18d0*/  VIADD R0, R6.reuse, 0x8f ;  /* 0x0000008f06007836 */ /* 0x040fe20000000000 */
[----:B------:R-:W-:Y:S01]  /*18e0*/  IADD3 R113, R6, 0x90, -R10 ;  /* 0x0000009006717810 */ /* 0x000fe20007ffe80a */
[----:B------:R0:W-:Y:S02]  /*18f0*/  STL [R1+0x30], R6 ;  /* 0x0000300601007387 */ /* 0x0001e40000100800 */
[----:B------:R-:W-:-:S04]  /*1900*/  IMAD.HI R0, R0, 0x38e38e39, RZ ;  /* 0x38e38e3900007827 */ /* 0x000fc800078e02ff */
[----:B------:R-:W-:Y:S01]  /*1910*/  IMAD.IADD R4, R113, 0x1, R4 ;  /* 0x0000000171047824 */ /* 0x000fe200078e0204 */
[----:B------:R-:W-:-:S03]  /*1920*/  SHF.R.U32.HI R3, RZ, 0x1f, R0 ;  /* 0x0000001fff037819 */ /* 0x000fc60000011600 */
[----:B------:R-:W-:Y:S01]  /*1930*/  IMAD.HI R4, R4, 0x38e38e39, RZ ;  /* 0x38e38e3904047827 */ /* 0x000fe200078e02ff */
[----:B------:R-:W-:-:S04]  /*1940*/  LEA.HI.SX32 R114, R0, R3, 0x1b ;  /* 0x0000000300727211 */ /* 0x000fc800078fdaff */
[----:B------:R-:W-:-:S04]  /*1950*/  SHF.R.U32.HI R5, RZ, 0x1f, R4 ;  /* 0x0000001fff057819 */ /* 0x000fc80000011604 */
[----:B------:R-:W-:-:S04]  /*1960*/  LEA.HI.SX32 R5, R4, R5, 0x1b ;  /* 0x0000000504057211 */ /* 0x000fc800078fdaff */
[----:B------:R-:W-:-:S05]  /*1970*/  VIMNMX R5, R114, R5, PT ;  /* 0x0000000572057248 */ /* 0x000fca0003fe0100 */
        /* <DEDUP_REMOVED lines=33> */
.L_x_2316:
[----:B------:R-:W-:Y:S05]  /*1b90*/  BSYNC B6 ;  /* 0x0000000000067941 */ /* 0x000fea0003800000 */
.L_x_2315:
        /* <DEDUP_REMOVED lines=20> */
.L_x_2318:
[----:B------:R-:W-:Y:S05]  /*1ce0*/  BSYNC B6 ;  /* 0x0000000000067941 */ /* 0x000fea0003800000 */
.L_x_2317:
[----:B------:R-:W2:Y:S01]  /*1cf0*/  LDL.64 R14, [R1+0x50] ;  /* 0x00005000010e7983 */ /* 0x000ea20000100a00 */
[----:B------:R-:W-:Y:S01]  /*1d00*/  ULDC.64 UR4, c[0x0][0x9f8] ;  /* 0x00027e0000047ab9 */ /* 0x000fe20000000a00 */
[----:B------:R-:W-:Y:S01]  /*1d10*/  ULDC.64 UR6, c[0x0][0x208] ;  /* 0x0000820000067ab9 */ /* 0x000fe20000000a00 */
[----:B------:R-:W-:Y:S01]  /*1d20*/  ISETP.NE.U32.AND P0, PT, RZ, UR4, PT ;  /* 0x00000004ff007c0c */ /* 0x000fe2000bf05070 */
[----:B------:R-:W3:Y:S01]  /*1d30*/  LDL.64 R40, [R1+0x50] ;  /* 0x0000500001287983 */ /* 0x000ee20000100a00 */
[----:B------:R-:W0:Y:S02]  /*1d40*/  LDC.64 R70, c[0x0][0x408] ;  /* 0x00010200ff467b82 */ /* 0x000e240000000a00 */
[----:B------:R-:W-:-:S06]  /*1d50*/  ISETP.NE.AND.EX P0, PT, RZ, UR5, PT, P0 ;  /* 0x00000005ff007c0c */ /* 0x000fcc000bf05300 */
[----:B------:R-:W1:Y:S07]  /*1d60*/  LDC.64 R76, c[0x0][0x3f8] ;  /* 0x0000fe00ff4c7b82 */ /* 0x000e6e0000000a00 */
[----:B------:R-:W-:Y:S01]  /*1d70*/  @P0 IADD3 R4, P1, R28, UR4, RZ ;  /* 0x000000041c040c10 */ /* 0x000fe2000ff3e0ff */
[----:B------:R-:W4:Y:S03]  /*1d80*/  LDC.64 R32, c[0x0][0x300] ;  /* 0x0000c000ff207b82 */ /* 0x000f260000000a00 */
[----:B------:R-:W-:Y:S01]  /*1d90*/  @P0 IADD3.X R5, R29, UR5, RZ, P1, !PT ;  /* 0x000000051d050c10 */ /* 0x000fe20008ffe4ff */
[----:B------:R-:W-:Y:S01]  /*1da0*/  IMAD.IADD R79, R79, 0x1, R26 ;  /* 0x000000014f4f7824 */ /* 0x000fe200078e021a */
[----:B------:R-:W0:Y:S01]  /*1db0*/  S2R R20, SR_TID.X ;  /* 0x0000000000147919 */ /* 0x000e220000002100 */
[----:B------:R-:W-:Y:S01]  /*1dc0*/  SHF.R.S32.HI R8, RZ, 0x1f, R110 ;  /* 0x0000001fff087819 */ /* 0x000fe2000001146e */
[----:B------:R-:W-:Y:S01]  /*1dd0*/  ULDC.64 UR4, c[0x0][0x308] ;  /* 0x0000c20000047ab9 */ /* 0x000fe20000000a00 */
[----:B------:R0:W3:Y:S01]  /*1de0*/  @P0 LDG.E R27, desc[UR6][R4.64] ;  /* 0x00000006041b0981 */ /* 0x0000e2000c1e1900 */
[----:B------:R-:W-:Y:S01]  /*1df0*/  SHF.R.S32.HI R11, RZ, 0x1f, R79 ;  /* 0x0000001fff0b7819 */ /* 0x000fe2000001144f */
[----:B------:R-:W-:-:S02]  /*1e00*/  ULDC.64 UR6, c[0x0][0xa08] ;  /* 0x0002820000067ab9 */ /* 0x000fc40000000a00 */
[----:B------:R-:W3:Y:S01]  /*1e10*/  LDL R26, [R1+0x48] ;  /* 0x00004800011a7983 */ /* 0x000ee20000100800 */
[----:B------:R-:W-:-:S03]  /*1e20*/  ISETP.NE.U32.AND P0, PT, RZ, UR6, PT ;  /* 0x00000006ff007c0c */ /* 0x000fc6000bf05070 */
[----:B------:R-:W3:Y:S01]  /*1e30*/  LDL.LU R39, [R1+0x44] ;  /* 0x0000440001277983 */ /* 0x000ee20000300800 */
[----:B------:R-:W-:Y:S01]  /*1e40*/  ISETP.NE.AND.EX P0, PT, RZ, UR7, PT, P0 ;  /* 0x00000007ff007c0c */ /* 0x000fe2000bf05300 */
[-C--:B----4-:R-:W-:Y:S02]  /*1e50*/  IMAD R0, R11, R32.reuse, RZ ;  /* 0x000000200b007224 */ /* 0x090fe400078e02ff */
[----:B------:R-:W-:-:S04]  /*1e60*/  IMAD.WIDE.U32 R6, R79, R32, RZ ;  /* 0x000000204f067225 */ /* 0x000fc800078e00ff */
[----:B------:R-:W-:-:S04]  /*1e70*/  IMAD R3, R79, R33, R0 ;  /* 0x000000214f037224 */ /* 0x000fc800078e0200 */
[----:B------:R-:W-:Y:S02]  /*1e80*/  IMAD.IADD R7, R7, 0x1, R3 ;  /* 0x0000000107077824 */ /* 0x000fe400078e0203 */
[----:B------:R-:W-:Y:S01]  /*1e90*/  IMAD R3, R8, UR4, RZ ;  /* 0x0000000408037c24 */ /* 0x000fe2000f8e02ff */
[----:B0-----:R-:W-:Y:S01]  /*1ea0*/  SHF.R.U32.HI R38, RZ, 0x7, R20 ;  /* 0x00000007ff267819 */ /* 0x001fe20000011614 */
[C---:B------:R-:W-:Y:S01]  /*1eb0*/  IMAD.WIDE.U32 R4, R110.reuse, UR4, R6 ;  /* 0x000000046e047c25 */ /* 0x040fe2000f8e0006 */
[----:B------:R-:W-:Y:S02]  /*1ec0*/  SHF.R.S32.HI R36, RZ, 0x1f, R144 ;  /* 0x0000001fff247819 */ /* 0x000fe40000011490 */
[----:B------:R-:W-:Y:S01]  /*1ed0*/  SHF.R.S32.HI R23, RZ, 0x1f, R22 ;  /* 0x0000001fff177819 */ /* 0x000fe20000011416 */
[----:B------:R-:W-:Y:S01]  /*1ee0*/  IMAD R3, R110, UR5, R3 ;  /* 0x000000056e037c24 */ /* 0x000fe2000f8e0203 */
[----:B-----5:R-:W-:Y:S01]  /*1ef0*/  SHF.R.S32.HI R37, RZ, 0x1f, R106 ;  /* 0x0000001fff257819 */ /* 0x020fe2000001146a */
[----:B------:R-:W-:Y:S01]  /*1f00*/  ULDC.64 UR4, c[0x0][0x310] ;  /* 0x0000c40000047ab9 */ /* 0x000fe20000000a00 */
[----:B------:R-:W-:Y:S01]  /*1f10*/  VIADD R81, R22, 0x50 ;  /* 0x0000005016517836 */ /* 0x000fe20000000000 */
[----:B--2---:R-:W0:Y:S01]  /*1f20*/  LDC R15, c[0x0][0x3f4] ;  /* 0x0000fd00ff0f7b82 */ /* 0x004e220000000800 */
[----:B---3--:R-:W-:Y:S01]  /*1f30*/  IMAD.MOV.U32 R40, RZ, RZ, R14 ;  /* 0x000000ffff287224 */ /* 0x008fe200078e000e */
[----:B------:R-:W-:Y:S01]  /*1f40*/  ISETP.NE.AND P6, PT, R38, 0x1, PT ;  /* 0x000000012600780c */ /* 0x000fe20003fc5270 */
[----:B------:R-:W-:-:S03]  /*1f50*/  IMAD.IADD R5, R5, 0x1, R3 ;  /* 0x0000000105057824 */ /* 0x000fc600078e0203 */
[----:B------:R-:W-:-:S05]  /*1f60*/  SHF.R.S32.HI R41, RZ, 0x1f, R40 ;  /* 0x0000001fff297819 */ /* 0x000fca0000011428 */
[----:B------:R2:W-:Y:S01]  /*1f70*/  STL [R1+0x54], R41 ;  /* 0x0000542901007387 */ /* 0x0005e20000100800 */
[----:B------:R-:W-:-:S03]  /*1f80*/  IMAD.WIDE.U32 R68, R144, R70, R40 ;  /* 0x0000004690447225 */ /* 0x000fc600078e0028 */
[----:B------:R-:W3:Y:S01]  /*1f90*/  LDL R42, [R1+0x5c] ;  /* 0x00005c00012a7983 */ /* 0x000ee20000100800 */
[----:B-1----:R-:W-:-:S03]  /*1fa0*/  IMAD.WIDE.U32 R74, R144, R76, R40 ;  /* 0x0000004c904a7225 */ /* 0x002fc600078e0028 */
[----:B------:R-:W4:Y:S04]  /*1fb0*/  LDL R40, [R1+0x8c] ;  /* 0x00008c0001287983 */ /* 0x000f280000100800 */
[----:B--2---:R-:W2:Y:S01]  /*1fc0*/  LDL R41, [R1+0x58] ;  /* 0x0000580001297983 */ /* 0x004ea20000100800 */
[----:B------:R-:W-:Y:S02]  /*1fd0*/  SHF.R.S32.HI R0, RZ, 0x1f, R27 ;  /* 0x0000001fff007819 */ /* 0x000fe4000001141b */
[----:B------:R-:W-:Y:S02]  /*1fe0*/  SEL R27, R27, RZ, !P0 ;  /* 0x000000ff1b1b7207 */ /* 0x000fe40004000000 */
[----:B------:R-:W-:-:S05]  /*1ff0*/  SEL R13, R0, RZ, !P0 ;  /* 0x000000ff000d7207 */ /* 0x000fca0004000000 */
        /* <DEDUP_REMOVED lines=26> */
[----:B------:R-:W-:Y:S01]  /*21a0*/  IMAD R8, R36, R70, RZ ;  /* 0x0000004624087224 */ /* 0x000fe200078e02ff */
[----:B------:R-:W-:Y:S01]  /*21b0*/  ISETP.GE.AND P0, PT, R4, UR4, PT ;  /* 0x0000000404007c0c */ /* 0x000fe2000bf06270 */
[----:B------:R-:W-:Y:S01]  /*21c0*/  VIADD R6, R22, 0x40 ;  /* 0x0000004016067836 */ /* 0x000fe20000000000 */
[----:B------:R-:W-:Y:S01]  /*21d0*/  ISETP.GE.AND P1, PT, R5, UR4, PT ;  /* 0x0000000405007c0c */ /* 0x000fe2000bf26270 */
[----:B------:R-:W-:Y:S01]  /*21e0*/  IMAD R21, R144, R71, R8 ;  /* 0x0000004790157224 */ /* 0x000fe200078e0208 */
[----:B------:R-:W-:-:S02]  /*21f0*/  SEL R8, RZ, 0x4, P0 ;  /* 0x00000004ff087807 */ /* 0x000fc40000000000 */
[----:B------:R-:W-:Y:S02]  /*2200*/  SEL R9, RZ, 0x8, P1 ;  /* 0x00000008ff097807 */ /* 0x000fe40000800000 */
[----:B------:R-:W-:Y:S02]  /*2210*/  ISETP.GE.AND P0, PT, R6, UR4, PT ;  /* 0x0000000406007c0c */ /* 0x000fe4000bf06270 */
[----:B------:R-:W-:Y:S02]  /*2220*/  LOP3.LUT R7, R9, R7, R8, 0xfe, !PT ;  /* 0x0000000709077212 */ /* 0x000fe400078efe08 */
[----:B------:R-:W-:Y:S02]  /*2230*/  SEL R12, RZ, 0x10, P0 ;  /* 0x00000010ff0c7807 */ /* 0x000fe40000000000 */
[-C--:B0-----:R-:W-:Y:S01]  /*2240*/  ISETP.GE.AND P3, PT, R4, R15.reuse, PT ;  /* 0x0000000f0400720c */ /* 0x081fe20003f66270 */
[----:B------:R-:W-:Y:S01]  /*2250*/  IMAD R13, R13, UR6, RZ ;  /* 0x000000060d0d7c24 */ /* 0x000fe2000f8e02ff */
[----:B------:R-:W-:Y:S01]  /*2260*/  LOP3.LUT R12, R7, R12, RZ, 0xfc, !PT ;  /* 0x0000000c070c7212 */ /* 0x000fe200078efcff */
[----:B------:R-:W-:Y:S01]  /*2270*/  IMAD R7, R36, R76, RZ ;  /* 0x0000004c24077224 */ /* 0x000fe200078e02ff */
[-C--:B------:R-:W-:Y:S01]  /*2280*/  ISETP.GE.AND P0, PT, R22, R15.reuse, PT ;  /* 0x0000000f1600720c */ /* 0x080fe20003f06270 */
[----:B------:R-:W-:Y:S01]  /*2290*/  IMAD.WIDE.U32 R34, R144, R70, R22 ;  /* 0x0000004690227225 */ /* 0x000fe200078e0016 */
[----:B------:R-:W-:-:S02]  /*22a0*/  ISETP.GE.AND P1, PT, R0, R15, PT ;  /* 0x0000000f0000720c */ /* 0x000fc40003f26270 */
[----:B------:R-:W-:Y:S01]  /*22b0*/  LOP3.LUT R39, R39, 0xfffffffe, RZ, 0xc0, !PT ;  /* 0xfffffffe27277812 */ /* 0x000fe200078ec0ff */
[C---:B------:R-:W-:Y:S02]  /*22c0*/  IMAD R13, R27.reuse, UR7, R13 ;  /* 0x000000071b0d7c24 */ /* 0x040fe4000f8e020d */
[----:B------:R-:W-:Y:S01]  /*22d0*/  IMAD.WIDE.U32 R30, R27, UR6, R30 ;  /* 0x000000061b1e7c25 */ /* 0x000fe2000f8e001e */
[----:B------:R-:W-:-:S03]  /*22e0*/  SEL R9, R15, RZ, P1 ;  /* 0x000000ff0f097207 */ /* 0x000fc60000800000 */
[----:B------:R-:W-:Y:S01]  /*22f0*/  IMAD R27, R144, R77, R7 ;  /* 0x0000004d901b7224 */ /* 0x000fe200078e0207 */
[----:B------:R-:W-:Y:S01]  /*2300*/  SEL R7, R15, RZ, P0 ;  /* 0x000000ff0f077207 */ /* 0x000fe20000000000 */
[----:B------:R-:W-:Y:S02]  /*2310*/  IMAD.IADD R35, R35, 0x1, R21 ;  /* 0x0000000123237824 */ /* 0x000fe400078e0215 */
[----:B------:R-:W-:Y:S01]  /*2320*/  IMAD.IADD R69, R21, 0x1, R69 ;  /* 0x0000000115457824 */ /* 0x000fe200078e0245 */
[----:B------:R-:W-:Y:S02]  /*2330*/  SEL R21, R15, RZ, P3 ;  /* 0x000000ff0f157207 */ /* 0x000fe40001800000 */
[----:B------:R-:W-:Y:S01]  /*2340*/  @P3 LOP3.LUT R39, R39, 0x1, RZ, 0xfc, !PT ;  /* 0x0000000127273812 */ /* 0x000fe200078efcff */
        /* <DEDUP_REMOVED lines=9> */
[----:B------:R-:W-:-:S02]  /*23e0*/  LOP3.LUT R39, R39, 0xfffffffd, RZ, 0xc0, !PT ;  /* 0xfffffffd27277812 */ /* 0x000fc400078ec0ff */
[CC--:B------:R-:W-:Y:S02]  /*23f0*/  LEA.HI R7, R9.reuse, R8.reuse, RZ, 0x3 ;  /* 0x0000000809077211 */ /* 0x0c0fe400078f18ff */
[----:B------:R-:W-:Y:S02]  /*2400*/  LEA.HI R10, R9, R8, RZ, 0x5 ;  /* 0x00000008090a7211 */ /* 0x000fe400078f28ff */
[----:B------:R-:W-:Y:S02]  /*2410*/  LEA.HI R9, R27, R20, RZ, 0x3 ;  /* 0x000000141b097211 */ /* 0x000fe400078f18ff */
[----:B------:R-:W-:Y:S02]  /*2420*/  LEA.HI R8, R21, R14, RZ, 0x3 ;  /* 0x0000000e15087211 */ /* 0x000fe400078f18ff */
[----:B------:R-:W-:Y:S02]  /*2430*/  LEA.HI R20, R27, R20, RZ, 0x5 ;  /* 0x000000141b147211 */ /* 0x000fe400078f28ff */
[----:B------:R-:W-:-:S02]  /*2440*/  LEA.HI R21, R21, R14, RZ, 0x5 ;  /* 0x0000000e15157211 */ /* 0x000fc400078f28ff */
[----:B------:R-:W-:Y:S02]  /*2450*/  SHF.R.S32.HI R27, RZ, 0x5, R20 ;  /* 0x00000005ff1b7819 */ /* 0x000fe40000011414 */
[----:B------:R-:W-:Y:S02]  /*2460*/  SHF.R.S32.HI R14, RZ, 0x5, R10 ;  /* 0x00000005ff0e7819 */ /* 0x000fe4000001140a */
[----:B------:R-:W-:Y:S02]  /*2470*/  SHF.R.S32.HI R21, RZ, 0x5, R21 ;  /* 0x00000005ff157819 */ /* 0x000fe40000011415 */
[C---:B------:R-:W-:Y:S02]  /*2480*/  LOP3.LUT R20, R26.reuse, 0x18, R8, 0xf8, !PT ;  /* 0x000000181a147812 */ /* 0x040fe400078ef808 */
[----:B------:R-:W-:Y:S02]  /*2490*/  LOP3.LUT R10, R26, 0x18, R7, 0xf8, !PT ;  /* 0x000000181a0a7812 */ /* 0x000fe400078ef807 */
[----:B------:R-:W-:Y:S01]  /*24a0*/  IADD3 R78, P2, R144, R79, RZ ;  /* 0x0000004f904e7210 */ /* 0x000fe20007f5e0ff */
[----:B------:R-:W-:-:S04]  /*24b0*/  IMAD.WIDE.U32 R34, R106, R70, R34 ;  /* 0x000000466a227225 */ /* 0x000fc800078e0022 */
[----:B------:R-:W-:Y:S01]  /*24c0*/  IMAD.X R79, R36, 0x1, R11, P2 ;  /* 0x00000001244f7824 */ /* 0x000fe200010e060b */
[----:B------:R-:W-:Y:S01]  /*24d0*/  ISETP.GE.AND P2, PT, R81, UR4, PT ;  /* 0x0000000451007c0c */ /* 0x000fe2000bf46270 */
[----:B------:R-:W-:Y:S01]  /*24e0*/  IMAD.WIDE.U32 R68, R106, R70, R68 ;  /* 0x000000466a447225 */ /* 0x000fe200078e0044 */
[----:B------:R-:W-:-:S03]  /*24f0*/  LOP3.LUT R26, R26, 0x18, R9, 0xf8, !PT ;  /* 0x000000181a1a7812 */ /* 0x000fc600078ef809 */
[----:B------:R-:W-:Y:S01]  /*2500*/  IMAD.SHL.U32 R108, R15, 0x2, RZ ;  /* 0x000000020f6c7824 */ /* 0x000fe200078e00ff */
[----:B------:R-:W-:Y:S01]  /*2510*/  SEL R15, RZ, 0x20, P2 ;  /* 0x00000020ff0f7807 */ /* 0x000fe20001000000 */
[----:B------:R-:W-:Y:S01]  /*2520*/  IMAD R93, R33, 0x90, RZ ;  /* 0x00000090215d7824 */ /* 0x000fe200078e02ff */
[----:B------:R-:W-:Y:S01]  /*2530*/  LOP3.LUT R80, R7, 0xfffffff8, RZ, 0xc0, !PT ;  /* 0xfffffff807507812 */ /* 0x000fe200078ec0ff */
[----:B------:R-:W-:Y:S01]  /*2540*/  IMAD R95, R77, 0x90, RZ ;  /* 0x000000904d5f7824 */ /* 0x000fe200078e02ff */
[----:B------:R-:W-:Y:S01]  /*2550*/  LOP3.LUT R11, R9, 0xfffffff8, RZ, 0xc0, !PT ;  /* 0xfffffff8090b7812 */ /* 0x000fe200078ec0ff */
[----:B------:R-:W-:-:S04]  /*2560*/  IMAD.WIDE.U32 R72, R106, R76, R72 ;  /* 0x0000004c6a487225 */ /* 0x000fc800078e0048 */
[----:B------:R-:W-:-:S04]  /*2570*/  IMAD.WIDE.U32 R74, R106, R76, R74 ;  /* 0x0000004c6a4a7225 */ /* 0x000fc800078e004a */
[----:B------:R-:W-:Y:S01]  /*2580*/  IMAD.WIDE.U32 R32, R32, 0x90, RZ ;  /* 0x0000009020207825 */ /* 0x000fe200078e00ff */
[----:B------:R-:W-:-:S03]  /*2590*/  SHF.R.S32.HI R102, RZ, 0x1f, R80 ;  /* 0x0000001fff667819 */ /* 0x000fc60000011450 */
[----:B------:R-:W-:Y:S01]  /*25a0*/  IMAD.IADD R88, R31, 0x1, R13 ;  /* 0x000000011f587824 */ /* 0x000fe200078e020d */
[----:B------:R-:W-:Y:S01]  /*25b0*/  SHF.R.S32.HI R100, RZ, 0x1f, R11 ;  /* 0x0000001fff647819 */ /* 0x000fe2000001140b */
[----:B------:R-:W-:Y:S02]  /*25c0*/  VIADD R111, R38, 0x8 ;  /* 0x00000008266f7836 */ /* 0x000fe40000000000 */
[----:B------:R-:W-:Y:S01]  /*25d0*/  IMAD.IADD R93, R33, 0x1, R93 ;  /* 0x00000001215d7824 */ /* 0x000fe200078e025d */
[----:B------:R-:W-:Y:S01]  /*25e0*/  @!P6 BAR.SYNC.DEFER_BLOCKING 0x9, 0x100 ;  /* 0x024400000000eb1d */ /* 0x000fe20000010000 */
[----:B----4-:R-:W-:Y:S01]  /*25f0*/  LOP3.LUT P3, RZ, R40, 0x2, RZ, 0xc0, !PT ;  /* 0x0000000228ff7812 */ /* 0x010fe2000786c0ff */
[----:B---3--:R-:W-:Y:S01]  /*2600*/  IMAD R21, R21, 0x1200, R42 ;  /* 0x0000120015157824 */ /* 0x008fe200078e022a */
[----:B--2---:R-:W-:-:S11]  /*2610*/  LOP3.LUT R20, R20, R41, RZ, 0x3c, !PT ;  /* 0x0000002914147212 */ /* 0x004fd600078e3cff */
[----:B------:R-:W-:-:S05]  /*2620*/  @P3 LOP3.LUT R39, R39, 0x2, RZ, 0xfc, !PT ;  /* 0x0000000227273812 */ /* 0x000fca00078efcff */
[----:B------:R0:W-:Y:S01]  /*2630*/  STL [R1+0x44], R39 ;  /* 0x0000442701007387 */ /* 0x0001e20000100800 */
[----:B------:R-:W-:Y:S01]  /*2640*/  LOP3.LUT R105, R10, R41, RZ, 0x3c, !PT ;  /* 0x000000290a697212 */ /* 0x000fe200078e3cff */
[----:B------:R-:W-:Y:S02]  /*2650*/  IMAD R10, R37, R70, RZ ;  /* 0x00000046250a7224 */ /* 0x000fe400078e02ff */
[----:B------:R-:W-:Y:S02]  /*2660*/  IMAD.IADD R104, R21, 0x1, R20 ;  /* 0x0000000115687824 */ /* 0x000fe400078e0214 */
[----:B------:R-:W-:Y:S02]  /*2670*/  IMAD R85, R106, R71, R10 ;  /* 0x000000476a557224 */ /* 0x000fe400078e020a */
[----:B------:R-:W-:Y:S02]  /*2680*/  IMAD R21, R71, 0x90, RZ ;  /* 0x0000009047157824 */ /* 0x000fe400078e02ff */
[----:B------:R-:W-:-:S04]  /*2690*/  IMAD.WIDE.U32 R70, R70, 0x90, RZ ;  /* 0x0000009046467825 */ /* 0x000fc800078e00ff */
[----:B------:R-:W-:Y:S01]  /*26a0*/  IMAD R37, R37, R76, RZ ;  /* 0x0000004c25257224 */ /* 0x000fe200078e02ff */
[----:B------:R-:W-:Y:S01]  /*26b0*/  LOP3.LUT R26, R26, R41, RZ, 0x3c, !PT ;  /* 0x000000291a1a7212 */ /* 0x000fe200078e3cff */
[--C-:B------:R-:W-:Y:S02]  /*26c0*/  IMAD R14, R14, 0x1200, R42.reuse ;  /* 0x000012000e0e7824 */ /* 0x100fe400078e022a */
[----:B------:R-:W-:Y:S01]  /*26d0*/  IMAD.IADD R94, R71, 0x1, R21 ;  /* 0x00000001475e7824 */ /* 0x000fe200078e0215 */
[----:B------:R-:W-:Y:S01]  /*26e0*/  LOP3.LUT R21, R12, R15, RZ, 0xfc, !PT ;  /* 0x0000000f0c157212 */ /* 0x000fe200078efcff */
[----:B------:R-:W-:Y:S01]  /*26f0*/  IMAD R37, R106, R77, R37 ;  /* 0x0000004d6a257224 */ /* 0x000fe200078e0225 */
[----:B------:R-:W-:Y:S01]  /*2700*/  LOP3.LUT R10, R8, 0xfffffff8, RZ, 0xc0, !PT ;  /* 0xfffffff8080a7812 */ /* 0x000fe200078ec0ff */
[----:B------:R-:W-:Y:S02]  /*2710*/  IMAD R27, R27, 0x1200, R42 ;  /* 0x000012001b1b7824 */ /* 0x000fe400078e022a */
[----:B------:R-:W-:Y:S01]  /*2720*/  IMAD.WIDE.U32 R76, R76, 0x90, RZ ;  /* 0x000000904c4c7825 */ /* 0x000fe200078e00ff */
[----:B------:R-:W-:-:S02]  /*2730*/  LOP3.LUT R13, R21, 0x2, RZ, 0xc0, !PT ;  /* 0x00000002150d7812 */ /* 0x000fc400078ec0ff */
[C---:B------:R-:W-:Y:S01]  /*2740*/  LOP3.LUT R15, R21.reuse, 0x8, RZ, 0xc0, !PT ;  /* 0x00000008150f7812 */ /* 0x040fe200078ec0ff */
[----:B------:R-:W-:Y:S01]  /*2750*/  IMAD.IADD R105, R14, 0x1, R105 ;  /* 0x000000010e697824 */ /* 0x000fe200078e0269 */
[----:B------:R-:W-:Y:S01]  /*2760*/  LOP3.LUT R14, R21, 0x4, RZ, 0xc0, !PT ;  /* 0x00000004150e7812 */ /* 0x000fe200078ec0ff */
[----:B------:R-:W-:Y:S01]  /*2770*/  IMAD.IADD R87, R35, 0x1, R85 ;  /* 0x0000000123577824 */ /* 0x000fe200078e0255 */
[----:B------:R-:W-:Y:S01]  /*2780*/  LOP3.LUT R20, R21, 0x10, RZ, 0xc0, !PT ;  /* 0x0000001015147812 */ /* 0x000fe200078ec0ff */
[----:B------:R-:W-:Y:S01]  /*2790*/  IMAD.IADD R103, R27, 0x1, R26 ;  /* 0x000000011b677824 */ /* 0x000fe200078e021a */
[----:B------:R-:W-:Y:S01]  /*27a0*/  SHF.R.S32.HI R101, RZ, 0x1f, R10 ;  /* 0x0000001fff657819 */ /* 0x000fe2000001140a */
[----:B------:R-:W-:Y:S01]  /*27b0*/  IMAD.IADD R95, R77, 0x1, R95 ;  /* 0x000000014d5f7824 */ /* 0x000fe200078e025f */
[----:B------:R-:W-:Y:S01]  /*27c0*/  LOP3.LUT R12, R12, 0x1, RZ, 0xc0, !PT ;  /* 0x000000010c0c7812 */ /* 0x000fe200078ec0ff */
[----:B------:R-:W-:Y:S01]  /*27d0*/  IMAD.IADD R85, R85, 0x1, R69 ;  /* 0x0000000155557824 */ /* 0x000fe200078e0245 */
[----:B------:R-:W-:Y:S01]  /*27e0*/  LOP3.LUT R21, R21, 0x20, RZ, 0xc0, !PT ;  /* 0x0000002015157812 */ /* 0x000fe200078ec0ff */
[----:B------:R-:W-:-:S02]  /*27f0*/  IMAD.IADD R86, R73, 0x1, R37 ;  /* 0x0000000149567824 */ /* 0x000fc400078e0225 */
[----:B0-----:R-:W-:-:S07]  /*2800*/  IMAD.IADD R83, R37, 0x1, R75 ;  /* 0x0000000125537824 */ /* 0x001fce00078e024b */
.L_x_2374:
[----:B------:R-:W2:Y:S01]  /*2810*/  LDL R26, [R1+0x8c] ;  /* 0x00008c00011a7983 */ /* 0x000ea20000100800 */
[----:B0-----:R-:W0:Y:S03]  /*2820*/  LDC.64 R96, c[0x0][0x2e8] ;  /* 0x0000ba00ff607b82 */ /* 0x001e260000000a00 */
[----:B---3--:R-:W3:Y:S01]  /*2830*/  LDL R37, [R1+0x88] ;  /* 0x0000880001257983 */ /* 0x008ee20000100800 */
[----:B------:R-:W-:-:S04]  /*2840*/  VIADD R43, R24, 0xffffffff ;  /* 0xffffffff182b7836 */ /* 0x000fc80000000000 */
[----:B-1----:R-:W1:Y:S01]  /*2850*/  LDC R107, c[0x0][0x3f4] ;  /* 0x0000fd00ff6b7b82 */ /* 0x002e620000000800 */
[----:B------:R-:W-:Y:S01]  /*2860*/  SHF.R.S32.HI R36, RZ, 0x1f, R43 ;  /* 0x0000001fff247819 */ /* 0x000fe2000001142b */
[-C--:B------:R-:W-:Y:S02]  /*2870*/  IMAD R27, R93, R43.reuse, RZ ;  /* 0x0000002b5d1b7224 */ /* 0x080fe400078e02ff */
[----:B------:R-:W-:-:S04]  /*2880*/  IMAD.WIDE.U32 R64, R32, R43, RZ ;  /* 0x0000002b20407225 */ /* 0x000fc800078e00ff */
[----:B------:R-:W-:Y:S01]  /*2890*/  IMAD R27, R36, R32, R27 ;  /* 0x00000020241b7224 */ /* 0x000fe200078e021b */
[----:B------:R-:W-:-:S03]  /*28a0*/  IADD3 R24, P2, R90, R64, RZ ;  /* 0x000000405a187210 */ /* 0x000fc60007f5e0ff */
[----:B------:R-:W-:-:S04]  /*28b0*/  IMAD.IADD R98, R65, 0x1, R27 ;  /* 0x0000000141627824 */ /* 0x000fc800078e021b */
[----:B------:R-:W-:Y:S01]  /*28c0*/  IMAD.X R27, R98, 0x1, R89, P2 ;  /* 0x00000001621b7824 */ /* 0x000fe200010e0659 */
[----:B0-----:R-:W-:-:S04]  /*28d0*/  LEA R40, P3, R24, R96, 0x1 ;  /* 0x0000006018287211 */ /* 0x001fc800078608ff */
[----:B------:R-:W-:Y:S02]  /*28e0*/  LEA.HI.X R41, R24, R97, R27, 0x1, P3 ;  /* 0x0000006118297211 */ /* 0x000fe400018f0c1b */
[----:B-1----:R-:W-:Y:S01]  /*28f0*/  ISETP.GE.AND P3, PT, R107, 0x1, PT ;  /* 0x000000016b00780c */ /* 0x002fe20003f66270 */
[----:B------:R-:W-:Y:S05]  /*2900*/  YIELD ;  /* 0x0000000000007946 */ /* 0x000fea0003800000 */
[----:B------:R-:W-:Y:S01]  /*2910*/  BSSY B0, `(.L_x_2319) ;  /* 0x000041c000007945 */ /* 0x000fe20003800000 */
[----:B------:R-:W-:Y:S01]  /*2920*/  ISETP.GT.AND P2, PT, R43, R82, PT ;  /* 0x000000522b00720c */ /* 0x000fe20003f44270 */
[----:B------:R-:W-:Y:S01]  /*2930*/  IMAD.MOV.U32 R24, RZ, RZ, R43 ;  /* 0x000000ffff187224 */ /* 0x000fe200078e002b */
[----:B--2---:R-:W-:Y:S01]  /*2940*/  LOP3.LUT P4, RZ, R26, 0x2, RZ, 0xc0, !PT ;  /* 0x000000021aff7812 */ /* 0x004fe2000788c0ff */
[----:B---3--:R-:W-:-:S04]  /*2950*/  IMAD R84, R18, 0x3600, R37 ;  /* 0x0000360012547824 */ /* 0x008fc800078e0225 */
[----:B------:R-:W-:-:S08]  /*2960*/  VIADD R26, R84, 0x10 ;  /* 0x00000010541a7836 */ /* 0x000fd00000000000 */
[C---:B------:R-:W-:Y:S02]  /*2970*/  @P4 VIADD R26, R84.reuse, 0xfffffff0 ;  /* 0xfffffff0541a4836 */ /* 0x040fe40000000000 */
[--C-:B------:R-:W-:Y:S02]  /*2980*/  IMAD R84, R84, 0x2, R25.reuse ;  /* 0x0000000254547824 */ /* 0x100fe400078e0219 */
        /* <DEDUP_REMOVED lines=40> */
[----:B------:R-:W-:Y:S01]  /*2c10*/  ULDC.64 UR6, c[0x0][0x208] ;  /* 0x0000820000067ab9 */ /* 0x000fe20000000a00 */
        /* <DEDUP_REMOVED lines=36> */
.L_x_2323:
[----:B------:R-:W-:Y:S05]  /*2e60*/  BSYNC B1 ;  /* 0x0000000000017941 */ /* 0x000fea0003800000 */
.L_x_2322:
[----:B------:R-:W2:Y:S01]  /*2e70*/  LDL R26, [R1+0x60] ;  /* 0x00006000011a7983 */ /* 0x000ea20000100800 */
[----:B0----5:R-:W-:Y:S02]  /*2e80*/  IMAD.MOV.U32 R36, RZ, RZ, R43 ;  /* 0x000000ffff247224 */ /* 0x021fe400078e002b */
        /* <DEDUP_REMOVED lines=32> */
[----:B------:R-:W-:Y:S02]  /*3090*/  PRMT R62, R37, 0x7610, R62 ;  /* 0x00007610253e7816 */ /* 0x000fe4000000003e */
[----:B------:R-:W-:Y:S02]  /*30a0*/  PRMT R99, R99, 0x5410, R38 ;  /* 0x0000541063637816 */ /* 0x000fe40000000026 */
[----:B--2---:R-:W-:Y:S01]  /*30b0*/  R2UR UR4, R26 ;  /* 0x000000001a0472ca */ /* 0x004fe200000e0000 */
[----:B------:R-:W-:-:S05]  /*30c0*/  IMAD.MOV.U32 R26, RZ, RZ, R42 ;  /* 0x000000ffff1a7224 */ /* 0x000fca00078e002a */
[----:B------:R-:W-:Y:S01]  /*30d0*/  PRMT R110, R26, 0x7610, R110 ;  /* 0x000076101a6e7816 */ /* 0x000fe2000000006e */
[----:B------:R-:W-:-:S05]  /*30e0*/  IMAD.MOV.U32 R26, RZ, RZ, R50 ;  /* 0x000000ffff1a7224 */ /* 0x000fca00078e0032 */
[----:B------:R-:W-:Y:S01]  /*30f0*/  PRMT R124, R26, 0x7610, R124 ;  /* 0x000076101a7c7816 */ /* 0x000fe2000000007c */
[----:B------:R-:W-:Y:S01]  /*3100*/  IMAD.MOV.U32 R26, RZ, RZ, R58 ;  /* 0x000000ffff1a7224 */ /* 0x000fe200078e003a */
[----:B------:R-:W-:-:S04]  /*3110*/  UISETP.NE.AND UP0, UPT, UR4, 0x3, UPT ;  /* 0x000000030400788c */ /* 0x000fc8000bf05270 */
[----:B------:R-:W-:Y:S01]  /*3120*/  PRMT R110, R110, 0x5410, R26 ;  /* 0x000054106e6e7816 */ /* 0x000fe2000000001a */
[----:B------:R-:W-:Y:S01]  /*3130*/  IMAD.MOV.U32 R26, RZ, RZ, R44 ;  /* 0x000000ffff1a7224 */ /* 0x000fe200078e002c */
[----:B------:R-:W-:-:S04]  /*3140*/  PLOP3.LUT P3, PT, PT, PT, UP0, 0x80, 0x0 ;  /* 0x000000000000781c */ /* 0x000fc80003f6f008 */
[----:B------:R-:W-:Y:S01]  /*3150*/  PRMT R115, R26, 0x7610, R115 ;  /* 0x000076101a737816 */ /* 0x000fe20000000073 */
[----:B------:R-:W-:-:S03]  /*3160*/  IMAD.MOV.U32 R26, RZ, RZ, R57 ;  /* 0x000000ffff1a7224 */ /* 0x000fc600078e0039 */
[----:B------:R-:W-:Y:S02]  /*3170*/  PRMT R115, R115, 0x5410, R36 ;  /* 0x0000541073737816 */ /* 0x000fe40000000024 */
[----:B------:R-:W-:Y:S01]  /*3180*/  PRMT R129, R26, 0x7610, R129 ;  /* 0x000076101a817816 */ /* 0x000fe20000000081 */
[----:B------:R-:W-:-:S05]  /*3190*/  IMAD.MOV.U32 R26, RZ, RZ, R64 ;  /* 0x000000ffff1a7224 */ /* 0x000fca00078e0040 */
[----:B------:R-:W-:Y:S01]  /*31a0*/  PRMT R112, R112, 0x5410, R26 ;  /* 0x0000541070707816 */ /* 0x000fe2000000001a */
[----:B------:R-:W-:Y:S06]  /*31b0*/  @!P3 BRA `(.L_x_2324) ;  /* 0x000000000004b947 */ /* 0x000fec0003800000 */
[----:B------:R-:W-:Y:S01]  /*31c0*/  BPT.TRAP 0x1 ;  /* 0x000000040000795c */ /* 0x000fe20000300000 */
.L_x_2324:
[----:B------:R-:W2:Y:S01]  /*31d0*/  LDL R36, [R1+0x40] ;  /* 0x0000400001247983 */ /* 0x000ea20000100800 */
[----:B------:R-:W-:Y:S01]  /*31e0*/  IMAD R26, R18, 0x8, R16 ;  /* 0x00000008121a7824 */ /* 0x000fe200078e0210 */
[----:B------:R-:W-:Y:S01]  /*31f0*/  BSSY B1, `(.L_x_2325) ;  /* 0x0000004000017945 */ /* 0x000fe20003800000 */
[----:B--2---:R-:W-:-:S04]  /*3200*/  SHF.L.U32 R92, R36, 0x1f, RZ ;  /* 0x0000001f245c7819 */ /* 0x004fc800000006ff */
[----:B------:R-:W0:Y:S02]  /*3210*/  SYNCS.PHASECHK.TRANS64.TRYWAIT P5, [R26+URZ+0x31c90], R92 ;  /* 0x031c905c1a0075a7 */ /* 0x000e2400080a017f */
[----:B0-----:R-:W-:Y:S05]  /*3220*/  @!P5 BRA `(.L_x_2326) ;  /* 0x0000022400a4d947 */ /* 0x001fea0003800000 */
.L_x_2623:
[----:B------:R-:W-:Y:S05]  /*3230*/  BSYNC B1 ;  /* 0x0000000000017941 */ /* 0x000fea0003800000 */
.L_x_2325:
        /* <DEDUP_REMOVED lines=12> */
[----:B------:R-:W-:Y:S02]  /*3300*/  PRMT R60, R62, 0x5432, R60 ;  /* 0x000054323e3c7816 */ /* 0x000fe4000000003c */
[----:B------:R-:W-:Y:S02]  /*3310*/  SHF.R.U32.HI R66, RZ, 0x10, R97 ;  /* 0x00000010ff427819 */ /* 0x000fe40000011661 */
[----:B------:R-:W-:-:S02]  /*3320*/  LOP3.LUT R97, R37, 0xffff0000, RZ, 0xc0, !PT ;  /* 0xffff000025617812 */ /* 0x000fc400078ec0ff */
[----:B------:R-:W-:Y:S02]  /*3330*/  LOP3.LUT R62, R61, 0xffff0000, RZ, 0xc0, !PT ;  /* 0xffff00003d3e7812 */ /* 0x000fe400078ec0ff */
[C---:B------:R-:W-:Y:S01]  /*3340*/  LOP3.LUT R96, R60.reuse, 0xffff0000, RZ, 0xc0, !PT ;  /* 0xffff00003c607812 */ /* 0x040fe200078ec0ff */
[----:B------:R-:W-:Y:S01]  /*3350*/  IMAD.U32 R60, R60, 0x10000, RZ ;  /* 0x000100003c3c7824 */ /* 0x000fe200078e00ff */
[----:B------:R-:W-:Y:S01]  /*3360*/  SHF.R.U32.HI R63, RZ, 0x10, R67 ;  /* 0x00000010ff3f7819 */ /* 0x000fe20000011643 */
[----:B------:R-:W-:Y:S02]  /*3370*/  IMAD.U32 R67, R37, 0x10000, RZ ;  /* 0x0001000025437824 */ /* 0x000fe400078e00ff */
[C---:B------:R-:W-:Y:S01]  /*3380*/  FMUL.FTZ R98, R97.reuse, R62 ;  /* 0x0000003e61627220 */ /* 0x040fe20000410000 */
[-C--:B------:R-:W-:Y:S01]  /*3390*/  FMUL.FTZ R97, R97, R96.reuse ;  /* 0x0000006061617220 */ /* 0x080fe20000410000 */
[C---:B------:R-:W-:Y:S02]  /*33a0*/  PRMT R66, R99.reuse, 0x5432, R66 ;  /* 0x0000543263427816 */ /* 0x040fe40000000042 */
        /* <DEDUP_REMOVED lines=8> */
[----:B------:R-:W-:Y:S01]  /*3430*/  FMUL.FTZ R99, R98, R67 ;  /* 0x0000004362637220 */ /* 0x000fe20000410000 */
[----:B------:R-:W-:-:S02]  /*3440*/  IMAD.U32 R96, R38, 0x10000, RZ ;  /* 0x0001000026607824 */ /* 0x000fc400078e00ff */
[----:B------:R-:W-:Y:S01]  /*3450*/  FMUL.FTZ R98, R98, R97 ;  /* 0x0000006162627220 */ /* 0x000fe20000410000 */
[----:B------:R-:W-:Y:S01]  /*3460*/  F2FP.BF16.F32.PACK_AB R37, R62, R37 ;  /* 0x000000253e25723e */ /* 0x000fe200000010ff */
[C---:B------:R-:W-:Y:S02]  /*3470*/  FFMA.FTZ R38, R96.reuse, R97, -R99 ;  /* 0x0000006160267223 */ /* 0x040fe40000010863 */
[----:B------:R-:W-:Y:S01]  /*3480*/  FFMA.FTZ R67, R96, R67, R98 ;  /* 0x0000004360437223 */ /* 0x000fe20000010062 */
[C---:B------:R-:W-:Y:S01]  /*3490*/  LOP3.LUT R96, R39.reuse, 0xffff0000, RZ, 0xc0, !PT ;  /* 0xffff000027607812 */ /* 0x040fe200078ec0ff */
[----:B------:R-:W-:-:S03]  /*34a0*/  IMAD.U32 R39, R39, 0x10000, RZ ;  /* 0x0001000027277824 */ /* 0x000fc600078e00ff */
[----:B------:R-:W-:Y:S01]  /*34b0*/  F2FP.BF16.F32.PACK_AB R38, R67, R38 ;  /* 0x000000264326723e */ /* 0x000fe200000010ff */
[CC--:B------:R-:W-:Y:S01]  /*34c0*/  FMUL.FTZ R98, R96.reuse, R66.reuse ;  /* 0x0000004260627220 */ /* 0x0c0fe20000410000 */
[-C--:B------:R-:W-:Y:S01]  /*34d0*/  FMUL.FTZ R97, R96, R63.reuse ;  /* 0x0000003f60617220 */ /* 0x080fe20000410000 */
[----:B------:R-:W-:Y:S02]  /*34e0*/  IMAD.U32 R96, R61, 0x10000, RZ ;  /* 0x000100003d607824 */ /* 0x000fe400078e00ff */
[C---:B------:R-:W-:Y:S01]  /*34f0*/  FFMA.FTZ R63, R39.reuse, R63, -R98 ;  /* 0x0000003f273f7223 */ /* 0x040fe20000010862 */
[----:B------:R-:W-:Y:S01]  /*3500*/  FFMA.FTZ R66, R39, R66, R97 ;  /* 0x0000004227427223 */ /* 0x000fe20000010061 */
[C---:B------:R-:W-:Y:S01]  /*3510*/  LOP3.LUT R39, R36.reuse, 0xffff0000, RZ, 0xc0, !PT ;  /* 0xffff000024277812 */ /* 0x040fe200078ec0ff */
[----:B------:R-:W-:-:S03]  /*3520*/  IMAD.U32 R61, R36, 0x10000, RZ ;  /* 0x00010000243d7824 */ /* 0x000fc600078e00ff */
[----:B------:R-:W-:Y:S01]  /*3530*/  F2FP.BF16.F32.PACK_AB R63, R66, R63 ;  /* 0x0000003f423f723e */ /* 0x000fe200000010ff */
[C---:B------:R-:W-:Y:S01]  /*3540*/  FMUL.FTZ R36, R39.reuse, R96 ;  /* 0x0000006027247220 */ /* 0x040fe20000410000 */
[----:B------:R-:W-:-:S03]  /*3550*/  FMUL.FTZ R39, R39, R60 ;  /* 0x0000003c27277220 */ /* 0x000fc60000410000 */
[C---:B------:R-:W-:Y:S01]  /*3560*/  FFMA.FTZ R36, R61.reuse, R60, -R36 ;  /* 0x0000003c3d247223 */ /* 0x040fe20000010824 */
[----:B------:R-:W-:-:S05]  /*3570*/  FFMA.FTZ R39, R61, R96, R39 ;  /* 0x000000603d277223 */ /* 0x000fca0000010027 */
[----:B------:R-:W-:Y:S01]  /*3580*/  F2FP.BF16.F32.PACK_AB R36, R39, R36 ;  /* 0x000000242724723e */ /* 0x000fe200000010ff */
[----:B------:R-:W-:-:S07]  /*3590*/  IMAD.MOV.U32 R39, RZ, RZ, R63 ;  /* 0x000000ffff277224 */ /* 0x000fce00078e003f */
.L_x_2331:
[----:B------:R-:W-:Y:S05]  /*35a0*/  BSYNC B2 ;  /* 0x0000000000027941 */ /* 0x000fea0003800000 */
.L_x_2330:
[----:B------:R-:W-:Y:S02]  /*35b0*/  ULDC.64 UR4, c[0x0][0x208] ;  /* 0x0000820000047ab9 */ /* 0x000fe40000000a00 */
[----:B------:R1:W-:Y:S03]  /*35c0*/  STG.E.128 desc[UR4][R40.64], R36 ;  /* 0x0000002428007986 */ /* 0x0003e6000c101d04 */
.L_x_2329:
[----:B------:R-:W-:Y:S05]  /*35d0*/  BSYNC B1 ;  /* 0x0000000000017941 */ /* 0x000fea0003800000 */
.L_x_2328:
        /* <DEDUP_REMOVED lines=9> */
[--C-:B------:R-:W-:Y:S02]  /*3670*/  SHF.R.U64 R58, R58, 0x10, R59.reuse ;  /* 0x000000103a3a7819 */ /* 0x100fe4000000123b */
[----:B------:R-:W-:Y:S02]  /*3680*/  PRMT R60, R112, 0x5432, R60 ;  /* 0x00005432703c7816 */ /* 0x000fe4000000003c */
[----:B------:R-:W-:Y:S02]  /*3690*/  PRMT R58, R110, 0x5432, R58 ;  /* 0x000054326e3a7816 */ /* 0x000fe4000000003a */
[C---:B------:R-:W-:Y:S02]  /*36a0*/  LOP3.LUT R63, R37.reuse, 0xffff0000, RZ, 0xc0, !PT ;  /* 0xffff0000253f7812 */ /* 0x040fe400078ec0ff */
[C---:B------:R-:W-:Y:S01]  /*36b0*/  LOP3.LUT R66, R60.reuse, 0xffff0000, RZ, 0xc0, !PT ;  /* 0xffff00003c427812 */ /* 0x040fe200078ec0ff */
[----:B------:R-:W-:Y:S01]  /*36c0*/  IMAD.U32 R60, R60, 0x10000, RZ ;  /* 0x000100003c3c7824 */ /* 0x000fe200078e00ff */
[C---:B------:R-:W-:Y:S01]  /*36d0*/  LOP3.LUT R62, R58.reuse, 0xffff0000, RZ, 0xc0, !PT ;  /* 0xffff00003a3e7812 */ /* 0x040fe200078ec0ff */
[----:B------:R-:W-:Y:S01]  /*36e0*/  IMAD.U32 R58, R58, 0x10000, RZ ;  /* 0x000100003a3a7824 */ /* 0x000fe200078e00ff */
[----:B------:R-:W-:Y:S01]  /*36f0*/  SHF.R.U32.HI R61, RZ, 0x10, R59 ;  /* 0x00000010ff3d7819 */ /* 0x000fe2000001163b */
[----:B------:R-:W-:-:S02]  /*3700*/  IMAD.U32 R59, R37, 0x10000, RZ ;  /* 0x00010000253b7824 */ /* 0x000fc400078e00ff */
[C---:B------:R-:W-:Y:S01]  /*3710*/  FMUL.FTZ R96, R63.reuse, R66 ;  /* 0x000000423f607220 */ /* 0x040fe20000410000 */
[-C--:B------:R-:W-:Y:S01]  /*3720*/  FMUL.FTZ R37, R63, R62.reuse ;  /* 0x0000003e3f257220 */ /* 0x080fe20000410000 */
[----:B------:R-:W-:Y:S02]  /*3730*/  SHF.R.U32.HI R64, RZ, 0x10, R65 ;  /* 0x00000010ff407819 */ /* 0x000fe40000011641 */
[C---:B------:R-:W-:Y:S01]  /*3740*/  FFMA.FTZ R62, R59.reuse, R62, -R96 ;  /* 0x0000003e3b3e7223 */ /* 0x040fe20000010860 */
[----:B------:R-:W-:Y:S01]  /*3750*/  FFMA.FTZ R59, R59, R66, R37 ;  /* 0x000000423b3b7223 */ /* 0x000fe20000010025 */
[----:B------:R-:W-:Y:S01]  /*3760*/  PRMT R37, R127, 0x5410, R61 ;  /* 0x000054107f257816 */ /* 0x000fe2000000003d */
[----:B------:R-:W-:Y:S01]  /*3770*/  IMAD.U32 R66, R39, 0x10000, RZ ;  /* 0x0001000027427824 */ /* 0x000fe200078e00ff */
[----:B------:R-:W-:Y:S02]  /*3780*/  PRMT R61, R115, 0x5432, R64 ;  /* 0x00005432733d7816 */ /* 0x000fe40000000040 */
[C---:B------:R-:W-:Y:S01]  /*3790*/  LOP3.LUT R64, R38.reuse, 0xffff0000, RZ, 0xc0, !PT ;  /* 0xffff000026407812 */ /* 0x040fe200078ec0ff */
[C---:B------:R-:W-:Y:S01]  /*37a0*/  IMAD.U32 R65, R37.reuse, 0x10000, RZ ;  /* 0x0001000025417824 */ /* 0x040fe200078e00ff */
[----:B------:R-:W-:Y:S01]  /*37b0*/  LOP3.LUT R37, R37, 0xffff0000, RZ, 0xc0, !PT ;  /* 0xffff000025257812 */ /* 0x000fe200078ec0ff */
[C---:B------:R-:W-:Y:S01]  /*37c0*/  IMAD.U32 R63, R61.reuse, 0x10000, RZ ;  /* 0x000100003d3f7824 */ /* 0x040fe200078e00ff */
[----:B------:R-:W-:Y:S01]  /*37d0*/  LOP3.LUT R61, R61, 0xffff0000, RZ, 0xc0, !PT ;  /* 0xffff00003d3d7812 */ /* 0x000fe200078ec0ff */
[----:B------:R-:W-:-:S02]  /*37e0*/  IMAD.U32 R38, R38, 0x10000, RZ ;  /* 0x0001000026267824 */ /* 0x000fc400078e00ff */
[C---:B------:R-:W-:Y:S01]  /*37f0*/  FMUL.FTZ R67, R64.reuse, R63 ;  /* 0x0000003f40437220 */ /* 0x040fe20000410000 */
[----:B------:R-:W-:-:S03]  /*3800*/  FMUL.FTZ R64, R64, R65 ;  /* 0x0000004140407220 */ /* 0x000fc60000410000 */
[C---:B------:R-:W-:Y:S01]  /*3810*/  FFMA.FTZ R67, R38.reuse, R65, -R67 ;  /* 0x0000004126437223 */ /* 0x040fe20000010843 */
[----:B------:R-:W-:Y:S01]  /*3820*/  FFMA.FTZ R64, R38, R63, R64 ;  /* 0x0000003f26407223 */ /* 0x000fe20000010040 */
        /* <DEDUP_REMOVED lines=15> */
.L_x_2335:
[----:B------:R-:W-:Y:S05]  /*3920*/  BSYNC B2 ;  /* 0x0000000000027941 */ /* 0x000fea0003800000 */
.L_x_2334:
[----:B------:R-:W-:Y:S02]  /*3930*/  ULDC.64 UR4, c[0x0][0x208] ;  /* 0x0000820000047ab9 */ /* 0x000fe40000000a00 */
[----:B------:R2:W-:Y:S03]  /*3940*/  STG.E.128 desc[UR4][R40.64+0x20], R36 ;  /* 0x0000202428007986 */ /* 0x0005e6000c101d04 */
.L_x_2333:
[----:B------:R-:W-:Y:S05]  /*3950*/  BSYNC B1 ;  /* 0x0000000000017941 */ /* 0x000fea0003800000 */
.L_x_2332:
        /* <DEDUP_REMOVED lines=8> */
[--C-:B------:R-:W-:Y:S01]  /*39e0*/  SHF.R.U64 R54, R54, 0x10, R55.reuse ;  /* 0x0000001036367819 */ /* 0x100fe20000001237 */
[C---:B------:R-:W-:Y:S01]  /*39f0*/  IMAD.U32 R61, R39.reuse, 0x10000, RZ ;  /* 0x00010000273d7824 */ /* 0x040fe200078e00ff */
[----:B------:R-:W-:Y:S01]  /*3a00*/  SHF.R.U32.HI R59, RZ, 0x10, R55 ;  /* 0x00000010ff3b7819 */ /* 0x000fe20000011637 */
[----:B------:R-:W-:Y:S01]  /*3a10*/  IMAD.U32 R60, R36, 0x10000, RZ ;  /* 0x00010000243c7824 */ /* 0x000fe200078e00ff */
[--C-:B------:R-:W-:Y:S02]  /*3a20*/  SHF.R.U64 R55, R56, 0x10, R57.reuse ;  /* 0x0000001038377819 */ /* 0x100fe40000001239 */
[----:B------:R-:W-:Y:S01]  /*3a30*/  SHF.R.U32.HI R58, RZ, 0x10, R57 ;  /* 0x00000010ff3a7819 */ /* 0x000fe20000011639 */
[----:B------:R-:W-:Y:S01]  /*3a40*/  IMAD.U32 R57, R38, 0x10000, RZ ;  /* 0x0001000026397824 */ /* 0x000fe200078e00ff */
[----:B------:R-:W-:Y:S02]  /*3a50*/  PRMT R128, R128, 0x5410, R55 ;  /* 0x0000541080807816 */ /* 0x000fe40000000037 */
[----:B------:R-:W-:Y:S01]  /*3a60*/  LOP3.LUT R56, R39, 0xffff0000, RZ, 0xc0, !PT ;  /* 0xffff000027387812 */ /* 0x000fe200078ec0ff */
[----:B------:R-:W-:Y:S01]  /*3a70*/  IMAD.U32 R39, R37, 0x10000, RZ ;  /* 0x0001000025277824 */ /* 0x000fe200078e00ff */
[----:B------:R-:W-:-:S02]  /*3a80*/  PRMT R125, R125, 0x5410, R54 ;  /* 0x000054107d7d7816 */ /* 0x000fc40000000036 */
[----:B------:R-:W-:Y:S02]  /*3a90*/  LOP3.LUT R37, R37, 0xffff0000, RZ, 0xc0, !PT ;  /* 0xffff000025257812 */ /* 0x000fe400078ec0ff */
[----:B------:R-:W-:Y:S02]  /*3aa0*/  LOP3.LUT R62, R128, 0xffff0000, RZ, 0xc0, !PT ;  /* 0xffff0000803e7812 */ /* 0x000fe400078ec0ff */
[----:B------:R-:W-:Y:S02]  /*3ab0*/  PRMT R129, R129, 0x5410, R58 ;  /* 0x0000541081817816 */ /* 0x000fe4000000003a */
[----:B------:R-:W-:Y:S01]  /*3ac0*/  PRMT R126, R126, 0x5410, R59 ;  /* 0x000054107e7e7816 */ /* 0x000fe2000000003b */
[----:B------:R-:W-:Y:S01]  /*3ad0*/  FMUL.FTZ R54, R37, R62 ;  /* 0x0000003e25367220 */ /* 0x000fe20000410000 */
[----:B------:R-:W-:Y:S01]  /*3ae0*/  LOP3.LUT R58, R125, 0xffff0000, RZ, 0xc0, !PT ;  /* 0xffff00007d3a7812 */ /* 0x000fe200078ec0ff */
[C---:B------:R-:W-:Y:S01]  /*3af0*/  IMAD.U32 R55, R129.reuse, 0x10000, RZ ;  /* 0x0001000081377824 */ /* 0x040fe200078e00ff */
[----:B------:R-:W-:Y:S01]  /*3b00*/  LOP3.LUT R38, R38, 0xffff0000, RZ, 0xc0, !PT ;  /* 0xffff000026267812 */ /* 0x000fe200078ec0ff */
[----:B------:R-:W-:Y:S01]  /*3b10*/  IMAD.U32 R59, R126, 0x10000, RZ ;  /* 0x000100007e3b7824 */ /* 0x000fe200078e00ff */
[----:B------:R-:W-:Y:S01]  /*3b20*/  LOP3.LUT R129, R129, 0xffff0000, RZ, 0xc0, !PT ;  /* 0xffff000081817812 */ /* 0x000fe200078ec0ff */
[-C--:B------:R-:W-:Y:S01]  /*3b30*/  FMUL.FTZ R37, R37, R58.reuse ;  /* 0x0000003a25257220 */ /* 0x080fe20000410000 */
[C---:B------:R-:W-:Y:S01]  /*3b40*/  FFMA.FTZ R54, R39.reuse, R58, -R54 ;  /* 0x0000003a27367223 */ /* 0x040fe20000010836 */
[C---:B------:R-:W-:Y:S01]  /*3b50*/  FMUL.FTZ R58, R38.reuse, R55 ;  /* 0x00000037263a7220 */ /* 0x040fe20000410000 */
[----:B------:R-:W-:Y:S01]  /*3b60*/  FMUL.FTZ R38, R38, R59 ;  /* 0x0000003b26267220 */ /* 0x000fe20000410000 */
[----:B------:R-:W-:Y:S01]  /*3b70*/  LOP3.LUT R36, R36, 0xffff0000, RZ, 0xc0, !PT ;  /* 0xffff000024247812 */ /* 0x000fe200078ec0ff */
[----:B------:R-:W-:Y:S01]  /*3b80*/  FFMA.FTZ R37, R39, R62, R37 ;  /* 0x0000003e27257223 */ /* 0x000fe20000010025 */
[----:B------:R-:W-:Y:S01]  /*3b90*/  LOP3.LUT R126, R126, 0xffff0000, RZ, 0xc0, !PT ;  /* 0xffff00007e7e7812 */ /* 0x000fe200078ec0ff */
[----:B------:R-:W-:-:S02]  /*3ba0*/  IMAD.U32 R39, R128, 0x10000, RZ ;  /* 0x0001000080277824 */ /* 0x000fc400078e00ff */
[----:B------:R-:W-:Y:S01]  /*3bb0*/  FFMA.FTZ R55, R57, R55, R38 ;  /* 0x0000003739377223 */ /* 0x000fe20000010026 */
[----:B------:R-:W-:Y:S02]  /*3bc0*/  IMAD.U32 R125, R125, 0x10000, RZ ;  /* 0x000100007d7d7824 */ /* 0x000fe400078e00ff */
[----:B------:R-:W-:Y:S01]  /*3bd0*/  FFMA.FTZ R58, R57, R59, -R58 ;  /* 0x0000003b393a7223 */ /* 0x000fe2000001083a */
        /* <DEDUP_REMOVED lines=12> */
.L_x_2339:
[----:B------:R-:W-:Y:S05]  /*3ca0*/  BSYNC B2 ;  /* 0x0000000000027941 */ /* 0x000fea0003800000 */
.L_x_2338:
[----:B------:R-:W-:Y:S02]  /*3cb0*/  ULDC.64 UR4, c[0x0][0x208] ;  /* 0x0000820000047ab9 */ /* 0x000fe40000000a00 */
[----:B------:R3:W-:Y:S03]  /*3cc0*/  STG.E.128 desc[UR4][R40.64+0x40], R36 ;  /* 0x0000402428007986 */ /* 0x0007e6000c101d04 */
.L_x_2337:
[----:B------:R-:W-:Y:S05]  /*3cd0*/  BSYNC B1 ;  /* 0x0000000000017941 */ /* 0x000fea0003800000 */
.L_x_2336:
        /* <DEDUP_REMOVED lines=9> */
[--C-:B------:R-:W-:Y:S01]  /*3d70*/  SHF.R.U64 R57, R50, 0x10, R51.reuse ;  /* 0x0000001032397819 */ /* 0x100fe20000001233 */
[----:B------:R-:W-:Y:S01]  /*3d80*/  IMAD.U32 R50, R38, 0x10000, RZ ;  /* 0x0001000026327824 */ /* 0x000fe200078e00ff */
[----:B------:R-:W-:Y:S02]  /*3d90*/  SHF.R.U32.HI R54, RZ, 0x10, R51 ;  /* 0x00000010ff367819 */ /* 0x000fe40000011633 */
[----:B------:R-:W-:Y:S01]  /*3da0*/  PRMT R122, R122, 0x5410, R55 ;  /* 0x000054107a7a7816 */ /* 0x000fe20000000037 */
[----:B------:R-:W-:Y:S01]  /*3db0*/  IMAD.U32 R55, R37, 0x10000, RZ ;  /* 0x0001000025377824 */ /* 0x000fe200078e00ff */
[----:B------:R-:W-:Y:S02]  /*3dc0*/  SHF.R.U32.HI R52, RZ, 0x10, R53 ;  /* 0x00000010ff347819 */ /* 0x000fe40000011635 */
[----:B------:R-:W-:-:S02]  /*3dd0*/  PRMT R124, R124, 0x5410, R57 ;  /* 0x000054107c7c7816 */ /* 0x000fc40000000039 */
[----:B------:R-:W-:Y:S02]  /*3de0*/  PRMT R121, R121, 0x5410, R54 ;  /* 0x0000541079797816 */ /* 0x000fe40000000036 */
[----:B------:R-:W-:Y:S01]  /*3df0*/  LOP3.LUT R53, R37, 0xffff0000, RZ, 0xc0, !PT ;  /* 0xffff000025357812 */ /* 0x000fe200078ec0ff */
[----:B------:R-:W-:Y:S01]  /*3e00*/  IMAD.U32 R37, R36, 0x10000, RZ ;  /* 0x0001000024257824 */ /* 0x000fe200078e00ff */
[C---:B------:R-:W-:Y:S01]  /*3e10*/  LOP3.LUT R58, R122.reuse, 0xffff0000, RZ, 0xc0, !PT ;  /* 0xffff00007a3a7812 */ /* 0x040fe200078ec0ff */
[----:B------:R-:W-:Y:S01]  /*3e20*/  IMAD.U32 R56, R121, 0x10000, RZ ;  /* 0x0001000079387824 */ /* 0x000fe200078e00ff */
[----:B------:R-:W-:Y:S01]  /*3e30*/  PRMT R123, R123, 0x5410, R52 ;  /* 0x000054107b7b7816 */ /* 0x000fe20000000034 */
[----:B------:R-:W-:Y:S01]  /*3e40*/  IMAD.U32 R122, R122, 0x10000, RZ ;  /* 0x000100007a7a7824 */ /* 0x000fe200078e00ff */
[----:B------:R-:W-:Y:S01]  /*3e50*/  LOP3.LUT R54, R124, 0xffff0000, RZ, 0xc0, !PT ;  /* 0xffff00007c367812 */ /* 0x000fe200078ec0ff */
[----:B------:R-:W-:Y:S01]  /*3e60*/  FMUL.FTZ R60, R53, R58 ;  /* 0x0000003a353c7220 */ /* 0x000fe20000410000 */
[----:B------:R-:W-:Y:S01]  /*3e70*/  LOP3.LUT R51, R38, 0xffff0000, RZ, 0xc0, !PT ;  /* 0xffff000026337812 */ /* 0x000fe200078ec0ff */
[----:B------:R-:W-:Y:S01]  /*3e80*/  IMAD.U32 R52, R123, 0x10000, RZ ;  /* 0x000100007b347824 */ /* 0x000fe200078e00ff */
[----:B------:R-:W-:Y:S01]  /*3e90*/  LOP3.LUT R38, R39, 0xffff0000, RZ, 0xc0, !PT ;  /* 0xffff000027267812 */ /* 0x000fe200078ec0ff */
[-C--:B------:R-:W-:Y:S01]  /*3ea0*/  FMUL.FTZ R57, R53, R54.reuse ;  /* 0x0000003635397220 */ /* 0x080fe20000410000 */
[----:B------:R-:W-:Y:S01]  /*3eb0*/  LOP3.LUT R53, R36, 0xffff0000, RZ, 0xc0, !PT ;  /* 0xffff000024357812 */ /* 0x000fe200078ec0ff */
[----:B------:R-:W-:Y:S01]  /*3ec0*/  FFMA.FTZ R36, R55, R54, -R60 ;  /* 0x0000003637247223 */ /* 0x000fe2000001083c */
[----:B------:R-:W-:Y:S01]  /*3ed0*/  FMUL.FTZ R59, R51, R52 ;  /* 0x00000034333b7220 */ /* 0x000fe20000410000 */
[----:B------:R-:W-:Y:S01]  /*3ee0*/  FFMA.FTZ R55, R55, R58, R57 ;  /* 0x0000003a37377223 */ /* 0x000fe20000010039 */
[-C--:B------:R-:W-:Y:S01]  /*3ef0*/  FMUL.FTZ R57, R51, R56.reuse ;  /* 0x0000003833397220 */ /* 0x080fe20000410000 */
[----:B------:R-:W-:Y:S01]  /*3f00*/  LOP3.LUT R123, R123, 0xffff0000, RZ, 0xc0, !PT ;  /* 0xffff00007b7b7812 */ /* 0x000fe200078ec0ff */
[----:B------:R-:W-:Y:S01]  /*3f10*/  FFMA.FTZ R51, R50, R56, -R59 ;  /* 0x0000003832337223 */ /* 0x000fe2000001083b */
[----:B------:R-:W-:Y:S01]  /*3f20*/  LOP3.LUT R121, R121, 0xffff0000, RZ, 0xc0, !PT ;  /* 0xffff000079797812 */ /* 0x000fe200078ec0ff */
[----:B------:R-:W-:-:S02]  /*3f30*/  IMAD.U32 R124, R124, 0x10000, RZ ;  /* 0x000100007c7c7824 */ /* 0x000fc400078e00ff */
[----:B------:R-:W-:Y:S01]  /*3f40*/  FFMA.FTZ R50, R50, R52, R57 ;  /* 0x0000003432327223 */ /* 0x000fe20000010039 */
[C---:B------:R-:W-:Y:S01]  /*3f50*/  FMUL.FTZ R52, R38.reuse, R123 ;  /* 0x0000007b26347220 */ /* 0x040fe20000410000 */
[----:B------:R-:W-:Y:S02]  /*3f60*/  IMAD.U32 R39, R39, 0x10000, RZ ;  /* 0x0001000027277824 */ /* 0x000fe400078e00ff */
        /* <DEDUP_REMOVED lines=11> */
[----:B------:R-:W-:-:S07]  /*4020*/  F2FP.BF16.F32.PACK_AB R39, R39, R52 ;  /* 0x000000342727723e */ /* 0x000fce00000010ff */
.L_x_2343:
[----:B------:R-:W-:Y:S05]  /*4030*/  BSYNC B2 ;  /* 0x0000000000027941 */ /* 0x000fea0003800000 */
.L_x_2342:
[----:B------:R-:W-:Y:S02]  /*4040*/  ULDC.64 UR4, c[0x0][0x208] ;  /* 0x0000820000047ab9 */ /* 0x000fe40000000a00 */
[----:B------:R4:W-:Y:S03]  /*4050*/  STG.E.128 desc[UR4][R40.64+0x60], R36 ;  /* 0x0000602428007986 */ /* 0x0009e6000c101d04 */
.L_x_2341:
[----:B------:R-:W-:Y:S05]  /*4060*/  BSYNC B1 ;  /* 0x0000000000017941 */ /* 0x000fea0003800000 */
.L_x_2340:
        /* <DEDUP_REMOVED lines=10> */
[----:B------:R-:W-:Y:S02]  /*4110*/  SHF.R.U64 R48, R48, 0x10, R49 ;  /* 0x0000001030307819 */ /* 0x000fe40000001231 */
[----:B------:R-:W-:Y:S02]  /*4120*/  SHF.R.U32.HI R51, RZ, 0x10, R47 ;  /* 0x00000010ff337819 */ /* 0x000fe4000001162f */
[----:B------:R-:W-:Y:S02]  /*4130*/  SHF.R.U32.HI R47, RZ, 0x10, R49 ;  /* 0x00000010ff2f7819 */ /* 0x000fe40000011631 */
[----:B------:R-:W-:Y:S02]  /*4140*/  PRMT R117, R117, 0x5410, R50 ;  /* 0x0000541075757816 */ /* 0x000fe40000000032 */
[----:B------:R-:W-:-:S02]  /*4150*/  PRMT R119, R119, 0x5410, R48 ;  /* 0x0000541077777816 */ /* 0x000fc40000000030 */
[----:B------:R-:W-:Y:S01]  /*4160*/  PRMT R120, R120, 0x5410, R47 ;  /* 0x0000541078787816 */ /* 0x000fe2000000002f */
[C---:B------:R-:W-:Y:S01]  /*4170*/  IMAD.U32 R47, R37.reuse, 0x10000, RZ ;  /* 0x00010000252f7824 */ /* 0x040fe200078e00ff */
        /* <DEDUP_REMOVED lines=8> */
[C---:B------:R-:W-:Y:S01]  /*4200*/  FMUL.FTZ R54, R48.reuse, R52 ;  /* 0x0000003430367220 */ /* 0x040fe20000410000 */
[----:B------:R-:W-:Y:S01]  /*4210*/  LOP3.LUT R38, R39, 0xffff0000, RZ, 0xc0, !PT ;  /* 0xffff000027267812 */ /* 0x000fe200078ec0ff */
[----:B------:R-:W-:Y:S01]  /*4220*/  FMUL.FTZ R55, R48, R50 ;  /* 0x0000003230377220 */ /* 0x000fe20000410000 */
[----:B------:R-:W-:Y:S01]  /*4230*/  LOP3.LUT R120, R120, 0xffff0000, RZ, 0xc0, !PT ;  /* 0xffff000078787812 */ /* 0x000fe200078ec0ff */
[----:B------:R-:W-:Y:S01]  /*4240*/  FMUL.FTZ R57, R49, R53 ;  /* 0x0000003531397220 */ /* 0x000fe20000410000 */
[----:B------:R-:W-:Y:S01]  /*4250*/  LOP3.LUT R118, R118, 0xffff0000, RZ, 0xc0, !PT ;  /* 0xffff000076767812 */ /* 0x000fe200078ec0ff */
[----:B------:R-:W-:Y:S01]  /*4260*/  IMAD.U32 R119, R119, 0x10000, RZ ;  /* 0x0001000077777824 */ /* 0x000fe200078e00ff */
[----:B------:R-:W-:Y:S01]  /*4270*/  LOP3.LUT R36, R36, 0xffff0000, RZ, 0xc0, !PT ;  /* 0xffff000024247812 */ /* 0x000fe200078ec0ff */
[----:B------:R-:W-:Y:S01]  /*4280*/  FMUL.FTZ R49, R49, R51 ;  /* 0x0000003331317220 */ /* 0x000fe20000410000 */
[----:B------:R-:W-:-:S02]  /*4290*/  IMAD.U32 R117, R117, 0x10000, RZ ;  /* 0x0001000075757824 */ /* 0x000fc400078e00ff */
[C---:B------:R-:W-:Y:S01]  /*42a0*/  FFMA.FTZ R54, R47.reuse, R50, -R54 ;  /* 0x000000322f367223 */ /* 0x040fe20000010836 */
[----:B------:R-:W-:Y:S01]  /*42b0*/  FFMA.FTZ R55, R47, R52, R55 ;  /* 0x000000342f377223 */ /* 0x000fe20000010037 */
[C---:B------:R-:W-:Y:S01]  /*42c0*/  FMUL.FTZ R48, R38.reuse, R120 ;  /* 0x0000007826307220 */ /* 0x040fe20000410000 */
[----:B------:R-:W-:Y:S01]  /*42d0*/  FMUL.FTZ R47, R38, R118 ;  /* 0x00000076262f7220 */ /* 0x000fe20000410000 */
[----:B------:R-:W-:Y:S01]  /*42e0*/  FFMA.FTZ R57, R46, R51, -R57 ;  /* 0x000000332e397223 */ /* 0x000fe20000010839 */
[----:B------:R-:W-:Y:S01]  /*42f0*/  FMUL.FTZ R38, R36, R119 ;  /* 0x0000007724267220 */ /* 0x000fe20000410000 */
[----:B------:R-:W-:Y:S01]  /*4300*/  FFMA.FTZ R46, R46, R53, R49 ;  /* 0x000000352e2e7223 */ /* 0x000fe20000010031 */
[-C--:B------:R-:W-:Y:S01]  /*4310*/  FMUL.FTZ R36, R36, R117.reuse ;  /* 0x0000007524247220 */ /* 0x080fe20000410000 */
[----:B------:R-:W-:Y:S02]  /*4320*/  IMAD.U32 R39, R39, 0x10000, RZ ;  /* 0x0001000027277824 */ /* 0x000fe400078e00ff */
[----:B------:R-:W-:Y:S01]  /*4330*/  FFMA.FTZ R38, R37, R117, -R38 ;  /* 0x0000007525267223 */ /* 0x000fe20000010826 */
[----:B------:R-:W-:Y:S01]  /*4340*/  F2FP.BF16.F32.PACK_AB R54, R55, R54 ;  /* 0x000000363736723e */ /* 0x000fe200000010ff */
[----:B------:R-:W-:Y:S01]  /*4350*/  FFMA.FTZ R37, R37, R119, R36 ;  /* 0x0000007725257223 */ /* 0x000fe20000010024 */
[C---:B------:R-:W-:Y:S01]  /*4360*/  FFMA.FTZ R48, R39.reuse, R118, -R48 ;  /* 0x0000007627307223 */ /* 0x040fe20000010830 */
[----:B------:R-:W-:Y:S01]  /*4370*/  FFMA.FTZ R47, R39, R120, R47 ;  /* 0x00000078272f7223 */ /* 0x000fe2000001002f */
[----:B------:R-:W-:-:S02]  /*4380*/  F2FP.BF16.F32.PACK_AB R46, R46, R57 ;  /* 0x000000392e2e723e */ /* 0x000fc400000010ff */
[----:B------:R-:W-:Y:S01]  /*4390*/  F2FP.BF16.F32.PACK_AB R36, R37, R38 ;  /* 0x000000262524723e */ /* 0x000fe200000010ff */
[----:B------:R-:W-:Y:S01]  /*43a0*/  IMAD.MOV.U32 R37, RZ, RZ, R54 ;  /* 0x000000ffff257224 */ /* 0x000fe200078e0036 */
[----:B------:R-:W-:Y:S01]  /*43b0*/  F2FP.BF16.F32.PACK_AB R39, R47, R48 ;  /* 0x000000302f27723e */ /* 0x000fe200000010ff */
[----:B------:R-:W-:-:S07]  /*43c0*/  IMAD.MOV.U32 R38, RZ, RZ, R46 ;  /* 0x000000ffff267224 */ /* 0x000fce00078e002e */
.L_x_2347:
[----:B------:R-:W-:Y:S05]  /*43d0*/  BSYNC B2 ;  /* 0x0000000000027941 */ /* 0x000fea0003800000 */
.L_x_2346:
[----:B------:R-:W-:Y:S02]  /*43e0*/  ULDC.64 UR4, c[0x0][0x208] ;  /* 0x0000820000047ab9 */ /* 0x000fe40000000a00 */
[----:B------:R1:W-:Y:S03]  /*43f0*/  STG.E.128 desc[UR4][R40.64+0x80], R36 ;  /* 0x0000802428007986 */ /* 0x0003e6000c101d04 */
.L_x_2345:
[----:B------:R-:W-:Y:S05]  /*4400*/  BSYNC B1 ;  /* 0x0000000000017941 */ /* 0x000fea0003800000 */
.L_x_2344:
        /* <DEDUP_REMOVED lines=20> */
[C---:B------:R-:W-:Y:S01]  /*4550*/  LOP3.LUT R48, R115.reuse, 0xffff0000, RZ, 0xc0, !PT ;  /* 0xffff000073307812 */ /* 0x040fe200078ec0ff */
        /* <DEDUP_REMOVED lines=20> */
[----:B------:R-:W-:Y:S01]  /*46a0*/  FMUL.FTZ R36, R36, R110 ;  /* 0x0000006e24247220 */ /* 0x000fe20000410000 */
[----:B------:R-:W-:Y:S01]  /*46b0*/  FMUL.FTZ R45, R45, R112 ;  /* 0x000000702d2d7220 */ /* 0x000fe20000410000 */
        /* <DEDUP_REMOVED lines=10> */
.L_x_2349:
[----:B------:R-:W-:Y:S05]  /*4760*/  BSYNC B1 ;  /* 0x0000000000017941 */ /* 0x000fea0003800000 */
.L_x_2348:
[----:B------:R-:W-:Y:S02]  /*4770*/  ULDC.64 UR4, c[0x0][0x208] ;  /* 0x0000820000047ab9 */ /* 0x000fe40000000a00 */
[----:B------:R1:W-:Y:S01]  /*4780*/  STG.E.128 desc[UR4][R40.64+0xa0], R36 ;  /* 0x0000a02428007986 */ /* 0x0003e2000c101d04 */
[----:B------:R-:W-:Y:S05]  /*4790*/  BRA `(.L_x_2327) ;  /* 0x0000002000cc7947 */ /* 0x000fea0003800000 */
.L_x_2321:
        /* <DEDUP_REMOVED lines=22> */
[----:B------:R-:W-:Y:S01]  /*4900*/  CS2R R56, SRZ ;  /* 0x0000000000387805 */ /* 0x000fe2000001ff00 */
[----:B------:R-:W-:-:S02]  /*4910*/  ULDC.64 UR6, c[0x0][0x208] ;  /* 0x0000820000067ab9 */ /* 0x000fc40000000a00 */
        /* <DEDUP_REMOVED lines=23> */
.L_x_2351:
[----:B------:R-:W-:Y:S05]  /*4a90*/  BSYNC B1 ;  /* 0x0000000000017941 */ /* 0x000fea0003800000 */
.L_x_2350:
[----:B------:R-:W2:Y:S01]  /*4aa0*/  LDL R26, [R1+0x60] ;  /* 0x00006000011a7983 */ /* 0x000ea20000100800 */
[----:B0----5:R-:W-:Y:S02]  /*4ab0*/  IMAD.MOV.U32 R60, RZ, RZ, R39 ;  /* 0x000000ffff3c7224 */ /* 0x021fe400078e0027 */
[----:B------:R-:W-:Y:S02]  /*4ac0*/  IMAD.MOV.U32 R61, RZ, RZ, R36 ;  /* 0x000000ffff3d7224 */ /* 0x000fe400078e0024 */
[----:B------:R-:W-:-:S05]  /*4ad0*/  IMAD.MOV.U32 R62, RZ, RZ, R43 ;  /* 0x000000ffff3e7224 */ /* 0x000fca00078e002b */
[----:B------:R-:W-:Y:S01]  /*4ae0*/  PRMT R128, R62, 0x7610, R128 ;  /* 0x000076103e807816 */ /* 0x000fe20000000080 */
[----:B------:R-:W-:-:S05]  /*4af0*/  IMAD.MOV.U32 R62, RZ, RZ, R47 ;  /* 0x000000ffff3e7224 */ /* 0x000fca00078e002f */
[----:B------:R-:W-:Y:S01]  /*4b00*/  PRMT R121, R121, 0x5410, R62 ;  /* 0x0000541079797816 */ /* 0x000fe2000000003e */
[----:B------:R-:W-:Y:S01]  /*4b10*/  IMAD.MOV.U32 R62, RZ, RZ, R51 ;  /* 0x000000ffff3e7224 */ /* 0x000fe200078e0033 */
[----:B--2---:R-:W-:Y:S01]  /*4b20*/  R2UR UR4, R26 ;  /* 0x000000001a0472ca */ /* 0x004fe200000e0000 */
[----:B------:R-:W-:-:S05]  /*4b30*/  IMAD.MOV.U32 R26, RZ, RZ, R38 ;  /* 0x000000ffff1a7224 */ /* 0x000fca00078e0026 */
[----:B------:R-:W-:Y:S01]  /*4b40*/  PRMT R122, R26, 0x5410, R60 ;  /* 0x000054101a7a7816 */ /* 0x000fe2000000003c */
[----:B------:R-:W-:Y:S02]  /*4b50*/  IMAD.MOV.U32 R26, RZ, RZ, R37 ;  /* 0x000000ffff1a7224 */ /* 0x000fe400078e0025 */
[----:B------:R-:W-:-:S03]  /*4b60*/  IMAD.MOV.U32 R60, RZ, RZ, R42 ;  /* 0x000000ffff3c7224 */ /* 0x000fc600078e002a */
[----:B------:R-:W-:Y:S01]  /*4b70*/  PRMT R123, R61, 0x5410, R26 ;  /* 0x000054103d7b7816 */ /* 0x000fe2000000001a */
[----:B------:R-:W-:Y:S01]  /*4b80*/  IMAD.MOV.U32 R26, RZ, RZ, R40 ;  /* 0x000000ffff1a7224 */ /* 0x000fe200078e0028 */
[----:B------:R-:W-:Y:S01]  /*4b90*/  PRMT R126, R60, 0x7610, R126 ;  /* 0x000076103c7e7816 */ /* 0x000fe2000000007e */
[----:B------:R-:W-:Y:S01]  /*4ba0*/  IMAD.MOV.U32 R60, RZ, RZ, R41 ;  /* 0x000000ffff3c7224 */ /* 0x000fe200078e0029 */
[----:B------:R-:W-:Y:S01]  /*4bb0*/  UISETP.NE.AND UP0, UPT, UR4, 0x3, UPT ;  /* 0x000000030400788c */ /* 0x000fe2000bf05270 */
[----:B------:R-:W-:Y:S01]  /*4bc0*/  IMAD.MOV.U32 R61, RZ, RZ, R46 ;  /* 0x000000ffff3d7224 */ /* 0x000fe200078e002e */
[----:B------:R-:W-:Y:S01]  /*4bd0*/  PRMT R128, R128, 0x5410, R26 ;  /* 0x0000541080807816 */ /* 0x000fe2000000001a */
[----:B------:R-:W-:Y:S01]  /*4be0*/  IMAD.MOV.U32 R26, RZ, RZ, R44 ;  /* 0x000000ffff1a7224 */ /* 0x000fe200078e002c */
[----:B------:R-:W-:Y:S01]  /*4bf0*/  PRMT R129, R60, 0x7610, R129 ;  /* 0x000076103c817816 */ /* 0x000fe20000000081 */
[----:B------:R-:W-:Y:S01]  /*4c00*/  IMAD.MOV.U32 R60, RZ, RZ, R45 ;  /* 0x000000ffff3c7224 */ /* 0x000fe200078e002d */
[----:B------:R-:W-:-:S02]  /*4c10*/  PLOP3.LUT P3, PT, PT, PT, UP0, 0x80, 0x0 ;  /* 0x000000000000781c */ /* 0x000fc40003f6f008 */
[----:B------:R-:W-:Y:S01]  /*4c20*/  PRMT R120, R120, 0x5410, R61 ;  /* 0x0000541078787816 */ /* 0x000fe2000000003d */
        /* <DEDUP_REMOVED lines=24> */
.L_x_2352:
[----:B------:R-:W2:Y:S01]  /*4db0*/  LDL R60, [R1+0x40] ;  /* 0x00004000013c7983 */ /* 0x000ea20000100800 */
[----:B------:R-:W-:Y:S01]  /*4dc0*/  IMAD R26, R18, 0x8, R16 ;  /* 0x00000008121a7824 */ /* 0x000fe200078e0210 */
[----:B------:R-:W-:Y:S01]  /*4dd0*/  BSSY B1, `(.L_x_2353) ;  /* 0x0000004000017945 */ /* 0x000fe20003800000 */
[----:B--2---:R-:W-:-:S04]  /*4de0*/  SHF.L.U32 R92, R60, 0x1f, RZ ;  /* 0x0000001f3c5c7819 */ /* 0x004fc800000006ff */
[----:B------:R-:W0:Y:S02]  /*4df0*/  SYNCS.PHASECHK.TRANS64.TRYWAIT P5, [R26+URZ+0x31c90], R92 ;  /* 0x031c905c1a0075a7 */ /* 0x000e2400080a017f */
[----:B0-----:R-:W-:Y:S05]  /*4e00*/  @!P5 BRA `(.L_x_2354) ;  /* 0x0000020800c0d947 */ /* 0x001fea0003800000 */
.L_x_2624:
[----:B------:R-:W-:Y:S05]  /*4e10*/  BSYNC B1 ;  /* 0x0000000000017941 */ /* 0x000fea0003800000 */
.L_x_2353:
        /* <DEDUP_REMOVED lines=41> */
[C---:B------:R-:W-:Y:S02]  /*50b0*/  PRMT R44, R117.reuse, 0x5432, R44 ;  /* 0x00005432752c7816 */ /* 0x040fe4000000002c */
[----:B------:R-:W-:Y:S02]  /*50c0*/  PRMT R45, R117, 0x5410, R45 ;  /* 0x00005410752d7816 */ /* 0x000fe4000000002d */
[----:B------:R-:W-:Y:S02]  /*50d0*/  SHF.R.U64 R46, R46, 0x10, R47 ;  /* 0x000000102e2e7819 */ /* 0x000fe4000000122f */
[----:B------:R-:W-:-:S02]  /*50e0*/  SHF.R.U32.HI R117, RZ, 0x10, R57 ;  /* 0x00000010ff757819 */ /* 0x000fc40000011639 */
[----:B------:R-:W-:Y:S02]  /*50f0*/  SHF.R.U32.HI R118, RZ, 0x10, R47 ;  /* 0x00000010ff767819 */ /* 0x000fe4000001162f */
[----:B------:R-:W-:Y:S02]  /*5100*/  SHF.R.U64 R47, R56, 0x10, R57 ;  /* 0x00000010382f7819 */ /* 0x000fe40000001239 */
[----:B------:R-:W-:Y:S02]  /*5110*/  PRMT R57, R120, 0x5432, R46 ;  /* 0x0000543278397816 */ /* 0x000fe4000000002e */
[----:B------:R-:W-:Y:S02]  /*5120*/  SHF.R.U32.HI R119, RZ, 0x10, R59 ;  /* 0x00000010ff777819 */ /* 0x000fe4000001163b */
[----:B------:R-:W-:Y:S02]  /*5130*/  PRMT R46, R131, 0x5410, R117 ;  /* 0x00005410832e7816 */ /* 0x000fe40000000075 */
[----:B------:R-:W-:-:S02]  /*5140*/  PRMT R118, R121, 0x5432, R118 ;  /* 0x0000543279767816 */ /* 0x000fc40000000076 */
[----:B------:R-:W-:Y:S01]  /*5150*/  PRMT R47, R121, 0x5410, R47 ;  /* 0x00005410792f7816 */ /* 0x000fe2000000002f */
[----:B-1----:R-:W-:Y:S01]  /*5160*/  IMAD.U32 R121, R65, 0x10000, RZ ;  /* 0x0001000041797824 */ /* 0x002fe200078e00ff */
[----:B------:R-:W-:Y:S01]  /*5170*/  PRMT R119, R120, 0x5410, R119 ;  /* 0x0000541078777816 */ /* 0x000fe20000000077 */
[----:B------:R-:W-:Y:S01]  /*5180*/  IMAD.U32 R120, R46, 0x10000, RZ ;  /* 0x000100002e787824 */ /* 0x000fe200078e00ff */
[----:B------:R-:W-:Y:S01]  /*5190*/  SHF.R.U64 R56, R58, 0x10, R59 ;  /* 0x000000103a387819 */ /* 0x000fe2000000123b */
[----:B--2---:R-:W-:Y:S01]  /*51a0*/  IMAD.U32 R59, R61, 0x10000, RZ ;  /* 0x000100003d3b7824 */ /* 0x004fe200078e00ff */
[----:B------:R-:W-:Y:S01]  /*51b0*/  LOP3.LUT R46, R46, 0xffff0000, RZ, 0xc0, !PT ;  /* 0xffff00002e2e7812 */ /* 0x000fe200078ec0ff */
[----:B------:R-:W-:Y:S02]  /*51c0*/  IMAD.U32 R58, R45, 0x10000, RZ ;  /* 0x000100002d3a7824 */ /* 0x000fe400078e00ff */
[----:B------:R-:W-:Y:S01]  /*51d0*/  FMUL.FTZ R117, R121, R120 ;  /* 0x0000007879757220 */ /* 0x000fe20000410000 */
[----:B------:R-:W-:-:S02]  /*51e0*/  LOP3.LUT R61, R61, 0xffff0000, RZ, 0xc0, !PT ;  /* 0xffff00003d3d7812 */ /* 0x000fc400078ec0ff */
[----:B------:R-:W-:Y:S01]  /*51f0*/  PRMT R56, R129, 0x5432, R56 ;  /* 0x0000543281387816 */ /* 0x000fe20000000038 */
[-C--:B------:R-:W-:Y:S01]  /*5200*/  FFMA.FTZ R117, R59, R58.reuse, -R117 ;  /* 0x0000003a3b757223 */ /* 0x080fe20000010875 */
[----:B------:R-:W-:Y:S01]  /*5210*/  FMUL.FTZ R58, R121, R58 ;  /* 0x0000003a793a7220 */ /* 0x000fe20000410000 */
[----:B------:R-:W-:-:S03]  /*5220*/  IMAD.U32 R121, R67, 0x10000, RZ ;  /* 0x0001000043797824 */ /* 0x000fc600078e00ff */
[----:B------:R-:W-:Y:S01]  /*5230*/  FFMA.FTZ R58, R59, R120, R58 ;  /* 0x000000783b3a7223 */ /* 0x000fe2000001003a */
[----:B------:R-:W-:Y:S01]  /*5240*/  LOP3.LUT R59, R65, 0xffff0000, RZ, 0xc0, !PT ;  /* 0xffff0000413b7812 */ /* 0x000fe200078ec0ff */
[----:B------:R-:W-:Y:S01]  /*5250*/  IMAD.U32 R120, R119, 0x10000, RZ ;  /* 0x0001000077787824 */ /* 0x000fe200078e00ff */
[----:B------:R-:W-:Y:S02]  /*5260*/  LOP3.LUT R65, R45, 0xffff0000, RZ, 0xc0, !PT ;  /* 0xffff00002d417812 */ /* 0x000fe400078ec0ff */
[----:B------:R-:W-:Y:S01]  /*5270*/  LOP3.LUT R119, R119, 0xffff0000, RZ, 0xc0, !PT ;  /* 0xffff000077777812 */ /* 0x000fe200078ec0ff */
[C---:B------:R-:W-:Y:S02]  /*5280*/  FMUL.FTZ R45, R59.reuse, R46 ;  /* 0x0000002e3b2d7220 */ /* 0x040fe40000410000 */
[-C--:B------:R-:W-:Y:S02]  /*5290*/  FMUL.FTZ R59, R59, R65.reuse ;  /* 0x000000413b3b7220 */ /* 0x080fe40000410000 */
[----:B------:R-:W-:Y:S01]  /*52a0*/  FFMA.FTZ R45, R61, R65, -R45 ;  /* 0x000000413d2d7223 */ /* 0x000fe2000001082d */
[----:B------:R-:W-:-:S02]  /*52b0*/  IMAD.U32 R65, R63, 0x10000, RZ ;  /* 0x000100003f417824 */ /* 0x000fc400078e00ff */
[----:B------:R-:W-:Y:S01]  /*52c0*/  FFMA.FTZ R46, R61, R46, R59 ;  /* 0x0000002e3d2e7223 */ /* 0x000fe2000001003b */
[C---:B------:R-:W-:Y:S02]  /*52d0*/  IMAD.U32 R61, R118.reuse, 0x10000, RZ ;  /* 0x00010000763d7824 */ /* 0x040fe400078e00ff */
[----:B------:R-:W-:Y:S01]  /*52e0*/  FMUL.FTZ R59, R121, R120 ;  /* 0x00000078793b7220 */ /* 0x000fe20000410000 */
[----:B------:R-:W-:Y:S02]  /*52f0*/  LOP3.LUT R118, R118, 0xffff0000, RZ, 0xc0, !PT ;  /* 0xffff000076767812 */ /* 0x000fe400078ec0ff */
[----:B------:R-:W-:Y:S01]  /*5300*/  LOP3.LUT R63, R63, 0xffff0000, RZ, 0xc0, !PT ;  /* 0xffff00003f3f7812 */ /* 0x000fe200078ec0ff */
[-C--:B------:R-:W-:Y:S01]  /*5310*/  FFMA.FTZ R59, R65, R61.reuse, -R59 ;  /* 0x0000003d413b7223 */ /* 0x080fe2000001083b */
[----:B------:R-:W-:Y:S01]  /*5320*/  FMUL.FTZ R61, R121, R61 ;  /* 0x0000003d793d7220 */ /* 0x000fe20000410000 */
[----:B------:R-:W-:Y:S02]  /*5330*/  F2FP.BF16.F32.PACK_AB R45, R45, R117 ;  /* 0x000000752d2d723e */ /* 0x000fe400000010ff */
[----:B------:R-:W-:Y:S01]  /*5340*/  F2FP.BF16.F32.PACK_AB R46, R46, R58 ;  /* 0x0000003a2e2e723e */ /* 0x000fe200000010ff */
[----:B------:R-:W-:Y:S01]  /*5350*/  FFMA.FTZ R61, R65, R120, R61 ;  /* 0x00000078413d7223 */ /* 0x000fe2000001003d */
[----:B------:R-:W-:Y:S01]  /*5360*/  LOP3.LUT R65, R67, 0xffff0000, RZ, 0xc0, !PT ;  /* 0xffff000043417812 */ /* 0x000fe200078ec0ff */
[C---:B------:R-:W-:Y:S01]  /*5370*/  IMAD.U32 R58, R60.reuse, 0x10000, RZ ;  /* 0x000100003c3a7824 */ /* 0x040fe200078e00ff */
[----:B------:R-:W-:-:S03]  /*5380*/  LOP3.LUT R60, R60, 0xffff0000, RZ, 0xc0, !PT ;  /* 0xffff00003c3c7812 */ /* 0x000fc600078ec0ff */
[C---:B------:R-:W-:Y:S01]  /*5390*/  FMUL.FTZ R67, R65.reuse, R119 ;  /* 0x0000007741437220 */ /* 0x040fe20000410000 */
[----:B------:R-:W-:-:S03]  /*53a0*/  FMUL.FTZ R65, R65, R118 ;  /* 0x0000007641417220 */ /* 0x000fc60000410000 */
[C---:B------:R-:W-:Y:S01]  /*53b0*/  FFMA.FTZ R67, R63.reuse, R118, -R67 ;  /* 0x000000763f437223 */ /* 0x040fe20000010843 */
[----:B------:R-:W-:Y:S01]  /*53c0*/  FFMA.FTZ R65, R63, R119, R65 ;  /* 0x000000773f417223 */ /* 0x000fe20000010041 */
[----:B------:R-:W-:-:S03]  /*53d0*/  IMAD.U32 R63, R64, 0x10000, RZ ;  /* 0x00010000403f7824 */ /* 0x000fc600078e00ff */
[----:B------:R-:W-:Y:S02]  /*53e0*/  F2FP.BF16.F32.PACK_AB R59, R67, R59 ;  /* 0x0000003b433b723e */ /* 0x000fe400000010ff */
[----:B------:R-:W-:Y:S01]  /*53f0*/  F2FP.BF16.F32.PACK_AB R67, R65, R61 ;  /* 0x0000003d4143723e */ /* 0x000fe200000010ff */
[C---:B------:R-:W-:Y:S01]  /*5400*/  IMAD.U32 R61, R47.reuse, 0x10000, RZ ;  /* 0x000100002f3d7824 */ /* 0x040fe200078e00ff */
[----:B------:R-:W-:Y:S01]  /*5410*/  LOP3.LUT R47, R47, 0xffff0000, RZ, 0xc0, !PT ;  /* 0xffff00002f2f7812 */ /* 0x000fe200078ec0ff */
[C---:B------:R-:W-:Y:S01]  /*5420*/  IMAD.U32 R65, R44.reuse, 0x10000, RZ ;  /* 0x000100002c417824 */ /* 0x040fe200078e00ff */
[----:B------:R-:W-:Y:S01]  /*5430*/  LOP3.LUT R44, R44, 0xffff0000, RZ, 0xc0, !PT ;  /* 0xffff00002c2c7812 */ /* 0x000fe200078ec0ff */
[C---:B------:R-:W-:Y:S02]  /*5440*/  FMUL.FTZ R117, R63.reuse, R61 ;  /* 0x0000003d3f757220 */ /* 0x040fe40000410000 */
[-C--:B------:R-:W-:Y:S02]  /*5450*/  FMUL.FTZ R63, R63, R65.reuse ;  /* 0x000000413f3f7220 */ /* 0x080fe40000410000 */
[----:B------:R-:W-:Y:S01]  /*5460*/  FFMA.FTZ R117, R58, R65, -R117 ;  /* 0x000000413a757223 */ /* 0x000fe20000010875 */
[----:B------:R-:W-:-:S02]  /*5470*/  IMAD.U32 R65, R66, 0x10000, RZ ;  /* 0x0001000042417824 */ /* 0x000fc400078e00ff */
[----:B------:R-:W-:Y:S01]  /*5480*/  FFMA.FTZ R63, R58, R61, R63 ;  /* 0x0000003d3a3f7223 */ /* 0x000fe2000001003f */
[----:B------:R-:W-:-:S05]  /*5490*/  LOP3.LUT R58, R64, 0xffff0000, RZ, 0xc0, !PT ;  /* 0xffff0000403a7812 */ /* 0x000fca00078ec0ff */
        /* <DEDUP_REMOVED lines=21> */
[----:B------:R-:W-:Y:S01]  /*55f0*/  FFMA.FTZ R58, R60, R56, R58 ;  /* 0x000000383c3a7223 */ /* 0x000fe2000001003a */
[----:B------:R-:W-:-:S03]  /*5600*/  IMAD.MOV.U32 R60, RZ, RZ, R44 ;  /* 0x000000ffff3c7224 */ /* 0x000fc600078e002c */
[----:B------:R-:W-:Y:S01]  /*5610*/  F2FP.BF16.F32.PACK_AB R62, R61, R64 ;  /* 0x000000403d3e723e */ /* 0x000fe200000010ff */
[----:B------:R-:W-:Y:S01]  /*5620*/  IMAD.MOV.U32 R61, RZ, RZ, R45 ;  /* 0x000000ffff3d7224 */ /* 0x000fe200078e002d */
[----:B------:R-:W-:Y:S01]  /*5630*/  F2FP.BF16.F32.PACK_AB R58, R58, R65 ;  /* 0x000000413a3a723e */ /* 0x000fe200000010ff */
[----:B------:R-:W-:Y:S02]  /*5640*/  IMAD.MOV.U32 R64, RZ, RZ, R47 ;  /* 0x000000ffff407224 */ /* 0x000fe400078e002f */
[----:B------:R-:W-:Y:S02]  /*5650*/  IMAD.MOV.U32 R65, RZ, RZ, R46 ;  /* 0x000000ffff417224 */ /* 0x000fe400078e002e */
[----:B------:R-:W-:-:S07]  /*5660*/  IMAD.MOV.U32 R66, RZ, RZ, R58 ;  /* 0x000000ffff427224 */ /* 0x000fce00078e003a */
.L_x_2358:
[----:B------:R-:W-:Y:S05]  /*5670*/  BSYNC B2 ;  /* 0x0000000000027941 */ /* 0x000fea0003800000 */
.L_x_2357:
[----:B------:R-:W-:Y:S01]  /*5680*/  ISETP.GE.AND P4, PT, R116, R110, PT ;  /* 0x0000006e7400720c */ /* 0x000fe20003f86270 */
[----:B------:R-:W-:-:S12]  /*5690*/  ULDC.64 UR4, c[0x0][0x208] ;  /* 0x0000820000047ab9 */ /* 0x000fd80000000a00 */
        /* <DEDUP_REMOVED lines=11> */
.L_x_2356:
[----:B------:R-:W-:Y:S05]  /*5750*/  BSYNC B1 ;  /* 0x0000000000017941 */ /* 0x000fea0003800000 */
.L_x_2355:
        /* <DEDUP_REMOVED lines=11> */
[----:B------:R-:W-:Y:S01]  /*5810*/  SHF.R.S32.HI R44, RZ, 0x1f, R45 ;  /* 0x0000001fff2c7819 */ /* 0x000fe2000001142d */
[----:B------:R-:W-:-:S03]  /*5820*/  IMAD.SHL.U32 R62, R45, 0x8, RZ ;  /* 0x000000082d3e7824 */ /* 0x000fc600078e00ff */
[----:B------:R-:W-:-:S04]  /*5830*/  LEA.HI R44, R44, R45, RZ, 0x2 ;  /* 0x0000002d2c2c7211 */ /* 0x000fc800078f10ff */
[----:B------:R-:W-:Y:S02]  /*5840*/  SHF.R.S32.HI R45, RZ, 0x2, R44 ;  /* 0x00000002ff2d7819 */ /* 0x000fe4000001142c */
[----:B------:R-:W-:-:S04]  /*5850*/  IADD3 R60, P4, P5, R28, R98, R10 ;  /* 0x000000621c3c7210 */ /* 0x000fc80007d9e00a */
[----:B------:R-:W-:Y:S02]  /*5860*/  IADD3.X R61, R3, R112, R101, P4, P5 ;  /* 0x00000070033d7210 */ /* 0x000fe400027ea465 */
[----:B------:R-:W-:Y:S01]  /*5870*/  ISETP.GE.AND P4, PT, R0, R107, PT ;  /* 0x0000006b0000720c */ /* 0x000fe20003f86270 */
[----:B------:R-:W-:Y:S01]  /*5880*/  BSSY B2, `(.L_x_2361) ;  /* 0x0000066000027945 */ /* 0x000fe20003800000 */
[----:B---3--:R-:W-:-:S04]  /*5890*/  LOP3.LUT R44, R56, 0x18, R62, 0xf8, !PT ;  /* 0x00000018382c7812 */ /* 0x008fc800078ef83e */
[----:B--2---:R-:W-:Y:S01]  /*58a0*/  LOP3.LUT R44, R44, R46, RZ, 0x3c, !PT ;  /* 0x0000002e2c2c7212 */ /* 0x004fe200078e3cff */
[----:B----4-:R-:W-:-:S04]  /*58b0*/  IMAD R45, R45, 0x1200, R47 ;  /* 0x000012002d2d7824 */ /* 0x010fc800078e022f */
[----:B------:R-:W-:Y:S02]  /*58c0*/  IMAD.IADD R45, R45, 0x1, R44 ;  /* 0x000000012d2d7824 */ /* 0x000fe400078e022c */
[C---:B------:R-:W-:Y:S02]  /*58d0*/  IMAD R47, R18.reuse, 0x3600, R104 ;  /* 0x00003600122f7824 */ /* 0x040fe400078e0268 */
        /* <DEDUP_REMOVED lines=9> */
[--C-:B------:R-:W-:Y:S02]  /*5970*/  SHF.R.U64 R40, R42, 0x10, R43.reuse ;  /* 0x000000102a287819 */ /* 0x100fe4000000122b */
[----:B------:R-:W-:Y:S02]  /*5980*/  SHF.R.U32.HI R65, RZ, 0x10, R43 ;  /* 0x00000010ff417819 */ /* 0x000fe4000001162b */
[----:B------:R-:W-:Y:S02]  /*5990*/  SHF.R.U32.HI R43, RZ, 0x10, R53 ;  /* 0x00000010ff2b7819 */ /* 0x000fe40000011635 */
[----:B------:R-:W-:-:S02]  /*59a0*/  PRMT R42, R129, 0x5410, R41 ;  /* 0x00005410812a7816 */ /* 0x000fc40000000029 */
[----:B------:R-:W-:Y:S01]  /*59b0*/  PRMT R41, R130, 0x5410, R43 ;  /* 0x0000541082297816 */ /* 0x000fe2000000002b */
[----:B-1----:R-:W-:Y:S01]  /*59c0*/  IMAD.U32 R43, R45, 0x10000, RZ ;  /* 0x000100002d2b7824 */ /* 0x002fe200078e00ff */
[----:B------:R-:W-:Y:S01]  /*59d0*/  PRMT R65, R128, 0x5410, R65 ;  /* 0x0000541080417816 */ /* 0x000fe20000000041 */
[C---:B------:R-:W-:Y:S01]  /*59e0*/  IMAD.U32 R63, R42.reuse, 0x10000, RZ ;  /* 0x000100002a3f7824 */ /* 0x040fe200078e00ff */
[----:B------:R-:W-:Y:S01]  /*59f0*/  LOP3.LUT R42, R42, 0xffff0000, RZ, 0xc0, !PT ;  /* 0xffff00002a2a7812 */ /* 0x000fe200078ec0ff */
[----:B------:R-:W-:Y:S01]  /*5a00*/  IMAD.U32 R66, R41, 0x10000, RZ ;  /* 0x0001000029427824 */ /* 0x000fe200078e00ff */
[----:B------:R-:W-:Y:S01]  /*5a10*/  SHF.R.U64 R52, R52, 0x10, R53 ;  /* 0x0000001034347819 */ /* 0x000fe20000001235 */
[----:B------:R-:W-:Y:S01]  /*5a20*/  IMAD.U32 R53, R47, 0x10000, RZ ;  /* 0x000100002f357824 */ /* 0x000fe200078e00ff */
[----:B------:R-:W-:Y:S01]  /*5a30*/  PRMT R64, R128, 0x5432, R64 ;  /* 0x0000543280407816 */ /* 0x000fe20000000040 */
[C---:B------:R-:W-:Y:S01]  /*5a40*/  FMUL.FTZ R116, R67.reuse, R66 ;  /* 0x0000004243747220 */ /* 0x040fe20000410000 */
[----:B------:R-:W-:Y:S01]  /*5a50*/  FMUL.FTZ R67, R67, R63 ;  /* 0x0000003f43437220 */ /* 0x000fe20000410000 */
[----:B------:R-:W-:-:S02]  /*5a60*/  PRMT R52, R127, 0x5432, R52 ;  /* 0x000054327f347816 */ /* 0x000fc40000000034 */
[C---:B------:R-:W-:Y:S01]  /*5a70*/  FFMA.FTZ R63, R43.reuse, R63, -R116 ;  /* 0x0000003f2b3f7223 */ /* 0x040fe20000010874 */
[----:B------:R-:W-:Y:S01]  /*5a80*/  FFMA.FTZ R43, R43, R66, R67 ;  /* 0x000000422b2b7223 */ /* 0x000fe20000010043 */
[----:B------:R-:W-:Y:S02]  /*5a90*/  LOP3.LUT R66, R41, 0xffff0000, RZ, 0xc0, !PT ;  /* 0xffff000029427812 */ /* 0x000fe400078ec0ff */
[----:B------:R-:W-:Y:S02]  /*5aa0*/  LOP3.LUT R67, R57, 0xffff0000, RZ, 0xc0, !PT ;  /* 0xffff000039437812 */ /* 0x000fe400078ec0ff */
[----:B------:R-:W-:Y:S02]  /*5ab0*/  LOP3.LUT R41, R45, 0xffff0000, RZ, 0xc0, !PT ;  /* 0xffff00002d297812 */ /* 0x000fe400078ec0ff */
[----:B------:R-:W-:Y:S01]  /*5ac0*/  SHF.R.U64 R54, R54, 0x10, R55 ;  /* 0x0000001036367819 */ /* 0x000fe20000001237 */
[C---:B------:R-:W-:Y:S01]  /*5ad0*/  FMUL.FTZ R57, R67.reuse, R66 ;  /* 0x0000004243397220 */ /* 0x040fe20000410000 */
[-C--:B------:R-:W-:Y:S01]  /*5ae0*/  FMUL.FTZ R45, R67, R42.reuse ;  /* 0x0000002a432d7220 */ /* 0x080fe20000410000 */
[C---:B------:R-:W-:Y:S01]  /*5af0*/  IMAD.U32 R67, R59.reuse, 0x10000, RZ ;  /* 0x000100003b437824 */ /* 0x040fe200078e00ff */
[----:B------:R-:W-:Y:S01]  /*5b00*/  LOP3.LUT R59, R59, 0xffff0000, RZ, 0xc0, !PT ;  /* 0xffff00003b3b7812 */ /* 0x000fe200078ec0ff */
[C---:B------:R-:W-:Y:S01]  /*5b10*/  FFMA.FTZ R42, R41.reuse, R42, -R57 ;  /* 0x0000002a292a7223 */ /* 0x040fe20000010839 */
[----:B------:R-:W-:Y:S01]  /*5b20*/  FFMA.FTZ R41, R41, R66, R45 ;  /* 0x0000004229297223 */ /* 0x000fe2000001002d */
[----:B------:R-:W-:Y:S01]  /*5b30*/  SHF.R.U32.HI R45, RZ, 0x10, R55 ;  /* 0x00000010ff2d7819 */ /* 0x000fe20000011637 */
[----:B------:R-:W-:Y:S01]  /*5b40*/  IMAD.U32 R57, R65, 0x10000, RZ ;  /* 0x0001000041397824 */ /* 0x000fe200078e00ff */
[----:B------:R-:W-:-:S02]  /*5b50*/  PRMT R54, R126, 0x5432, R54 ;  /* 0x000054327e367816 */ /* 0x000fc40000000036 */
[----:B------:R-:W-:Y:S02]  /*5b60*/  PRMT R45, R127, 0x5410, R45 ;  /* 0x000054107f2d7816 */ /* 0x000fe4000000002d */
[----:B------:R-:W-:Y:S02]  /*5b70*/  PRMT R40, R126, 0x5410, R40 ;  /* 0x000054107e287816 */ /* 0x000fe40000000028 */
[----:B------:R-:W-:Y:S01]  /*5b80*/  F2FP.BF16.F32.PACK_AB R42, R42, R63 ;  /* 0x0000003f2a2a723e */ /* 0x000fe200000010ff */
[----:B------:R-:W-:-:S04]  /*5b90*/  IMAD.U32 R66, R45, 0x10000, RZ ;  /* 0x000100002d427824 */ /* 0x000fc800078e00ff */
[C---:B------:R-:W-:Y:S01]  /*5ba0*/  FMUL.FTZ R116, R67.reuse, R66 ;  /* 0x0000004243747220 */ /* 0x040fe20000410000 */
[----:B------:R-:W-:-:S03]  /*5bb0*/  FMUL.FTZ R67, R67, R57 ;  /* 0x0000003943437220 */ /* 0x000fc60000410000 */
[C---:B------:R-:W-:Y:S01]  /*5bc0*/  FFMA.FTZ R57, R53.reuse, R57, -R116 ;  /* 0x0000003935397223 */ /* 0x040fe20000010874 */
[----:B------:R-:W-:Y:S01]  /*5bd0*/  FFMA.FTZ R53, R53, R66, R67 ;  /* 0x0000004235357223 */ /* 0x000fe20000010043 */
[----:B------:R-:W-:Y:S01]  /*5be0*/  LOP3.LUT R66, R65, 0xffff0000, RZ, 0xc0, !PT ;  /* 0xffff000041427812 */ /* 0x000fe200078ec0ff */
[C---:B------:R-:W-:Y:S01]  /*5bf0*/  IMAD.U32 R67, R64.reuse, 0x10000, RZ ;  /* 0x0001000040437824 */ /* 0x040fe200078e00ff */
[----:B------:R-:W-:Y:S02]  /*5c00*/  LOP3.LUT R65, R45, 0xffff0000, RZ, 0xc0, !PT ;  /* 0xffff00002d417812 */ /* 0x000fe400078ec0ff */
[----:B------:R-:W-:Y:S02]  /*5c10*/  LOP3.LUT R45, R47, 0xffff0000, RZ, 0xc0, !PT ;  /* 0xffff00002f2d7812 */ /* 0x000fe400078ec0ff */
[----:B------:R-:W-:Y:S01]  /*5c20*/  LOP3.LUT R64, R64, 0xffff0000, RZ, 0xc0, !PT ;  /* 0xffff000040407812 */ /* 0x000fe200078ec0ff */
        /* <DEDUP_REMOVED lines=13> */
[----:B------:R-:W-:Y:S01]  /*5d00*/  FMUL.FTZ R56, R56, R64 ;  /* 0x0000004038387220 */ /* 0x000fe20000410000 */
[C---:B------:R-:W-:Y:S01]  /*5d10*/  FFMA.FTZ R116, R59.reuse, R67, -R116 ;  /* 0x000000433b747223 */ /* 0x040fe20000010874 */
[----:B------:R-:W-:Y:S01]  /*5d20*/  FFMA.FTZ R66, R59, R65, R66 ;  /* 0x000000413b427223 */ /* 0x000fe20000010042 */
[----:B------:R-:W-:-:S02]  /*5d30*/  IMAD.U32 R65, R58, 0x10000, RZ ;  /* 0x000100003a417824 */ /* 0x000fc400078e00ff */
[----:B------:R-:W-:Y:S01]  /*5d40*/  FFMA.FTZ R56, R44, R52, R56 ;  /* 0x000000342c387223 */ /* 0x000fe20000010038 */
[----:B------:R-:W-:Y:S02]  /*5d50*/  IMAD.U32 R52, R54, 0x10000, RZ ;  /* 0x0001000036347824 */ /* 0x000fe400078e00ff */
[----:B------:R-:W-:Y:S01]  /*5d60*/  FFMA.FTZ R55, R44, R64, -R55 ;  /* 0x000000402c377223 */ /* 0x000fe20000010837 */
[----:B------:R-:W-:Y:S01]  /*5d70*/  IMAD.U32 R59, R40, 0x10000, RZ ;  /* 0x00010000283b7824 */ /* 0x000fe200078e00ff */
[----:B------:R-:W-:Y:S01]  /*5d80*/  LOP3.LUT R58, R58, 0xffff0000, RZ, 0xc0, !PT ;  /* 0xffff00003a3a7812 */ /* 0x000fe200078ec0ff */
[C---:B------:R-:W-:Y:S01]  /*5d90*/  FMUL.FTZ R64, R65.reuse, R52 ;  /* 0x0000003441407220 */ /* 0x040fe20000410000 */
[----:B------:R-:W-:Y:S02]  /*5da0*/  IMAD.U32 R44, R46, 0x10000, RZ ;  /* 0x000100002e2c7824 */ /* 0x000fe400078e00ff */
[----:B------:R-:W-:Y:S01]  /*5db0*/  FMUL.FTZ R65, R65, R59 ;  /* 0x0000003b41417220 */ /* 0x000fe20000410000 */
[----:B------:R-:W-:-:S02]  /*5dc0*/  LOP3.LUT R54, R54, 0xffff0000, RZ, 0xc0, !PT ;  /* 0xffff000036367812 */ /* 0x000fc400078ec0ff */
[----:B------:R-:W-:Y:S01]  /*5dd0*/  LOP3.LUT R40, R40, 0xffff0000, RZ, 0xc0, !PT ;  /* 0xffff000028287812 */ /* 0x000fe200078ec0ff */
[C---:B------:R-:W-:Y:S01]  /*5de0*/  FFMA.FTZ R64, R44.reuse, R59, -R64 ;  /* 0x0000003b2c407223 */ /* 0x040fe20000010840 */
[----:B------:R-:W-:Y:S01]  /*5df0*/  FFMA.FTZ R65, R44, R52, R65 ;  /* 0x000000342c417223 */ /* 0x000fe20000010041 */
[----:B------:R-:W-:Y:S01]  /*5e00*/  LOP3.LUT R46, R46, 0xffff0000, RZ, 0xc0, !PT ;  /* 0xffff00002e2e7812 */ /* 0x000fe200078ec0ff */
[C---:B------:R-:W-:Y:S01]  /*5e10*/  FMUL.FTZ R44, R58.reuse, R54 ;  /* 0x000000363a2c7220 */ /* 0x040fe20000410000 */
[-C--:B------:R-:W-:Y:S01]  /*5e20*/  FMUL.FTZ R58, R58, R40.reuse ;  /* 0x000000283a3a7220 */ /* 0x080fe20000410000 */
[----:B------:R-:W-:Y:S01]  /*5e30*/  F2FP.BF16.F32.PACK_AB R53, R45, R53 ;  /* 0x000000352d35723e */ /* 0x000fe200000010ff */
[----:B------:R-:W-:Y:S02]  /*5e40*/  IMAD.MOV.U32 R45, RZ, RZ, R42 ;  /* 0x000000ffff2d7224 */ /* 0x000fe400078e002a */
[C---:B------:R-:W-:Y:S01]  /*5e50*/  FFMA.FTZ R59, R46.reuse, R40, -R44 ;  /* 0x000000282e3b7223 */ /* 0x040fe2000001082c */
[----:B------:R-:W-:Y:S01]  /*5e60*/  FFMA.FTZ R58, R46, R54, R58 ;  /* 0x000000362e3a7223 */ /* 0x000fe2000001003a */
[----:B------:R-:W-:-:S02]  /*5e70*/  F2FP.BF16.F32.PACK_AB R47, R47, R57 ;  /* 0x000000392f2f723e */ /* 0x000fc400000010ff */
[----:B------:R-:W-:Y:S02]  /*5e80*/  F2FP.BF16.F32.PACK_AB R57, R41, R43 ;  /* 0x0000002b2939723e */ /* 0x000fe400000010ff */
[----:B------:R-:W-:Y:S01]  /*5e90*/  F2FP.BF16.F32.PACK_AB R46, R59, R64 ;  /* 0x000000403b2e723e */ /* 0x000fe200000010ff */
[----:B------:R-:W-:Y:S01]  /*5ea0*/  IMAD.MOV.U32 R59, RZ, RZ, R53 ;  /* 0x000000ffff3b7224 */ /* 0x000fe200078e0035 */
[----:B------:R-:W-:Y:S02]  /*5eb0*/  F2FP.BF16.F32.PACK_AB R44, R55, R116 ;  /* 0x00000074372c723e */ /* 0x000fe400000010ff */
[----:B------:R-:W-:Y:S02]  /*5ec0*/  F2FP.BF16.F32.PACK_AB R56, R56, R66 ;  /* 0x000000423838723e */ /* 0x000fe400000010ff */
[----:B------:R-:W-:-:S07]  /*5ed0*/  F2FP.BF16.F32.PACK_AB R58, R58, R65 ;  /* 0x000000413a3a723e */ /* 0x000fce00000010ff */
.L_x_2362:
[----:B------:R-:W-:Y:S05]  /*5ee0*/  BSYNC B2 ;  /* 0x0000000000027941 */ /* 0x000fea0003800000 */
.L_x_2361:
[----:B------:R-:W-:Y:S01]  /*5ef0*/  ISETP.GE.AND P4, PT, R62, R110, PT ;  /* 0x0000006e3e00720c */ /* 0x000fe20003f86270 */
[----:B------:R-:W-:-:S12]  /*5f00*/  ULDC.64 UR4, c[0x0][0x208] ;  /* 0x0000820000047ab9 */ /* 0x000fd80000000a00 */
        /* <DEDUP_REMOVED lines=9> */
.L_x_2360:
[----:B------:R-:W-:Y:S05]  /*5fa0*/  BSYNC B1 ;  /* 0x0000000000017941 */ /* 0x000fea0003800000 */
.L_x_2359:
[----:B------:R-:W-:-:S13]  /*5fb0*/  ISETP.NE.AND P4, PT, R14, RZ, PT ;  /* 0x000000ff0e00720c */ /* 0x000fda0003f85270 */
[----:B------:R-:W-:Y:S05]  /*5fc0*/  @!P4 BRA `(.L_x_2327) ;  /* 0x0000000800c0c947 */ /* 0x000fea0003800000 */
[----:B-1----:R-:W3:Y:S04]  /*5fd0*/  LDL R40, [R1+0x44] ;  /* 0x0000440001287983 */ /* 0x002ee80000100800 */
        /* <DEDUP_REMOVED lines=33> */
[--C-:B------:R-:W-:Y:S01]  /*61f0*/  SHF.R.U64 R36, R36, 0x10, R37.reuse ;  /* 0x0000001024247819 */ /* 0x100fe20000001225 */
[----:B--2---:R-:W-:Y:S01]  /*6200*/  IMAD.U32 R57, R45, 0x10000, RZ ;  /* 0x000100002d397824 */ /* 0x004fe200078e00ff */
[----:B------:R-:W-:Y:S01]  /*6210*/  SHF.R.U32.HI R54, RZ, 0x10, R37 ;  /* 0x00000010ff367819 */ /* 0x000fe20000011625 */
[----:B------:R-:W-:Y:S01]  /*6220*/  IMAD.U32 R62, R47, 0x10000, RZ ;  /* 0x000100002f3e7824 */ /* 0x000fe200078e00ff */
[----:B------:R-:W-:Y:S01]  /*6230*/  SHF.R.U64 R37, R38, 0x10, R39 ;  /* 0x0000001026257819 */ /* 0x000fe20000001227 */
[----:B-1----:R-:W-:Y:S01]  /*6240*/  IMAD.U32 R60, R43, 0x10000, RZ ;  /* 0x000100002b3c7824 */ /* 0x002fe200078e00ff */
[--C-:B------:R-:W-:Y:S01]  /*6250*/  SHF.R.U64 R38, R48, 0x10, R49.reuse ;  /* 0x0000001030267819 */ /* 0x100fe20000001231 */
[----:B------:R-:W-:Y:S01]  /*6260*/  IMAD.U32 R59, R42, 0x10000, RZ ;  /* 0x000100002a3b7824 */ /* 0x000fe200078e00ff */
[----:B------:R-:W-:Y:S02]  /*6270*/  SHF.R.U32.HI R48, RZ, 0x10, R49 ;  /* 0x00000010ff307819 */ /* 0x000fe40000011631 */
[----:B------:R-:W-:-:S02]  /*6280*/  PRMT R54, R123, 0x5432, R54 ;  /* 0x000054327b367816 */ /* 0x000fc40000000036 */
[----:B------:R-:W-:Y:S02]  /*6290*/  PRMT R63, R125, 0x5432, R48 ;  /* 0x000054327d3f7816 */ /* 0x000fe40000000030 */
[--C-:B------:R-:W-:Y:S01]  /*62a0*/  SHF.R.U64 R49, R50, 0x10, R51.reuse ;  /* 0x0000001032317819 */ /* 0x100fe20000001233 */
[----:B------:R-:W-:Y:S01]  /*62b0*/  IMAD.U32 R50, R41, 0x10000, RZ ;  /* 0x0001000029327824 */ /* 0x000fe200078e00ff */
[----:B------:R-:W-:Y:S01]  /*62c0*/  SHF.R.U32.HI R51, RZ, 0x10, R51 ;  /* 0x00000010ff337819 */ /* 0x000fe20000011633 */
[----:B------:R-:W-:Y:S01]  /*62d0*/  IMAD.U32 R48, R63, 0x10000, RZ ;  /* 0x000100003f307824 */ /* 0x000fe200078e00ff */
[----:B------:R-:W-:Y:S01]  /*62e0*/  PRMT R125, R125, 0x5410, R38 ;  /* 0x000054107d7d7816 */ /* 0x000fe20000000026 */
[----:B------:R-:W-:Y:S01]  /*62f0*/  IMAD.U32 R38, R54, 0x10000, RZ ;  /* 0x0001000036267824 */ /* 0x000fe200078e00ff */
[----:B------:R-:W-:Y:S01]  /*6300*/  SHF.R.U32.HI R39, RZ, 0x10, R39 ;  /* 0x00000010ff277819 */ /* 0x000fe20000011627 */
[C---:B------:R-:W-:Y:S01]  /*6310*/  FMUL.FTZ R65, R57.reuse, R48 ;  /* 0x0000003039417220 */ /* 0x040fe20000410000 */
[----:B------:R-:W-:Y:S01]  /*6320*/  PRMT R49, R124, 0x5410, R49 ;  /* 0x000054107c317816 */ /* 0x000fe20000000031 */
[-C--:B------:R-:W-:Y:S01]  /*6330*/  FMUL.FTZ R57, R57, R38.reuse ;  /* 0x0000002639397220 */ /* 0x080fe20000410000 */
[----:B------:R-:W-:Y:S01]  /*6340*/  LOP3.LUT R58, R45, 0xffff0000, RZ, 0xc0, !PT ;  /* 0xffff00002d3a7812 */ /* 0x000fe200078ec0ff */
[----:B------:R-:W-:Y:S01]  /*6350*/  FFMA.FTZ R38, R50, R38, -R65 ;  /* 0x0000002632267223 */ /* 0x000fe20000010841 */
[----:B------:R-:W-:Y:S01]  /*6360*/  PRMT R124, R124, 0x5432, R51 ;  /* 0x000054327c7c7816 */ /* 0x000fe20000000033 */
[----:B------:R-:W-:Y:S01]  /*6370*/  FFMA.FTZ R50, R50, R48, R57 ;  /* 0x0000003032327223 */ /* 0x000fe20000010039 */
[----:B------:R-:W-:Y:S01]  /*6380*/  LOP3.LUT R63, R63, 0xffff0000, RZ, 0xc0, !PT ;  /* 0xffff00003f3f7812 */ /* 0x000fe200078ec0ff */
[----:B------:R-:W-:Y:S01]  /*6390*/  IMAD.U32 R45, R44, 0x10000, RZ ;  /* 0x000100002c2d7824 */ /* 0x000fe200078e00ff */
[----:B------:R-:W-:Y:S01]  /*63a0*/  LOP3.LUT R51, R54, 0xffff0000, RZ, 0xc0, !PT ;  /* 0xffff000036337812 */ /* 0x000fe200078ec0ff */
[----:B------:R-:W-:Y:S01]  /*63b0*/  IMAD.U32 R65, R124, 0x10000, RZ ;  /* 0x000100007c417824 */ /* 0x000fe200078e00ff */
[----:B------:R-:W-:Y:S01]  /*63c0*/  PRMT R39, R122, 0x5432, R39 ;  /* 0x000054327a277816 */ /* 0x000fe20000000027 */
[C---:B------:R-:W-:Y:S01]  /*63d0*/  FMUL.FTZ R107, R58.reuse, R63 ;  /* 0x0000003f3a6b7220 */ /* 0x040fe20000410000 */
[----:B------:R-:W-:Y:S01]  /*63e0*/  LOP3.LUT R56, R41, 0xffff0000, RZ, 0xc0, !PT ;  /* 0xffff000029387812 */ /* 0x000fe200078ec0ff */
[-C--:B------:R-:W-:Y:S01]  /*63f0*/  FMUL.FTZ R57, R58, R51.reuse ;  /* 0x000000333a397220 */ /* 0x080fe20000410000 */
[----:B------:R-:W-:Y:S01]  /*6400*/  PRMT R36, R123, 0x5410, R36 ;  /* 0x000054107b247816 */ /* 0x000fe20000000024 */
[----:B------:R-:W-:Y:S01]  /*6410*/  IMAD.U32 R67, R39, 0x10000, RZ ;  /* 0x0001000027437824 */ /* 0x000fe200078e00ff */
[----:B------:R-:W-:Y:S01]  /*6420*/  LOP3.LUT R47, R47, 0xffff0000, RZ, 0xc0, !PT ;  /* 0xffff00002f2f7812 */ /* 0x000fe200078ec0ff */
[----:B------:R-:W-:Y:S01]  /*6430*/  FFMA.FTZ R51, R56, R51, -R107 ;  /* 0x0000003338337223 */ /* 0x000fe2000001086b */
[----:B------:R-:W-:Y:S01]  /*6440*/  FMUL.FTZ R107, R62, R65 ;  /* 0x000000413e6b7220 */ /* 0x000fe20000410000 */
[----:B------:R-:W-:Y:S01]  /*6450*/  FFMA.FTZ R57, R56, R63, R57 ;  /* 0x0000003f38397223 */ /* 0x000fe20000010039 */
[----:B------:R-:W-:Y:S01]  /*6460*/  LOP3.LUT R124, R124, 0xffff0000, RZ, 0xc0, !PT ;  /* 0xffff00007c7c7812 */ /* 0x000fe200078ec0ff */
[-C--:B------:R-:W-:Y:S01]  /*6470*/  FMUL.FTZ R62, R62, R67.reuse ;  /* 0x000000433e3e7220 */ /* 0x080fe20000410000 */
[----:B------:R-:W-:Y:S01]  /*6480*/  LOP3.LUT R56, R39, 0xffff0000, RZ, 0xc0, !PT ;  /* 0xffff000027387812 */ /* 0x000fe200078ec0ff */
[----:B------:R-:W-:Y:S01]  /*6490*/  FFMA.FTZ R48, R60, R67, -R107 ;  /* 0x000000433c307223 */ /* 0x000fe2000001086b */
[C---:B------:R-:W-:Y:S01]  /*64a0*/  IMAD.U32 R58, R125.reuse, 0x10000, RZ ;  /* 0x000100007d3a7824 */ /* 0x040fe200078e00ff */
[----:B------:R-:W-:Y:S01]  /*64b0*/  LOP3.LUT R44, R44, 0xffff0000, RZ, 0xc0, !PT ;  /* 0xffff00002c2c7812 */ /* 0x000fe200078ec0ff */
[----:B------:R-:W-:Y:S01]  /*64c0*/  FFMA.FTZ R60, R60, R65, R62 ;  /* 0x000000413c3c7223 */ /* 0x000fe2000001003e */
[C---:B------:R-:W-:Y:S01]  /*64d0*/  IMAD.U32 R54, R36.reuse, 0x10000, RZ ;  /* 0x0001000024367824 */ /* 0x040fe200078e00ff */
[----:B------:R-:W-:Y:S01]  /*64e0*/  LOP3.LUT R125, R125, 0xffff0000, RZ, 0xc0, !PT ;  /* 0xffff00007d7d7812 */ /* 0x000fe200078ec0ff */
[C---:B------:R-:W-:Y:S01]  /*64f0*/  FMUL.FTZ R62, R47.reuse, R124 ;  /* 0x0000007c2f3e7220 */ /* 0x040fe20000410000 */
[----:B------:R-:W-:Y:S01]  /*6500*/  FMUL.FTZ R64, R47, R56 ;  /* 0x000000382f407220 */ /* 0x000fe20000410000 */
[----:B------:R-:W-:Y:S01]  /*6510*/  LOP3.LUT R47, R36, 0xffff0000, RZ, 0xc0, !PT ;  /* 0xffff0000242f7812 */ /* 0x000fe200078ec0ff */
[----:B------:R-:W-:-:S02]  /*6520*/  IMAD.U32 R41, R40, 0x10000, RZ ;  /* 0x0001000028297824 */ /* 0x000fc400078e00ff */
[C---:B------:R-:W-:Y:S01]  /*6530*/  FMUL.FTZ R36, R45.reuse, R58 ;  /* 0x0000003a2d247220 */ /* 0x040fe20000410000 */
[----:B------:R-:W-:Y:S01]  /*6540*/  LOP3.LUT R40, R40, 0xffff0000, RZ, 0xc0, !PT ;  /* 0xffff000028287812 */ /* 0x000fe200078ec0ff */
[-C--:B------:R-:W-:Y:S01]  /*6550*/  FMUL.FTZ R45, R45, R54.reuse ;  /* 0x000000362d2d7220 */ /* 0x080fe20000410000 */
[----:B------:R-:W-:Y:S01]  /*6560*/  FMUL.FTZ R63, R44, R125 ;  /* 0x0000007d2c3f7220 */ /* 0x000fe20000410000 */
[C---:B------:R-:W-:Y:S01]  /*6570*/  FFMA.FTZ R36, R41.reuse, R54, -R36 ;  /* 0x0000003629247223 */ /* 0x040fe20000010824 */
[----:B------:R-:W-:Y:S01]  /*6580*/  PRMT R37, R122, 0x5410, R37 ;  /* 0x000054107a257816 */ /* 0x000fe20000000025 */
[----:B------:R-:W-:Y:S01]  /*6590*/  FFMA.FTZ R41, R41, R58, R45 ;  /* 0x0000003a29297223 */ /* 0x000fe2000001002d */
[----:B------:R-:W-:Y:S01]  /*65a0*/  LOP3.LUT R61, R42, 0xffff0000, RZ, 0xc0, !PT ;  /* 0xffff00002a3d7812 */ /* 0x000fe200078ec0ff */
[-C--:B------:R-:W-:Y:S01]  /*65b0*/  FMUL.FTZ R65, R44, R47.reuse ;  /* 0x0000002f2c417220 */ /* 0x080fe20000410000 */
[----:B------:R-:W-:Y:S01]  /*65c0*/  FFMA.FTZ R45, R40, R47, -R63 ;  /* 0x0000002f282d7223 */ /* 0x000fe2000001083f */
[----:B------:R-:W-:Y:S01]  /*65d0*/  LOP3.LUT R43, R43, 0xffff0000, RZ, 0xc0, !PT ;  /* 0xffff00002b2b7812 */ /* 0x000fe200078ec0ff */
[C---:B------:R-:W-:Y:S01]  /*65e0*/  IMAD.U32 R42, R46.reuse, 0x10000, RZ ;  /* 0x000100002e2a7824 */ /* 0x040fe200078e00ff */
[----:B------:R-:W-:Y:S01]  /*65f0*/  LOP3.LUT R46, R46, 0xffff0000, RZ, 0xc0, !PT ;  /* 0xffff00002e2e7812 */ /* 0x000fe200078ec0ff */
[C---:B------:R-:W-:Y:S01]  /*6600*/  IMAD.U32 R47, R49.reuse, 0x10000, RZ ;  /* 0x00010000312f7824 */ /* 0x040fe200078e00ff */
[----:B------:R-:W-:Y:S01]  /*6610*/  LOP3.LUT R49, R49, 0xffff0000, RZ, 0xc0, !PT ;  /* 0xffff000031317812 */ /* 0x000fe200078ec0ff */
[C---:B------:R-:W-:Y:S01]  /*6620*/  IMAD.U32 R44, R37.reuse, 0x10000, RZ ;  /* 0x00010000252c7824 */ /* 0x040fe200078e00ff */
[----:B------:R-:W-:Y:S01]  /*6630*/  LOP3.LUT R37, R37, 0xffff0000, RZ, 0xc0, !PT ;  /* 0xffff000025257812 */ /* 0x000fe200078ec0ff */
[----:B------:R-:W-:Y:S01]  /*6640*/  FFMA.FTZ R39, R43, R56, -R62 ;  /* 0x000000382b277223 */ /* 0x000fe2000001083e */
[----:B------:R-:W-:Y:S01]  /*6650*/  FMUL.FTZ R54, R42, R47 ;  /* 0x0000002f2a367220 */ /* 0x000fe20000410000 */
[----:B------:R-:W-:Y:S01]  /*6660*/  FMUL.FTZ R56, R46, R49 ;  /* 0x000000312e387220 */ /* 0x000fe20000410000 */
[-C--:B------:R-:W-:Y:S01]  /*6670*/  FMUL.FTZ R42, R42, R44.reuse ;  /* 0x0000002c2a2a7220 */ /* 0x080fe20000410000 */
[-C--:B------:R-:W-:Y:S01]  /*6680*/  FMUL.FTZ R46, R46, R37.reuse ;  /* 0x000000252e2e7220 */ /* 0x080fe20000410000 */
        /* <DEDUP_REMOVED lines=19> */
.L_x_2364:
[----:B------:R-:W-:Y:S05]  /*67c0*/  BSYNC B1 ;  /* 0x0000000000017941 */ /* 0x000fea0003800000 */
.L_x_2363:
[----:B------:R-:W-:Y:S01]  /*67d0*/  ISETP.GE.AND P4, PT, R55, R110, PT ;  /* 0x0000006e3700720c */ /* 0x000fe20003f86270 */
[----:B------:R-:W-:Y:S02]  /*67e0*/  ULDC.64 UR4, c[0x0][0x208] ;  /* 0x0000820000047ab9 */ /* 0x000fe40000000a00 */
[----:B-1----:R3:W-:Y:S10]  /*67f0*/  STG.E.128 desc[UR4][R52.64], R40 ;  /* 0x0000002834007986 */ /* 0x0027f4000c101d04 */
[----:B------:R-:W-:Y:S05]  /*6800*/  @P4 BRA `(.L_x_2327) ;  /* 0x0000000000b04947 */ /* 0x000fea0003800000 */
[--C-:B------:R-:W-:Y:S01]  /*6810*/  SHF.R.S32.HI R36, RZ, 0x1f, R55.reuse ;  /* 0x0000001fff247819 */ /* 0x100fe20000011437 */
[----:B------:R-:W-:Y:S01]  /*6820*/  ULDC.64 UR4, c[0x0][0x208] ;  /* 0x0000820000047ab9 */ /* 0x000fe20000000a00 */
[----:B------:R-:W-:-:S04]  /*6830*/  IADD3 R55, P4, P5, R28, R98, R55 ;  /* 0x000000621c377210 */ /* 0x000fc80007d9e037 */
[----:B------:R-:W-:Y:S02]  /*6840*/  IADD3.X R36, R3, R112, R36, P4, P5 ;  /* 0x0000007003247210 */ /* 0x000fe400027ea424 */
[----:B------:R-:W-:-:S04]  /*6850*/  LEA R96, P4, R55, R96, 0x1 ;  /* 0x0000006037607211 */ /* 0x000fc800078808ff */
[----:B------:R-:W-:-:S05]  /*6860*/  LEA.HI.X R97, R55, R97, R36, 0x1, P4 ;  /* 0x0000006137617211 */ /* 0x000fca00020f0c24 */
[----:B--2---:R4:W-:Y:S01]  /*6870*/  STG.E.128 desc[UR4][R96.64], R44 ;  /* 0x0000002c60007986 */ /* 0x0049e2000c101d04 */
[----:B------:R-:W-:Y:S05]  /*6880*/  BRA `(.L_x_2327) ;  /* 0x0000000000907947 */ /* 0x000fea0003800000 */
.L_x_2320:
[----:B------:R-:W2:Y:S02]  /*6890*/  LDL R36, [R1+0x60] ;  /* 0x0000600001247983 */ /* 0x000ea40000100800 */
[----:B--2---:R-:W-:-:S13]  /*68a0*/  R2UR UR4, R36 ;  /* 0x00000000240472ca */ /* 0x004fda00000e0000 */
[----:B------:R-:W-:-:S06]  /*68b0*/  UISETP.NE.AND UP0, UPT, UR4, 0x3, UPT ;  /* 0x000000030400788c */ /* 0x000fcc000bf05270 */
[----:B------:R-:W-:-:S13]  /*68c0*/  PLOP3.LUT P3, PT, PT, PT, UP0, 0x80, 0x0 ;  /* 0x000000000000781c */ /* 0x000fda0003f6f008 */
[----:B------:R-:W-:Y:S05]  /*68d0*/  @!P3 BRA `(.L_x_2365) ;  /* 0x000000000004b947 */ /* 0x000fea0003800000 */
[----:B------:R-:W-:Y:S01]  /*68e0*/  BPT.TRAP 0x1 ;  /* 0x000000040000795c */ /* 0x000fe20000300000 */
.L_x_2365:
[----:B------:R-:W2:Y:S01]  /*68f0*/  LDL R36, [R1+0x40] ;  /* 0x0000400001247983 */ /* 0x000ea20000100800 */
[----:B------:R-:W-:Y:S01]  /*6900*/  IMAD R26, R18, 0x8, R16 ;  /* 0x00000008121a7824 */ /* 0x000fe200078e0210 */
[----:B------:R-:W-:Y:S01]  /*6910*/  BSSY B1, `(.L_x_2366) ;  /* 0x0000006000017945 */ /* 0x000fe20003800000 */
[----:B------:R-:W-:-:S05]  /*6920*/  IMAD R91, R24, -0x90, R2 ;  /* 0xffffff70185b7824 */ /* 0x000fca00078e0202 */
[----:B------:R-:W-:Y:S02]  /*6930*/  VIMNMX R91, R91, 0x90, PT ;  /* 0x000000905b5b7848 */ /* 0x000fe40003fe0100 */
[----:B--2---:R-:W-:-:S04]  /*6940*/  SHF.L.U32 R92, R36, 0x1f, RZ ;  /* 0x0000001f245c7819 */ /* 0x004fc800000006ff */
[----:B------:R-:W0:Y:S02]  /*6950*/  SYNCS.PHASECHK.TRANS64.TRYWAIT P4, [R26+URZ+0x31c90], R92 ;  /* 0x031c905c1a0075a7 */ /* 0x000e24000808017f */
[----:B0-----:R-:W-:Y:S05]  /*6960*/  @!P4 BRA `(.L_x_2367) ;  /* 0x000001ec00fcc947 */ /* 0x001fea0003800000 */
.L_x_2625:
[----:B------:R-:W-:Y:S05]  /*6970*/  BSYNC B1 ;  /* 0x0000000000017941 */ /* 0x000fea0003800000 */
.L_x_2366:
[----:B------:R-:W-:-:S13]  /*6980*/  ISETP.GE.AND P4, PT, R144, R91, PT ;  /* 0x0000005b9000720c */ /* 0x000fda0003f86270 */
[----:B------:R-:W-:Y:S05]  /*6990*/  @P4 BRA `(.L_x_2327) ;  /* 0x00000000004c4947 */ /* 0x000fea0003800000 */
[----:B------:R-:W-:Y:S01]  /*69a0*/  ISETP.NE.AND P4, PT, R12, RZ, PT ;  /* 0x000000ff0c00720c */ /* 0x000fe20003f85270 */
[----:B------:R-:W-:-:S12]  /*69b0*/  ULDC.64 UR4, c[0x0][0x208] ;  /* 0x0000820000047ab9 */ /* 0x000fd80000000a00 */
        /* <DEDUP_REMOVED lines=17> */
.L_x_2327:
[----:B------:R-:W-:Y:S05]  /*6ad0*/  BSYNC B0 ;  /* 0x0000000000007941 */ /* 0x000fea0003800000 */
.L_x_2319:
        /* <DEDUP_REMOVED lines=17> */
.L_x_2369:
[----:B------:R-:W-:Y:S05]  /*6bf0*/  BSYNC B0 ;  /* 0x0000000000007941 */ /* 0x000fea0003800000 */
.L_x_2368:
[----:B------:R-:W2:Y:S01]  /*6c00*/  SYNCS.PHASECHK.TRANS64.TRYWAIT P3, [R26+URZ+0x31cb0], R92 ;  /* 0x031cb05c1a0075a7 */ /* 0x000ea2000806017f */
[----:B------:R-:W-:Y:S04]  /*6c10*/  BSSY B0, `(.L_x_2370) ;  /* 0x0000002000007945 */ /* 0x000fe80003800000 */
[----:B--2---:R-:W-:Y:S05]  /*6c20*/  @!P3 BRA `(.L_x_2371) ;  /* 0x000001ec0060b947 */ /* 0x004fea0003800000 */
.L_x_2626:
[----:B------:R-:W-:Y:S05]  /*6c30*/  BSYNC B0 ;  /* 0x0000000000007941 */ /* 0x000fea0003800000 */
.L_x_2370:
[----:B------:R-:W-:Y:S01]  /*6c40*/  ISETP.GE.AND P3, PT, R144, R91, PT ;  /* 0x0000005b9000720c */ /* 0x000fe20003f66270 */
[----:B------:R-:W-:-:S12]  /*6c50*/  BSSY B0, `(.L_x_2372) ;  /* 0x0000021000007945 */ /* 0x000fd80003800000 */
[----:B------:R-:W-:Y:S05]  /*6c60*/  @P3 BRA `(.L_x_2373) ;  /* 0x00000000007c3947 */ /* 0x000fea0003800000 */
[----:B------:R-:W-:Y:S01]  /*6c70*/  IMAD.WIDE R38, R24, 0x90, R78 ;  /* 0x0000009018267825 */ /* 0x000fe200078e024e */
[----:B------:R-:W-:Y:S01]  /*6c80*/  ULDC.64 UR4, c[0x0][0x328] ;  /* 0x0000ca0000047ab9 */ /* 0x000fe20000000a00 */
[----:B------:R-:W-:Y:S02]  /*6c90*/  ULDC.64 UR6, c[0x0][0x208] ;  /* 0x0000820000067ab9 */ /* 0x000fe40000000a00 */
[----:B------:R-:W-:Y:S02]  /*6ca0*/  IMAD R39, R39, UR4, RZ ;  /* 0x0000000427277c24 */ /* 0x000fe4000f8e02ff */
[----:B-1----:R-:W-:Y:S02]  /*6cb0*/  IMAD.MOV.U32 R36, RZ, RZ, R30 ;  /* 0x000000ffff247224 */ /* 0x002fe400078e001e */
[----:B------:R-:W-:Y:S02]  /*6cc0*/  IMAD.MOV.U32 R37, RZ, RZ, R88 ;  /* 0x000000ffff257224 */ /* 0x000fe400078e0058 */
[----:B------:R-:W-:-:S02]  /*6cd0*/  IMAD R39, R38, UR5, R39 ;  /* 0x0000000526277c24 */ /* 0x000fc4000f8e0227 */
        /* <DEDUP_REMOVED lines=24> */
.L_x_2373:
[----:B------:R-:W-:Y:S05]  /*6e60*/  BSYNC B0 ;  /* 0x0000000000007941 */ /* 0x000fea0003800000 */
.L_x_2372:
[----:B------:R-:W4:Y:S01]  /*6e70*/  LDL.LU R27, [R1+0x40] ;  /* 0x00004000011b7983 */ /* 0x000f220000300800 */
[----:B0-2---:R-:W-:Y:S02]  /*6e80*/  @!P4 VIADD R26, R26, 0x31cc0 ;  /* 0x00031cc01a1ac836 */ /* 0x005fe40000000000 */
[----:B------:R-:W-:Y:S01]  /*6e90*/  VIADD R18, R18, 0x1 ;  /* 0x0000000112127836 */ /* 0x000fe20000000000 */
[----:B------:R-:W-:Y:S01]  /*6ea0*/  @!PT LDS RZ, [RZ] ;  /* 0x00000000fffff984 */ /* 0x000fe20000000800 */
[----:B------:R-:W-:Y:S01]  /*6eb0*/  @!PT LDS RZ, [RZ] ;  /* 0x00000000fffff984 */ /* 0x000fe20000000800 */
[----:B------:R-:W-:Y:S01]  /*6ec0*/  @!PT LDS RZ, [RZ] ;  /* 0x00000000fffff984 */ /* 0x000fe20000000800 */
[----:B------:R-:W-:Y:S01]  /*6ed0*/  @!PT LDS RZ, [RZ] ;  /* 0x00000000fffff984 */ /* 0x000fe20000000800 */
[----:B------:R0:W-:Y:S06]  /*6ee0*/  MEMBAR.ALL.CTA ;  /* 0x0000000000007992 */ /* 0x0001ec0000008000 */
[----:B0-----:R-:W0:Y:S01]  /*6ef0*/  FENCE.VIEW.ASYNC.S ;  /* 0x00000000000073c6 */ /* 0x001e220000000000 */
[----:B------:R-:W-:Y:S01]  /*6f00*/  @!P4 PRMT R26, RZ, 0x654, R26 ;  /* 0x00000654ff1ac816 */ /* 0x000fe2000000001a */
[----:B0-----:R0:W-:Y:S01]  /*6f10*/  BAR.SYNC.DEFER_BLOCKING R111, 0x80 ;  /* 0x0002006f0000751d */ /* 0x0011e20000010000 */
[----:B------:R-:W-:-:S04]  /*6f20*/  ISETP.NE.AND P3, PT, R18, 0x2, PT ;  /* 0x000000021200780c */ /* 0x000fc80003f65270 */
[----:B------:R-:W-:Y:S01]  /*6f30*/  SEL R18, R18, RZ, P3 ;  /* 0x000000ff12127207 */ /* 0x000fe20001800000 */
[----:B------:R2:W-:Y:S02]  /*6f40*/  @!P4 SYNCS.ARRIVE.TRANS64.RED.A1T0 RZ, [R26+URZ], RZ ;  /* 0x000000ff1affc9a7 */ /* 0x0005e4000810043f */
[----:B--2---:R-:W-:-:S04]  /*6f50*/  SEL R26, RZ, 0x1, P3 ;  /* 0x00000001ff1a7807 */ /* 0x004fc80001800000 */
[----:B----4-:R-:W-:-:S05]  /*6f60*/  LOP3.LUT R27, R27, R26, RZ, 0x3c, !PT ;  /* 0x0000001a1b1b7212 */ /* 0x010fca00078e3cff */
[----:B------:R0:W-:Y:S01]  /*6f70*/  STL [R1+0x40], R27 ;  /* 0x0000401b01007387 */ /* 0x0001e20000100800 */
[----:B------:R-:W-:Y:S05]  /*6f80*/  @P2 BRA `(.L_x_2374) ;  /* 0xffffffb800202947 */ /* 0x000fea000383ffff */
[----:B0-----:R-:W0:Y:S01]  /*6f90*/  S2R R27, SR_TID.X ;  /* 0x00000000001b7919 */ /* 0x001e220000002100 */
[----:B------:R-:W-:Y:S02]  /*6fa0*/  PLOP3.LUT P0, PT, PT, PT, PT, 0x8, 0x0 ;  /* 0x000000000000781c */ /* 0x000fe40003f0e170 */
[----:B0-----:R-:W-:-:S04]  /*6fb0*/  SHF.R.U32.HI R27, RZ, 0x7, R27 ;  /* 0x00000007ff1b7819 */ /* 0x001fc8000001161b */
[----:B------:R-:W-:-:S13]  /*6fc0*/  ISETP.NE.AND P5, PT, R27, 0x1, PT ;  /* 0x000000011b00780c */ /* 0x000fda0003fa5270 */
[----:B------:R-:W-:Y:S06]  /*6fd0*/  @!P5 BAR.ARV 0x9, 0x100 ;  /* 0x024400000000db1d */ /* 0x000fec0000002000 */
.L_x_2314:
[----:B------:R-:W2:Y:S01]  /*6fe0*/  LDL R4, [R1+0x84] ;  /* 0x0000840001047983 */ /* 0x000ea20000100800 */
[----:B------:R-:W0:Y:S01]  /*6ff0*/  LDC R0, c[0x0][0x448] ;  /* 0x00011200ff007b82 */ /* 0x000e220000000800 */
        /* <DEDUP_REMOVED lines=12> */
[----:B------:R-:W-:Y:S01]  /*70c0*/  IMAD.MOV.U32 R46, RZ, RZ, RZ ;  /* 0x000000ffff2e7224 */ /* 0x000fe200078e00ff */
[----:B------:R-:W-:Y:S02]  /*70d0*/  CS2R R26, SRZ ;  /* 0x00000000001a7805 */ /* 0x000fe4000001ff00 */
[----:B------:R-:W-:Y:S02]  /*70e0*/  CS2R R44, SRZ ;  /* 0x00000000002c7805 */ /* 0x000fe4000001ff00 */
[----:B------:R-:W-:Y:S01]  /*70f0*/  CS2R R42, SRZ ;  /* 0x00000000002a7805 */ /* 0x000fe2000001ff00 */
[----:B---3--:R-:W-:Y:S01]  /*7100*/  IMAD.MOV.U32 R41, RZ, RZ, RZ ;  /* 0x000000ffff297224 */ /* 0x008fe200078e00ff */
[----:B------:R-:W-:Y:S01]  /*7110*/  CS2R R28, SRZ ;  /* 0x00000000001c7805 */ /* 0x000fe2000001ff00 */
[----:B------:R-:W-:Y:S01]  /*7120*/  IMAD.MOV.U32 R35, RZ, RZ, RZ ;  /* 0x000000ffff237224 */ /* 0x000fe200078e00ff */
[----:B------:R-:W-:-:S02]  /*7130*/  CS2R R72, SRZ ;  /* 0x0000000000487805 */ /* 0x000fc4000001ff00 */
[----:B------:R-:W-:Y:S01]  /*7140*/  CS2R R76, SRZ ;  /* 0x00000000004c7805 */ /* 0x000fe2000001ff00 */
[----:B------:R-:W-:Y:S01]  /*7150*/  IMAD.MOV.U32 R75, RZ, RZ, RZ ;  /* 0x000000ffff4b7224 */ /* 0x000fe200078e00ff */
[----:B------:R-:W-:Y:S02]  /*7160*/  CS2R R32, SRZ ;  /* 0x0000000000207805 */ /* 0x000fe4000001ff00 */
[----:B0-----:R-:W-:Y:S01]  /*7170*/  ISETP.NE.AND P1, PT, R0, 0x1, PT ;  /* 0x000000010000780c */ /* 0x001fe20003f25270 */
[----:B------:R-:W-:Y:S01]  /*7180*/  IMAD.MOV.U32 R80, RZ, RZ, RZ ;  /* 0x000000ffff507224 */ /* 0x000fe200078e00ff */
[----:B------:R-:W-:Y:S01]  /*7190*/  CS2R R78, SRZ ;  /* 0x00000000004e7805 */ /* 0x000fe2000001ff00 */
[----:B------:R-:W-:-:S10]  /*71a0*/  IMAD.MOV.U32 R6, RZ, RZ, RZ ;  /* 0x000000ffff067224 */ /* 0x000fd400078e00ff */
[----:B------:R-:W0:Y:S08]  /*71b0*/  @P1 LDC R3, c[0x0][0x44c] ;  /* 0x00011300ff031b82 */ /* 0x000e300000000800 */
[----:B------:R-:W3:Y:S01]  /*71c0*/  @P1 LDC R2, c[0x0][0x450] ;  /* 0x00011400ff021b82 */ /* 0x000ee20000000800 */
[----:B--2---:R-:W-:-:S04]  /*71d0*/  VIADD R0, R4, 0xbf ;  /* 0x000000bf04007836 */ /* 0x004fc80000000000 */
[----:B0-----:R-:W-:-:S05]  /*71e0*/  @P1 IMAD.HI.U32 R3, R0, R3, RZ ;  /* 0x0000000300031227 */ /* 0x001fca00078e00ff */
[----:B---3--:R-:W-:Y:S01]  /*71f0*/  @P1 SHF.R.U32.HI R0, RZ, R2, R3 ;  /* 0x00000002ff001219 */ /* 0x008fe20000011603 */
[----:B------:R-:W-:Y:S01]  /*7200*/  IMAD.MOV.U32 R2, RZ, RZ, RZ ;  /* 0x000000ffff027224 */ /* 0x000fe200078e00ff */
[----:B------:R-:W-:-:S03]  /*7210*/  PLOP3.LUT P1, PT, PT, PT, PT, 0x80, 0x0 ;  /* 0x000000000000781c */ /* 0x000fc60003f2f070 */
[----:B------:R-:W-:-:S04]  /*7220*/  IMAD.IADD R0, R113, 0x1, R0 ;  /* 0x0000000171007824 */ /* 0x000fc800078e0200 */
[----:B------:R-:W-:-:S05]  /*7230*/  IMAD.HI R0, R0, 0x38e38e39, RZ ;  /* 0x38e38e3900007827 */ /* 0x000fca00078e02ff */
[----:B------:R-:W-:-:S04]  /*7240*/  SHF.R.U32.HI R3, RZ, 0x1f, R0 ;  /* 0x0000001fff037819 */ /* 0x000fc80000011600 */
[----:B------:R-:W-:Y:S01]  /*7250*/  LEA.HI.SX32 R3, R0, R3, 0x1b ;  /* 0x0000000300037211 */ /* 0x000fe200078fdaff */
[----:B------:R-:W-:-:S03]  /*7260*/  IMAD.MOV.U32 R0, RZ, RZ, RZ ;  /* 0x000000ffff007224 */ /* 0x000fc600078e00ff */
[----:B------:R-:W-:-:S04]  /*7270*/  VIMNMX R96, R114, R3, PT ;  /* 0x0000000372607248 */ /* 0x000fc80003fe0100 */
[----:B------:R-:W-:Y:S01]  /*7280*/  ISETP.GE.AND P2, PT, R96, 0x1, PT ;  /* 0x000000016000780c */ /* 0x000fe20003f46270 */
[----:B------:R-:W-:-:S12]  /*7290*/  @P0 BRA `(.L_x_2375) ;  /* 0x00000000000c0947 */ /* 0x000fd80003800000 */
[----:B------:R-:W0:Y:S01]  /*72a0*/  FENCE.VIEW.ASYNC.G ;  /* 0x00000000000073c6 */ /* 0x000e220000000100 */
[----:B------:R-:W-:Y:S05]  /*72b0*/  WARPSYNC.ALL ;  /* 0x0000000000007948 */ /* 0x000fea0003800000 */
[----:B0-----:R-:W-:Y:S06]  /*72c0*/  BAR.ARV 0xc, 0x200 ;  /* 0x0308000000007b1d */ /* 0x001fec0000002000 */
.L_x_2375:
[----:B------:R-:W-:Y:S02]  /*72d0*/  IMAD.MOV.U32 R74, RZ, RZ, RZ ;  /* 0x000000ffff4a7224 */ /* 0x000fe400078e00ff */
        /* <DEDUP_REMOVED lines=8> */
[----:B------:R-:W-:-:S06]  /*7360*/  SHF.R.S32.HI R0, RZ, 0x7, R0 ;  /* 0x00000007ff007819 */ /* 0x000fcc0000011400 */
[----:B------:R-:W0:Y:S04]  /*7370*/  SHFL.IDX PT, R0, R0, RZ, 0x1f ;  /* 0x00001fff00007589 */ /* 0x000e2800000e0000 */
[----:B0-----:R2:W-:Y:S02]  /*7380*/  STL [R1+0x64], R0 ;  /* 0x0000640001007387 */ /* 0x0015e40000100800 */
.L_x_2629:
[----:B------:R-:W2:Y:S01]  /*7390*/  LDL R2, [R1+0x64] ;  /* 0x0000640001027983 */ /* 0x000ea20000100800 */
[----:B------:R-:W-:Y:S01]  /*73a0*/  BSSY B6, `(.L_x_2378) ;  /* 0x000001f000067945 */ /* 0x000fe20003800000 */
[----:B--2---:R-:W-:-:S05]  /*73b0*/  IMAD.HI R0, R2, 0x55555556, RZ ;  /* 0x5555555602007827 */ /* 0x004fca00078e02ff */
[----:B------:R-:W-:-:S05]  /*73c0*/  LEA.HI R0, R0, R0, RZ, 0x1 ;  /* 0x0000000000007211 */ /* 0x000fca00078f08ff */
[----:B------:R-:W-:Y:S02]  /*73d0*/  IMAD R3, R0, -0x3, R2 ;  /* 0xfffffffd00037824 */ /* 0x000fe400078e0202 */
[----:B------:R-:W-:Y:S02]  /*73e0*/  VIADD R2, R16, 0x24300 ;  /* 0x0002430010027836 */ /* 0x000fe40000000000 */
[C---:B------:R-:W-:Y:S02]  /*73f0*/  IMAD R0, R3.reuse, 0x1000, R16 ;  /* 0x0000100003007824 */ /* 0x040fe400078e0210 */
[----:B------:R-:W-:Y:S01]  /*7400*/  IMAD R3, R3, 0x800, R2 ;  /* 0x0000080003037824 */ /* 0x000fe200078e0202 */
[----:B------:R-:W-:Y:S01]  /*7410*/  LOP3.LUT P0, RZ, R2, 0x9f, RZ, 0xc0, !PT ;  /* 0x0000009f02ff7812 */ /* 0x000fe2000780c0ff */
[----:B------:R-:W-:-:S03]  /*7420*/  VIADD R0, R0, 0xda00 ;  /* 0x0000da0000007836 */ /* 0x000fc60000000000 */
[----:B------:R-:W-:Y:S02]  /*7430*/  SHF.R.U32.HI R3, RZ, 0x4, R3 ;  /* 0x00000004ff037819 */ /* 0x000fe40000011603 */
[----:B------:R-:W-:Y:S02]  /*7440*/  SHF.R.U32.HI R0, RZ, 0x4, R0 ;  /* 0x00000004ff007819 */ /* 0x000fe40000011600 */
[----:B------:R-:W-:Y:S02]  /*7450*/  LOP3.LUT R3, R3, 0x3fff, RZ, 0xc0, !PT ;  /* 0x00003fff03037812 */ /* 0x000fe400078ec0ff */
[----:B------:R-:W-:-:S03]  /*7460*/  LOP3.LUT R2, R0, 0x3fff, RZ, 0xc0, !PT ;  /* 0x00003fff00027812 */ /* 0x000fc600078ec0ff */
[----:B------:R2:W-:Y:S01]  /*7470*/  STL [R1+0x7c], R3 ;  /* 0x00007c0301007387 */ /* 0x0005e20000100800 */
[----:B------:R-:W-:Y:S05]  /*7480*/  @!P0 BRA `(.L_x_2379) ;  /* 0x0000000000408947 */ /* 0x000fea0003800000 */
[----:B------:R-:W-:Y:S01]  /*7490*/  MOV R0, 0x0 ;  /* 0x0000000000007802 */ /* 0x000fe20000000f00 */
[----:B------:R-:W-:Y:S01]  /*74a0*/  ULDC.64 UR4, c[0x4][0xa8] ;  /* 0x01002a0000047ab9 */ /* 0x000fe20000000a00 */
[----:B------:R-:W-:Y:S01]  /*74b0*/  ULDC.64 UR6, c[0x4][0xb0] ;  /* 0x01002c0000067ab9 */ /* 0x000fe20000000a00 */
[----:B------:R-:W-:Y:S01]  /*74c0*/  IMAD.U32 R4, RZ, RZ, UR4 ;  /* 0x00000004ff047e24 */ /* 0x000fe2000f8e00ff */
[----:B0-----:R0:W3:Y:S01]  /*74d0*/  LDC.64 R14, c[0x4][R0] ;  /* 0x01000000000e7b82 */ /* 0x0010e20000000a00 */
        /* <DEDUP_REMOVED lines=10> */
[----:B-123-5:R-:W-:Y:S05]  /*7580*/  CALL.ABS.NOINC R14 ;  /* 0x000000000e007343 */ /* 0x02efea0003c00000 */
.L_x_2379:
[----:B------:R-:W-:Y:S05]  /*7590*/  BSYNC B6 ;  /* 0x0000000000067941 */ /* 0x000fea0003800000 */
.L_x_2378:
[----:B------:R-:W-:Y:S02]  /*75a0*/  ULDC UR4, c[0x0][0x3f4] ;  /* 0x0000fd0000047ab9 */ /* 0x000fe40000000800 */
[----:B------:R-:W-:-:S13]  /*75b0*/  ISETP.LT.AND P0, PT, RZ, UR4, PT ;  /* 0x00000004ff007c0c */ /* 0x000fda000bf01270 */
[----:B------:R-:W-:Y:S05]  /*75c0*/  @P0 BRA `(.L_x_2380) ;  /* 0x0000000000400947 */ /* 0x000fea0003800000 */
[----:B------:R-:W3:Y:S02]  /*75d0*/  LDL R20, [R1+0xa0] ;  /* 0x0000a00001147983 */ /* 0x000ee40000100800 */
[----:B---3--:R-:W-:-:S04]  /*75e0*/  LEA.HI R0, R20, R20, RZ, 0x1 ;  /* 0x0000001414007211 */ /* 0x008fc800078f08ff */
[----:B------:R-:W-:-:S05]  /*75f0*/  LOP3.LUT R0, R0, 0xfffffffe, RZ, 0xc0, !PT ;  /* 0xfffffffe00007812 */ /* 0x000fca00078ec0ff */
[----:B------:R-:W-:-:S05]  /*7600*/  IMAD.IADD R0, R20, 0x1, -R0 ;  /* 0x0000000114007824 */ /* 0x000fca00078e0a00 */
[----:B--2---:R-:W-:-:S04]  /*7610*/  SHF.L.U32 R3, R0, 0x1f, RZ ;  /* 0x0000001f00037819 */ /* 0x004fc800000006ff */
[----:B------:R2:W3:Y:S03]  /*7620*/  SYNCS.PHASECHK.TRANS64.TRYWAIT P0, [R16+URZ+0x31c00], R3 ;  /* 0x031c0003100075a7 */ /* 0x0004e6000800017f */
[----:B---3--:R-:W-:Y:S05]  /*7630*/  @!P0 NANOSLEEP.SYNCS 0x989680 ;  /* 0x009896800000895d */ /* 0x008fea0003900000 */
[----:B------:R-:W3:Y:S01]  /*7640*/  @!P0 SYNCS.PHASECHK.TRANS64 P0, [R16+URZ+0x31c00], R3 ;  /* 0x031c0003100085a7 */ /* 0x000ee2000800007f */
[----:B------:R-:W-:Y:S04]  /*7650*/  BSSY B0, `(.L_x_2381) ;  /* 0x0000006000007945 */ /* 0x000fe80003800000 */
[----:B---3--:R-:W-:Y:S05]  /*7660*/  @P0 BRA `(.L_x_2382) ;  /* 0x0000000000100947 */ /* 0x008fea0003800000 */
.L_x_2383:
[----:B---3--:R3:W4:Y:S02]  /*7670*/  SYNCS.PHASECHK.TRANS64.TRYWAIT P0, [R16+URZ+0x31c00], R3 ;  /* 0x031c0003100075a7 */ /* 0x008724000800017f */
[----:B----4-:R-:W-:Y:S05]  /*7680*/  @!P0 NANOSLEEP.SYNCS 0x989680 ;  /* 0x009896800000895d */ /* 0x010fea0003900000 */
[----:B------:R-:W4:Y:S02]  /*7690*/  @!P0 SYNCS.PHASECHK.TRANS64 P0, [R16+URZ+0x31c00], R3 ;  /* 0x031c0003100085a7 */ /* 0x000f24000800007f */
[----:B----4-:R-:W-:Y:S05]  /*76a0*/  @!P0 BRA `(.L_x_2383) ;  /* 0xfffffffc00f08947 */ /* 0x010fea000383ffff */
.L_x_2382:
[----:B------:R-:W-:Y:S05]  /*76b0*/  BSYNC B0 ;  /* 0x0000000000007941 */ /* 0x000fea0003800000 */
.L_x_2381:
[----:B------:R-:W-:Y:S05]  /*76c0*/  BRA `(.L_x_2384) ;  /* 0x0000004000907947 */ /* 0x000fea0003800000 */
.L_x_2380:
[----:B------:R-:W3:Y:S01]  /*76d0*/  LDL R0, [R1+0xa4] ;  /* 0x0000a40001007983 */ /* 0x000ee20000100800 */
[----:B------:R-:W-:Y:S01]  /*76e0*/  ULDC.64 UR6, c[0x0][0x408] ;  /* 0x0001020000067ab9 */ /* 0x000fe20000000a00 */
[----:B---3--:R-:W-:Y:S02]  /*76f0*/  R2UR UR4, R0 ;  /* 0x00000000000472ca */ /* 0x008fe400000e0000 */
[----:B-----5:R-:W-:-:S05]  /*7700*/  SHF.R.S32.HI R0, RZ, 0x1f, R106 ;  /* 0x0000001fff007819 */ /* 0x020fca000001146a */
[----:B------:R-:W-:-:S04]  /*7710*/  IMAD R5, R0, UR6, RZ ;  /* 0x0000000600057c24 */ /* 0x000fc8000f8e02ff */
[----:B------:R-:W-:Y:S02]  /*7720*/  IMAD R5, R106, UR7, R5 ;  /* 0x000000076a057c24 */ /* 0x000fe4000f8e0205 */
[----:B------:R-:W-:-:S03]  /*7730*/  ULOP3.LUT UP0, URZ, UR4, 0x1bf, URZ, 0xc0, !UPT ;  /* 0x000001bf043f7892 */ /* 0x000fc6000f80c03f */
[----:B------:R-:W-:Y:S02]  /*7740*/  ULDC.64 UR4, c[0x0][0x3f8] ;  /* 0x0000fe0000047ab9 */ /* 0x000fe40000000a00 */
[----:B--2---:R-:W-:Y:S01]  /*7750*/  IMAD R3, R0, UR4, RZ ;  /* 0x0000000400037c24 */ /* 0x004fe2000f8e02ff */
[----:B------:R-:W-:Y:S01]  /*7760*/  PLOP3.LUT P0, PT, PT, PT, UP0, 0x80, 0x0 ;  /* 0x000000000000781c */ /* 0x000fe20003f0f008 */
[----:B------:R-:W-:-:S04]  /*7770*/  IMAD.WIDE.U32 R24, R106, UR4, RZ ;  /* 0x000000046a187c25 */ /* 0x000fc8000f8e00ff */
        /* <DEDUP_REMOVED lines=9> */
[----:B0-----:R0:W2:Y:S01]  /*7810*/  LDC.64 R14, c[0x4][R0] ;  /* 0x01000000000e7b82 */ /* 0x0010a20000000a00 */
        /* <DEDUP_REMOVED lines=10> */
[----:B-12---:R-:W-:Y:S05]  /*78c0*/  CALL.ABS.NOINC R14 ;  /* 0x000000000e007343 */ /* 0x006fea0003c00000 */
.L_x_2385:
[----:B------:R-:W2:Y:S01]  /*78d0*/  LDL R20, [R1+0x84] ;  /* 0x0000840001147983 */ /* 0x000ea20000100800 */
[----:B------:R-:W-:Y:S01]  /*78e0*/  ULDC.U8 UR4, c[0x0][0x410] ;  /* 0x0001040000047ab9 */ /* 0x000fe20000000000 */
[----:B------:R-:W-:Y:S01]  /*78f0*/  BSSY B0, `(.L_x_2386) ;  /* 0x00003f9000007945 */ /* 0x000fe20003800000 */
[----:B------:R-:W-:Y:S01]  /*7900*/  ISETP.NE.AND P0, PT, RZ, UR4, PT ;  /* 0x00000004ff007c0c */ /* 0x000fe2000bf05270 */
[----:B--2---:R-:W-:-:S12]  /*7910*/  IMAD.IADD R10, R144, 0x1, R20 ;  /* 0x00000001900a7824 */ /* 0x004fd800078e0214 */
[----:B------:R-:W-:Y:S05]  /*7920*/  @!P0 BRA `(.L_x_2387) ;  /* 0x0000001c00dc8947 */ /* 0x000fea0003800000 */
[----:B------:R-:W2:Y:S01]  /*7930*/  LDC R20, c[0x0][0x448] ;  /* 0x00011200ff147b82 */ /* 0x000ea20000000800 */
[----:B------:R-:W-:Y:S01]  /*7940*/  ULDC.64 UR4, c[0x0][0x3f8] ;  /* 0x0000fe0000047ab9 */ /* 0x000fe20000000a00 */
[----:B------:R-:W-:Y:S01]  /*7950*/  ULDC.64 UR6, c[0x0][0x408] ;  /* 0x0001020000067ab9 */ /* 0x000fe20000000a00 */
[----:B------:R-:W-:Y:S02]  /*7960*/  IMAD.MOV.U32 R6, RZ, RZ, R24 ;  /* 0x000000ffff067224 */ /* 0x000fe400078e0018 */
[----:B------:R-:W-:Y:S02]  /*7970*/  IMAD.MOV.U32 R7, RZ, RZ, R27 ;  /* 0x000000ffff077224 */ /* 0x000fe400078e001b */
[----:B------:R-:W-:Y:S02]  /*7980*/  IMAD.MOV.U32 R8, RZ, RZ, R106 ;  /* 0x000000ffff087224 */ /* 0x000fe400078e006a */
[----:B------:R-:W-:Y:S01]  /*7990*/  IMAD.MOV.U32 R9, RZ, RZ, R29 ;  /* 0x000000ffff097224 */ /* 0x000fe200078e001d */
[----:B--2---:R-:W-:-:S13]  /*79a0*/  ISETP.NE.AND P0, PT, R20, 0x1, PT ;  /* 0x000000011400780c */ /* 0x004fda0003f05270 */
[----:B------:R-:W2:Y:S08]  /*79b0*/  @P0 LDC R3, c[0x0][0x44c] ;  /* 0x00011300ff030b82 */ /* 0x000eb00000000800 */
[----:B------:R-:W3:Y:S01]  /*79c0*/  @P0 LDC R5, c[0x0][0x450] ;  /* 0x00011400ff050b82 */ /* 0x000ee20000000800 */
[----:B--2---:R-:W-:-:S04]  /*79d0*/  @P0 IMAD.HI.U32 R0, R10, R3, RZ ;  /* 0x000000030a000227 */ /* 0x004fc800078e00ff */
[----:B------:R-:W-:Y:S01]  /*79e0*/  IMAD.MOV.U32 R3, RZ, RZ, R10 ;  /* 0x000000ffff037224 */ /* 0x000fe200078e000a */
[----:B---3--:R-:W-:-:S04]  /*79f0*/  @P0 SHF.R.U32.HI R3, RZ, R5, R0 ;  /* 0x00000005ff030219 */ /* 0x008fc80000011600 */
        /* <DEDUP_REMOVED lines=17> */
[----:B------:R2:W3:Y:S04]  /*7b10*/  SHFL.IDX PT, R3, R13, RZ, 0x1e1f ;  /* 0x001e1fff0d037589 */ /* 0x0004e800000e0000 */
[----:B------:R-:W4:Y:S04]  /*7b20*/  SHFL.IDX PT, R0, R0, RZ, 0x1e1f ;  /* 0x001e1fff00007589 */ /* 0x000f2800000e0000 */
[----:B------:R-:W1:Y:S04]  /*7b30*/  SHFL.IDX PT, R5, R5, RZ, 0x1e1f ;  /* 0x001e1fff05057589 */ /* 0x000e6800000e0000 */
[----:B0-----:R2:W0:Y:S02]  /*7b40*/  SHFL.IDX PT, R14, R4, RZ, 0x1e1f ;  /* 0x001e1fff040e7589 */ /* 0x00142400000e0000 */
.L_x_2635:
[----:B--2---:R-:W2:Y:S04]  /*7b50*/  LDL R4, [R1+0x2c] ;  /* 0x00002c0001047983 */ /* 0x004ea80000100800 */
[----:B------:R-:W5:Y:S01]  /*7b60*/  LDL R54, [R1+0xa0] ;  /* 0x0000a00001367983 */ /* 0x000f620000100800 */
[----:B------:R-:W-:Y:S01]  /*7b70*/  BSSY B1, `(.L_x_2389) ;  /* 0x0000062000017945 */ /* 0x000fe20003800000 */
[----:B-1----:R-:W-:Y:S02]  /*7b80*/  CS2R R36, SRZ ;  /* 0x0000000000247805 */ /* 0x002fe4000001ff00 */
        /* <DEDUP_REMOVED lines=9> */
[----:B--2---:R-:W-:Y:S01]  /*7c20*/  IMAD R4, R4, R20, RZ ;  /* 0x0000001404047224 */ /* 0x004fe200078e02ff */
[----:B------:R-:W-:-:S03]  /*7c30*/  CS2R R20, SRZ ;  /* 0x0000000000147805 */ /* 0x000fc6000001ff00 */
[----:B------:R-:W-:Y:S01]  /*7c40*/  IMAD R109, R109, -0xc0, R4 ;  /* 0xffffff406d6d7824 */ /* 0x000fe200078e0204 */
[----:B------:R-:W-:Y:S02]  /*7c50*/  ISETP.GE.AND P1, PT, R10, R4, PT ;  /* 0x000000040a00720c */ /* 0x000fe40003f26270 */
[----:B------:R-:W-:Y:S02]  /*7c60*/  CS2R R10, SRZ ;  /* 0x00000000000a7805 */ /* 0x000fe4000001ff00 */
[----:B-----5:R-:W-:Y:S02]  /*7c70*/  LEA.HI R52, R54, R54, RZ, 0x1 ;  /* 0x0000003636347211 */ /* 0x020fe400078f08ff */
[----:B------:R-:W-:-:S04]  /*7c80*/  VIMNMX R109, R109, 0xc0, PT ;  /* 0x000000c06d6d7848 */ /* 0x000fc80003fe0100 */
[----:B------:R-:W-:-:S03]  /*7c90*/  ISETP.GE.AND P0, PT, R144, R109, PT ;  /* 0x0000006d9000720c */ /* 0x000fc60003f06270 */
[----:B------:R-:W-:Y:S10]  /*7ca0*/  @P1 BRA `(.L_x_2390) ;  /* 0x0000000400381947 */ /* 0x000ff40003800000 */
        /* <DEDUP_REMOVED lines=8> */
[----:B------:R-:W-:Y:S01]  /*7d30*/  CS2R R34, SRZ ;  /* 0x0000000000227805 */ /* 0x000fe2000001ff00 */
[----:B------:R-:W-:Y:S01]  /*7d40*/  ULDC.64 UR6, c[0x0][0x208] ;  /* 0x0000820000067ab9 */ /* 0x000fe20000000a00 */
[----:B------:R-:W-:Y:S02]  /*7d50*/  CS2R R38, SRZ ;  /* 0x0000000000267805 */ /* 0x000fe4000001ff00 */
[----:B------:R-:W-:Y:S02]  /*7d60*/  CS2R R36, SRZ ;  /* 0x0000000000247805 */ /* 0x000fe4000001ff00 */
[----:B------:R-:W-:Y:S02]  /*7d70*/  CS2R R28, SRZ ;  /* 0x00000000001c7805 */ /* 0x000fe4000001ff00 */
[----:B------:R-:W-:Y:S02]  /*7d80*/  CS2R R30, SRZ ;  /* 0x00000000001e7805 */ /* 0x000fe4000001ff00 */
[----:B------:R-:W-:-:S02]  /*7d90*/  CS2R R24, SRZ ;  /* 0x0000000000187805 */ /* 0x000fc4000001ff00 */
[----:B------:R-:W-:Y:S02]  /*7da0*/  CS2R R26, SRZ ;  /* 0x00000000001a7805 */ /* 0x000fe4000001ff00 */
[C---:B--2---:R-:W-:Y:S01]  /*7db0*/  ISETP.GE.AND P4, PT, R7.reuse, UR4, PT ;  /* 0x0000000407007c0c */ /* 0x044fe2000bf86270 */
[C---:B------:R-:W-:Y:S01]  /*7dc0*/  IMAD.SHL.U32 R11, R7.reuse, 0x2, RZ ;  /* 0x00000002070b7824 */ /* 0x040fe200078e00ff */
[----:B------:R-:W-:Y:S02]  /*7dd0*/  SHF.R.S32.HI R4, RZ, 0x1f, R7 ;  /* 0x0000001fff047819 */ /* 0x000fe40000011407 */
[----:B---3--:R-:W-:Y:S02]  /*7de0*/  ISETP.GE.AND P3, PT, R6, UR4, PT ;  /* 0x0000000406007c0c */ /* 0x008fe4000bf66270 */
[----:B------:R-:W-:-:S07]  /*7df0*/  SHF.L.U64.HI R4, R7, 0x1, R4 ;  /* 0x0000000107047819 */ /* 0x000fce0000010204 */
[-C--:B0-----:R-:W-:Y:S02]  /*7e00*/  @!P4 IADD3 R10, P2, R14, R11.reuse, RZ ;  /* 0x0000000b0e0ac210 */ /* 0x081fe40007f5e0ff */
[----:B----4-:R-:W-:-:S03]  /*7e10*/  @!P4 IADD3 R8, P1, R0, R11, RZ ;  /* 0x0000000b0008c210 */ /* 0x010fc60007f3e0ff */
[--C-:B------:R-:W-:Y:S01]  /*7e20*/  @!P4 IMAD.X R11, R5, 0x1, R4.reuse, P2 ;  /* 0x00000001050bc824 */ /* 0x100fe200010e0604 */
[----:B------:R-:W-:Y:S01]  /*7e30*/  ISETP.GE.AND P2, PT, R40, UR4, PT ;  /* 0x0000000428007c0c */ /* 0x000fe2000bf46270 */
        /* <DEDUP_REMOVED lines=12> */
[-C--:B------:R-:W-:Y:S01]  /*7f00*/  @!P2 IADD3 R44, P4, R14, R45.reuse, RZ ;  /* 0x0000002d0e2ca210 */ /* 0x080fe20007f9e0ff */
[----:B------:R-:W-:Y:S01]  /*7f10*/  IMAD.SHL.U32 R49, R15, 0x2, RZ ;  /* 0x000000020f317824 */ /* 0x000fe200078e00ff */
[----:B0-----:R-:W-:Y:S01]  /*7f20*/  SHF.L.U64.HI R8, R40, 0x1, R7 ;  /* 0x0000000128087819 */ /* 0x001fe20000010207 */
[----:B------:R-:W-:Y:S01]  /*7f30*/  @!P3 IMAD.X R7, R3, 0x1, R4, P5 ;  /* 0x000000010307b824 */ /* 0x000fe200028e0604 */
[----:B------:R-:W-:Y:S01]  /*7f40*/  SHF.R.S32.HI R12, RZ, 0x1f, R15 ;  /* 0x0000001fff0c7819 */ /* 0x000fe2000001140f */
[----:B------:R-:W5:Y:S01]  /*7f50*/  @!P3 LD.E.64 R30, desc[UR6][R42.64] ;  /* 0x000000062a1eb980 */ /* 0x000f62000c101b00 */
[C---:B------:R-:W-:Y:S01]  /*7f60*/  @!P2 IADD3 R40, P5, R0.reuse, R45, RZ ;  /* 0x0000002d0028a210 */ /* 0x040fe20007fbe0ff */
        /* <DEDUP_REMOVED lines=9> */
[----:B------:R-:W-:Y:S01]  /*8000*/  IMAD.SHL.U32 R15, R13, 0x2, RZ ;  /* 0x000000020d0f7824 */ /* 0x000fe200078e00ff */
[----:B------:R-:W5:Y:S03]  /*8010*/  @!P2 LD.E.64 R24, desc[UR6][R40.64] ;  /* 0x000000062818a980 */ /* 0x000f66000c101b00 */
[----:B------:R-:W-:Y:S01]  /*8020*/  @!P1 IMAD.X R49, R5, 0x1, R12, P4 ;  /* 0x0000000105319824 */ /* 0x000fe200020e060c */
[----:B------:R-:W-:-:S03]  /*8030*/  ISETP.GE.AND P4, PT, R13, UR4, PT ;  /* 0x000000040d007c0c */ /* 0x000fc6000bf86270 */
[----:B------:R-:W-:Y:S02]  /*8040*/  @!P5 IMAD.MOV.U32 R8, RZ, RZ, R0 ;  /* 0x000000ffff08d224 */ /* 0x000fe400078e0000 */
[----:B------:R-:W-:Y:S02]  /*8050*/  @!P5 IMAD.MOV.U32 R9, RZ, RZ, R3 ;  /* 0x000000ffff09d224 */ /* 0x000fe400078e0003 */
[----:B------:R-:W-:Y:S02]  /*8060*/  @!P5 IMAD.MOV.U32 R4, RZ, RZ, R14 ;  /* 0x000000ffff04d224 */ /* 0x000fe400078e000e */
[----:B------:R-:W-:-:S04]  /*8070*/  @!P5 IMAD.WIDE R8, R20, 0x2, R8 ;  /* 0x000000021408d825 */ /* 0x000fc800078e0208 */
[----:B------:R-:W-:Y:S01]  /*8080*/  @!P5 IMAD.WIDE R10, R20, 0x2, R4 ;  /* 0x00000002140ad825 */ /* 0x000fe200078e0204 */
[----:B------:R-:W-:Y:S01]  /*8090*/  SHF.R.S32.HI R4, RZ, 0x1f, R13 ;  /* 0x0000001fff047819 */ /* 0x000fe2000001140d */
[----:B------:R-:W5:Y:S03]  /*80a0*/  @!P5 LD.E.64 R38, desc[UR6][R8.64] ;  /* 0x000000060826d980 */ /* 0x000f66000c101b00 */
[----:B------:R-:W-:Y:S01]  /*80b0*/  SHF.L.U64.HI R4, R13, 0x1, R4 ;  /* 0x000000010d047819 */ /* 0x000fe20000010204 */
[----:B------:R0:W5:Y:S01]  /*80c0*/  @!P5 LD.E.64 R36, desc[UR6][R10.64] ;  /* 0x000000060a24d980 */ /* 0x000162000c101b00 */
[----:B------:R-:W-:-:S05]  /*80d0*/  @!P4 IADD3 R50, P5, R0, R15, RZ ;  /* 0x0000000f0032c210 */ /* 0x000fca0007fbe0ff */
[--C-:B------:R-:W-:Y:S01]  /*80e0*/  @!P4 IMAD.X R51, R3, 0x1, R4.reuse, P5 ;  /* 0x000000010333c824 */ /* 0x100fe200028e0604 */
[----:B------:R-:W-:Y:S02]  /*80f0*/  @!P4 IADD3 R14, P5, R14, R15, RZ ;  /* 0x0000000f0e0ec210 */ /* 0x000fe40007fbe0ff */
[----:B------:R-:W-:Y:S02]  /*8100*/  CS2R R20, SRZ ;  /* 0x0000000000147805 */ /* 0x000fe4000001ff00 */
[----:B------:R-:W-:Y:S02]  /*8110*/  CS2R R12, SRZ ;  /* 0x00000000000c7805 */ /* 0x000fe4000001ff00 */
[----:B0-----:R-:W-:Y:S02]  /*8120*/  CS2R R10, SRZ ;  /* 0x00000000000a7805 */ /* 0x001fe4000001ff00 */
[----:B------:R-:W-:Y:S01]  /*8130*/  CS2R R8, SRZ ;  /* 0x0000000000087805 */ /* 0x000fe2000001ff00 */
[----:B------:R-:W-:Y:S01]  /*8140*/  @!P4 IMAD.X R15, R5, 0x1, R4, P5 ;  /* 0x00000001050fc824 */ /* 0x000fe200028e0604 */
[----:B------:R1:W5:Y:S04]  /*8150*/  @!P1 LD.E.64 R20, desc[UR6][R46.64] ;  /* 0x000000062e149980 */ /* 0x000368000c101b00 */
[----:B------:R1:W5:Y:S04]  /*8160*/  @!P1 LD.E.64 R12, desc[UR6][R48.64] ;  /* 0x00000006300c9980 */ /* 0x000368000c101b00 */
[----:B------:R1:W5:Y:S04]  /*8170*/  @!P4 LD.E.64 R10, desc[UR6][R50.64] ;  /* 0x00000006320ac980 */ /* 0x000368000c101b00 */
[----:B------:R1:W5:Y:S02]  /*8180*/  @!P4 LD.E.64 R8, desc[UR6][R14.64] ;  /* 0x000000060e08c980 */ /* 0x000364000c101b00 */
.L_x_2390:
[----:B------:R-:W-:Y:S05]  /*8190*/  BSYNC B1 ;  /* 0x0000000000017941 */ /* 0x000fea0003800000 */
.L_x_2389:
[----:B---3-5:R-:W-:Y:S01]  /*81a0*/  IMAD.MOV.U32 R3, RZ, RZ, R37 ;  /* 0x000000ffff037224 */ /* 0x028fe200078e0025 */
[----:B------:R-:W-:Y:S01]  /*81b0*/  LOP3.LUT R52, R52, 0xfffffffe, RZ, 0xc0, !PT ;  /* 0xfffffffe34347812 */ /* 0x000fe200078ec0ff */
[----:B----4-:R-:W-:Y:S01]  /*81c0*/  IMAD.MOV.U32 R0, RZ, RZ, R36 ;  /* 0x000000ffff007224 */ /* 0x010fe200078e0024 */
        /* <DEDUP_REMOVED lines=49> */
.L_x_2636:
[----:B------:R-:W-:Y:S05]  /*84e0*/  BSYNC B1 ;  /* 0x0000000000017941 */ /* 0x000fea0003800000 */
.L_x_2391:
        /* <DEDUP_REMOVED lines=69> */
.L_x_2395:
[----:B------:R-:W-:Y:S05]  /*8940*/  BSYNC B1 ;  /* 0x0000000000017941 */ /* 0x000fea0003800000 */
.L_x_2394:
        /* <DEDUP_REMOVED lines=49> */
.L_x_2397:
[----:B------:R-:W-:Y:S05]  /*8c60*/  BSYNC B1 ;  /* 0x0000000000017941 */ /* 0x000fea0003800000 */
.L_x_2396:
[----:B------:R-:W-:Y:S04]  /*8c70*/  BSSY B1, `(.L_x_2398) ;  /* 0x0000030000017945 */ /* 0x000fe80003800000 */
[----:B------:R-:W-:Y:S05]  /*8c80*/  @P1 BRA `(.L_x_2399) ;  /* 0x0000000000b81947 */ /* 0x000fea0003800000 */
[----:B01----:R-:W0:Y:S01]  /*8c90*/  LDS.128 R4, [R3+0x10a00] ;  /* 0x010a000003047984 */ /* 0x003e220000000c00 */
        /* <DEDUP_REMOVED lines=45> */
.L_x_2399:
[----:B------:R-:W-:Y:S05]  /*8f70*/  BSYNC B1 ;  /* 0x0000000000017941 */ /* 0x000fea0003800000 */
.L_x_2398:
        /* <DEDUP_REMOVED lines=48> */
.L_x_2401:
[----:B------:R-:W-:Y:S05]  /*9280*/  BSYNC B1 ;  /* 0x0000000000017941 */ /* 0x000fea0003800000 */
.L_x_2400:
        /* <DEDUP_REMOVED lines=48> */
.L_x_2403:
[----:B------:R-:W-:Y:S05]  /*9590*/  BSYNC B1 ;  /* 0x0000000000017941 */ /* 0x000fea0003800000 */
.L_x_2402:
        /* <DEDUP_REMOVED lines=48> */
.L_x_2387:
[----:B------:R-:W2:Y:S01]  /*98a0*/  LDL R12, [R1+0x68] ;  /* 0x00006800010c7983 */ /* 0x000ea20000100800 */
[----:B------:R-:W3:Y:S01]  /*98b0*/  LDC R25, c[0x0][0x448] ;  /* 0x00011200ff197b82 */ /* 0x000ee20000000800 */
[----:B------:R-:W-:Y:S01]  /*98c0*/  ULDC.64 UR4, c[0x0][0x3f8] ;  /* 0x0000fe0000047ab9 */ /* 0x000fe20000000a00 */
[----:B------:R-:W-:Y:S01]  /*98d0*/  ULDC.64 UR6, c[0x0][0x408] ;  /* 0x0001020000067ab9 */ /* 0x000fe20000000a00 */
[----:B------:R-:W4:Y:S04]  /*98e0*/  LDL R11, [R1+0x6c] ;  /* 0x00006c00010b7983 */ /* 0x000f280000100800 */
[----:B0-----:R-:W2:Y:S01]  /*98f0*/  LDL.64 R14, [R1+0x50] ;  /* 0x00005000010e7983 */ /* 0x001ea20000100a00 */
[----:B------:R-:W-:Y:S02]  /*9900*/  IMAD.MOV.U32 R6, RZ, RZ, R24 ;  /* 0x000000ffff067224 */ /* 0x000fe400078e0018 */
[----:B------:R-:W-:-:S02]  /*9910*/  IMAD.MOV.U32 R7, RZ, RZ, R27 ;  /* 0x000000ffff077224 */ /* 0x000fc400078e001b */
[----:B------:R-:W-:Y:S02]  /*9920*/  IMAD.MOV.U32 R8, RZ, RZ, R106 ;  /* 0x000000ffff087224 */ /* 0x000fe400078e006a */
[----:B------:R-:W-:Y:S01]  /*9930*/  IMAD.MOV.U32 R9, RZ, RZ, R29 ;  /* 0x000000ffff097224 */ /* 0x000fe200078e001d */
[----:B---3--:R-:W-:-:S13]  /*9940*/  ISETP.NE.AND P0, PT, R25, 0x1, PT ;  /* 0x000000011900780c */ /* 0x008fda0003f05270 */
[----:B------:R-:W0:Y:S08]  /*9950*/  @P0 LDC R3, c[0x0][0x44c] ;  /* 0x00011300ff030b82 */ /* 0x000e300000000800 */
[----:B------:R-:W3:Y:S01]  /*9960*/  @P0 LDC R5, c[0x0][0x450] ;  /* 0x00011400ff050b82 */ /* 0x000ee20000000800 */
[----:B0-----:R-:W-:-:S04]  /*9970*/  @P0 IMAD.HI.U32 R0, R10, R3, RZ ;  /* 0x000000030a000227 */ /* 0x001fc800078e00ff */
        /* <DEDUP_REMOVED lines=19> */
[----:B----4-:R-:W-:-:S03]  /*9ab0*/  IMAD.IADD R46, R14, 0x1, R11 ;  /* 0x000000010e2e7824 */ /* 0x010fc600078e020b */
        /* <DEDUP_REMOVED lines=13> */
.L_x_2642:
[----:B------:R-:W3:Y:S04]  /*9b90*/  LDL R0, [R1+0x2c] ;  /* 0x00002c0001007983 */ /* 0x000ee80000100800 */
[----:B------:R-:W5:Y:S01]  /*9ba0*/  LDL R57, [R1+0xa0] ;  /* 0x0000a00001397983 */ /* 0x000f620000100800 */
[----:B------:R-:W-:Y:S01]  /*9bb0*/  BSSY B1, `(.L_x_2405) ;  /* 0x0000037000017945 */ /* 0x000fe20003800000 */
[----:B----4-:R-:W-:Y:S01]  /*9bc0*/  IMAD.MOV.U32 R38, RZ, RZ, R14 ;  /* 0x000000ffff267224 */ /* 0x010fe200078e000e */
[----:B------:R-:W-:Y:S01]  /*9bd0*/  CS2R R6, SRZ ;  /* 0x0000000000067805 */ /* 0x000fe2000001ff00 */
[----:B--2---:R-:W-:Y:S01]  /*9be0*/  IMAD.MOV.U32 R39, RZ, RZ, R5 ;  /* 0x000000ffff277224 */ /* 0x004fe200078e0005 */
        /* <DEDUP_REMOVED lines=9> */
[----:B---3--:R-:W-:-:S04]  /*9c80*/  IMAD R25, R0, R25, RZ ;  /* 0x0000001900197224 */ /* 0x008fc800078e02ff */
[----:B------:R-:W-:Y:S01]  /*9c90*/  IMAD R109, R109, -0xc0, R25 ;  /* 0xffffff406d6d7824 */ /* 0x000fe200078e0219 */
[----:B------:R-:W-:Y:S02]  /*9ca0*/  ISETP.GE.AND P1, PT, R10, R25, PT ;  /* 0x000000190a00720c */ /* 0x000fe40003f26270 */
[----:B------:R-:W-:Y:S02]  /*9cb0*/  CS2R R10, SRZ ;  /* 0x00000000000a7805 */ /* 0x000fe4000001ff00 */
[----:B-----5:R-:W-:Y:S02]  /*9cc0*/  LEA.HI R0, R57, R57, RZ, 0x1 ;  /* 0x0000003939007211 */ /* 0x020fe400078f08ff */
[----:B------:R-:W-:Y:S02]  /*9cd0*/  CS2R R24, SRZ ;  /* 0x0000000000187805 */ /* 0x000fe4000001ff00 */
[----:B------:R-:W-:-:S04]  /*9ce0*/  VIMNMX R109, R109, 0xc0, PT ;  /* 0x000000c06d6d7848 */ /* 0x000fc80003fe0100 */
[----:B------:R-:W-:Y:S01]  /*9cf0*/  ISETP.GE.AND P0, PT, R144, R109, PT ;  /* 0x0000006d9000720c */ /* 0x000fe20003f06270 */
[----:B------:R-:W-:-:S12]  /*9d00*/  @P1 BRA `(.L_x_2406) ;  /* 0x0000000000841947 */ /* 0x000fd80003800000 */
[C---:B------:R-:W-:Y:S01]  /*9d10*/  VIADD R3, R22.reuse, 0x10 ;  /* 0x0000001016037836 */ /* 0x040fe20000000000 */
[----:B------:R-:W-:Y:S01]  /*9d20*/  ULDC UR4, c[0x0][0x3f4] ;  /* 0x0000fd0000047ab9 */ /* 0x000fe20000000800 */
[C---:B------:R-:W-:Y:S01]  /*9d30*/  VIADD R4, R22.reuse, 0x20 ;  /* 0x0000002016047836 */ /* 0x040fe20000000000 */
[----:B------:R-:W-:Y:S02]  /*9d40*/  ISETP.GE.AND P1, PT, R22, UR4, PT ;  /* 0x0000000416007c0c */ /* 0x000fe4000bf26270 */
[----:B------:R-:W-:Y:S02]  /*9d50*/  CS2R R24, SRZ ;  /* 0x0000000000187805 */ /* 0x000fe4000001ff00 */
[----:B------:R-:W-:Y:S02]  /*9d60*/  ISETP.GE.AND P2, PT, R3, UR4, PT ;  /* 0x0000000403007c0c */ /* 0x000fe4000bf46270 */
[----:B------:R-:W-:Y:S02]  /*9d70*/  CS2R R26, SRZ ;  /* 0x00000000001a7805 */ /* 0x000fe4000001ff00 */
[----:B------:R-:W-:Y:S01]  /*9d80*/  ISETP.GE.AND P3, PT, R4, UR4, PT ;  /* 0x0000000404007c0c */ /* 0x000fe2000bf66270 */
[----:B------:R-:W-:Y:S01]  /*9d90*/  ULDC.64 UR6, c[0x0][0x208] ;  /* 0x0000820000067ab9 */ /* 0x000fe20000000a00 */
[----:B------:R-:W-:-:S02]  /*9da0*/  CS2R R4, SRZ ;  /* 0x0000000000047805 */ /* 0x000fc4000001ff00 */
[----:B------:R-:W-:Y:S01]  /*9db0*/  CS2R R6, SRZ ;  /* 0x0000000000067805 */ /* 0x000fe2000001ff00 */
[----:B------:R-:W-:-:S04]  /*9dc0*/  @!P1 IMAD.WIDE R12, R22, 0x2, R36 ;  /* 0x00000002160c9825 */ /* 0x000fc800078e0224 */
[----:B------:R-:W-:Y:S01]  /*9dd0*/  @!P2 IMAD.SHL.U32 R3, R49, 0x8, RZ ;  /* 0x000000083103a824 */ /* 0x000fe200078e00ff */
[----:B------:R0:W5:Y:S03]  /*9de0*/  @!P1 LD.E.128 R24, desc[UR6][R12.64] ;  /* 0x000000060c189980 */ /* 0x000166000c101d00 */
        /* <DEDUP_REMOVED lines=11> */
[----:B------:R-:W-:Y:S01]  /*9ea0*/  CS2R R14, SRZ ;  /* 0x00000000000e7805 */ /* 0x000fe2000001ff00 */
[----:B------:R0:W5:Y:S02]  /*9eb0*/  @!P2 LD.E.128 R28, desc[UR6][R40.64] ;  /* 0x00000006281ca980 */ /* 0x000164000c101d00 */
[--C-:B------:R-:W-:Y:S02]  /*9ec0*/  @!P3 IMAD.WIDE R50, R51, 0x2, R38.reuse ;  /* 0x000000023332b825 */ /* 0x100fe400078e0226 */
[----:B------:R0:W5:Y:S02]  /*9ed0*/  @!P2 LD.E.128 R8, desc[UR6][R36.64] ;  /* 0x000000062408a980 */ /* 0x000164000c101d00 */
[----:B------:R-:W-:-:S02]  /*9ee0*/  @!P1 IMAD.WIDE R38, R22, 0x2, R38 ;  /* 0x0000000216269825 */ /* 0x000fc400078e0226 */
[----:B------:R0:W5:Y:S04]  /*9ef0*/  @!P3 LD.E.128 R32, desc[UR6][R42.64] ;  /* 0x000000062a20b980 */ /* 0x000168000c101d00 */
[----:B------:R0:W5:Y:S04]  /*9f00*/  @!P1 LD.E.128 R4, desc[UR6][R38.64] ;  /* 0x0000000626049980 */ /* 0x000168000c101d00 */
[----:B------:R0:W5:Y:S02]  /*9f10*/  @!P3 LD.E.128 R12, desc[UR6][R50.64] ;  /* 0x00000006320cb980 */ /* 0x000164000c101d00 */
.L_x_2406:
[----:B------:R-:W-:Y:S05]  /*9f20*/  BSYNC B1 ;  /* 0x0000000000017941 */ /* 0x000fea0003800000 */
.L_x_2405:
        /* <DEDUP_REMOVED lines=52> */
.L_x_2643:
[----:B------:R-:W-:Y:S05]  /*a270*/  BSYNC B1 ;  /* 0x0000000000017941 */ /* 0x000fea0003800000 */
.L_x_2407:
[----:B------:R-:W-:Y:S02]  /*a280*/  PRMT R57, R0, 0x7610, R57 ;  /* 0x0000761000397816 */ /* 0x000fe40000000039 */
[----:B------:R-:W-:Y:S01]  /*a290*/  PRMT R58, R36, 0x7610, R58 ;  /* 0x00007610243a7816 */ /* 0x000fe2000000003a */
[----:B------:R-:W-:Y:S06]  /*a2a0*/  @P0 BRA `(.L_x_2393) ;  /* 0x0000001400740947 */ /* 0x000fec0003800000 */
[----:B------:R1:W5:Y:S01]  /*a2b0*/  LDL R84, [R1+0xa4] ;  /* 0x0000a40001547983 */ /* 0x0003620000100800 */
[----:B0-----:R-:W0:Y:S03]  /*a2c0*/  LDC R3, c[0x0][0x3f4] ;  /* 0x0000fd00ff037b82 */ /* 0x001e260000000800 */
[----:B------:R1:W5:Y:S04]  /*a2d0*/  LDL R83, [R1+0x48] ;  /* 0x0000480001537983 */ /* 0x0003680000100800 */
        /* <DEDUP_REMOVED lines=9> */
[----:B------:R-:W0:Y:S01]  /*a370*/  S2R R37, SR_TID.X ;  /* 0x0000000000257919 */ /* 0x000e220000002100 */
[----:B-----5:R-:W-:Y:S02]  /*a380*/  LOP3.LUT R36, R83, 0x18, R22, 0xf8, !PT ;  /* 0x0000001853247812 */ /* 0x020fe400078ef816 */
[----:B------:R-:W-:Y:S02]  /*a390*/  R2UR UR4, R84 ;  /* 0x00000000540472ca */ /* 0x000fe400000e0000 */
[----:B------:R-:W-:Y:S02]  /*a3a0*/  LOP3.LUT R36, R36, R81, RZ, 0x3c, !PT ;  /* 0x0000005124247212 */ /* 0x000fe400078e3cff */
[----:B------:R-:W-:Y:S02]  /*a3b0*/  SHF.R.U64 R74, R4, 0x10, R5 ;  /* 0x00000010044a7819 */ /* 0x000fe40000001205 */
[----:B------:R-:W-:Y:S01]  /*a3c0*/  SHF.R.U64 R71, R24, 0x10, R25 ;  /* 0x0000001018477819 */ /* 0x000fe20000001219 */
[----:B------:R-:W-:Y:S01]  /*a3d0*/  IMAD.IADD R38, R79, 0x1, R36 ;  /* 0x000000014f267824 */ /* 0x000fe200078e0224 */
[----:B------:R-:W-:-:S02]  /*a3e0*/  PRMT R74, R51, 0x5432, R74 ;  /* 0x00005432334a7816 */ /* 0x000fc4000000004a */
[----:B------:R-:W-:Y:S02]  /*a3f0*/  SHF.R.U64 R24, R26, 0x10, R27 ;  /* 0x000000101a187819 */ /* 0x000fe4000000121b */
[----:B------:R-:W-:Y:S01]  /*a400*/  PRMT R71, R68, 0x5410, R71 ;  /* 0x0000541044477816 */ /* 0x000fe20000000047 */
[----:B------:R-:W-:Y:S01]  /*a410*/  IMAD.U32 R76, R74, 0x10000, RZ ;  /* 0x000100004a4c7824 */ /* 0x000fe200078e00ff */
[----:B------:R-:W-:Y:S02]  /*a420*/  SHF.R.U32.HI R73, RZ, 0x10, R25 ;  /* 0x00000010ff497819 */ /* 0x000fe40000011619 */
[----:B------:R-:W-:Y:S01]  /*a430*/  SHF.R.U32.HI R27, RZ, 0x10, R27 ;  /* 0x00000010ff1b7819 */ /* 0x000fe2000001161b */
[----:B------:R-:W-:Y:S01]  /*a440*/  IMAD.U32 R72, R71, 0x10000, RZ ;  /* 0x0001000047487824 */ /* 0x000fe200078e00ff */
[----:B------:R-:W-:Y:S02]  /*a450*/  SHF.R.U32.HI R75, RZ, 0x10, R5 ;  /* 0x00000010ff4b7819 */ /* 0x000fe40000011605 */
[----:B------:R-:W-:-:S02]  /*a460*/  SHF.R.U64 R26, R6, 0x10, R7 ;  /* 0x00000010061a7819 */ /* 0x000fc40000001207 */
[----:B------:R-:W-:Y:S02]  /*a470*/  SHF.R.U32.HI R6, RZ, 0x10, R7 ;  /* 0x00000010ff067819 */ /* 0x000fe40000011607 */
[----:B------:R-:W-:Y:S02]  /*a480*/  PRMT R5, R70, 0x5410, R27 ;  /* 0x0000541046057816 */ /* 0x000fe4000000001b */
[----:B------:R-:W-:Y:S02]  /*a490*/  PRMT R73, R69, 0x5410, R73 ;  /* 0x0000541045497816 */ /* 0x000fe40000000049 */
[----:B------:R-:W-:Y:S01]  /*a4a0*/  PRMT R75, R67, 0x5410, R75 ;  /* 0x00005410434b7816 */ /* 0x000fe2000000004b */
[----:B0-----:R-:W-:Y:S01]  /*a4b0*/  VIADD R37, R37, 0xffffff80 ;  /* 0xffffff8025257836 */ /* 0x001fe20000000000 */
[----:B------:R-:W-:Y:S02]  /*a4c0*/  PRMT R6, R53, 0x5432, R6 ;  /* 0x0000543235067816 */ /* 0x000fe40000000006 */
[----:B------:R-:W-:Y:S01]  /*a4d0*/  LOP3.LUT R74, R74, 0xffff0000, RZ, 0xc0, !PT ;  /* 0xffff00004a4a7812 */ /* 0x000fe200078ec0ff */
[----:B------:R-:W-:Y:S01]  /*a4e0*/  IMAD.U32 R78, R75, 0x10000, RZ ;  /* 0x000100004b4e7824 */ /* 0x000fe200078e00ff */
[----:B------:R-:W-:Y:S01]  /*a4f0*/  LEA.HI R0, R37, R37, RZ, 0x1 ;  /* 0x0000002525007211 */ /* 0x000fe200078f08ff */
[----:B------:R-:W-:Y:S01]  /*a500*/  IMAD.U32 R77, R6, 0x10000, RZ ;  /* 0x00010000064d7824 */ /* 0x000fe200078e00ff */
[----:B------:R-:W-:-:S02]  /*a510*/  LOP3.LUT R75, R75, 0xffff0000, RZ, 0xc0, !PT ;  /* 0xffff00004b4b7812 */ /* 0x000fc400078ec0ff */
[----:B------:R-:W-:Y:S02]  /*a520*/  LOP3.LUT R0, R0, 0xfffffffe, RZ, 0xc0, !PT ;  /* 0xfffffffe00007812 */ /* 0x000fe400078ec0ff */
[----:B------:R-:W-:Y:S02]  /*a530*/  LOP3.LUT R71, R71, 0xffff0000, RZ, 0xc0, !PT ;  /* 0xffff000047477812 */ /* 0x000fe400078ec0ff */
[----:B------:R-:W-:Y:S01]  /*a540*/  PRMT R24, R54, 0x5432, R24 ;  /* 0x0000543236187816 */ /* 0x000fe20000000018 */
[----:B------:R-:W-:Y:S01]  /*a550*/  IMAD.IADD R0, R37, 0x1, -R0 ;  /* 0x0000000125007824 */ /* 0x000fe200078e0a00 */
[----:B------:R-:W-:Y:S02]  /*a560*/  PRMT R26, R52, 0x5432, R26 ;  /* 0x00005432341a7816 */ /* 0x000fe4000000001a */
[----:B------:R-:W-:Y:S02]  /*a570*/  LOP3.LUT R6, R6, 0xffff0000, RZ, 0xc0, !PT ;  /* 0xffff000006067812 */ /* 0x000fe400078ec0ff */
[----:B------:R-:W-:-:S04]  /*a580*/  LEA.HI R0, R3, R0, RZ, 0x1d ;  /* 0x0000000003007211 */ /* 0x000fc800078fe8ff */
[----:B------:R-:W-:-:S04]  /*a590*/  SHF.R.S32.HI R37, RZ, 0x1f, R0 ;  /* 0x0000001fff257819 */ /* 0x000fc80000011400 */
        /* <DEDUP_REMOVED lines=11> */
[----:B0-----:R-:W-:Y:S01]  /*a650*/  IMAD.U32 R27, R36, 0x10000, RZ ;  /* 0x00010000241b7824 */ /* 0x001fe200078e00ff */
[C---:B------:R-:W-:Y:S01]  /*a660*/  LOP3.LUT R4, R38.reuse, 0xffff0000, RZ, 0xc0, !PT ;  /* 0xffff000026047812 */ /* 0x040fe200078ec0ff */
[----:B------:R-:W-:Y:S01]  /*a670*/  IMAD.U32 R7, R38, 0x10000, RZ ;  /* 0x0001000026077824 */ /* 0x000fe200078e00ff */
[C---:B------:R-:W-:Y:S01]  /*a680*/  LOP3.LUT R38, R39.reuse, 0xffff0000, RZ, 0xc0, !PT ;  /* 0xffff000027267812 */ /* 0x040fe200078ec0ff */
[----:B------:R-:W-:Y:S01]  /*a690*/  IMAD.U32 R68, R39, 0x10000, RZ ;  /* 0x0001000027447824 */ /* 0x000fe200078e00ff */
[----:B------:R-:W-:Y:S01]  /*a6a0*/  LOP3.LUT R36, R36, 0xffff0000, RZ, 0xc0, !PT ;  /* 0xffff000024247812 */ /* 0x000fe200078ec0ff */
[----:B------:R-:W-:Y:S01]  /*a6b0*/  IMAD.U32 R67, R37, 0x10000, RZ ;  /* 0x0001000025437824 */ /* 0x000fe200078e00ff */
[C---:B-1----:R-:W-:Y:S01]  /*a6c0*/  LOP3.LUT R39, R40.reuse, 0xffff0000, RZ, 0xc0, !PT ;  /* 0xffff000028277812 */ /* 0x042fe200078ec0ff */
[----:B------:R-:W-:Y:S01]  /*a6d0*/  IMAD.U32 R25, R40, 0x10000, RZ ;  /* 0x0001000028197824 */ /* 0x000fe200078e00ff */
[C---:B------:R-:W-:Y:S01]  /*a6e0*/  LOP3.LUT R40, R41.reuse, 0xffff0000, RZ, 0xc0, !PT ;  /* 0xffff000029287812 */ /* 0x040fe200078ec0ff */
[----:B------:R-:W-:Y:S01]  /*a6f0*/  IMAD.U32 R69, R41, 0x10000, RZ ;  /* 0x0001000029457824 */ /* 0x000fe200078e00ff */
[----:B------:R-:W-:Y:S01]  /*a700*/  LOP3.LUT R37, R37, 0xffff0000, RZ, 0xc0, !PT ;  /* 0xffff000025257812 */ /* 0x000fe200078ec0ff */
[C---:B------:R-:W-:Y:S01]  /*a710*/  FMUL.FTZ R80, R25.reuse, R76 ;  /* 0x0000004c19507220 */ /* 0x040fe20000410000 */
[-C--:B------:R-:W-:Y:S01]  /*a720*/  FMUL.FTZ R82, R25, R72.reuse ;  /* 0x0000004819527220 */ /* 0x080fe20000410000 */
[C---:B------:R-:W-:Y:S01]  /*a730*/  IMAD.U32 R70, R43.reuse, 0x10000, RZ ;  /* 0x000100002b467824 */ /* 0x040fe200078e00ff */
[----:B------:R-:W-:Y:S01]  /*a740*/  LOP3.LUT R43, R43, 0xffff0000, RZ, 0xc0, !PT ;  /* 0xffff00002b2b7812 */ /* 0x000fe200078ec0ff */
[----:B------:R-:W-:Y:S01]  /*a750*/  FFMA.FTZ R25, R27, R72, -R80 ;  /* 0x000000481b197223 */ /* 0x000fe20000010850 */
[----:B------:R-:W-:-:S02]  /*a760*/  IMAD.U32 R72, R73, 0x10000, RZ ;  /* 0x0001000049487824 */ /* 0x000fc400078e00ff */
[----:B------:R-:W-:Y:S01]  /*a770*/  FFMA.FTZ R82, R27, R76, R82 ;  /* 0x0000004c1b527223 */ /* 0x000fe20000010052 */
[----:B------:R-:W-:Y:S02]  /*a780*/  IMAD.U32 R27, R5, 0x10000, RZ ;  /* 0x00010000051b7824 */ /* 0x000fe400078e00ff */
[C---:B------:R-:W-:Y:S01]  /*a790*/  FMUL.FTZ R80, R69.reuse, R78 ;  /* 0x0000004e45507220 */ /* 0x040fe20000410000 */
[----:B------:R-:W-:Y:S01]  /*a7a0*/  FMUL.FTZ R76, R69, R72 ;  /* 0x00000048454c7220 */ /* 0x000fe20000410000 */
[C---:B------:R-:W-:Y:S01]  /*a7b0*/  FMUL.FTZ R69, R70.reuse, R77 ;  /* 0x0000004d46457220 */ /* 0x040fe20000410000 */
[----:B------:R-:W-:Y:S01]  /*a7c0*/  LOP3.LUT R73, R73, 0xffff0000, RZ, 0xc0, !PT ;  /* 0xffff000049497812 */ /* 0x000fe200078ec0ff */
[-C--:B------:R-:W-:Y:S01]  /*a7d0*/  FMUL.FTZ R70, R70, R27.reuse ;  /* 0x0000001b46467220 */ /* 0x080fe20000410000 */
[----:B------:R-:W-:Y:S01]  /*a7e0*/  FFMA.FTZ R76, R67, R78, R76 ;  /* 0x0000004e434c7223 */ /* 0x000fe2000001004c */
[----:B------:R-:W-:Y:S01]  /*a7f0*/  FFMA.FTZ R69, R68, R27, -R69 ;  /* 0x0000001b44457223 */ /* 0x000fe20000010845 */
[C---:B------:R-:W-:Y:S01]  /*a800*/  FMUL.FTZ R27, R39.reuse, R74 ;  /* 0x0000004a271b7220 */ /* 0x040fe20000410000 */
[----:B------:R-:W-:Y:S01]  /*a810*/  FMUL.FTZ R78, R40, R75 ;  /* 0x0000004b284e7220 */ /* 0x000fe20000410000 */
[----:B------:R-:W-:Y:S01]  /*a820*/  FFMA.FTZ R77, R68, R77, R70 ;  /* 0x0000004d444d7223 */ /* 0x000fe20000010046 */
[----:B------:R-:W-:Y:S01]  /*a830*/  FMUL.FTZ R39, R39, R71 ;  /* 0x0000004727277220 */ /* 0x000fe20000410000 */
[----:B------:R-:W-:Y:S01]  /*a840*/  FMUL.FTZ R40, R40, R73 ;  /* 0x0000004928287220 */ /* 0x000fe20000410000 */
[----:B------:R-:W-:-:S02]  /*a850*/  IMAD.U32 R41, R42, 0x10000, RZ ;  /* 0x000100002a297824 */ /* 0x000fc400078e00ff */
[----:B------:R-:W-:Y:S01]  /*a860*/  FFMA.FTZ R80, R67, R72, -R80 ;  /* 0x0000004843507223 */ /* 0x000fe20000010850 */
[----:B------:R-:W-:Y:S02]  /*a870*/  IMAD.U32 R70, R26, 0x10000, RZ ;  /* 0x000100001a467824 */ /* 0x000fe400078e00ff */
[----:B------:R-:W-:Y:S01]  /*a880*/  FFMA.FTZ R72, R36, R71, -R27 ;  /* 0x0000004724487223 */ /* 0x000fe2000001081b */
[----:B------:R-:W-:Y:S02]  /*a890*/  IMAD.U32 R68, R24, 0x10000, RZ ;  /* 0x0001000018447824 */ /* 0x000fe400078e00ff */
[----:B------:R-:W-:Y:S01]  /*a8a0*/  FFMA.FTZ R39, R36, R74, R39 ;  /* 0x0000004a24277223 */ /* 0x000fe20000010027 */
[C---:B------:R-:W-:Y:S01]  /*a8b0*/  FFMA.FTZ R73, R37.reuse, R73, -R78 ;  /* 0x0000004925497223 */ /* 0x040fe2000001084e */
[----:B------:R-:W-:Y:S01]  /*a8c0*/  FFMA.FTZ R75, R37, R75, R40 ;  /* 0x0000004b254b7223 */ /* 0x000fe20000010028 */
[----:B------:R-:W-:Y:S01]  /*a8d0*/  LOP3.LUT R42, R42, 0xffff0000, RZ, 0xc0, !PT ;  /* 0xffff00002a2a7812 */ /* 0x000fe200078ec0ff */
[C---:B------:R-:W-:Y:S01]  /*a8e0*/  FMUL.FTZ R36, R41.reuse, R70 ;  /* 0x0000004629247220 */ /* 0x040fe20000410000 */
[----:B------:R-:W-:Y:S01]  /*a8f0*/  FMUL.FTZ R40, R41, R68 ;  /* 0x0000004429287220 */ /* 0x000fe20000410000 */
[----:B------:R-:W-:Y:S01]  /*a900*/  LOP3.LUT R37, R26, 0xffff0000, RZ, 0xc0, !PT ;  /* 0xffff00001a257812 */ /* 0x000fe200078ec0ff */
[----:B------:R-:W-:Y:S01]  /*a910*/  FMUL.FTZ R41, R43, R6 ;  /* 0x000000062b297220 */ /* 0x000fe20000410000 */
[----:B------:R-:W-:Y:S01]  /*a920*/  LOP3.LUT R27, R24, 0xffff0000, RZ, 0xc0, !PT ;  /* 0xffff0000181b7812 */ /* 0x000fe200078ec0ff */
[----:B------:R-:W-:Y:S01]  /*a930*/  FFMA.FTZ R36, R7, R68, -R36 ;  /* 0x0000004407247223 */ /* 0x000fe20000010824 */
[----:B------:R-:W-:Y:S01]  /*a940*/  LOP3.LUT R5, R5, 0xffff0000, RZ, 0xc0, !PT ;  /* 0xffff000005057812 */ /* 0x000fe200078ec0ff */
[----:B------:R-:W-:Y:S01]  /*a950*/  FFMA.FTZ R26, R7, R70, R40 ;  /* 0x00000046071a7223 */ /* 0x000fe20000010028 */
[C---:B------:R-:W-:Y:S01]  /*a960*/  FMUL.FTZ R7, R42.reuse, R37 ;  /* 0x000000252a077220 */ /* 0x040fe20000410000 */
[----:B------:R-:W-:Y:S01]  /*a970*/  FMUL.FTZ R42, R42, R27 ;  /* 0x0000001b2a2a7220 */ /* 0x000fe20000410000 */
[----:B------:R-:W-:Y:S01]  /*a980*/  F2FP.BF16.F32.PACK_AB R24, R39, R82 ;  /* 0x000000522718723e */ /* 0x000fe200000010ff */
[----:B------:R-:W-:Y:S01]  /*a990*/  FMUL.FTZ R43, R43, R5 ;  /* 0x000000052b2b7220 */ /* 0x000fe20000410000 */
[----:B------:R-:W-:Y:S01]  /*a9a0*/  FFMA.FTZ R7, R4, R27, -R7 ;  /* 0x0000001b04077223 */ /* 0x000fe20000010807 */
[----:B------:R-:W-:Y:S01]  /*a9b0*/  FFMA.FTZ R40, R38, R5, -R41 ;  /* 0x0000000526287223 */ /* 0x000fe20000010829 */
        /* <DEDUP_REMOVED lines=11> */
.L_x_2410:
[----:B------:R-:W-:Y:S05]  /*aa70*/  BSYNC B1 ;  /* 0x0000000000017941 */ /* 0x000fea0003800000 */
.L_x_2409:
[----:B------:R-:W-:Y:S04]  /*aa80*/  BSSY B1, `(.L_x_2411) ;  /* 0x0000070000017945 */ /* 0x000fe80003800000 */
[----:B------:R-:W-:Y:S05]  /*aa90*/  @P1 BRA `(.L_x_2412) ;  /* 0x0000000400b81947 */ /* 0x000fea0003800000 */
[----:B------:R-:W-:Y:S02]  /*aaa0*/  LEA.HI R49, R3, R49, RZ, 0x1d ;  /* 0x0000003103317211 */ /* 0x000fe400078fe8ff */
[----:B------:R-:W-:Y:S02]  /*aab0*/  LEA.HI R46, R47, R46, RZ, 0x5 ;  /* 0x0000002e2f2e7211 */ /* 0x000fe400078f28ff */
[----:B0-----:R-:W-:Y:S01]  /*aac0*/  SHF.R.S32.HI R4, RZ, 0x1f, R49 ;  /* 0x0000001fff047819 */ /* 0x001fe20000011431 */
[----:B------:R-:W-:Y:S01]  /*aad0*/  IMAD.SHL.U32 R0, R49, 0x8, RZ ;  /* 0x0000000831007824 */ /* 0x000fe200078e00ff */
[----:B------:R-:W-:Y:S02]  /*aae0*/  SHF.R.S32.HI R46, RZ, 0x5, R46 ;  /* 0x00000005ff2e7819 */ /* 0x000fe4000001142e */
[----:B-----5:R-:W-:Y:S02]  /*aaf0*/  LOP3.LUT R48, R83, 0x18, R48, 0xf8, !PT ;  /* 0x0000001853307812 */ /* 0x020fe400078ef830 */
[----:B------:R-:W-:Y:S01]  /*ab00*/  LEA.HI R4, R4, R49, RZ, 0x2 ;  /* 0x0000003104047211 */ /* 0x000fe200078f10ff */
[----:B------:R-:W-:Y:S01]  /*ab10*/  IMAD R46, R46, 0x1800, R79 ;  /* 0x000018002e2e7824 */ /* 0x000fe200078e024f */
[----:B------:R-:W-:-:S02]  /*ab20*/  LOP3.LUT R5, R48, R81, RZ, 0x3c, !PT ;  /* 0x0000005130057212 */ /* 0x000fc400078e3cff */
[----:B------:R-:W-:Y:S02]  /*ab30*/  LOP3.LUT R0, R83, 0x18, R0, 0xf8, !PT ;  /* 0x0000001853007812 */ /* 0x000fe400078ef800 */
[----:B------:R-:W-:Y:S01]  /*ab40*/  SHF.R.S32.HI R4, RZ, 0x2, R4 ;  /* 0x00000002ff047819 */ /* 0x000fe20000011404 */
[----:B------:R-:W-:Y:S01]  /*ab50*/  IMAD.IADD R46, R46, 0x1, R5 ;  /* 0x000000012e2e7824 */ /* 0x000fe200078e0205 */
[----:B------:R-:W-:Y:S02]  /*ab60*/  R2UR UR4, R84 ;  /* 0x00000000540472ca */ /* 0x000fe400000e0000 */
[----:B------:R-:W-:Y:S01]  /*ab70*/  LOP3.LUT R5, R0, R81, RZ, 0x3c, !PT ;  /* 0x0000005100057212 */ /* 0x000fe200078e3cff */
[----:B------:R-:W-:Y:S01]  /*ab80*/  IMAD R4, R4, 0x1800, R79 ;  /* 0x0000180004047824 */ /* 0x000fe200078e024f */
[----:B------:R-:W-:Y:S02]  /*ab90*/  SHF.R.U64 R38, R28, 0x10, R29 ;  /* 0x000000101c267819 */ /* 0x000fe4000000121d */
[----:B------:R-:W-:Y:S01]  /*aba0*/  SHF.R.U64 R28, R8, 0x10, R9 ;  /* 0x00000010081c7819 */ /* 0x000fe20000001209 */
[----:B------:R-:W-:Y:S01]  /*abb0*/  IMAD.IADD R25, R4, 0x1, R5 ;  /* 0x0000000104197824 */ /* 0x000fe200078e0205 */
[----:B------:R-:W-:-:S02]  /*abc0*/  SHF.R.U32.HI R9, RZ, 0x10, R9 ;  /* 0x00000010ff097819 */ /* 0x000fc40000011609 */
[----:B------:R-:W-:Y:S01]  /*abd0*/  PRMT R63, R63, 0x5410, R38 ;  /* 0x000054103f3f7816 */ /* 0x000fe20000000026 */
[----:B------:R-:W-:Y:S01]  /*abe0*/  IMAD R36, R25, 0x2, R16 ;  /* 0x0000000219247824 */ /* 0x000fe200078e0210 */
[----:B------:R-:W-:Y:S02]  /*abf0*/  PRMT R59, R59, 0x5410, R28 ;  /* 0x000054103b3b7816 */ /* 0x000fe4000000001c */
[----:B------:R-:W-:Y:S01]  /*ac00*/  LEA R0, R46, UR4, 0x1 ;  /* 0x000000042e007c11 */ /* 0x000fe2000f8e08ff */
[----:B------:R-:W-:Y:S01]  /*ac10*/  IMAD.U32 R37, R63, 0x10000, RZ ;  /* 0x000100003f257824 */ /* 0x000fe200078e00ff */
[----:B------:R-:W0:Y:S01]  /*ac20*/  LDS.128 R24, [R36+0xda00] ;  /* 0x00da000024187984 */ /* 0x000e220000000c00 */
[----:B------:R-:W-:Y:S01]  /*ac30*/  SHF.R.U32.HI R29, RZ, 0x10, R29 ;  /* 0x00000010ff1d7819 */ /* 0x000fe2000001161d */
[----:B------:R-:W-:Y:S01]  /*ac40*/  IMAD.U32 R39, R59, 0x10000, RZ ;  /* 0x000100003b277824 */ /* 0x000fe200078e00ff */
[----:B------:R-:W-:Y:S01]  /*ac50*/  SHF.R.U64 R8, R10, 0x10, R11 ;  /* 0x000000100a087819 */ /* 0x000fe2000000120b */
[----:B------:R-:W1:Y:S01]  /*ac60*/  LDS.128 R4, [R0] ;  /* 0x0000000000047984 */ /* 0x000e620000000c00 */
[----:B------:R-:W-:-:S02]  /*ac70*/  PRMT R60, R60, 0x5410, R9 ;  /* 0x000054103c3c7816 */ /* 0x000fc40000000009 */
[----:B------:R-:W-:Y:S02]  /*ac80*/  SHF.R.U64 R30, R30, 0x10, R31 ;  /* 0x000000101e1e7819 */ /* 0x000fe4000000121f */
[----:B------:R-:W-:Y:S01]  /*ac90*/  SHF.R.U32.HI R11, RZ, 0x10, R11 ;  /* 0x00000010ff0b7819 */ /* 0x000fe2000001160b */
[----:B------:R-:W-:Y:S01]  /*aca0*/  IMAD.U32 R38, R60, 0x10000, RZ ;  /* 0x000100003c267824 */ /* 0x000fe200078e00ff */
[----:B------:R-:W-:Y:S02]  /*acb0*/  SHF.R.U32.HI R31, RZ, 0x10, R31 ;  /* 0x00000010ff1f7819 */ /* 0x000fe4000001161f */
[----:B------:R-:W-:Y:S02]  /*acc0*/  PRMT R64, R64, 0x5410, R29 ;  /* 0x0000541040407816 */ /* 0x000fe4000000001d */
[----:B------:R-:W-:Y:S02]  /*acd0*/  PRMT R61, R61, 0x5410, R8 ;  /* 0x000054103d3d7816 */ /* 0x000fe40000000008 */
[----:B------:R-:W-:-:S02]  /*ace0*/  PRMT R62, R62, 0x5410, R11 ;  /* 0x000054103e3e7816 */ /* 0x000fc4000000000b */
[----:B------:R-:W-:Y:S02]  /*acf0*/  PRMT R66, R66, 0x5410, R31 ;  /* 0x0000541042427816 */ /* 0x000fe4000000001f */
[----:B------:R-:W-:Y:S01]  /*ad00*/  LOP3.LUT R59, R59, 0xffff0000, RZ, 0xc0, !PT ;  /* 0xffff00003b3b7812 */ /* 0x000fe200078ec0ff */
[----:B------:R-:W-:Y:S01]  /*ad10*/  IMAD.U32 R40, R62, 0x10000, RZ ;  /* 0x000100003e287824 */ /* 0x000fe200078e00ff */
[----:B------:R-:W-:Y:S02]  /*ad20*/  LOP3.LUT R63, R63, 0xffff0000, RZ, 0xc0, !PT ;  /* 0xffff00003f3f7812 */ /* 0x000fe400078ec0ff */
[----:B------:R-:W-:Y:S02]  /*ad30*/  LOP3.LUT R60, R60, 0xffff0000, RZ, 0xc0, !PT ;  /* 0xffff00003c3c7812 */ /* 0x000fe400078ec0ff */
[----:B------:R-:W-:Y:S02]  /*ad40*/  PRMT R65, R65, 0x5410, R30 ;  /* 0x0000541041417816 */ /* 0x000fe4000000001e */
[----:B------:R-:W-:Y:S01]  /*ad50*/  LOP3.LUT R62, R62, 0xffff0000, RZ, 0xc0, !PT ;  /* 0xffff00003e3e7812 */ /* 0x000fe200078ec0ff */
[C---:B0-----:R-:W-:Y:S01]  /*ad60*/  IMAD.U32 R28, R24.reuse, 0x10000, RZ ;  /* 0x00010000181c7824 */ /* 0x041fe200078e00ff */
[----:B------:R-:W-:Y:S01]  /*ad70*/  LOP3.LUT R24, R24, 0xffff0000, RZ, 0xc0, !PT ;  /* 0xffff000018187812 */ /* 0x000fe200078ec0ff */
[C---:B------:R-:W-:Y:S01]  /*ad80*/  IMAD.U32 R29, R25.reuse, 0x10000, RZ ;  /* 0x00010000191d7824 */ /* 0x040fe200078e00ff */
[----:B------:R-:W-:Y:S01]  /*ad90*/  LOP3.LUT R25, R25, 0xffff0000, RZ, 0xc0, !PT ;  /* 0xffff000019197812 */ /* 0x000fe200078ec0ff */
[----:B-1----:R-:W-:-:S02]  /*ada0*/  IMAD.U32 R8, R4, 0x10000, RZ ;  /* 0x0001000004087824 */ /* 0x002fc400078e00ff */
[C---:B------:R-:W-:Y:S01]  /*adb0*/  FMUL.FTZ R41, R28.reuse, R39 ;  /* 0x000000271c297220 */ /* 0x040fe20000410000 */
[-C--:B------:R-:W-:Y:S01]  /*adc0*/  FMUL.FTZ R43, R28, R37.reuse ;  /* 0x000000251c2b7220 */ /* 0x080fe20000410000 */
[----:B------:R-:W-:Y:S02]  /*add0*/  IMAD.U32 R28, R64, 0x10000, RZ ;  /* 0x00010000401c7824 */ /* 0x000fe400078e00ff */
[----:B------:R-:W-:Y:S01]  /*ade0*/  FMUL.FTZ R42, R29, R38 ;  /* 0x000000261d2a7220 */ /* 0x000fe20000410000 */
[----:B------:R-:W-:Y:S02]  /*adf0*/  IMAD.U32 R9, R5, 0x10000, RZ ;  /* 0x0001000005097824 */ /* 0x000fe400078e00ff */
[C---:B------:R-:W-:Y:S01]  /*ae00*/  FFMA.FTZ R41, R8.reuse, R37, -R41 ;  /* 0x0000002508297223 */ /* 0x040fe20000010829 */
[----:B------:R-:W-:Y:S02]  /*ae10*/  IMAD.U32 R31, R27, 0x10000, RZ ;  /* 0x000100001b1f7824 */ /* 0x000fe400078e00ff */
[----:B------:R-:W-:Y:S01]  /*ae20*/  FFMA.FTZ R43, R8, R39, R43 ;  /* 0x00000027082b7223 */ /* 0x000fe2000001002b */
[----:B------:R-:W-:-:S02]  /*ae30*/  IMAD.U32 R8, R66, 0x10000, RZ ;  /* 0x0001000042087824 */ /* 0x000fc400078e00ff */
[-C--:B------:R-:W-:Y:S01]  /*ae40*/  FMUL.FTZ R46, R29, R28.reuse ;  /* 0x0000001c1d2e7220 */ /* 0x080fe20000410000 */
[----:B------:R-:W-:Y:S01]  /*ae50*/  FFMA.FTZ R42, R9, R28, -R42 ;  /* 0x0000001c092a7223 */ /* 0x000fe2000001082a */
[----:B------:R-:W-:Y:S01]  /*ae60*/  FMUL.FTZ R28, R31, R40 ;  /* 0x000000281f1c7220 */ /* 0x000fe20000410000 */
[----:B------:R-:W-:Y:S01]  /*ae70*/  LOP3.LUT R4, R4, 0xffff0000, RZ, 0xc0, !PT ;  /* 0xffff000004047812 */ /* 0x000fe200078ec0ff */
[----:B------:R-:W-:Y:S02]  /*ae80*/  IMAD.U32 R11, R7, 0x10000, RZ ;  /* 0x00010000070b7824 */ /* 0x000fe400078e00ff */
[----:B------:R-:W-:Y:S01]  /*ae90*/  FMUL.FTZ R31, R31, R8 ;  /* 0x000000081f1f7220 */ /* 0x000fe20000410000 */
[----:B------:R-:W-:Y:S01]  /*aea0*/  FFMA.FTZ R46, R9, R38, R46 ;  /* 0x00000026092e7223 */ /* 0x000fe2000001002e */
[----:B------:R-:W-:Y:S01]  /*aeb0*/  LOP3.LUT R64, R64, 0xffff0000, RZ, 0xc0, !PT ;  /* 0xffff000040407812 */ /* 0x000fe200078ec0ff */
[C---:B------:R-:W-:Y:S01]  /*aec0*/  FMUL.FTZ R9, R24.reuse, R59 ;  /* 0x0000003b18097220 */ /* 0x040fe20000410000 */
[----:B------:R-:W-:Y:S01]  /*aed0*/  LOP3.LUT R5, R5, 0xffff0000, RZ, 0xc0, !PT ;  /* 0xffff000005057812 */ /* 0x000fe200078ec0ff */
        /* <DEDUP_REMOVED lines=10> */
[----:B------:R-:W-:Y:S02]  /*af80*/  IMAD.U32 R10, R6, 0x10000, RZ ;  /* 0x00010000060a7824 */ /* 0x000fe400078e00ff */
        /* <DEDUP_REMOVED lines=12> */
[----:B------:R-:W-:Y:S01]  /*b050*/  FMUL.FTZ R5, R26, R61 ;  /* 0x0000003d1a057220 */ /* 0x000fe20000410000 */
[----:B------:R-:W-:Y:S01]  /*b060*/  LOP3.LUT R6, R6, 0xffff0000, RZ, 0xc0, !PT ;  /* 0xffff000006067812 */ /* 0x000fe200078ec0ff */
[-C--:B------:R-:W-:Y:S01]  /*b070*/  FMUL.FTZ R4, R26, R65.reuse ;  /* 0x000000411a047220 */ /* 0x080fe20000410000 */
[----:B------:R-:W-:Y:S01]  /*b080*/  LOP3.LUT R7, R7, 0xffff0000, RZ, 0xc0, !PT ;  /* 0xffff000007077812 */ /* 0x000fe200078ec0ff */
[----:B------:R-:W-:Y:S01]  /*b090*/  FMUL.FTZ R27, R27, R66 ;  /* 0x000000421b1b7220 */ /* 0x000fe20000410000 */
[----:B------:R-:W-:Y:S01]  /*b0a0*/  F2FP.BF16.F32.PACK_AB R9, R31, R46 ;  /* 0x0000002e1f09723e */ /* 0x000fe200000010ff */
        /* <DEDUP_REMOVED lines=13> */
.L_x_2412:
[----:B------:R-:W-:Y:S05]  /*b180*/  BSYNC B1 ;  /* 0x0000000000017941 */ /* 0x000fea0003800000 */
.L_x_2411:
[----:B------:R-:W-:Y:S05]  /*b190*/  @P2 BRA `(.L_x_2393) ;  /* 0x0000000400b82947 */ /* 0x000fea0003800000 */
[----:B------:R-:W-:Y:S02]  /*b1a0*/  LEA.HI R3, R3, R20, RZ, 0x1d ;  /* 0x0000001403037211 */ /* 0x000fe400078fe8ff */
[----:B------:R-:W-:Y:S02]  /*b1b0*/  LEA.HI R44, R44, R45, RZ, 0x5 ;  /* 0x0000002d2c2c7211 */ /* 0x000fe400078f28ff */
[----:B01----:R-:W-:Y:S01]  /*b1c0*/  SHF.R.S32.HI R4, RZ, 0x1f, R3 ;  /* 0x0000001fff047819 */ /* 0x003fe20000011403 */
[----:B------:R-:W-:Y:S01]  /*b1d0*/  IMAD.SHL.U32 R0, R3, 0x8, RZ ;  /* 0x0000000803007824 */ /* 0x000fe200078e00ff */
[----:B------:R-:W-:Y:S02]  /*b1e0*/  SHF.R.S32.HI R44, RZ, 0x5, R44 ;  /* 0x00000005ff2c7819 */ /* 0x000fe4000001142c */
[----:B------:R-:W-:Y:S02]  /*b1f0*/  LEA.HI R4, R4, R3, RZ, 0x2 ;  /* 0x0000000304047211 */ /* 0x000fe400078f10ff */
[----:B-----5:R-:W-:Y:S01]  /*b200*/  LOP3.LUT R0, R83, 0x18, R0, 0xf8, !PT ;  /* 0x0000001853007812 */ /* 0x020fe200078ef800 */
[----:B------:R-:W-:Y:S01]  /*b210*/  IMAD R44, R44, 0x1800, R79 ;  /* 0x000018002c2c7824 */ /* 0x000fe200078e024f */
[----:B------:R-:W-:-:S02]  /*b220*/  SHF.R.S32.HI R4, RZ, 0x2, R4 ;  /* 0x00000002ff047819 */ /* 0x000fc40000011404 */
[----:B------:R-:W-:Y:S02]  /*b230*/  LOP3.LUT R21, R83, 0x18, R21, 0xf8, !PT ;  /* 0x0000001853157812 */ /* 0x000fe400078ef815 */
[----:B------:R-:W-:Y:S01]  /*b240*/  R2UR UR4, R84 ;  /* 0x00000000540472ca */ /* 0x000fe200000e0000 */
[----:B------:R-:W-:Y:S01]  /*b250*/  IMAD R4, R4, 0x1800, R79 ;  /* 0x0000180004047824 */ /* 0x000fe200078e024f */
[-C--:B------:R-:W-:Y:S02]  /*b260*/  LOP3.LUT R3, R0, R81.reuse, RZ, 0x3c, !PT ;  /* 0x0000005100037212 */ /* 0x080fe400078e3cff */
        /* <DEDUP_REMOVED lines=10> */
[----:B------:R-:W-:Y:S01]  /*b310*/  PRMT R51, R51, 0x5410, R20 ;  /* 0x0000541033337816 */ /* 0x000fe20000000014 */
[----:B------:R-:W-:Y:S01]  /*b320*/  IMAD.U32 R27, R55, 0x10000, RZ ;  /* 0x00010000371b7824 */ /* 0x000fe200078e00ff */
[----:B------:R-:W-:Y:S01]  /*b330*/  SHF.R.U32.HI R33, RZ, 0x10, R33 ;  /* 0x00000010ff217819 */ /* 0x000fe20000011621 */
[----:B------:R-:W1:Y:S01]  /*b340*/  LDS.128 R4, [R0] ;  /* 0x0000000000047984 */ /* 0x000e620000000c00 */
[----:B------:R-:W-:Y:S01]  /*b350*/  SHF.R.U64 R12, R14, 0x10, R15 ;  /* 0x000000100e0c7819 */ /* 0x000fe2000000120f */
[----:B------:R-:W-:Y:S01]  /*b360*/  IMAD.U32 R29, R51, 0x10000, RZ ;  /* 0x00010000331d7824 */ /* 0x000fe200078e00ff */
[----:B------:R-:W-:Y:S02]  /*b370*/  PRMT R52, R52, 0x5410, R13 ;  /* 0x0000541034347816 */ /* 0x000fe4000000000d */
[----:B------:R-:W-:-:S02]  /*b380*/  SHF.R.U64 R24, R34, 0x10, R35 ;  /* 0x0000001022187819 */ /* 0x000fc40000001223 */
[----:B------:R-:W-:Y:S01]  /*b390*/  SHF.R.U32.HI R15, RZ, 0x10, R15 ;  /* 0x00000010ff0f7819 */ /* 0x000fe2000001160f */
[----:B------:R-:W-:Y:S01]  /*b3a0*/  IMAD.U32 R26, R52, 0x10000, RZ ;  /* 0x00010000341a7824 */ /* 0x000fe200078e00ff */
[----:B------:R-:W-:Y:S02]  /*b3b0*/  SHF.R.U32.HI R35, RZ, 0x10, R35 ;  /* 0x00000010ff237819 */ /* 0x000fe40000011623 */
[----:B------:R-:W-:Y:S02]  /*b3c0*/  PRMT R56, R56, 0x5410, R33 ;  /* 0x0000541038387816 */ /* 0x000fe40000000021 */
[----:B------:R-:W-:Y:S02]  /*b3d0*/  PRMT R53, R53, 0x5410, R12 ;  /* 0x0000541035357816 */ /* 0x000fe4000000000c */
[----:B------:R-:W-:Y:S02]  /*b3e0*/  PRMT R54, R54, 0x5410, R15 ;  /* 0x0000541036367816 */ /* 0x000fe4000000000f */
[----:B------:R-:W-:-:S02]  /*b3f0*/  PRMT R58, R58, 0x5410, R35 ;  /* 0x000054103a3a7816 */ /* 0x000fc40000000023 */
        /* <DEDUP_REMOVED lines=55> */
[----:B------:R-:W-:Y:S01]  /*b770*/  FMUL.FTZ R4, R10, R57 ;  /* 0x000000390a047220 */ /* 0x000fe20000410000 */
[----:B------:R-:W-:Y:S01]  /*b780*/  LOP3.LUT R7, R7, 0xffff0000, RZ, 0xc0, !PT ;  /* 0xffff000007077812 */ /* 0x000fe200078ec0ff */
[----:B------:R-:W-:-:S02]  /*b790*/  FMUL.FTZ R13, R11, R58 ;  /* 0x0000003a0b0d7220 */ /* 0x000fc40000410000 */
[C---:B------:R-:W-:Y:S01]  /*b7a0*/  FFMA.FTZ R10, R6.reuse, R57, -R5 ;  /* 0x00000039060a7223 */ /* 0x040fe20000010805 */
[----:B------:R-:W-:Y:S01]  /*b7b0*/  FFMA.FTZ R53, R6, R53, R4 ;  /* 0x0000003506357223 */ /* 0x000fe20000010004 */
[C---:B------:R-:W-:Y:S01]  /*b7c0*/  FFMA.FTZ R11, R7.reuse, R58, -R20 ;  /* 0x0000003a070b7223 */ /* 0x040fe20000010814 */
        /* <DEDUP_REMOVED lines=11> */
.L_x_2393:
[----:B------:R-:W-:Y:S05]  /*b880*/  BSYNC B0 ;  /* 0x0000000000007941 */ /* 0x000fea0003800000 */
.L_x_2386:
        /* <DEDUP_REMOVED lines=8> */
.L_x_2384:
[----:B0--3--:R-:W3:Y:S02]  /*b910*/  LDL R0, [R1+0x60] ;  /* 0x0000600001007983 */ /* 0x009ee40000100800 */
[----:B---3--:R-:W-:-:S13]  /*b920*/  R2UR UR4, R0 ;  /* 0x00000000000472ca */ /* 0x008fda00000e0000 */
[----:B------:R-:W-:-:S05]  /*b930*/  IMAD.U32 R0, RZ, RZ, UR4 ;  /* 0x00000004ff007e24 */ /* 0x000fca000f8e00ff */
[----:B------:R-:W-:-:S13]  /*b940*/  ISETP.NE.AND P1, PT, R0, 0x3, PT ;  /* 0x000000030000780c */ /* 0x000fda0003f25270 */
[----:B------:R-:W-:Y:S05]  /*b950*/  @!P1 BRA `(.L_x_2413) ;  /* 0x0000000000049947 */ /* 0x000fea0003800000 */
[----:B------:R-:W-:Y:S01]  /*b960*/  BPT.TRAP 0x1 ;  /* 0x000000040000795c */ /* 0x000fe20000300000 */
.L_x_2413:
[----:B--2-4-:R-:W2:Y:S01]  /*b970*/  LDL R3, [R1+0x38] ;  /* 0x0000380001037983 */ /* 0x014ea20000100800 */
[----:B------:R-:W-:Y:S01]  /*b980*/  IMAD R0, R19, 0x8, R16 ;  /* 0x0000000813007824 */ /* 0x000fe200078e0210 */
[----:B--2---:R-:W-:-:S04]  /*b990*/  SHF.L.U32 R3, R3, 0x1f, RZ ;  /* 0x0000001f03037819 */ /* 0x004fc800000006ff */
[----:B------:R0:W2:Y:S01]  /*b9a0*/  SYNCS.PHASECHK.TRANS64.TRYWAIT P2, [R0+URZ+0x31c30], R3 ;  /* 0x031c3003000075a7 */ /* 0x0000a2000804017f */
[----:B------:R-:W-:Y:S05]  /*b9b0*/  @!P1 BRA `(.L_x_2414) ;  /* 0x0000000000049947 */ /* 0x000fea0003800000 */
[----:B------:R-:W-:Y:S01]  /*b9c0*/  BPT.TRAP 0x1 ;  /* 0x000000040000795c */ /* 0x000fe20000300000 */
.L_x_2414:
[----:B------:R-:W3:Y:S02]  /*b9d0*/  S2R R4, SR_TID.X ;  /* 0x0000000000047919 */ /* 0x000ee40000002100 */
[----:B---3--:R-:W-:-:S04]  /*b9e0*/  LOP3.LUT R4, R4, 0x7f, RZ, 0xc0, !PT ;  /* 0x0000007f04047812 */ /* 0x008fc800078ec0ff */
[----:B------:R-:W-:Y:S01]  /*b9f0*/  ISETP.NE.AND P0, PT, R4, RZ, PT ;  /* 0x000000ff0400720c */ /* 0x000fe20003f05270 */
[----:B--2---:R-:W-:-:S12]  /*ba00*/  @P2 BRA `(.L_x_2415) ;  /* 0x0000000000082947 */ /* 0x004fd80003800000 */
[----:B------:R-:W2:Y:S02]  /*ba10*/  SYNCS.PHASECHK.TRANS64.TRYWAIT P2, [R0+URZ+0x31c30], R3 ;  /* 0x031c3003000075a7 */ /* 0x000ea4000804017f */
[----:B--2---:R-:W-:Y:S05]  /*ba20*/  @!P2 BRA `(.L_x_2416) ;  /* 0x000001a4003ca947 */ /* 0x004fea0003800000 */
.L_x_2415:
[----:B------:R-:W-:Y:S05]  /*ba30*/  WARPSYNC.ALL ;  /* 0x0000000000007948 */ /* 0x000fea0003800000 */
[----:B0-2---:R-:W-:Y:S01]  /*ba40*/  VIADD R3, R16, 0x16a00 ;  /* 0x00016a0010037836 */ /* 0x005fe20000000000 */
[----:B------:R-:W-:Y:S01]  /*ba50*/  LOP3.LUT R2, R2, 0x10000, RZ, 0xfc, !PT ;  /* 0x0001000002027812 */ /* 0x000fe200078efcff */
[----:B------:R-:W-:Y:S01]  /*ba60*/  IMAD.MOV.U32 R15, RZ, RZ, -0x7fffffe0 ;  /* 0x80000020ff0f7424 */ /* 0x000fe200078e00ff */
[----:B------:R-:W-:Y:S01]  /*ba70*/  WARPGROUP.ARRIVE ;  /* 0x00000000000079c5 */ /* 0x000fe20000000000 */
[----:B------:R-:W-:Y:S01]  /*ba80*/  IMAD.MOV.U32 R5, RZ, RZ, -0x7fffffe0 ;  /* 0x80000020ff057424 */ /* 0x000fe200078e00ff */
[----:B------:R-:W-:Y:S01]  /*ba90*/  SHF.R.U32.HI R3, RZ, 0x4, R3 ;  /* 0x00000004ff037819 */ /* 0x000fe20000011603 */
[----:B------:R-:W-:Y:S01]  /*baa0*/  IMAD.MOV.U32 R7, RZ, RZ, -0x7fffffe0 ;  /* 0x80000020ff077424 */ /* 0x000fe200078e00ff */
[----:B------:R-:W0:Y:S01]  /*bab0*/  LDC R102, c[0x0][0x448] ;  /* 0x00011200ff667b82 */ /* 0x000e220000000800 */
[----:B------:R-:W-:Y:S01]  /*bac0*/  IMAD.MOV.U32 R9, RZ, RZ, -0x7fffffe0 ;  /* 0x80000020ff097424 */ /* 0x000fe200078e00ff */
[----:B------:R-:W-:Y:S01]  /*bad0*/  LOP3.LUT R3, R3, 0x3fff, RZ, 0xc0, !PT ;  /* 0x00003fff03037812 */ /* 0x000fe200078ec0ff */
[----:B------:R-:W-:Y:S01]  /*bae0*/  IMAD.MOV.U32 R11, RZ, RZ, -0x7fffffe0 ;  /* 0x80000020ff0b7424 */ /* 0x000fe200078e00ff */
[----:B------:R-:W-:Y:S01]  /*baf0*/  ULDC UR61, c[0x0][0x9d8] ;  /* 0x00027600003d7ab9 */ /* 0x000fe20000000800 */
[----:B------:R-:W-:Y:S01]  /*bb00*/  IMAD.MOV.U32 R13, RZ, RZ, -0x7fffffe0 ;  /* 0x80000020ff0d7424 */ /* 0x000fe200078e00ff */
[----:B------:R-:W-:Y:S01]  /*bb10*/  LOP3.LUT R4, R3, 0x10000, RZ, 0xfc, !PT ;  /* 0x0001000003047812 */ /* 0x000fe200078efcff */
[----:B------:R-:W-:Y:S01]  /*bb20*/  IMAD.MOV.U32 R3, RZ, RZ, -0x7fffffe0 ;  /* 0x80000020ff037424 */ /* 0x000fe200078e00ff */
[----:B------:R-:W-:-:S03]  /*bb30*/  ULDC UR60, c[0x0][0x9d8] ;  /* 0x00027600003c7ab9 */ /* 0x000fc60000000800 */
[----:B------:R-:W-:Y:S01]  /*bb40*/  IMAD R14, R19, 0x6c0, R4 ;  /* 0x000006c0130e7824 */ /* 0x000fe200078e0204 */
[----:B------:R-:W-:Y:S01]  /*bb50*/  R2UR UR4, R2 ;  /* 0x00000000020472ca */ /* 0x000fe200000e0000 */
[----:B------:R2:W-:Y:S01]  /*bb60*/  STL [R1+0x70], R4 ;  /* 0x0000700401007387 */ /* 0x0005e20000100800 */
[----:B------:R-:W-:Y:S02]  /*bb70*/  R2UR UR5, R3 ;  /* 0x00000000030572ca */ /* 0x000fe400000e0000 */
[C---:B------:R-:W-:Y:S02]  /*bb80*/  R2UR UR6, R14.reuse ;  /* 0x000000000e0672ca */ /* 0x040fe400000e0000 */
[----:B------:R-:W-:Y:S01]  /*bb90*/  R2UR UR7, R15 ;  /* 0x000000000f0772ca */ /* 0x000fe200000e0000 */
[----:B------:R-:W-:Y:S01]  /*bba0*/  VIADD R6, R14, 0x80 ;  /* 0x000000800e067836 */ /* 0x000fe20000000000 */
[----:B------:R-:W-:Y:S02]  /*bbb0*/  R2UR UR11, R7 ;  /* 0x00000000070b72ca */ /* 0x000fe400000e0000 */
[----:B------:R-:W-:Y:S01]  /*bbc0*/  R2UR UR8, R2 ;  /* 0x00000000020872ca */ /* 0x000fe200000e0000 */
[----:B--2---:R-:W-:Y:S01]  /*bbd0*/  VIADD R4, R14, 0x40 ;  /* 0x000000400e047836 */ /* 0x004fe20000000000 */
[----:B------:R-:W-:-:S02]  /*bbe0*/  R2UR UR9, R3 ;  /* 0x00000000030972ca */ /* 0x000fc400000e0000 */
[----:B------:R-:W-:Y:S02]  /*bbf0*/  R2UR UR12, R2 ;  /* 0x00000000020c72ca */ /* 0x000fe400000e0000 */
[----:B------:R-:W-:Y:S01]  /*bc00*/  R2UR UR13, R3 ;  /* 0x00000000030d72ca */ /* 0x000fe200000e0000 */
[----:B------:R-:W-:Y:S01]  /*bc10*/  VIADD R8, R14, 0x100 ;  /* 0x000001000e087836 */ /* 0x000fe20000000000 */
[----:B------:R-:W-:Y:S01]  /*bc20*/  R2UR UR19, R9 ;  /* 0x00000000091372ca */ /* 0x000fe200000e0000 */
[----:B------:R-:W-:Y:S01]  /*bc30*/  HGMMA.64x16x16.F32.BF16 R88, gdesc[UR4], RZ, !UPT, gsb0 ;  /* 0x00200000045879f0 */ /* 0x000fe2000c0018ff */
[----:B------:R-:W-:Y:S02]  /*bc40*/  R2UR UR6, R4 ;  /* 0x00000000040672ca */ /* 0x000fe400000e0000 */
[----:B------:R-:W-:Y:S02]  /*bc50*/  R2UR UR16, R2 ;  /* 0x00000000021072ca */ /* 0x000fe400000e0000 */
[----:B------:R-:W-:-:S02]  /*bc60*/  R2UR UR17, R3 ;  /* 0x00000000031172ca */ /* 0x000fc400000e0000 */
[C---:B------:R-:W-:Y:S02]  /*bc70*/  R2UR UR20, R2.reuse ;  /* 0x00000000021472ca */ /* 0x040fe400000e0000 */
[C---:B------:R-:W-:Y:S02]  /*bc80*/  R2UR UR21, R3.reuse ;  /* 0x00000000031572ca */ /* 0x040fe400000e0000 */
[C---:B------:R-:W-:Y:S02]  /*bc90*/  R2UR UR24, R2.reuse ;  /* 0x00000000021872ca */ /* 0x040fe400000e0000 */
[C---:B------:R-:W-:Y:S02]  /*bca0*/  R2UR UR25, R3.reuse ;  /* 0x00000000031972ca */ /* 0x040fe400000e0000 */
[----:B------:R-:W-:Y:S02]  /*bcb0*/  R2UR UR28, R2 ;  /* 0x00000000021c72ca */ /* 0x000fe400000e0000 */
[----:B------:R-:W-:-:S02]  /*bcc0*/  R2UR UR29, R3 ;  /* 0x00000000031d72ca */ /* 0x000fc400000e0000 */
[----:B------:R-:W-:Y:S02]  /*bcd0*/  R2UR UR32, R2 ;  /* 0x00000000022072ca */ /* 0x000fe400000e0000 */
[----:B------:R-:W-:Y:S01]  /*bce0*/  R2UR UR33, R3 ;  /* 0x00000000032172ca */ /* 0x000fe200000e0000 */
[----:B------:R-:W-:Y:S01]  /*bcf0*/  VIADD R10, R14, 0x102 ;  /* 0x000001020e0a7836 */ /* 0x000fe20000000000 */
[----:B------:R-:W-:Y:S01]  /*bd00*/  R2UR UR7, R5 ;  /* 0x00000000050772ca */ /* 0x000fe200000e0000 */
[C---:B------:R-:W-:Y:S01]  /*bd10*/  VIADD R12, R2.reuse, 0x300 ;  /* 0x00000300020c7836 */ /* 0x040fe20000000000 */
[----:B------:R-:W-:Y:S01]  /*bd20*/  R2UR UR4, R2 ;  /* 0x00000000020472ca */ /* 0x000fe200000e0000 */
[----:B------:R-:W-:Y:S01]  /*bd30*/  VIADD R20, R14, 0x342 ;  /* 0x000003420e147836 */ /* 0x000fe20000000000 */
[----:B------:R-:W-:Y:S01]  /*bd40*/  R2UR UR5, R3 ;  /* 0x00000000030572ca */ /* 0x000fe200000e0000 */
[----:B------:R-:W-:Y:S01]  /*bd50*/  IMAD.MOV.U32 R21, RZ, RZ, -0x7fffffe0 ;  /* 0x80000020ff157424 */ /* 0x000fe200078e00ff */
[----:B------:R-:W2:Y:S01]  /*bd60*/  LDL.LU R101, [R1+0x44] ;  /* 0x0000440001657983 */ /* 0x000ea20000300800 */
[----:B------:R-:W-:-:S02]  /*bd70*/  WARPGROUP.DEPBAR.LE gsb0, 0x0 ;  /* 0x00008000000079c5 */ /* 0x000fc40000010000 */
[----:B-----5:R-:W-:Y:S01]  /*bd80*/  WARPGROUP.ARRIVE ;  /* 0x00000000000079c5 */ /* 0x020fe20000000000 */
[----:B------:R-:W-:Y:S01]  /*bd90*/  R2UR UR10, R6 ;  /* 0x00000000060a72ca */ /* 0x000fe200000e0000 */
[----:B------:R-:W-:Y:S01]  /*bda0*/  VIADD R4, R14, 0xc0 ;  /* 0x000000c00e047836 */ /* 0x000fe20000000000 */
[----:B------:R-:W-:Y:S01]  /*bdb0*/  R2UR UR18, R8 ;  /* 0x00000000081272ca */ /* 0x000fe200000e0000 */
[----:B------:R-:W-:Y:S01]  /*bdc0*/  IMAD.MOV.U32 R5, RZ, RZ, -0x7fffffe0 ;  /* 0x80000020ff057424 */ /* 0x000fe200078e00ff */
[----:B------:R-:W3:Y:S03]  /*bdd0*/  LDL R100, [R1+0x94] ;  /* 0x0000940001647983 */ /* 0x000ee60000100800 */
[----:B------:R-:W-:Y:S01]  /*bde0*/  HGMMA.64x16x16.F32.BF16 R80, gdesc[UR4], RZ, !UPT, gsb0 ;  /* 0x00200000045079f0 */ /* 0x000fe2000c0018ff */
[----:B------:R-:W-:Y:S02]  /*bdf0*/  IMAD.MOV.U32 R7, RZ, RZ, -0x7fffffe0 ;  /* 0x80000020ff077424 */ /* 0x000fe400078e00ff */
[----:B------:R-:W-:Y:S01]  /*be00*/  IMAD.MOV.U32 R9, RZ, RZ, -0x7fffffe0 ;  /* 0x80000020ff097424 */ /* 0x000fe200078e00ff */
[----:B------:R-:W3:Y:S01]  /*be10*/  LDL R110, [R1+0x84] ;  /* 0x00008400016e7983 */ /* 0x000ee20000100800 */
[----:B------:R-:W-:Y:S01]  /*be20*/  R2UR UR14, R4 ;  /* 0x00000000040e72ca */ /* 0x000fe200000e0000 */
[C---:B------:R-:W-:Y:S01]  /*be30*/  VIADD R6, R14.reuse, 0x140 ;  /* 0x000001400e067836 */ /* 0x040fe20000000000 */
        /* <DEDUP_REMOVED lines=34> */
[----:B------:R-:W4:Y:S01]  /*c060*/  LDL R107, [R1+0x30] ;  /* 0x00003000016b7983 */ /* 0x000f220000100800 */
[----:B0-----:R-:W-:-:S03]  /*c070*/  ISETP.NE.AND P5, PT, R102, 0x1, PT ;  /* 0x000000016600780c */ /* 0x001fc60003fa5270 */
[----:B------:R-:W4:Y:S04]  /*c080*/  LDL R102, [R1+0x90] ;  /* 0x0000900001667983 */ /* 0x000f280000100800 */
[----:B------:R-:W4:Y:S01]  /*c090*/  LDL R109, [R1+0x2c] ;  /* 0x00002c00016d7983 */ /* 0x000f220000100800 */
        /* <DEDUP_REMOVED lines=35> */
[----:B------:R-:W-:Y:S02]  /*c2d0*/  R2UR UR21, R9 ;  /* 0x00000000091572ca */ /* 0x000fe400000e0000 */
[----:B--2---:R-:W-:-:S04]  /*c2e0*/  LOP3.LUT R101, R101, 0xfffffffe, RZ, 0xc0, !PT ;  /* 0xfffffffe65657812 */ /* 0x004fc800078ec0ff */
[----:B------:R-:W-:Y:S01]  /*c2f0*/  @P5 LOP3.LUT R101, R101, 0x1, RZ, 0xfc, !PT ;  /* 0x0000000165655812 */ /* 0x000fe200078efcff */
        /* <DEDUP_REMOVED lines=10> */
[----:B-1----:R-:W-:-:S06]  /*c3a0*/  WARPGROUP.ARRIVE ;  /* 0x00000000000079c5 */ /* 0x002fcc0000000000 */
        /* <DEDUP_REMOVED lines=184> */
[----:B------:R-:W-:-:S03]  /*cf30*/  IMAD.MOV.U32 R7, RZ, RZ, -0x7fffffe0 ;  /* 0x80000020ff077424 */ /* 0x000fc600078e00ff */
        /* <DEDUP_REMOVED lines=82> */
[----:B------:R-:W-:-:S06]  /*d460*/  WARPGROUP.ARRIVE ;  /* 0x00000000000079c5 */ /* 0x000fcc0000000000 */
[----:B------:R-:W-:Y:S01]  /*d470*/  HGMMA.64x16x16.F32.BF16 R80, gdesc[UR4], R80, gsb0 ;  /* 0x00200000045079f0 */ /* 0x000fe20008001850 */
[----:B------:R-:W-:Y:S02]  /*d480*/  R2UR UR4, R4 ;  /* 0x00000000040472ca */ /* 0x000fe400000e0000 */
[----:B------:R-:W-:Y:S02]  /*d490*/  R2UR UR5, R5 ;  /* 0x00000000050572ca */ /* 0x000fe400000e0000 */
        /* <DEDUP_REMOVED lines=47> */
[----:B------:R-:W-:Y:S01]  /*d790*/  MUFU.TANH R97, R97 ;  /* 0x0000006100617308 */ /* 0x000fe20000002400 */
[----:B------:R-:W-:Y:S01]  /*d7a0*/  R2UR UR12, R4 ;  /* 0x00000000040c72ca */ /* 0x000fe200000e0000 */
[----:B------:R-:W-:-:S06]  /*d7b0*/  ULDC UR5, c[0x0][0x988] ;  /* 0x0002620000057ab9 */ /* 0x000fcc0000000800 */
[----:B------:R-:W0:Y:S08]  /*d7c0*/  MUFU.TANH R88, R88 ;  /* 0x0000005800587308 */ /* 0x000e300000002400 */
[----:B------:R-:W1:Y:S08]  /*d7d0*/  MUFU.TANH R91, R91 ;  /* 0x0000005b005b7308 */ /* 0x000e700000002400 */
[----:B------:R-:W2:Y:S01]  /*d7e0*/  MUFU.TANH R93, R93 ;  /* 0x0000005d005d7308 */ /* 0x000ea20000002400 */
[----:B------:R-:W-:-:S07]  /*d7f0*/  R2UR UR13, R5 ;  /* 0x00000000050d72ca */ /* 0x000fce00000e0000 */
[----:B------:R-:W-:Y:S08]  /*d800*/  MUFU.TANH R15, R15 ;  /* 0x0000000f000f7308 */ /* 0x000ff00000002400 */
[----:B------:R-:W-:Y:S01]  /*d810*/  MUFU.TANH R89, R89 ;  /* 0x0000005900597308 */ /* 0x000fe20000002400 */
        /* <DEDUP_REMOVED lines=8> */
[----:B------:R-:W-:Y:S01]  /*d8a0*/  R2UR UR10, R20 ;  /* 0x00000000140a72ca */ /* 0x000fe200000e0000 */
[----:B------:R-:W-:Y:S01]  /*d8b0*/  VIADD R20, R14, 0x582 ;  /* 0x000005820e147836 */ /* 0x000fe20000000000 */
[----:B------:R-:W-:Y:S01]  /*d8c0*/  R2UR UR11, R21 ;  /* 0x00000000150b72ca */ /* 0x000fe200000e0000 */
[----:B------:R-:W-:Y:S01]  /*d8d0*/  IMAD.MOV.U32 R21, RZ, RZ, -0x7fffffe0 ;  /* 0x80000020ff157424 */ /* 0x000fe200078e00ff */
[----:B------:R-:W-:Y:S01]  /*d8e0*/  R2UR UR8, R4 ;  /* 0x00000000040872ca */ /* 0x000fe200000e0000 */
[----:B------:R-:W-:Y:S01]  /*d8f0*/  FMUL.FTZ R86, R87, UR4 ;  /* 0x0000000457567c20 */ /* 0x000fe20008410000 */
[----:B------:R-:W-:Y:S01]  /*d900*/  R2UR UR9, R5 ;  /* 0x00000000050972ca */ /* 0x000fe200000e0000 */
[----:B------:R-:W-:Y:S01]  /*d910*/  FMUL.FTZ R80, R80, UR4 ;  /* 0x0000000450507c20 */ /* 0x000fe20008410000 */
[----:B------:R-:W-:Y:S01]  /*d920*/  MUFU.TANH R94, R94 ;  /* 0x0000005e005e7308 */ /* 0x000fe20000002400 */
[----:B------:R-:W-:-:S07]  /*d930*/  FMUL.FTZ R85, R85, UR4 ;  /* 0x0000000455557c20 */ /* 0x000fce0008410000 */
[----:B------:R-:W2:Y:S08]  /*d940*/  MUFU.TANH R80, R80 ;  /* 0x0000005000507308 */ /* 0x000eb00000002400 */
[----:B------:R-:W2:Y:S08]  /*d950*/  MUFU.TANH R83, R83 ;  /* 0x0000005300537308 */ /* 0x000eb00000002400 */
[----:B------:R-:W2:Y:S08]  /*d960*/  MUFU.TANH R85, R85 ;  /* 0x0000005500557308 */ /* 0x000eb00000002400 */
        /* <DEDUP_REMOVED lines=15> */
[----:B------:R-:W2:Y:S01]  /*da60*/  MUFU.TANH R72, R72 ;  /* 0x0000004800487308 */ /* 0x000ea20000002400 */
[----:B------:R-:W-:Y:S01]  /*da70*/  R2UR UR9, R5 ;  /* 0x00000000050972ca */ /* 0x000fe200000e0000 */
[----:B------:R-:W-:Y:S01]  /*da80*/  FMUL.FTZ R76, R76, UR4 ;  /* 0x000000044c4c7c20 */ /* 0x000fe20008410000 */
[----:B------:R-:W-:Y:S01]  /*da90*/  FMUL.FTZ R74, R74, UR4 ;  /* 0x000000044a4a7c20 */ /* 0x000fe20008410000 */
[----:B------:R-:W-:-:S04]  /*daa0*/  FMUL.FTZ R75, R75, UR4 ;  /* 0x000000044b4b7c20 */ /* 0x000fc80008410000 */
        /* <DEDUP_REMOVED lines=14> */
[----:B------:R-:W-:Y:S01]  /*db90*/  FMUL.FTZ R64, R64, UR4 ;  /* 0x0000000440407c20 */ /* 0x000fe20008410000 */
[----:B------:R-:W-:Y:S01]  /*dba0*/  R2UR UR11, R21 ;  /* 0x00000000150b72ca */ /* 0x000fe200000e0000 */
[----:B------:R-:W4:Y:S01]  /*dbb0*/  @P5 LDC R20, c[0x0][0x44c] ;  /* 0x00011300ff145b82 */ /* 0x000f220000000800 */
[----:B------:R-:W-:Y:S01]  /*dbc0*/  R2UR UR8, R4 ;  /* 0x00000000040872ca */ /* 0x000fe200000e0000 */
[----:B------:R-:W-:Y:S01]  /*dbd0*/  FMUL.FTZ R70, R71, UR4 ;  /* 0x0000000447467c20 */ /* 0x000fe20008410000 */
[----:B------:R-:W-:Y:S01]  /*dbe0*/  R2UR UR9, R5 ;  /* 0x00000000050972ca */ /* 0x000fe200000e0000 */
[----:B------:R-:W2:Y:S01]  /*dbf0*/  MUFU.TANH R64, R64 ;  /* 0x0000004000407308 */ /* 0x000ea20000002400 */
[----:B------:R-:W-:-:S07]  /*dc00*/  FMUL.FTZ R69, R69, UR4 ;  /* 0x0000000445457c20 */ /* 0x000fce0008410000 */
[----:B------:R-:W2:Y:S08]  /*dc10*/  MUFU.TANH R79, R79 ;  /* 0x0000004f004f7308 */ /* 0x000eb00000002400 */
[----:B------:R-:W2:Y:S08]  /*dc20*/  MUFU.TANH R67, R67 ;  /* 0x0000004300437308 */ /* 0x000eb00000002400 */
[----:B------:R-:W2:Y:S08]  /*dc30*/  MUFU.TANH R69, R69 ;  /* 0x0000004500457308 */ /* 0x000eb00000002400 */
[----:B------:R-:W-:Y:S08]  /*dc40*/  MUFU.TANH R84, R84 ;  /* 0x0000005400547308 */ /* 0x000ff00000002400 */
[----:B------:R-:W-:Y:S01]  /*dc50*/  MUFU.TANH R86, R86 ;  /* 0x0000005600567308 */ /* 0x000fe20000002400 */
[----:B------:R-:W-:-:S02]  /*dc60*/  WARPGROUP.DEPBAR.LE gsb0, 0x0 ;  /* 0x00008000000079c5 */ /* 0x000fc40000010000 */
[----:B------:R-:W-:-:S05]  /*dc70*/  WARPGROUP.ARRIVE ;  /* 0x00000000000079c5 */ /* 0x000fca0000000000 */
[----:B------:R-:W-:Y:S01]  /*dc80*/  MUFU.TANH R74, R74 ;  /* 0x0000004a004a7308 */ /* 0x000fe20000002400 */
[----:B------:R-:W-:Y:S01]  /*dc90*/  HGMMA.64x16x16.F32.BF16 R48, gdesc[UR8], R48, gsb0 ;  /* 0x00200000083079f0 */ /* 0x000fe20008001830 */
[----:B------:R-:W-:Y:S02]  /*dca0*/  FMUL.FTZ R71, R56, UR4 ;  /* 0x0000000438477c20 */ /* 0x000fe40008410000 */
[----:B------:R-:W0:Y:S01]  /*dcb0*/  @P5 LDC R56, c[0x0][0x450] ;  /* 0x00011400ff385b82 */ /* 0x000e220000000800 */
[----:B------:R-:W-:Y:S01]  /*dcc0*/  FMUL.FTZ R98, R59, UR4 ;  /* 0x000000043b627c20 */ /* 0x000fe20008410000 */
[----:B---3--:R-:W-:Y:S02]  /*dcd0*/  IMAD.IADD R59, R100, 0x1, R110 ;  /* 0x00000001643b7824 */ /* 0x008fe400078e026e */
[----:B------:R-:W-:Y:S02]  /*dce0*/  MUFU.TANH R75, R75 ;  /* 0x0000004b004b7308 */ /* 0x000fe40000002400 */
[----:B----4-:R-:W-:-:S04]  /*dcf0*/  @P5 IMAD.HI.U32 R21, R59, R20, RZ ;  /* 0x000000143b155227 */ /* 0x010fc800078e00ff */
[----:B------:R-:W-:Y:S01]  /*dd00*/  VIADD R20, R14, 0x602 ;  /* 0x000006020e147836 */ /* 0x000fe20000000000 */
[----:B------:R-:W-:Y:S01]  /*dd10*/  R2UR UR8, R4 ;  /* 0x00000000040872ca */ /* 0x000fe200000e0000 */
[----:B------:R-:W-:Y:S01]  /*dd20*/  MUFU.TANH R77, R77 ;  /* 0x0000004d004d7308 */ /* 0x000fe20000002400 */
[----:B------:R-:W-:Y:S02]  /*dd30*/  R2UR UR9, R5 ;  /* 0x00000000050972ca */ /* 0x000fe400000e0000 */
[----:B------:R-:W-:-:S05]  /*dd40*/  R2UR UR10, R20 ;  /* 0x00000000140a72ca */ /* 0x000fca00000e0000 */
[----:B------:R-:W-:Y:S01]  /*dd50*/  MUFU.TANH R78, R78 ;  /* 0x0000004e004e7308 */ /* 0x000fe20000002400 */
[----:B0-----:R-:W-:Y:S01]  /*dd60*/  @P5 SHF.R.U32.HI R59, RZ, R56, R21 ;  /* 0x00000038ff3b5219 */ /* 0x001fe20000011615 */
[----:B------:R-:W-:-:S06]  /*dd70*/  IMAD.MOV.U32 R21, RZ, RZ, -0x7fffffe0 ;  /* 0x80000020ff157424 */ /* 0x000fcc00078e00ff */
[----:B------:R-:W-:Y:S01]  /*dd80*/  MUFU.TANH R65, R65 ;  /* 0x0000004100417308 */ /* 0x000fe20000002400 */
[----:B------:R-:W-:-:S07]  /*dd90*/  R2UR UR11, R21 ;  /* 0x00000000150b72ca */ /* 0x000fce00000e0000 */
[----:B------:R-:W-:Y:S08]  /*dda0*/  MUFU.TANH R66, R66 ;  /* 0x0000004200427308 */ /* 0x000ff00000002400 */
[----:B------:R-:W-:Y:S01]  /*ddb0*/  MUFU.TANH R68, R68 ;  /* 0x0000004400447308 */ /* 0x000fe20000002400 */
[----:B------:R-:W-:Y:S02]  /*ddc0*/  WARPGROUP.DEPBAR.LE gsb0, 0x0 ;  /* 0x00008000000079c5 */ /* 0x000fe40000010000 */
[----:B------:R-:W-:-:S06]  /*ddd0*/  WARPGROUP.ARRIVE ;  /* 0x00000000000079c5 */ /* 0x000fcc0000000000 */
[----:B------:R-:W-:Y:S01]  /*dde0*/  HGMMA.64x16x16.F32.BF16 R40, gdesc[UR8], R40, gsb0 ;  /* 0x00200000082879f0 */ /* 0x000fe20008001828 */
[----:B------:R-:W-:Y:S01]  /*ddf0*/  FMUL.FTZ R95, R57, UR4 ;  /* 0x00000004395f7c20 */ /* 0x000fe20008410000 */
[----:B------:R-:W-:Y:S02]  /*de00*/  IMAD.MOV.U32 R57, RZ, RZ, -0x90 ;  /* 0xffffff70ff397424 */ /* 0x000fe400078e00ff */
[C---:B------:R-:W-:Y:S02]  /*de10*/  IMAD R21, R96.reuse, -0x90, R107 ;  /* 0xffffff7060157824 */ /* 0x040fe400078e026b */
[----:B------:R-:W-:Y:S02]  /*de20*/  IMAD R56, R96, R57, 0x91 ;  /* 0x0000009160387424 */ /* 0x000fe400078e0239 */
[----:B------:R-:W-:Y:S02]  /*de30*/  VIADD R57, R21, 0x90 ;  /* 0x0000009015397836 */ /* 0x000fe40000000000 */
[----:B------:R-:W-:-:S02]  /*de40*/  VIADD R20, R14, 0x642 ;  /* 0x000006420e147836 */ /* 0x000fc40000000000 */
[----:B------:R-:W-:Y:S01]  /*de50*/  IMAD.MOV.U32 R21, RZ, RZ, -0x7fffffe0 ;  /* 0x80000020ff157424 */ /* 0x000fe200078e00ff */
[----:B------:R-:W-:Y:S02]  /*de60*/  R2UR UR8, R4 ;  /* 0x00000000040872ca */ /* 0x000fe400000e0000 */
[----:B------:R-:W-:Y:S02]  /*de70*/  R2UR UR10, R20 ;  /* 0x00000000140a72ca */ /* 0x000fe400000e0000 */
[----:B------:R-:W-:Y:S02]  /*de80*/  R2UR UR11, R21 ;  /* 0x00000000150b72ca */ /* 0x000fe400000e0000 */
[----:B------:R-:W-:Y:S01]  /*de90*/  R2UR UR9, R5 ;  /* 0x00000000050972ca */ /* 0x000fe200000e0000 */
[----:B------:R-:W0:Y:S01]  /*dea0*/  SHFL.IDX PT, R101, R59, RZ, 0x1c1f ;  /* 0x001c1fff3b657589 */ /* 0x000e2200000e0000 */
[----:B------:R-:W-:Y:S02]  /*deb0*/  IMAD R100, R102, -0x2, R56 ;  /* 0xfffffffe66647824 */ /* 0x000fe400078e0238 */
[----:B------:R-:W-:-:S02]  /*dec0*/  VIADD R56, R14, 0x682 ;  /* 0x000006820e387836 */ /* 0x000fc40000000000 */
[----:B------:R-:W-:Y:S01]  /*ded0*/  IMAD R14, R102, -0x2, R57 ;  /* 0xfffffffe660e7824 */ /* 0x000fe200078e0239 */
[----:B------:R-:W-:Y:S01]  /*dee0*/  IADD3 R20, -R109, R100, R107 ;  /* 0x000000646d147210 */ /* 0x000fe20007ffe16b */
[----:B------:R-:W-:Y:S01]  /*def0*/  FMUL.FTZ R99, R48, UR4 ;  /* 0x0000000430637c20 */ /* 0x000fe20008410000 */
[----:B------:R-:W-:Y:S02]  /*df00*/  WARPGROUP.DEPBAR.LE gsb0, 0x0 ;  /* 0x00008000000079c5 */ /* 0x000fe40000010000 */
[----:B------:R-:W-:-:S06]  /*df10*/  WARPGROUP.ARRIVE ;  /* 0x00000000000079c5 */ /* 0x000fcc0000000000 */
[----:B------:R-:W-:Y:S01]  /*df20*/  HGMMA.64x16x16.F32.BF16 R32, gdesc[UR8], R32, gsb0 ;  /* 0x00200000082079f0 */ /* 0x000fe20008001820 */
[----:B0-----:R-:W-:-:S04]  /*df30*/  VIADDMNMX R48, R101, R20, R14, PT ;  /* 0x0000001465307246 */ /* 0x001fc8000380010e */
[C---:B------:R-:W-:Y:S02]  /*df40*/  ISETP.GT.AND P3, PT, R48.reuse, RZ, PT ;  /* 0x000000ff3000720c */ /* 0x040fe40003f64270 */
[C---:B------:R-:W-:Y:S02]  /*df50*/  ISETP.GT.AND P2, PT, R48.reuse, 0x1, PT ;  /* 0x000000013000780c */ /* 0x040fe40003f44270 */
[----:B------:R-:W-:Y:S02]  /*df60*/  ISETP.GT.AND P4, PT, R48, 0x8, PT ;  /* 0x000000083000780c */ /* 0x000fe40003f84270 */
[----:B------:R-:W-:Y:S02]  /*df70*/  FSEL R88, R88, -INF , P3 ;  /* 0xff80000058587808 */ /* 0x000fe40001800000 */
[----:B------:R-:W-:Y:S01]  /*df80*/  FSEL R97, R97, -INF , P2 ;  /* 0xff80000061617808 */ /* 0x000fe20001000000 */
[----:B------:R-:W-:Y:S01]  /*df90*/  FMUL.FTZ R21, R50, UR4 ;  /* 0x0000000432157c20 */ /* 0x000fe20008410000 */
[----:B------:R-:W-:-:S02]  /*dfa0*/  ISETP.GT.AND P3, PT, R48, 0x9, PT ;  /* 0x000000093000780c */ /* 0x000fc40003f64270 */
[----:B-1----:R-:W-:Y:S02]  /*dfb0*/  FSEL R91, R91, -INF , P4 ;  /* 0xff8000005b5b7808 */ /* 0x002fe40002000000 */
[----:B------:R-:W-:Y:S01]  /*dfc0*/  FMNMX.FTZ R50, R88, R97, !PT ;  /* 0x0000006158327209 */ /* 0x000fe20007810000 */
[----:B------:R-:W-:Y:S01]  /*dfd0*/  IMAD.MOV.U32 R57, RZ, RZ, -0x7fffffe0 ;  /* 0x80000020ff397424 */ /* 0x000fe200078e00ff */
[----:B------:R-:W-:Y:S02]  /*dfe0*/  ISETP.GT.AND P2, PT, R48, 0x10, PT ;  /* 0x000000103000780c */ /* 0x000fe40003f44270 */
[----:B--2---:R-:W-:Y:S02]  /*dff0*/  FSEL R93, R93, -INF , P3 ;  /* 0xff8000005d5d7808 */ /* 0x004fe40001800000 */
[----:B------:R-:W-:Y:S02]  /*e000*/  FMNMX.FTZ R50, R91, R50, !PT ;  /* 0x000000325b327209 */ /* 0x000fe40007810000 */
[----:B------:R-:W-:-:S02]  /*e010*/  R2UR UR15, R57 ;  /* 0x00000000390f72ca */ /* 0x000fc400000e0000 */
[----:B------:R-:W-:Y:S02]  /*e020*/  ISETP.GT.AND P4, PT, R48, 0x11, PT ;  /* 0x000000113000780c */ /* 0x000fe40003f84270 */
[----:B------:R-:W-:Y:S02]  /*e030*/  FSEL R80, R80, -INF , P2 ;  /* 0xff80000050507808 */ /* 0x000fe40001000000 */
[----:B------:R-:W-:Y:S02]  /*e040*/  FMNMX.FTZ R57, R93, R50, !PT ;  /* 0x000000325d397209 */ /* 0x000fe40007810000 */
[----:B------:R-:W-:Y:S02]  /*e050*/  ISETP.GT.AND P3, PT, R48, 0x18, PT ;  /* 0x000000183000780c */ /* 0x000fe40003f64270 */
[----:B------:R-:W-:Y:S02]  /*e060*/  FSEL R94, R94, -INF , P4 ;  /* 0xff8000005e5e7808 */ /* 0x000fe40002000000 */
[----:B------:R-:W-:Y:S01]  /*e070*/  FMNMX.FTZ R57, R80, R57, !PT ;  /* 0x0000003950397209 */ /* 0x000fe20007810000 */
[----:B------:R-:W-:Y:S01]  /*e080*/  FMUL.FTZ R49, R49, UR4 ;  /* 0x0000000431317c20 */ /* 0x000fe20008410000 */
[----:B------:R-:W-:-:S02]  /*e090*/  ISETP.GT.AND P2, PT, R48, 0x19, PT ;  /* 0x000000193000780c */ /* 0x000fc40003f44270 */
[----:B------:R-:W-:Y:S02]  /*e0a0*/  FSEL R83, R83, -INF , P3 ;  /* 0xff80000053537808 */ /* 0x000fe40001800000 */
[----:B------:R-:W-:Y:S02]  /*e0b0*/  FMNMX.FTZ R50, R94, R57, !PT ;  /* 0x000000395e327209 */ /* 0x000fe40007810000 */
[----:B------:R-:W-:Y:S02]  /*e0c0*/  R2UR UR14, R56 ;  /* 0x00000000380e72ca */ /* 0x000fe400000e0000 */
[----:B------:R0:W-:Y:S01]  /*e0d0*/  MUFU.TANH R56, R49 ;  /* 0x0000003100387308 */ /* 0x0001e20000002400 */
[----:B------:R-:W-:Y:S02]  /*e0e0*/  ISETP.GT.AND P4, PT, R48, 0x20, PT ;  /* 0x000000203000780c */ /* 0x000fe40003f84270 */
[----:B------:R-:W-:Y:S02]  /*e0f0*/  FSEL R85, R85, -INF , P2 ;  /* 0xff80000055557808 */ /* 0x000fe40001000000 */
[----:B------:R-:W-:Y:S01]  /*e100*/  FMNMX.FTZ R50, R83, R50, !PT ;  /* 0x0000003253327209 */ /* 0x000fe20007810000 */
[----:B0-----:R-:W-:Y:S01]  /*e110*/  FMUL.FTZ R49, R51, UR4 ;  /* 0x0000000433317c20 */ /* 0x001fe20008410000 */
[----:B------:R-:W-:Y:S01]  /*e120*/  FMUL.FTZ R51, R52, UR4 ;  /* 0x0000000434337c20 */ /* 0x000fe20008410000 */
[----:B------:R-:W-:Y:S01]  /*e130*/  FMUL.FTZ R52, R53, UR4 ;  /* 0x0000000435347c20 */ /* 0x000fe20008410000 */
[----:B------:R-:W-:Y:S01]  /*e140*/  FMUL.FTZ R53, R40, UR4 ;  /* 0x0000000428357c20 */ /* 0x000fe20008410000 */
[----:B------:R-:W-:-:S02]  /*e150*/  ISETP.GT.AND P3, PT, R48, 0x21, PT ;  /* 0x000000213000780c */ /* 0x000fc40003f64270 */
[----:B------:R-:W-:Y:S02]  /*e160*/  FSEL R40, R72, -INF , P4 ;  /* 0xff80000048287808 */ /* 0x000fe40002000000 */
[----:B------:R-:W-:Y:S01]  /*e170*/  FMNMX.FTZ R57, R85, R50, !PT ;  /* 0x0000003255397209 */ /* 0x000fe20007810000 */
[----:B------:R-:W-:Y:S02]  /*e180*/  WARPGROUP.DEPBAR.LE gsb0, 0x0 ;  /* 0x00008000000079c5 */ /* 0x000fe40000010000 */
[----:B------:R-:W-:Y:S01]  /*e190*/  ISETP.GT.AND P2, PT, R48, 0x28, PT ;  /* 0x000000283000780c */ /* 0x000fe20003f44270 */
[----:B------:R-:W-:Y:S01]  /*e1a0*/  WARPGROUP.ARRIVE ;  /* 0x00000000000079c5 */ /* 0x000fe20000000000 */
[----:B------:R-:W-:Y:S02]  /*e1b0*/  FSEL R50, R73, -INF , P3 ;  /* 0xff80000049327808 */ /* 0x000fe40001800000 */
[----:B------:R-:W-:Y:S02]  /*e1c0*/  FMNMX.FTZ R57, R40, R57, !PT ;  /* 0x0000003928397209 */ /* 0x000fe40007810000 */
[----:B------:R-:W-:Y:S01]  /*e1d0*/  ISETP.GT.AND P4, PT, R48, 0x29, PT ;  /* 0x000000293000780c */ /* 0x000fe20003f84270 */
[----:B------:R-:W-:Y:S01]  /*e1e0*/  HGMMA.64x16x16.F32.BF16 R24, gdesc[UR12], R24, gsb0 ;  /* 0x002000000c1879f0 */ /* 0x000fe20008001818 */
[----:B------:R-:W-:-:S02]  /*e1f0*/  FSEL R76, R76, -INF , P2 ;  /* 0xff8000004c4c7808 */ /* 0x000fc40001000000 */
[----:B------:R-:W-:Y:S02]  /*e200*/  FMNMX.FTZ R57, R50, R57, !PT ;  /* 0x0000003932397209 */ /* 0x000fe40007810000 */
[----:B------:R-:W-:Y:S02]  /*e210*/  ISETP.GT.AND P3, PT, R48, 0x30, PT ;  /* 0x000000303000780c */ /* 0x000fe40003f64270 */
[----:B------:R-:W-:Y:S02]  /*e220*/  FSEL R87, R87, -INF , P4 ;  /* 0xff80000057577808 */ /* 0x000fe40002000000 */
[----:B------:R-:W-:Y:S01]  /*e230*/  FMNMX.FTZ R72, R76, R57, !PT ;  /* 0x000000394c487209 */ /* 0x000fe20007810000 */
[----:B------:R-:W0:Y:S01]  /*e240*/  MUFU.TANH R71, R71 ;  /* 0x0000004700477308 */ /* 0x000e220000002400 */
[----:B------:R-:W-:Y:S01]  /*e250*/  ISETP.GT.AND P2, PT, R48, 0x31, PT ;  /* 0x000000313000780c */ /* 0x000fe20003f44270 */
[----:B------:R-:W-:Y:S01]  /*e260*/  FMUL.FTZ R60, R60, UR4 ;  /* 0x000000043c3c7c20 */ /* 0x000fe20008410000 */
[----:B------:R-:W-:-:S02]  /*e270*/  FSEL R64, R64, -INF , P3 ;  /* 0xff80000040407808 */ /* 0x000fc40001800000 */
[----:B------:R-:W-:Y:S01]  /*e280*/  FMNMX.FTZ R57, R87, R72, !PT ;  /* 0x0000004857397209 */ /* 0x000fe20007810000 */
[----:B------:R-:W-:Y:S01]  /*e290*/  FMUL.FTZ R61, R61, UR4 ;  /* 0x000000043d3d7c20 */ /* 0x000fe20008410000 */
[----:B------:R-:W-:Y:S01]  /*e2a0*/  ISETP.GT.AND P3, PT, R48, 0x38, PT ;  /* 0x000000383000780c */ /* 0x000fe20003f64270 */
[----:B------:R-:W1:Y:S01]  /*e2b0*/  MUFU.TANH R95, R95 ;  /* 0x0000005f005f7308 */ /* 0x000e620000002400 */
[----:B------:R-:W-:Y:S02]  /*e2c0*/  FSEL R79, R79, -INF , P2 ;  /* 0xff8000004f4f7808 */ /* 0x000fe40001000000 */
[----:B------:R-:W-:Y:S02]  /*e2d0*/  FMNMX.FTZ R72, R64, R57, !PT ;  /* 0x0000003940487209 */ /* 0x000fe40007810000 */
[----:B------:R-:W-:Y:S02]  /*e2e0*/  ISETP.GT.AND P2, PT, R48, 0x39, PT ;  /* 0x000000393000780c */ /* 0x000fe40003f44270 */
[----:B------:R-:W-:Y:S01]  /*e2f0*/  FSEL R67, R67, -INF , P3 ;  /* 0xff80000043437808 */ /* 0x000fe20001800000 */
[----:B------:R-:W2:Y:S01]  /*e300*/  MUFU.TANH R60, R60 ;  /* 0x0000003c003c7308 */ /* 0x000ea20000002400 */
[----:B------:R-:W-:-:S02]  /*e310*/  FMNMX.FTZ R72, R79, R72, !PT ;  /* 0x000000484f487209 */ /* 0x000fc40007810000 */
[C---:B------:R-:W-:Y:S02]  /*e320*/  ISETP.GT.AND P3, PT, R48.reuse, 0x40, PT ;  /* 0x000000403000780c */ /* 0x040fe40003f64270 */
[----:B------:R-:W-:Y:S02]  /*e330*/  FSEL R69, R69, -INF , P2 ;  /* 0xff80000045457808 */ /* 0x000fe40001000000 */
[----:B------:R-:W-:Y:S01]  /*e340*/  FMNMX.FTZ R72, R67, R72, !PT ;  /* 0x0000004843487209 */ /* 0x000fe20007810000 */
[----:B------:R-:W3:Y:S01]  /*e350*/  MUFU.TANH R61, R61 ;  /* 0x0000003d003d7308 */ /* 0x000ee20000002400 */
[----:B------:R-:W-:Y:S02]  /*e360*/  ISETP.GT.AND P2, PT, R48, 0x41, PT ;  /* 0x000000413000780c */ /* 0x000fe40003f44270 */
[----:B0-----:R-:W-:Y:S02]  /*e370*/  FSEL R71, R71, -INF , P3 ;  /* 0xff80000047477808 */ /* 0x001fe40001800000 */
[----:B------:R-:W-:-:S03]  /*e380*/  FMNMX.FTZ R72, R69, R72, !PT ;  /* 0x0000004845487209 */ /* 0x000fc60007810000 */
[----:B------:R-:W0:Y:S01]  /*e390*/  MUFU.TANH R99, R99 ;  /* 0x0000006300637308 */ /* 0x000e220000002400 */
[----:B------:R-:W-:Y:S01]  /*e3a0*/  FMUL.FTZ R57, R32, UR4 ;  /* 0x0000000420397c20 */ /* 0x000fe20008410000 */
[C---:B------:R-:W-:Y:S02]  /*e3b0*/  ISETP.GT.AND P3, PT, R48.reuse, 0x48, PT ;  /* 0x000000483000780c */ /* 0x040fe40003f64270 */
[----:B-1----:R-:W-:Y:S02]  /*e3c0*/  FSEL R95, R95, -INF , P2 ;  /* 0xff8000005f5f7808 */ /* 0x002fe40001000000 */
[----:B------:R-:W-:Y:S01]  /*e3d0*/  FMNMX.FTZ R32, R71, R72, !PT ;  /* 0x0000004847207209 */ /* 0x000fe20007810000 */
[----:B------:R-:W-:Y:S01]  /*e3e0*/  FMUL.FTZ R72, R33, UR4 ;  /* 0x0000000421487c20 */ /* 0x000fe20008410000 */
[----:B------:R-:W1:Y:S01]  /*e3f0*/  MUFU.TANH R51, R51 ;  /* 0x0000003300337308 */ /* 0x000e620000002400 */
[----:B------:R-:W-:Y:S02]  /*e400*/  ISETP.GT.AND P2, PT, R48, 0x49, PT ;  /* 0x000000493000780c */ /* 0x000fe40003f44270 */
[----:B--2---:R-:W-:-:S02]  /*e410*/  FSEL R60, R60, -INF , P3 ;  /* 0xff8000003c3c7808 */ /* 0x004fc40001800000 */
[----:B------:R-:W-:Y:S01]  /*e420*/  FMNMX.FTZ R33, R95, R32, !PT ;  /* 0x000000205f217209 */ /* 0x000fe20007810000 */
[----:B------:R-:W-:Y:S01]  /*e430*/  FMUL.FTZ R41, R41, UR4 ;  /* 0x0000000429297c20 */ /* 0x000fe20008410000 */
[----:B------:R-:W-:Y:S01]  /*e440*/  ISETP.GT.AND P3, PT, R48, 0x50, PT ;  /* 0x000000503000780c */ /* 0x000fe20003f64270 */
[----:B------:R-:W2:Y:S01]  /*e450*/  MUFU.TANH R52, R52 ;  /* 0x0000003400347308 */ /* 0x000ea20000002400 */
[----:B---3--:R-:W-:Y:S02]  /*e460*/  FSEL R61, R61, -INF , P2 ;  /* 0xff8000003d3d7808 */ /* 0x008fe40001000000 */
[----:B------:R-:W-:Y:S01]  /*e470*/  FMNMX.FTZ R32, R60, R33, !PT ;  /* 0x000000213c207209 */ /* 0x000fe20007810000 */
[----:B------:R-:W-:Y:S01]  /*e480*/  FMUL.FTZ R73, R36, UR4 ;  /* 0x0000000424497c20 */ /* 0x000fe20008410000 */
[----:B------:R-:W-:-:S03]  /*e490*/  ISETP.GT.AND P2, PT, R48, 0x51, PT ;  /* 0x000000513000780c */ /* 0x000fc60003f44270 */
[----:B------:R-:W3:Y:S01]  /*e4a0*/  MUFU.TANH R53, R53 ;  /* 0x0000003500357308 */ /* 0x000ee20000002400 */
[----:B0-----:R-:W-:Y:S01]  /*e4b0*/  FSEL R33, R99, -INF , P3 ;  /* 0xff80000063217808 */ /* 0x001fe20001800000 */
[----:B------:R-:W-:Y:S01]  /*e4c0*/  FMUL.FTZ R44, R44, UR4 ;  /* 0x000000042c2c7c20 */ /* 0x000fe20008410000 */
[----:B------:R-:W-:Y:S01]  /*e4d0*/  FMNMX.FTZ R36, R61, R32, !PT ;  /* 0x000000203d247209 */ /* 0x000fe20007810000 */
[----:B------:R-:W-:Y:S01]  /*e4e0*/  FMUL.FTZ R45, R45, UR4 ;  /* 0x000000042d2d7c20 */ /* 0x000fe20008410000 */
[----:B------:R-:W-:Y:S02]  /*e4f0*/  ISETP.GT.AND P3, PT, R48, 0x58, PT ;  /* 0x000000583000780c */ /* 0x000fe40003f64270 */
[----:B------:R-:W-:Y:S01]  /*e500*/  FSEL R32, R56, -INF , P2 ;  /* 0xff80000038207808 */ /* 0x000fe20001000000 */
[----:B------:R-:W0:Y:S01]  /*e510*/  MUFU.TANH R41, R41 ;  /* 0x0000002900297308 */ /* 0x000e220000002400 */
[----:B------:R-:W-:Y:S02]  /*e520*/  FMNMX.FTZ R99, R33, R36, !PT ;  /* 0x0000002421637209 */ /* 0x000fe40007810000 */
[----:B------:R-:W-:-:S02]  /*e530*/  ISETP.GT.AND P2, PT, R48, 0x59, PT ;  /* 0x000000593000780c */ /* 0x000fc40003f44270 */
[----:B-1----:R-:W-:Y:S02]  /*e540*/  FSEL R36, R51, -INF , P3 ;  /* 0xff80000033247808 */ /* 0x002fe40001800000 */
[----:B------:R-:W-:Y:S01]  /*e550*/  FMNMX.FTZ R99, R32, R99, !PT ;  /* 0x0000006320637209 */ /* 0x000fe20007810000 */
[----:B------:R-:W1:Y:S01]  /*e560*/  MUFU.TANH R44, R44 ;  /* 0x0000002c002c7308 */ /* 0x000e620000002400 */
[----:B------:R-:W-:Y:S01]  /*e570*/  FMUL.FTZ R56, R37, UR4 ;  /* 0x0000000425387c20 */ /* 0x000fe20008410000 */
[----:B------:R-:W-:Y:S02]  /*e580*/  ISETP.GT.AND P3, PT, R48, 0x60, PT ;  /* 0x000000603000780c */ /* 0x000fe40003f64270 */
[----:B--2---:R-:W-:Y:S02]  /*e590*/  FSEL R37, R52, -INF , P2 ;  /* 0xff80000034257808 */ /* 0x004fe40001000000 */
[----:B------:R-:W-:Y:S02]  /*e5a0*/  FMNMX.FTZ R100, R36, R99, !PT ;  /* 0x0000006324647209 */ /* 0x000fe40007810000 */
[----:B------:R-:W2:Y:S01]  /*e5b0*/  MUFU.TANH R45, R45 ;  /* 0x0000002d002d7308 */ /* 0x000ea20000002400 */
[----:B------:R-:W-:-:S02]  /*e5c0*/  WARPGROUP.DEPBAR.LE gsb0, 0x0 ;  /* 0x00008000000079c5 */ /* 0x000fc40000010000 */
[----:B------:R-:W-:Y:S01]  /*e5d0*/  FMUL.FTZ R52, R24, UR4 ;  /* 0x0000000418347c20 */ /* 0x000fe20008410000 */
[----:B---3--:R-:W-:Y:S02]  /*e5e0*/  FSEL R24, R53, -INF , P3 ;  /* 0xff80000035187808 */ /* 0x008fe40001800000 */
[C---:B------:R-:W-:Y:S02]  /*e5f0*/  ISETP.GT.AND P2, PT, R48.reuse, 0x61, PT ;  /* 0x000000613000780c */ /* 0x040fe40003f44270 */
[----:B------:R-:W3:Y:S01]  /*e600*/  MUFU.TANH R57, R57 ;  /* 0x0000003900397308 */ /* 0x000ee20000002400 */
[----:B------:R-:W-:Y:S02]  /*e610*/  FMNMX.FTZ R53, R37, R100, !PT ;  /* 0x0000006425357209 */ /* 0x000fe40007810000 */
[----:B------:R-:W-:Y:S02]  /*e620*/  ISETP.GT.AND P3, PT, R48, 0x68, PT ;  /* 0x000000683000780c */ /* 0x000fe40003f64270 */
[----:B0-----:R-:W-:-:S02]  /*e630*/  FSEL R41, R41, -INF , P2 ;  /* 0xff80000029297808 */ /* 0x001fc40001000000 */
[----:B------:R-:W-:Y:S01]  /*e640*/  FMNMX.FTZ R100, R24, R53, !PT ;  /* 0x0000003518647209 */ /* 0x000fe20007810000 */
[----:B------:R-:W0:Y:S01]  /*e650*/  MUFU.TANH R72, R72 ;  /* 0x0000004800487308 */ /* 0x000e220000002400 */
[----:B------:R-:W-:Y:S01]  /*e660*/  FMUL.FTZ R53, R25, UR4 ;  /* 0x0000000419357c20 */ /* 0x000fe20008410000 */
[----:B------:R-:W-:Y:S02]  /*e670*/  ISETP.GT.AND P2, PT, R48, 0x69, PT ;  /* 0x000000693000780c */ /* 0x000fe40003f44270 */
[----:B-1----:R-:W-:Y:S02]  /*e680*/  FSEL R25, R44, -INF , P3 ;  /* 0xff8000002c197808 */ /* 0x002fe40001800000 */
[----:B------:R-:W-:Y:S02]  /*e690*/  FMNMX.FTZ R100, R41, R100, !PT ;  /* 0x0000006429647209 */ /* 0x000fe40007810000 */
[----:B------:R-:W1:Y:S01]  /*e6a0*/  MUFU.TANH R73, R73 ;  /* 0x0000004900497308 */ /* 0x000e620000002400 */
[----:B------:R-:W-:-:S02]  /*e6b0*/  ISETP.GT.AND P3, PT, R48, 0x70, PT ;  /* 0x000000703000780c */ /* 0x000fc40003f64270 */
[----:B--2---:R-:W-:Y:S02]  /*e6c0*/  FSEL R44, R45, -INF , P2 ;  /* 0xff8000002d2c7808 */ /* 0x004fe40001000000 */
[----:B------:R-:W-:-:S03]  /*e6d0*/  FMNMX.FTZ R99, R25, R100, !PT ;  /* 0x0000006419637209 */ /* 0x000fc60007810000 */
[----:B------:R2:W4:Y:S01]  /*e6e0*/  MUFU.TANH R51, R56 ;  /* 0x0000003800337308 */ /* 0x0005220000002400 */
[----:B------:R-:W-:Y:S02]  /*e6f0*/  ISETP.GT.AND P2, PT, R48, 0x71, PT ;  /* 0x000000713000780c */ /* 0x000fe40003f44270 */
[----:B---3--:R-:W-:Y:S02]  /*e700*/  FSEL R45, R57, -INF , P3 ;  /* 0xff800000392d7808 */ /* 0x008fe40001800000 */
[----:B------:R-:W-:-:S03]  /*e710*/  FMNMX.FTZ R100, R44, R99, !PT ;  /* 0x000000632c647209 */ /* 0x000fc60007810000 */
[----:B------:R-:W3:Y:S01]  /*e720*/  MUFU.TANH R52, R52 ;  /* 0x0000003400347308 */ /* 0x000ee20000002400 */
[----:B--2---:R-:W-:Y:S01]  /*e730*/  FMUL.FTZ R56, R28, UR4 ;  /* 0x000000041c387c20 */ /* 0x004fe20008410000 */
[----:B------:R-:W-:Y:S02]  /*e740*/  ISETP.GT.AND P3, PT, R48, 0x78, PT ;  /* 0x000000783000780c */ /* 0x000fe40003f64270 */
[----:B0-----:R-:W-:Y:S02]  /*e750*/  FSEL R28, R72, -INF , P2 ;  /* 0xff800000481c7808 */ /* 0x001fe40001000000 */
[----:B------:R-:W-:Y:S02]  /*e760*/  FMNMX.FTZ R99, R45, R100, !PT ;  /* 0x000000642d637209 */ /* 0x000fe40007810000 */
[----:B------:R-:W0:Y:S01]  /*e770*/  MUFU.TANH R53, R53 ;  /* 0x0000003500357308 */ /* 0x000e220000002400 */
[----:B------:R-:W-:Y:S01]  /*e780*/  FMUL.FTZ R57, R29, UR4 ;  /* 0x000000041d397c20 */ /* 0x000fe20008410000 */
[----:B------:R-:W-:-:S02]  /*e790*/  ISETP.GT.AND P2, PT, R48, 0x79, PT ;  /* 0x000000793000780c */ /* 0x000fc40003f44270 */
[----:B-1----:R-:W-:Y:S02]  /*e7a0*/  FSEL R29, R73, -INF , P3 ;  /* 0xff800000491d7808 */ /* 0x002fe40001800000 */
[----:B------:R-:W-:Y:S02]  /*e7b0*/  FMNMX.FTZ R72, R28, R99, !PT ;  /* 0x000000631c487209 */ /* 0x000fe40007810000 */
[----:B------:R-:W1:Y:S01]  /*e7c0*/  MUFU.TANH R101, R56 ;  /* 0x0000003800657308 */ /* 0x000e620000002400 */
[----:B------:R-:W-:Y:S02]  /*e7d0*/  ISETP.GT.AND P3, PT, R48, 0x80, PT ;  /* 0x000000803000780c */ /* 0x000fe40003f64270 */
[----:B----4-:R-:W-:Y:S02]  /*e7e0*/  FSEL R51, R51, -INF , P2 ;  /* 0xff80000033337808 */ /* 0x010fe40001000000 */
[----:B------:R-:W-:-:S03]  /*e7f0*/  FMNMX.FTZ R72, R29, R72, !PT ;  /* 0x000000481d487209 */ /* 0x000fc60007810000 */
[----:B------:R2:W4:Y:S01]  /*e800*/  MUFU.TANH R99, R57 ;  /* 0x0000003900637308 */ /* 0x0005220000002400 */
[----:B------:R-:W-:Y:S02]  /*e810*/  ISETP.GT.AND P2, PT, R48, 0x81, PT ;  /* 0x000000813000780c */ /* 0x000fe40003f44270 */
[----:B---3--:R-:W-:Y:S02]  /*e820*/  FSEL R52, R52, -INF , P3 ;  /* 0xff80000034347808 */ /* 0x008fe40001800000 */
[----:B------:R-:W-:Y:S02]  /*e830*/  FMNMX.FTZ R73, R51, R72, !PT ;  /* 0x0000004833497209 */ /* 0x000fe40007810000 */
[----:B------:R-:W-:Y:S02]  /*e840*/  ISETP.GT.AND P3, PT, R48, 0x88, PT ;  /* 0x000000883000780c */ /* 0x000fe40003f64270 */
[----:B0-----:R-:W-:Y:S02]  /*e850*/  FSEL R53, R53, -INF , P2 ;  /* 0xff80000035357808 */ /* 0x001fe40001000000 */
[----:B------:R-:W-:-:S02]  /*e860*/  FMNMX.FTZ R72, R52, R73, !PT ;  /* 0x0000004934487209 */ /* 0x000fc40007810000 */
[----:B------:R-:W-:Y:S02]  /*e870*/  ISETP.GT.AND P2, PT, R48, 0x89, PT ;  /* 0x000000893000780c */ /* 0x000fe40003f44270 */
[----:B-1----:R-:W-:Y:S02]  /*e880*/  FSEL R48, R101, -INF , P3 ;  /* 0xff80000065307808 */ /* 0x002fe40001800000 */
[----:B--2---:R-:W-:Y:S01]  /*e890*/  FMNMX.FTZ R57, R53, R72, !PT ;  /* 0x0000004835397209 */ /* 0x004fe20007810000 */
[----:B------:R-:W-:Y:S01]  /*e8a0*/  FMUL.FTZ R56, R55, UR4 ;  /* 0x0000000437387c20 */ /* 0x000fe20008410000 */
[----:B----4-:R-:W-:Y:S02]  /*e8b0*/  FSEL R55, R99, -INF , P2 ;  /* 0xff80000063377808 */ /* 0x010fe40001000000 */
[----:B------:R-:W-:-:S04]  /*e8c0*/  FMNMX.FTZ R72, R48, R57, !PT ;  /* 0x0000003930487209 */ /* 0x000fc80007810000 */
[----:B------:R-:W-:-:S05]  /*e8d0*/  FMNMX.FTZ R72, R55, R72, !PT ;  /* 0x0000004837487209 */ /* 0x000fca0007810000 */
[----:B------:R-:W0:Y:S02]  /*e8e0*/  SHFL.BFLY PT, R57, R72, 0x2, 0x1f ;  /* 0x0c401f0048397f89 */ /* 0x000e2400000e0000 */
[----:B0-----:R-:W-:-:S05]  /*e8f0*/  FMNMX.FTZ R57, R72, R57, !PT ;  /* 0x0000003948397209 */ /* 0x001fca0007810000 */
[----:B------:R-:W0:Y:S04]  /*e900*/  SHFL.BFLY PT, R72, R57, 0x1, 0x1f ;  /* 0x0c201f0039487f89 */ /* 0x000e2800000e0000 */
[----:B------:R-:W1:Y:S01]  /*e910*/  SHFL.IDX PT, R99, R59, 0x1, 0x1c1f ;  /* 0x003c1f003b637f89 */ /* 0x000e6200000e0000 */
[----:B------:R-:W-:Y:S01]  /*e920*/  IMAD.U32 R73, RZ, RZ, UR5 ;  /* 0x00000005ff497e24 */ /* 0x000fe2000f8e00ff */
[----:B0-----:R-:W-:-:S04]  /*e930*/  FMNMX.FTZ R72, R57, R72, !PT ;  /* 0x0000004839487209 */ /* 0x001fc80007810000 */
[C---:B------:R-:W-:Y:S01]  /*e940*/  FSETP.NEU.FTZ.AND P2, PT, R72.reuse, -INF , PT ;  /* 0xff8000004800780b */ /* 0x040fe20003f5d000 */
[----:B------:R-:W-:-:S05]  /*e950*/  FMUL.FTZ R100, R72, R73 ;  /* 0x0000004948647220 */ /* 0x000fca0000410000 */
[----:B------:R-:W-:-:S05]  /*e960*/  FSEL R100, R100, RZ, P2 ;  /* 0x000000ff64647208 */ /* 0x000fca0001000000 */
[-CC-:B------:R-:W-:Y:S01]  /*e970*/  FFMA.FTZ R57, R88, R73.reuse, -R100.reuse ;  /* 0x0000004958397223 */ /* 0x180fe20000010864 */
[-C--:B------:R-:W-:Y:S01]  /*e980*/  FFMA.FTZ R88, R91, R73.reuse, -R100 ;  /* 0x000000495b587223 */ /* 0x080fe20000010864 */
[----:B-1----:R-:W-:Y:S01]  /*e990*/  VIADDMNMX R91, R99, R20, R14, PT ;  /* 0x00000014635b7246 */ /* 0x002fe2000380010e */
[----:B------:R-:W-:-:S03]  /*e9a0*/  FFMA.FTZ R93, R93, R73, -R100 ;  /* 0x000000495d5d7223 */ /* 0x000fc60000010864 */
[C---:B------:R-:W-:Y:S02]  /*e9b0*/  ISETP.GT.AND P3, PT, R91.reuse, RZ, PT ;  /* 0x000000ff5b00720c */ /* 0x040fe40003f64270 */
[C---:B------:R-:W-:Y:S02]  /*e9c0*/  ISETP.GT.AND P4, PT, R91.reuse, 0x1, PT ;  /* 0x000000015b00780c */ /* 0x040fe40003f84270 */
[----:B------:R-:W-:Y:S02]  /*e9d0*/  ISETP.GT.AND P2, PT, R91, 0x8, PT ;  /* 0x000000085b00780c */ /* 0x000fe40003f44270 */
[----:B------:R-:W-:Y:S02]  /*e9e0*/  FSEL R15, R15, -INF , P3 ;  /* 0xff8000000f0f7808 */ /* 0x000fe40001800000 */
[----:B------:R-:W-:Y:S01]  /*e9f0*/  FSEL R89, R89, -INF , P4 ;  /* 0xff80000059597808 */ /* 0x000fe20002000000 */
[----:B------:R-:W-:Y:S01]  /*ea00*/  FFMA.FTZ R97, R97, R73, -R100 ;  /* 0x0000004961617223 */ /* 0x000fe20000010864 */
[----:B------:R0:W-:Y:S01]  /*ea10*/  MUFU.EX2 R20, R93 ;  /* 0x0000005d00147308 */ /* 0x0001e20000000800 */
[----:B------:R-:W-:-:S02]  /*ea20*/  ISETP.GT.AND P3, PT, R91, 0x9, PT ;  /* 0x000000095b00780c */ /* 0x000fc40003f64270 */
[----:B------:R-:W-:Y:S02]  /*ea30*/  FSEL R90, R90, -INF , P2 ;  /* 0xff8000005a5a7808 */ /* 0x000fe40001000000 */
[----:B------:R-:W-:Y:S02]  /*ea40*/  ISETP.GT.AND P2, PT, R91, 0x10, PT ;  /* 0x000000105b00780c */ /* 0x000fe40003f44270 */
[----:B0-----:R-:W-:Y:S01]  /*ea50*/  FMNMX.FTZ R93, R15, R89, !PT ;  /* 0x000000590f5d7209 */ /* 0x001fe20007810000 */
[----:B------:R0:W-:Y:S01]  /*ea60*/  MUFU.EX2 R59, R97 ;  /* 0x00000061003b7308 */ /* 0x0001e20000000800 */
[----:B------:R-:W-:Y:S01]  /*ea70*/  FSEL R92, R92, -INF , P3 ;  /* 0xff8000005c5c7808 */ /* 0x000fe20001800000 */
[-CC-:B------:R-:W-:Y:S01]  /*ea80*/  FFMA.FTZ R14, R80, R73.reuse, -R100.reuse ;  /* 0x00000049500e7223 */ /* 0x180fe20000010864 */
[----:B------:R-:W-:Y:S01]  /*ea90*/  FFMA.FTZ R80, R94, R73, -R100 ;  /* 0x000000495e507223 */ /* 0x000fe20000010864 */
[----:B------:R-:W-:Y:S02]  /*eaa0*/  ISETP.GT.AND P3, PT, R91, 0x11, PT ;  /* 0x000000115b00780c */ /* 0x000fe40003f64270 */
[----:B0-----:R-:W-:-:S02]  /*eab0*/  FMNMX.FTZ R97, R90, R93, !PT ;  /* 0x0000005d5a617209 */ /* 0x001fc40007810000 */
[----:B------:R-:W-:Y:S02]  /*eac0*/  FSEL R93, R81, -INF , P2 ;  /* 0xff800000515d7808 */ /* 0x000fe40001000000 */
[----:B------:R-:W-:Y:S01]  /*ead0*/  FMNMX.FTZ R94, R92, R97, !PT ;  /* 0x000000615c5e7209 */ /* 0x000fe20007810000 */
[-CC-:B------:R-:W-:Y:S01]  /*eae0*/  FFMA.FTZ R81, R83, R73.reuse, -R100.reuse ;  /* 0x0000004953517223 */ /* 0x180fe20000010864 */
[----:B------:R-:W-:Y:S02]  /*eaf0*/  ISETP.GT.AND P2, PT, R91, 0x18, PT ;  /* 0x000000185b00780c */ /* 0x000fe40003f44270 */
[----:B------:R-:W-:Y:S02]  /*eb00*/  FSEL R83, R82, -INF , P3 ;  /* 0xff80000052537808 */ /* 0x000fe40001800000 */
[----:B------:R-:W-:Y:S01]  /*eb10*/  FMNMX.FTZ R94, R93, R94, !PT ;  /* 0x0000005e5d5e7209 */ /* 0x000fe20007810000 */
[----:B------:R-:W-:Y:S01]  /*eb20*/  FFMA.FTZ R82, R85, R73, -R100 ;  /* 0x0000004955527223 */ /* 0x000fe20000010864 */
[----:B------:R-:W-:-:S02]  /*eb30*/  ISETP.GT.AND P3, PT, R91, 0x19, PT ;  /* 0x000000195b00780c */ /* 0x000fc40003f64270 */
[----:B------:R-:W-:Y:S02]  /*eb40*/  FSEL R84, R84, -INF , P2 ;  /* 0xff80000054547808 */ /* 0x000fe40001000000 */
[----:B------:R-:W-:Y:S02]  /*eb50*/  FMNMX.FTZ R85, R83, R94, !PT ;  /* 0x0000005e53557209 */ /* 0x000fe40007810000 */
[----:B------:R-:W-:Y:S02]  /*eb60*/  ISETP.GT.AND P2, PT, R91, 0x20, PT ;  /* 0x000000205b00780c */ /* 0x000fe40003f44270 */
[----:B------:R-:W-:Y:S02]  /*eb70*/  FSEL R86, R86, -INF , P3 ;  /* 0xff80000056567808 */ /* 0x000fe40001800000 */
[----:B------:R-:W-:Y:S02]  /*eb80*/  FMNMX.FTZ R97, R84, R85, !PT ;  /* 0x0000005554617209 */ /* 0x000fe40007810000 */
[----:B------:R-:W-:-:S02]  /*eb90*/  FSEL R85, R74, -INF , P2 ;  /* 0xff8000004a557808 */ /* 0x000fc40001000000 */
[C---:B------:R-:W-:Y:S02]  /*eba0*/  ISETP.GT.AND P3, PT, R91.reuse, 0x21, PT ;  /* 0x000000215b00780c */ /* 0x040fe40003f64270 */
[----:B------:R-:W-:Y:S02]  /*ebb0*/  FMNMX.FTZ R74, R86, R97, !PT ;  /* 0x00000061564a7209 */ /* 0x000fe40007810000 */
[----:B------:R-:W-:Y:S02]  /*ebc0*/  ISETP.GT.AND P2, PT, R91, 0x28, PT ;  /* 0x000000285b00780c */ /* 0x000fe40003f44270 */
[----:B------:R-:W-:Y:S02]  /*ebd0*/  FSEL R75, R75, -INF , P3 ;  /* 0xff8000004b4b7808 */ /* 0x000fe40001800000 */
[----:B------:R-:W-:Y:S01]  /*ebe0*/  FMNMX.FTZ R74, R85, R74, !PT ;  /* 0x0000004a554a7209 */ /* 0x000fe20007810000 */
[----:B------:R-:W-:Y:S01]  /*ebf0*/  FMUL.FTZ R58, R58, UR4 ;  /* 0x000000043a3a7c20 */ /* 0x000fe20008410000 */
[----:B------:R-:W-:-:S02]  /*ec00*/  ISETP.GT.AND P3, PT, R91, 0x29, PT ;  /* 0x000000295b00780c */ /* 0x000fc40003f64270 */
[----:B------:R-:W-:Y:S02]  /*ec10*/  FSEL R77, R77, -INF , P2 ;  /* 0xff8000004d4d7808 */ /* 0x000fe40001000000 */
[----:B------:R-:W-:Y:S01]  /*ec20*/  FMNMX.FTZ R74, R75, R74, !PT ;  /* 0x0000004a4b4a7209 */ /* 0x000fe20007810000 */
[----:B------:R-:W0:Y:S01]  /*ec30*/  MUFU.TANH R70, R70 ;  /* 0x0000004600467308 */ /* 0x000e220000002400 */
[----:B------:R-:W-:Y:S02]  /*ec40*/  ISETP.GT.AND P2, PT, R91, 0x30, PT ;  /* 0x000000305b00780c */ /* 0x000fe40003f44270 */
[----:B------:R-:W-:Y:S02]  /*ec50*/  FSEL R78, R78, -INF , P3 ;  /* 0xff8000004e4e7808 */ /* 0x000fe40001800000 */
[----:B------:R-:W-:Y:S01]  /*ec60*/  FMNMX.FTZ R97, R77, R74, !PT ;  /* 0x0000004a4d617209 */ /* 0x000fe20007810000 */
[----:B------:R-:W-:Y:S02]  /*ec70*/  FMUL.FTZ R62, R62, UR4 ;  /* 0x000000043e3e7c20 */ /* 0x000fe40008410000 */
[----:B------:R-:W1:Y:S01]  /*ec80*/  MUFU.TANH R58, R58 ;  /* 0x0000003a003a7308 */ /* 0x000e620000002400 */
[----:B------:R-:W-:-:S02]  /*ec90*/  ISETP.GT.AND P3, PT, R91, 0x31, PT ;  /* 0x000000315b00780c */ /* 0x000fc40003f64270 */
[----:B------:R-:W-:Y:S02]  /*eca0*/  FSEL R94, R65, -INF , P2 ;  /* 0xff800000415e7808 */ /* 0x000fe40001000000 */
[----:B------:R-:W-:Y:S01]  /*ecb0*/  FMNMX.FTZ R97, R78, R97, !PT ;  /* 0x000000614e617209 */ /* 0x000fe20007810000 */
[----:B------:R-:W-:Y:S01]  /*ecc0*/  FFMA.FTZ R65, R76, R73, -R100 ;  /* 0x000000494c417223 */ /* 0x000fe20000010864 */
[----:B------:R-:W-:Y:S01]  /*ecd0*/  ISETP.GT.AND P2, PT, R91, 0x38, PT ;  /* 0x000000385b00780c */ /* 0x000fe20003f44270 */
[----:B------:R-:W2:Y:S01]  /*ece0*/  MUFU.TANH R98, R98 ;  /* 0x0000006200627308 */ /* 0x000ea20000002400 */
[----:B------:R-:W-:Y:S01]  /*ecf0*/  FSEL R76, R66, -INF , P3 ;  /* 0xff800000424c7808 */ /* 0x000fe20001800000 */
[----:B------:R-:W-:Y:S01]  /*ed00*/  FMUL.FTZ R63, R63, UR4 ;  /* 0x000000043f3f7c20 */ /* 0x000fe20008410000 */
[----:B------:R-:W-:Y:S02]  /*ed10*/  FMNMX.FTZ R97, R94, R97, !PT ;  /* 0x000000615e617209 */ /* 0x000fe40007810000 */
[----:B------:R-:W-:-:S03]  /*ed20*/  ISETP.GT.AND P3, PT, R91, 0x39, PT ;  /* 0x000000395b00780c */ /* 0x000fc60003f64270 */
[----:B------:R-:W3:Y:S01]  /*ed30*/  MUFU.TANH R62, R62 ;  /* 0x0000003e003e7308 */ /* 0x000ee20000002400 */
[----:B------:R-:W-:Y:S02]  /*ed40*/  FSEL R68, R68, -INF , P2 ;  /* 0xff80000044447808 */ /* 0x000fe40001000000 */
[----:B------:R-:W-:Y:S02]  /*ed50*/  FMNMX.FTZ R97, R76, R97, !PT ;  /* 0x000000614c617209 */ /* 0x000fe40007810000 */
[----:B------:R-:W-:Y:S01]  /*ed60*/  ISETP.GT.AND P2, PT, R91, 0x40, PT ;  /* 0x000000405b00780c */ /* 0x000fe20003f44270 */
[--C-:B------:R-:W-:Y:S01]  /*ed70*/  FFMA.FTZ R66, R87, R73, -R100.reuse ;  /* 0x0000004957427223 */ /* 0x100fe20000010864 */
[----:B0-----:R-:W-:Y:S01]  /*ed80*/  FSEL R70, R70, -INF , P3 ;  /* 0xff80000046467808 */ /* 0x001fe20001800000 */
[----:B------:R-:W0:Y:S01]  /*ed90*/  MUFU.TANH R63, R63 ;  /* 0x0000003f003f7308 */ /* 0x000e220000002400 */
[----:B------:R-:W-:Y:S02]  /*eda0*/  FMNMX.FTZ R97, R68, R97, !PT ;  /* 0x0000006144617209 */ /* 0x000fe40007810000 */
[----:B-1----:R-:W-:Y:S01]  /*edb0*/  FSEL R87, R58, -INF , P2 ;  /* 0xff8000003a577808 */ /* 0x002fe20001000000 */
[----:B------:R-:W-:Y:S01]  /*edc0*/  FFMA.FTZ R58, R64, R73, -R100 ;  /* 0x00000049403a7223 */ /* 0x000fe20000010864 */
[C---:B------:R-:W-:Y:S01]  /*edd0*/  ISETP.GT.AND P3, PT, R91.reuse, 0x41, PT ;  /* 0x000000415b00780c */ /* 0x040fe20003f64270 */
[----:B------:R-:W-:Y:S01]  /*ede0*/  FMUL.FTZ R54, R54, UR4 ;  /* 0x0000000436367c20 */ /* 0x000fe20008410000 */
[----:B------:R-:W-:Y:S01]  /*edf0*/  FMNMX.FTZ R64, R70, R97, !PT ;  /* 0x0000006146407209 */ /* 0x000fe20007810000 */
[----:B------:R-:W1:Y:S01]  /*ee00*/  MUFU.TANH R21, R21 ;  /* 0x0000001500157308 */ /* 0x000e620000002400 */
[----:B------:R-:W-:-:S02]  /*ee10*/  ISETP.GT.AND P2, PT, R91, 0x48, PT ;  /* 0x000000485b00780c */ /* 0x000fc40003f44270 */
[----:B--2---:R-:W-:Y:S02]  /*ee20*/  FSEL R98, R98, -INF , P3 ;  /* 0xff80000062627808 */ /* 0x004fe40001800000 */
[----:B------:R-:W-:-:S03]  /*ee30*/  FMNMX.FTZ R97, R87, R64, !PT ;  /* 0x0000004057617209 */ /* 0x000fc60007810000 */
[----:B------:R-:W2:Y:S01]  /*ee40*/  MUFU.TANH R49, R49 ;  /* 0x0000003100317308 */ /* 0x000ea20000002400 */
[----:B---3--:R-:W-:Y:S01]  /*ee50*/  FSEL R64, R62, -INF , P2 ;  /* 0xff8000003e407808 */ /* 0x008fe20001000000 */
[----:B------:R-:W-:Y:S01]  /*ee60*/  FFMA.FTZ R62, R79, R73, -R100 ;  /* 0x000000494f3e7223 */ /* 0x000fe20000010864 */
[----:B------:R-:W-:Y:S01]  /*ee70*/  ISETP.GT.AND P3, PT, R91, 0x49, PT ;  /* 0x000000495b00780c */ /* 0x000fe20003f64270 */
[----:B------:R-:W-:Y:S01]  /*ee80*/  FMUL.FTZ R42, R42, UR4 ;  /* 0x000000042a2a7c20 */ /* 0x000fe20008410000 */
[----:B------:R-:W-:-:S03]  /*ee90*/  FMNMX.FTZ R79, R98, R97, !PT ;  /* 0x00000061624f7209 */ /* 0x000fc60007810000 */
[----:B------:R-:W3:Y:S01]  /*eea0*/  MUFU.TANH R54, R54 ;  /* 0x0000003600367308 */ /* 0x000ee20000002400 */
[----:B------:R-:W-:Y:S01]  /*eeb0*/  ISETP.GT.AND P2, PT, R91, 0x50, PT ;  /* 0x000000505b00780c */ /* 0x000fe20003f44270 */
[----:B------:R-:W-:Y:S01]  /*eec0*/  FMUL.FTZ R43, R43, UR4 ;  /* 0x000000042b2b7c20 */ /* 0x000fe20008410000 */
[----:B0-----:R-:W-:Y:S02]  /*eed0*/  FSEL R97, R63, -INF , P3 ;  /* 0xff8000003f617808 */ /* 0x001fe40001800000 */
[----:B------:R-:W-:-:S03]  /*eee0*/  FMNMX.FTZ R74, R64, R79, !PT ;  /* 0x0000004f404a7209 */ /* 0x000fc60007810000 */
[----:B------:R-:W0:Y:S01]  /*eef0*/  MUFU.TANH R56, R56 ;  /* 0x0000003800387308 */ /* 0x000e220000002400 */
[----:B------:R-:W-:Y:S01]  /*ef00*/  ISETP.GT.AND P3, PT, R91, 0x51, PT ;  /* 0x000000515b00780c */ /* 0x000fe20003f64270 */
[----:B------:R-:W-:Y:S01]  /*ef10*/  FMUL.FTZ R46, R46, UR4 ;  /* 0x000000042e2e7c20 */ /* 0x000fe20008410000 */
[----:B-1----:R-:W-:Y:S02]  /*ef20*/  FSEL R79, R21, -INF , P2 ;  /* 0xff800000154f7808 */ /* 0x002fe40001000000 */
[----:B------:R-:W-:-:S03]  /*ef30*/  FMNMX.FTZ R74, R97, R74, !PT ;  /* 0x0000004a614a7209 */ /* 0x000fc60007810000 */
[----:B------:R-:W1:Y:S01]  /*ef40*/  MUFU.TANH R42, R42 ;  /* 0x0000002a002a7308 */ /* 0x000e620000002400 */
[----:B------:R-:W-:Y:S01]  /*ef50*/  ISETP.GT.AND P2, PT, R91, 0x58, PT ;  /* 0x000000585b00780c */ /* 0x000fe20003f44270 */
[----:B------:R-:W-:Y:S01]  /*ef60*/  FMUL.FTZ R47, R47, UR4 ;  /* 0x000000042f2f7c20 */ /* 0x000fe20008410000 */
[----:B--2---:R-:W-:Y:S02]  /*ef70*/  FSEL R63, R49, -INF , P3 ;  /* 0xff800000313f7808 */ /* 0x004fe40001800000 */
[----:B------:R-:W-:-:S03]  /*ef80*/  FMNMX.FTZ R74, R79, R74, !PT ;  /* 0x0000004a4f4a7209 */ /* 0x000fc60007810000 */
[----:B------:R-:W2:Y:S01]  /*ef90*/  MUFU.TANH R43, R43 ;  /* 0x0000002b002b7308 */ /* 0x000ea20000002400 */
[-CC-:B------:R-:W-:Y:S01]  /*efa0*/  FFMA.FTZ R21, R67, R73.reuse, -R100.reuse ;  /* 0x0000004943157223 */ /* 0x180fe20000010864 */
[----:B------:R-:W-:Y:S01]  /*efb0*/  ISETP.GT.AND P3, PT, R91, 0x59, PT ;  /* 0x000000595b00780c */ /* 0x000fe20003f64270 */
[----:B------:R-:W-:Y:S01]  /*efc0*/  FMUL.FTZ R34, R34, UR4 ;  /* 0x0000000422227c20 */ /* 0x000fe20008410000 */
[----:B---3--:R-:W-:Y:S02]  /*efd0*/  FSEL R54, R54, -INF , P2 ;  /* 0xff80000036367808 */ /* 0x008fe40001000000 */
[----:B------:R-:W-:Y:S02]  /*efe0*/  FMNMX.FTZ R67, R63, R74, !PT ;  /* 0x0000004a3f437209 */ /* 0x000fe40007810000 */
[----:B------:R-:W3:Y:S01]  /*eff0*/  MUFU.TANH R46, R46 ;  /* 0x0000002e002e7308 */ /* 0x000ee20000002400 */
[----:B------:R-:W-:Y:S01]  /*f000*/  FFMA.FTZ R49, R69, R73, -R100 ;  /* 0x0000004945317223 */ /* 0x000fe20000010864 */
[----:B------:R-:W-:Y:S01]  /*f010*/  ISETP.GT.AND P2, PT, R91, 0x60, PT ;  /* 0x000000605b00780c */ /* 0x000fe20003f44270 */
[----:B------:R-:W-:Y:S01]  /*f020*/  FMUL.FTZ R35, R35, UR4 ;  /* 0x0000000423237c20 */ /* 0x000fe20008410000 */
[----:B0-----:R-:W-:-:S02]  /*f030*/  FSEL R56, R56, -INF , P3 ;  /* 0xff80000038387808 */ /* 0x001fc40001800000 */
[----:B------:R-:W-:Y:S02]  /*f040*/  FMNMX.FTZ R69, R54, R67, !PT ;  /* 0x0000004336457209 */ /* 0x000fe40007810000 */
        /* <DEDUP_REMOVED lines=11> */
[----:B------:R-:W-:Y:S01]  /*f100*/  FFMA.FTZ R42, R71, R73, -R100 ;  /* 0x00000049472a7223 */ /* 0x000fe20000010864 */
[----:B------:R-:W-:Y:S01]  /*f110*/  ISETP.GT.AND P3, PT, R91, 0x69, PT ;  /* 0x000000695b00780c */ /* 0x000fe20003f64270 */
[----:B------:R-:W-:Y:S01]  /*f120*/  FMUL.FTZ R26, R26, UR4 ;  /* 0x000000041a1a7c20 */ /* 0x000fe20008410000 */
[----:B---3--:R-:W-:Y:S02]  /*f130*/  FSEL R102, R46, -INF , P2 ;  /* 0xff8000002e667808 */ /* 0x008fe40001000000 */
[----:B------:R-:W-:Y:S02]  /*f140*/  FMNMX.FTZ R71, R69, R74, !PT ;  /* 0x0000004a45477209 */ /* 0x000fe40007810000 */
[----:B------:R-:W3:Y:S01]  /*f150*/  MUFU.TANH R38, R38 ;  /* 0x0000002600267308 */ /* 0x000ee20000002400 */
[----:B------:R-:W-:Y:S01]  /*f160*/  ISETP.GT.AND P2, PT, R91, 0x70, PT ;  /* 0x000000705b00780c */ /* 0x000fe20003f44270 */
[----:B------:R-:W-:Y:S01]  /*f170*/  FMUL.FTZ R27, R27, UR4 ;  /* 0x000000041b1b7c20 */ /* 0x000fe20008410000 */
[----:B0-----:R-:W-:-:S02]  /*f180*/  FSEL R103, R47, -INF , P3 ;  /* 0xff8000002f677808 */ /* 0x001fc40001800000 */
[----:B------:R-:W-:-:S03]  /*f190*/  FMNMX.FTZ R46, R102, R71, !PT ;  /* 0x00000047662e7209 */ /* 0x000fc60007810000 */
[----:B------:R-:W0:Y:S01]  /*f1a0*/  MUFU.TANH R39, R39 ;  /* 0x0000002700277308 */ /* 0x000e220000002400 */
[----:B------:R-:W-:Y:S01]  /*f1b0*/  ISETP.GT.AND P3, PT, R91, 0x71, PT ;  /* 0x000000715b00780c */ /* 0x000fe20003f64270 */
[----:B------:R-:W-:Y:S01]  /*f1c0*/  FMUL.FTZ R30, R30, UR4 ;  /* 0x000000041e1e7c20 */ /* 0x000fe20008410000 */
[----:B-1----:R-:W-:Y:S02]  /*f1d0*/  FSEL R34, R34, -INF , P2 ;  /* 0xff80000022227808 */ /* 0x002fe40001000000 */
[----:B------:R-:W-:-:S03]  /*f1e0*/  FMNMX.FTZ R47, R103, R46, !PT ;  /* 0x0000002e672f7209 */ /* 0x000fc60007810000 */
[----:B------:R-:W1:Y:S01]  /*f1f0*/  MUFU.TANH R26, R26 ;  /* 0x0000001a001a7308 */ /* 0x000e620000002400 */
[----:B------:R-:W-:Y:S01]  /*f200*/  FFMA.FTZ R71, R60, R73, -R100 ;  /* 0x000000493c477223 */ /* 0x000fe20000010864 */
[----:B------:R-:W-:Y:S01]  /*f210*/  ISETP.GT.AND P2, PT, R91, 0x78, PT ;  /* 0x000000785b00780c */ /* 0x000fe20003f44270 */
[----:B------:R-:W-:Y:S01]  /*f220*/  FMUL.FTZ R31, R31, UR4 ;  /* 0x000000041f1f7c20 */ /* 0x000fe20008410000 */
[----:B--2---:R-:W-:Y:S02]  /*f230*/  FSEL R35, R35, -INF , P3 ;  /* 0xff80000023237808 */ /* 0x004fe40001800000 */
[----:B------:R-:W-:Y:S02]  /*f240*/  FMNMX.FTZ R60, R34, R47, !PT ;  /* 0x0000002f223c7209 */ /* 0x000fe40007810000 */
[----:B------:R-:W2:Y:S01]  /*f250*/  MUFU.TANH R27, R27 ;  /* 0x0000001b001b7308 */ /* 0x000ea20000002400 */
[----:B------:R-:W-:Y:S02]  /*f260*/  ISETP.GT.AND P3, PT, R91, 0x79, PT ;  /* 0x000000795b00780c */ /* 0x000fe40003f64270 */
[----:B---3--:R-:W-:-:S02]  /*f270*/  FSEL R104, R38, -INF , P2 ;  /* 0xff80000026687808 */ /* 0x008fc40001000000 */
[----:B------:R-:W-:-:S03]  /*f280*/  FMNMX.FTZ R47, R35, R60, !PT ;  /* 0x0000003c232f7209 */ /* 0x000fc60007810000 */
[----:B------:R-:W3:Y:S01]  /*f290*/  MUFU.TANH R30, R30 ;  /* 0x0000001e001e7308 */ /* 0x000ee20000002400 */
[----:B------:R-:W-:Y:S02]  /*f2a0*/  ISETP.GT.AND P2, PT, R91, 0x80, PT ;  /* 0x000000805b00780c */ /* 0x000fe40003f44270 */
[----:B0-----:R-:W-:Y:S02]  /*f2b0*/  FSEL R105, R39, -INF , P3 ;  /* 0xff80000027697808 */ /* 0x001fe40001800000 */
[----:B------:R-:W-:-:S03]  /*f2c0*/  FMNMX.FTZ R60, R104, R47, !PT ;  /* 0x0000002f683c7209 */ /* 0x000fc60007810000 */
[----:B------:R-:W0:Y:S01]  /*f2d0*/  MUFU.TANH R31, R31 ;  /* 0x0000001f001f7308 */ /* 0x000e220000002400 */
[----:B------:R-:W-:Y:S01]  /*f2e0*/  FFMA.FTZ R39, R33, R73, -R100 ;  /* 0x0000004921277223 */ /* 0x000fe20000010864 */
[----:B------:R-:W-:Y:S02]  /*f2f0*/  ISETP.GT.AND P3, PT, R91, 0x81, PT ;  /* 0x000000815b00780c */ /* 0x000fe40003f64270 */
[----:B-1----:R-:W-:Y:S02]  /*f300*/  FSEL R106, R26, -INF , P2 ;  /* 0xff8000001a6a7808 */ /* 0x002fe40001000000 */
[----:B------:R-:W-:Y:S02]  /*f310*/  FMNMX.FTZ R33, R105, R60, !PT ;  /* 0x0000003c69217209 */ /* 0x000fe40007810000 */
[----:B------:R-:W-:Y:S02]  /*f320*/  ISETP.GT.AND P2, PT, R91, 0x88, PT ;  /* 0x000000885b00780c */ /* 0x000fe40003f44270 */
[----:B--2---:R-:W-:-:S02]  /*f330*/  FSEL R108, R27, -INF , P3 ;  /* 0xff8000001b6c7808 */ /* 0x004fc40001800000 */
[----:B------:R-:W-:Y:S02]  /*f340*/  FMNMX.FTZ R33, R106, R33, !PT ;  /* 0x000000216a217209 */ /* 0x000fe40007810000 */
[----:B------:R-:W-:Y:S02]  /*f350*/  ISETP.GT.AND P3, PT, R91, 0x89, PT ;  /* 0x000000895b00780c */ /* 0x000fe40003f64270 */
[----:B---3--:R-:W-:Y:S02]  /*f360*/  FSEL R30, R30, -INF , P2 ;  /* 0xff8000001e1e7808 */ /* 0x008fe40001000000 */
[----:B------:R-:W-:Y:S01]  /*f370*/  FMNMX.FTZ R33, R108, R33, !PT ;  /* 0x000000216c217209 */ /* 0x000fe20007810000 */
[----:B------:R1:W-:Y:S03]  /*f380*/  MUFU.EX2 R46, R71 ;  /* 0x00000047002e7308 */ /* 0x0003e60000000800 */
[----:B------:R-:W-:Y:S01]  /*f390*/  FMNMX.FTZ R33, R30, R33, !PT ;  /* 0x000000211e217209 */ /* 0x000fe20007810000 */
[----:B-1----:R-:W-:Y:S01]  /*f3a0*/  FFMA.FTZ R71, R32, R73, -R100 ;  /* 0x0000004920477223 */ /* 0x002fe20000010864 */
[----:B0-----:R-:W-:-:S04]  /*f3b0*/  FSEL R32, R31, -INF , P3 ;  /* 0xff8000001f207808 */ /* 0x001fc80001800000 */
[----:B------:R-:W-:-:S05]  /*f3c0*/  FMNMX.FTZ R33, R32, R33, !PT ;  /* 0x0000002120217209 */ /* 0x000fca0007810000 */
[----:B------:R-:W0:Y:S01]  /*f3d0*/  SHFL.BFLY PT, R26, R33, 0x2, 0x1f ;  /* 0x0c401f00211a7f89 */ /* 0x000e2200000e0000 */
[----:B------:R-:W-:Y:S01]  /*f3e0*/  FFMA.FTZ R47, R25, R73, -R100 ;  /* 0x00000049192f7223 */ /* 0x000fe20000010864 */
[----:B0-----:R-:W-:-:S05]  /*f3f0*/  FMNMX.FTZ R26, R33, R26, !PT ;  /* 0x0000001a211a7209 */ /* 0x001fca0007810000 */
[----:B------:R-:W0:Y:S01]  /*f400*/  SHFL.BFLY PT, R25, R26, 0x1, 0x1f ;  /* 0x0c201f001a197f89 */ /* 0x000e2200000e0000 */
        /* <DEDUP_REMOVED lines=10> */
[----:B0-----:R-:W-:-:S04]  /*f4b0*/  FMNMX.FTZ R74, R26, R25, !PT ;  /* 0x000000191a4a7209 */ /* 0x001fc80007810000 */
[C---:B------:R-:W-:Y:S01]  /*f4c0*/  FSETP.NEU.FTZ.AND P2, PT, R74.reuse, -INF , PT ;  /* 0xff8000004a00780b */ /* 0x040fe20003f5d000 */
[-C--:B------:R-:W-:Y:S01]  /*f4d0*/  FMUL.FTZ R28, R74, R73.reuse ;  /* 0x000000494a1c7220 */ /* 0x080fe20000410000 */
[----:B------:R-:W-:-:S04]  /*f4e0*/  FFMA.FTZ R50, R50, R73, -R100 ;  /* 0x0000004932327223 */ /* 0x000fc80000010864 */
[----:B------:R-:W-:Y:S01]  /*f4f0*/  FSEL R28, R28, RZ, P2 ;  /* 0x000000ff1c1c7208 */ /* 0x000fe20001000000 */
        /* <DEDUP_REMOVED lines=8> */
[-CC-:B------:R-:W-:Y:S01]  /*f580*/  FFMA.FTZ R27, R90, R73.reuse, -R28.reuse ;  /* 0x000000495a1b7223 */ /* 0x180fe2000001081c */
[----:B------:R-:W0:Y:S01]  /*f590*/  MUFU.EX2 R57, R57 ;  /* 0x0000003900397308 */ /* 0x000e220000000800 */
[-CC-:B------:R-:W-:Y:S01]  /*f5a0*/  FFMA.FTZ R92, R92, R73.reuse, -R28.reuse ;  /* 0x000000495c5c7223 */ /* 0x180fe2000001081c */
[----:B------:R-:W-:-:S06]  /*f5b0*/  FFMA.FTZ R55, R93, R73, -R28 ;  /* 0x000000495d377223 */ /* 0x000fcc000001081c */
[----:B------:R-:W-:Y:S08]  /*f5c0*/  MUFU.EX2 R25, R25 ;  /* 0x0000001900197308 */ /* 0x000ff00000000800 */
[----:B------:R-:W1:Y:S01]  /*f5d0*/  MUFU.EX2 R100, R100 ;  /* 0x0000006400647308 */ /* 0x000e620000000800 */
[----:B------:R-:W-:-:S07]  /*f5e0*/  FFMA.FTZ R90, R83, R73, -R28 ;  /* 0x00000049535a7223 */ /* 0x000fce000001081c */
[----:B------:R-:W2:Y:S01]  /*f5f0*/  MUFU.EX2 R88, R88 ;  /* 0x0000005800587308 */ /* 0x000ea20000000800 */
[----:B------:R-:W-:-:S07]  /*f600*/  @!P0 VIADD R24, R0, 0x31c40 ;  /* 0x00031c4000188836 */ /* 0x000fce0000000000 */
[----:B------:R-:W3:Y:S01]  /*f610*/  MUFU.EX2 R27, R27 ;  /* 0x0000001b001b7308 */ /* 0x000ee20000000800 */
[----:B------:R-:W-:-:S07]  /*f620*/  FFMA.FTZ R53, R84, R73, -R28 ;  /* 0x0000004954357223 */ /* 0x000fce000001081c */
[----:B------:R-:W4:Y:S01]  /*f630*/  MUFU.EX2 R92, R92 ;  /* 0x0000005c005c7308 */ /* 0x000f220000000800 */
[----:B------:R-:W-:Y:S01]  /*f640*/  @!P0 PRMT R24, RZ, 0x654, R24 ;  /* 0x00000654ff188816 */ /* 0x000fe20000000018 */
[----:B0-----:R-:W-:-:S06]  /*f650*/  FADD.FTZ R83, R57, R59 ;  /* 0x0000003b39537221 */ /* 0x001fcc0000010000 */
[----:B------:R-:W0:Y:S01]  /*f660*/  MUFU.EX2 R14, R14 ;  /* 0x0000000e000e7308 */ /* 0x000e220000000800 */
[----:B-1----:R-:W-:Y:S01]  /*f670*/  FADD.FTZ R26, R25, R100 ;  /* 0x00000064191a7221 */ /* 0x002fe20000010000 */
[----:B------:R-:W-:Y:S01]  /*f680*/  FFMA.FTZ R86, R86, R73, -R28 ;  /* 0x0000004956567223 */ /* 0x000fe2000001081c */
[----:B------:R1:W-:Y:S05]  /*f690*/  @!P0 SYNCS.ARRIVE.TRANS64.RED.A1T0 RZ, [R24+URZ], RZ ;  /* 0x000000ff18ff89a7 */ /* 0x0003ea000810043f */
[----:B------:R-:W0:Y:S01]  /*f6a0*/  MUFU.EX2 R55, R55 ;  /* 0x0000003700377308 */ /* 0x000e220000000800 */
[----:B--2---:R-:W-:Y:S01]  /*f6b0*/  FADD.FTZ R83, R88, R83 ;  /* 0x0000005358537221 */ /* 0x004fe20000010000 */
[----:B-1----:R-:W-:-:S06]  /*f6c0*/  F2FP.BF16.F32.PACK_AB R24, R59, R57 ;  /* 0x000000393b18723e */ /* 0x002fcc00000010ff */
[----:B------:R-:W-:Y:S01]  /*f6d0*/  MUFU.EX2 R80, R80 ;  /* 0x0000005000507308 */ /* 0x000fe20000000800 */
[----:B---3--:R-:W-:Y:S01]  /*f6e0*/  FADD.FTZ R57, R27, R26 ;  /* 0x0000001a1b397221 */ /* 0x008fe20000010000 */
[----:B------:R-:W-:-:S06]  /*f6f0*/  FFMA.FTZ R29, R85, R73, -R28 ;  /* 0x00000049551d7223 */ /* 0x000fcc000001081c */
[----:B------:R-:W1:Y:S01]  /*f700*/  MUFU.EX2 R90, R90 ;  /* 0x0000005a005a7308 */ /* 0x000e620000000800 */
[C---:B------:R-:W-:Y:S01]  /*f710*/  FADD.FTZ R83, R20.reuse, R83 ;  /* 0x0000005314537221 */ /* 0x040fe20000010000 */
[----:B------:R-:W-:-:S06]  /*f720*/  F2FP.BF16.F32.PACK_AB R26, R20, R88 ;  /* 0x00000058141a723e */ /* 0x000fcc00000010ff */
[----:B------:R-:W2:Y:S01]  /*f730*/  MUFU.EX2 R81, R81 ;  /* 0x0000005100517308 */ /* 0x000ea20000000800 */
[----:B------:R-:W-:Y:S01]  /*f740*/  FFMA.FTZ R84, R75, R73, -R28 ;  /* 0x000000494b547223 */ /* 0x000fe2000001081c */
[----:B----4-:R-:W-:-:S06]  /*f750*/  FADD.FTZ R88, R92, R57 ;  /* 0x000000395c587221 */ /* 0x010fcc0000010000 */
[----:B------:R-:W-:Y:S01]  /*f760*/  MUFU.EX2 R53, R53 ;  /* 0x0000003500357308 */ /* 0x000fe20000000800 */
[-CC-:B------:R-:W-:Y:S01]  /*f770*/  FFMA.FTZ R75, R70, R73.reuse, -R28.reuse ;  /* 0x00000049464b7223 */ /* 0x180fe2000001081c */
[-CC-:B------:R-:W-:Y:S01]  /*f780*/  FFMA.FTZ R64, R64, R73.reuse, -R28.reuse ;  /* 0x0000004940407223 */ /* 0x180fe2000001081c */
[----:B------:R-:W-:-:S05]  /*f790*/  FFMA.FTZ R70, R67, R73, -R28 ;  /* 0x0000004943467223 */ /* 0x000fca000001081c */
[----:B------:R-:W3:Y:S01]  /*f7a0*/  MUFU.EX2 R82, R82 ;  /* 0x0000005200527308 */ /* 0x000ee20000000800 */
[----:B------:R-:W-:Y:S01]  /*f7b0*/  FFMA.FTZ R67, R35, R73, -R28 ;  /* 0x0000004923437223 */ /* 0x000fe2000001081c */
[----:B0-----:R-:W-:Y:S01]  /*f7c0*/  FADD.FTZ R83, R14, R83 ;  /* 0x000000530e537221 */ /* 0x001fe20000010000 */
[----:B------:R-:W-:-:S05]  /*f7d0*/  FADD.FTZ R35, R55, R88 ;  /* 0x0000005837237221 */ /* 0x000fca0000010000 */
[----:B------:R-:W-:Y:S01]  /*f7e0*/  MUFU.EX2 R86, R86 ;  /* 0x0000005600567308 */ /* 0x000fe20000000800 */
[-CC-:B------:R-:W-:Y:S01]  /*f7f0*/  FFMA.FTZ R31, R77, R73.reuse, -R28.reuse ;  /* 0x000000494d1f7223 */ /* 0x180fe2000001081c */
[-CC-:B------:R-:W-:Y:S01]  /*f800*/  FFMA.FTZ R79, R79, R73.reuse, -R28.reuse ;  /* 0x000000494f4f7223 */ /* 0x180fe2000001081c */
[----:B------:R-:W-:-:S05]  /*f810*/  FFMA.FTZ R59, R54, R73, -R28 ;  /* 0x00000049363b7223 */ /* 0x000fca000001081c */
[----:B------:R-:W0:Y:S01]  /*f820*/  MUFU.EX2 R40, R40 ;  /* 0x0000002800287308 */ /* 0x000e220000000800 */
[----:B-1----:R-:W-:Y:S01]  /*f830*/  FADD.FTZ R54, R90, R35 ;  /* 0x000000235a367221 */ /* 0x002fe20000010000 */
[----:B------:R-:W-:-:S06]  /*f840*/  FFMA.FTZ R78, R78, R73, -R28 ;  /* 0x000000494e4e7223 */ /* 0x000fcc000001081c */
[----:B------:R-:W1:Y:S01]  /*f850*/  MUFU.EX2 R29, R29 ;  /* 0x0000001d001d7308 */ /* 0x000e620000000800 */
[----:B------:R-:W-:-:S07]  /*f860*/  FFMA.FTZ R57, R63, R73, -R28 ;  /* 0x000000493f397223 */ /* 0x000fce000001081c */
[----:B------:R4:W-:Y:S01]  /*f870*/  MUFU.EX2 R0, R64 ;  /* 0x0000004000007308 */ /* 0x0009e20000000800 */
[----:B------:R-:W-:-:S07]  /*f880*/  FFMA.FTZ R33, R94, R73, -R28 ;  /* 0x000000495e217223 */ /* 0x000fce000001081c */
[----:B------:R-:W1:Y:S01]  /*f890*/  MUFU.EX2 R50, R50 ;  /* 0x0000003200327308 */ /* 0x000e620000000800 */
[----:B----4-:R-:W-:Y:S01]  /*f8a0*/  FFMA.FTZ R64, R34, R73, -R28 ;  /* 0x0000004922407223 */ /* 0x010fe2000001081c */
[----:B------:R-:W-:-:S06]  /*f8b0*/  FADD.FTZ R34, R80, R83 ;  /* 0x0000005350227221 */ /* 0x000fcc0000010000 */
[----:B------:R-:W4:Y:S01]  /*f8c0*/  MUFU.EX2 R84, R84 ;  /* 0x0000005400547308 */ /* 0x000f220000000800 */
[----:B--2---:R-:W-:Y:S01]  /*f8d0*/  FADD.FTZ R35, R81, R34 ;  /* 0x0000002251237221 */ /* 0x004fe20000010000 */
[-CC-:B------:R-:W-:Y:S01]  /*f8e0*/  FFMA.FTZ R63, R56, R73.reuse, -R28.reuse ;  /* 0x00000049383f7223 */ /* 0x180fe2000001081c */
[----:B------:R-:W-:-:S05]  /*f8f0*/  FFMA.FTZ R48, R68, R73, -R28 ;  /* 0x0000004944307223 */ /* 0x000fca000001081c */
[----:B------:R-:W2:Y:S01]  /*f900*/  MUFU.EX2 R65, R65 ;  /* 0x0000004100417308 */ /* 0x000ea20000000800 */
[-CC-:B------:R-:W-:Y:S01]  /*f910*/  FFMA.FTZ R76, R76, R73.reuse, -R28.reuse ;  /* 0x000000494c4c7223 */ /* 0x180fe2000001081c */
[-CC-:B------:R-:W-:Y:S01]  /*f920*/  FFMA.FTZ R15, R87, R73.reuse, -R28.reuse ;  /* 0x00000049570f7223 */ /* 0x180fe2000001081c */
[-CC-:B------:R-:W-:Y:S01]  /*f930*/  FFMA.FTZ R68, R98, R73.reuse, -R28.reuse ;  /* 0x0000004962447223 */ /* 0x180fe2000001081c */
[----:B------:R-:W-:-:S04]  /*f940*/  FFMA.FTZ R77, R97, R73, -R28 ;  /* 0x00000049614d7223 */ /* 0x000fc8000001081c */
[----:B------:R-:W2:Y:S01]  /*f950*/  MUFU.EX2 R31, R31 ;  /* 0x0000001f001f7308 */ /* 0x000ea20000000800 */
[-CC-:B------:R-:W-:Y:S01]  /*f960*/  FFMA.FTZ R69, R69, R73.reuse, -R28.reuse ;  /* 0x0000004945457223 */ /* 0x180fe2000001081c */
[-CC-:B------:R-:W-:Y:S01]  /*f970*/  FFMA.FTZ R102, R102, R73.reuse, -R28.reuse ;  /* 0x0000004966667223 */ /* 0x180fe2000001081c */
[-CC-:B------:R-:W-:Y:S01]  /*f980*/  FFMA.FTZ R103, R103, R73.reuse, -R28.reuse ;  /* 0x0000004967677223 */ /* 0x180fe2000001081c */
[----:B------:R-:W-:-:S04]  /*f990*/  FFMA.FTZ R104, R104, R73, -R28 ;  /* 0x0000004968687223 */ /* 0x000fc8000001081c */
[----:B------:R0:W-:Y:S01]  /*f9a0*/  MUFU.EX2 R20, R79 ;  /* 0x0000004f00147308 */ /* 0x0001e20000000800 */
[-CC-:B------:R-:W-:Y:S01]  /*f9b0*/  FFMA.FTZ R105, R105, R73.reuse, -R28.reuse ;  /* 0x0000004969697223 */ /* 0x180fe2000001081c */
[-CC-:B------:R-:W-:Y:S01]  /*f9c0*/  FFMA.FTZ R106, R106, R73.reuse, -R28.reuse ;  /* 0x000000496a6a7223 */ /* 0x180fe2000001081c */
[----:B------:R-:W-:Y:S01]  /*f9d0*/  FFMA.FTZ R108, R108, R73, -R28 ;  /* 0x000000496c6c7223 */ /* 0x000fe2000001081c */
[----:B---3--:R-:W-:Y:S01]  /*f9e0*/  FADD.FTZ R35, R82, R35 ;  /* 0x0000002352237221 */ /* 0x008fe20000010000 */
[----:B------:R-:W-:Y:S01]  /*f9f0*/  F2FP.BF16.F32.PACK_AB R25, R100, R25 ;  /* 0x000000196419723e */ /* 0x000fe200000010ff */
[----:B0-----:R-:W-:Y:S02]  /*fa00*/  FADD.FTZ R79, R53, R54 ;  /* 0x00000036354f7221 */ /* 0x001fe40000010000 */
[----:B------:R-:W0:Y:S01]  /*fa10*/  MUFU.EX2 R66, R66 ;  /* 0x0000004200427308 */ /* 0x000e220000000800 */
[----:B------:R-:W-:Y:S01]  /*fa20*/  FFMA.FTZ R54, R30, R73, -R28 ;  /* 0x000000491e367223 */ /* 0x000fe2000001081c */
[----:B------:R-:W-:Y:S01]  /*fa30*/  F2FP.BF16.F32.PACK_AB R27, R92, R27 ;  /* 0x0000001b5c1b723e */ /* 0x000fe200000010ff */
[----:B------:R-:W-:-:S05]  /*fa40*/  FADD.FTZ R35, R40, R35 ;  /* 0x0000002328237221 */ /* 0x000fca0000010000 */
[----:B------:R3:W-:Y:S01]  /*fa50*/  MUFU.EX2 R56, R59 ;  /* 0x0000003b00387308 */ /* 0x0007e20000000800 */
[----:B------:R4:W-:Y:S07]  /*fa60*/  STSM.16.M88.4 [R17+0x24300], R24 ;  /* 0x0243001811007844 */ /* 0x0009ee0000000200 */
[----:B------:R-:W0:Y:S01]  /*fa70*/  MUFU.EX2 R78, R78 ;  /* 0x0000004e004e7308 */ /* 0x000e220000000800 */
[----:B---3--:R-:W-:Y:S01]  /*fa80*/  FFMA.FTZ R59, R32, R73, -R28 ;  /* 0x00000049203b7223 */ /* 0x008fe2000001081c */
[----:B------:R-:W-:-:S04]  /*fa90*/  FADD.FTZ R28, R86, R79 ;  /* 0x0000004f561c7221 */ /* 0x000fc80000010000 */
[----:B-1----:R-:W-:Y:S02]  /*faa0*/  FADD.FTZ R79, R29, R28 ;  /* 0x0000001c1d4f7221 */ /* 0x002fe40000010000 */
[----:B------:R-:W1:Y:S01]  /*fab0*/  MUFU.EX2 R58, R58 ;  /* 0x0000003a003a7308 */ /* 0x000e620000000800 */
[----:B----4-:R-:W-:Y:S01]  /*fac0*/  F2FP.BF16.F32.PACK_AB R24, R80, R14 ;  /* 0x0000000e5018723e */ /* 0x010fe200000010ff */
[----:B------:R-:W-:Y:S01]  /*fad0*/  FADD.FTZ R14, R50, R35 ;  /* 0x00000023320e7221 */ /* 0x000fe20000010000 */
[----:B------:R-:W-:-:S05]  /*fae0*/  FADD.FTZ R28, R84, R79 ;  /* 0x0000004f541c7221 */ /* 0x000fca0000010000 */
[----:B------:R-:W3:Y:S01]  /*faf0*/  MUFU.EX2 R33, R33 ;  /* 0x0000002100217308 */ /* 0x000ee20000000800 */
[----:B------:R-:W-:Y:S01]  /*fb00*/  F2FP.BF16.F32.PACK_AB R25, R90, R55 ;  /* 0x000000375a19723e */ /* 0x000fe200000010ff */
[----:B--2---:R-:W-:-:S06]  /*fb10*/  FADD.FTZ R35, R65, R14 ;  /* 0x0000000e41237221 */ /* 0x004fcc0000010000 */
[----:B------:R-:W2:Y:S01]  /*fb20*/  MUFU.EX2 R62, R62 ;  /* 0x0000003e003e7308 */ /* 0x000ea20000000800 */
[----:B------:R-:W-:-:S07]  /*fb30*/  FADD.FTZ R55, R31, R28 ;  /* 0x0000001c1f377221 */ /* 0x000fce0000010000 */
[----:B------:R-:W4:Y:S01]  /*fb40*/  MUFU.EX2 R76, R76 ;  /* 0x0000004c004c7308 */ /* 0x000f220000000800 */
[----:B0-----:R-:W-:Y:S01]  /*fb50*/  FADD.FTZ R35, R66, R35 ;  /* 0x0000002342237221 */ /* 0x001fe20000010000 */
[----:B------:R-:W-:-:S06]  /*fb60*/  FADD.FTZ R14, R78, R55 ;  /* 0x000000374e0e7221 */ /* 0x000fcc0000010000 */
[----:B------:R-:W0:Y:S08]  /*fb70*/  MUFU.EX2 R21, R21 ;  /* 0x0000001500157308 */ /* 0x000e300000000800 */
[----:B------:R-:W0:Y:S01]  /*fb80*/  MUFU.EX2 R48, R48 ;  /* 0x0000003000307308 */ /* 0x000e220000000800 */
[----:B------:R-:W-:Y:S01]  /*fb90*/  F2FP.BF16.F32.PACK_AB R27, R86, R53 ;  /* 0x00000035561b723e */ /* 0x000fe200000010ff */
[----:B-1----:R-:W-:-:S06]  /*fba0*/  FADD.FTZ R35, R58, R35 ;  /* 0x000000233a237221 */ /* 0x002fcc0000010000 */
[----:B------:R-:W1:Y:S01]  /*fbb0*/  MUFU.EX2 R49, R49 ;  /* 0x0000003100317308 */ /* 0x000e620000000800 */
[----:B---3--:R-:W-:-:S07]  /*fbc0*/  FADD.FTZ R53, R33, R14 ;  /* 0x0000000e21357221 */ /* 0x008fce0000010000 */
[----:B------:R-:W3:Y:S01]  /*fbd0*/  MUFU.EX2 R75, R75 ;  /* 0x0000004b004b7308 */ /* 0x000ee20000000800 */
[----:B--2---:R-:W-:Y:S01]  /*fbe0*/  FADD.FTZ R14, R62, R35 ;  /* 0x000000233e0e7221 */ /* 0x004fe20000010000 */
[----:B----4-:R-:W-:-:S06]  /*fbf0*/  FADD.FTZ R53, R76, R53 ;  /* 0x000000354c357221 */ /* 0x010fcc0000010000 */
[----:B------:R-:W2:Y:S08]  /*fc00*/  MUFU.EX2 R42, R42 ;  /* 0x0000002a002a7308 */ /* 0x000eb00000000800 */
[----:B------:R-:W4:Y:S01]  /*fc10*/  MUFU.EX2 R15, R15 ;  /* 0x0000000f000f7308 */ /* 0x000f220000000800 */
[----:B------:R-:W-:Y:S01]  /*fc20*/  F2FP.BF16.F32.PACK_AB R28, R50, R40 ;  /* 0x00000028321c723e */ /* 0x000fe200000010ff */
[----:B0-----:R-:W-:-:S06]  /*fc30*/  FADD.FTZ R14, R21, R14 ;  /* 0x0000000e150e7221 */ /* 0x001fcc0000010000 */
[----:B------:R-:W0:Y:S01]  /*fc40*/  MUFU.EX2 R43, R43 ;  /* 0x0000002b002b7308 */ /* 0x000e220000000800 */
[----:B------:R-:W-:-:S07]  /*fc50*/  FADD.FTZ R40, R48, R53 ;  /* 0x0000003530287221 */ /* 0x000fce0000010000 */
[----:B------:R-:W0:Y:S01]  /*fc60*/  MUFU.EX2 R68, R68 ;  /* 0x0000004400447308 */ /* 0x000e220000000800 */
[----:B-1----:R-:W-:Y:S01]  /*fc70*/  FADD.FTZ R53, R49, R14 ;  /* 0x0000000e31357221 */ /* 0x002fe20000010000 */
[----:B---3--:R-:W-:Y:S01]  /*fc80*/  FADD.FTZ R40, R75, R40 ;  /* 0x000000284b287221 */ /* 0x008fe20000010000 */
[----:B------:R-:W-:-:S05]  /*fc90*/  F2FP.BF16.F32.PACK_AB R34, R49, R21 ;  /* 0x000000153122723e */ /* 0x000fca00000010ff */
[----:B------:R-:W1:Y:S01]  /*fca0*/  MUFU.EX2 R38, R38 ;  /* 0x0000002600267308 */ /* 0x000e620000000800 */
[----:B--2---:R-:W-:Y:S01]  /*fcb0*/  FADD.FTZ R14, R42, R53 ;  /* 0x000000352a0e7221 */ /* 0x004fe20000010000 */
[----:B----4-:R-:W-:-:S06]  /*fcc0*/  FADD.FTZ R21, R15, R40 ;  /* 0x000000280f157221 */ /* 0x010fcc0000010000 */
[----:B------:R-:W-:Y:S01]  /*fcd0*/  MUFU.EX2 R77, R77 ;  /* 0x0000004d004d7308 */ /* 0x000fe20000000800 */
[----:B0-----:R-:W-:Y:S01]  /*fce0*/  FADD.FTZ R49, R43, R14 ;  /* 0x0000000e2b317221 */ /* 0x001fe20000010000 */
[----:B------:R-:W-:-:S06]  /*fcf0*/  FADD.FTZ R21, R68, R21 ;  /* 0x0000001544157221 */ /* 0x000fcc0000010000 */
[----:B------:R-:W0:Y:S01]  /*fd00*/  MUFU.EX2 R39, R39 ;  /* 0x0000002700277308 */ /* 0x000e220000000800 */
[----:B------:R-:W-:Y:S01]  /*fd10*/  F2FP.BF16.F32.PACK_AB R26, R82, R81 ;  /* 0x00000051521a723e */ /* 0x000fe200000010ff */
[----:B------:R-:W-:-:S06]  /*fd20*/  FADD.FTZ R49, R46, R49 ;  /* 0x000000312e317221 */ /* 0x000fcc0000010000 */
[----:B------:R-:W2:Y:S01]  /*fd30*/  MUFU.EX2 R71, R71 ;  /* 0x0000004700477308 */ /* 0x000ea20000000800 */
[----:B------:R-:W-:-:S07]  /*fd40*/  FADD.FTZ R14, R0, R21 ;  /* 0x00000015000e7221 */ /* 0x000fce0000010000 */
[----:B------:R-:W3:Y:S01]  /*fd50*/  MUFU.EX2 R57, R57 ;  /* 0x0000003900397308 */ /* 0x000ee20000000800 */
[----:B------:R4:W-:Y:S01]  /*fd60*/  STSM.16.M88.4 [R17+0x25b00], R24 ;  /* 0x025b001811007844 */ /* 0x0009e20000000200 */
[----:B-1----:R-:W-:-:S06]  /*fd70*/  FADD.FTZ R40, R38, R49 ;  /* 0x0000003126287221 */ /* 0x002fcc0000010000 */
[----:B------:R-:W1:Y:S01]  /*fd80*/  MUFU.EX2 R61, R61 ;  /* 0x0000003d003d7308 */ /* 0x000e620000000800 */
[----:B0-----:R-:W-:-:S07]  /*fd90*/  FADD.FTZ R40, R39, R40 ;  /* 0x0000002827287221 */ /* 0x001fce0000010000 */
[----:B------:R-:W0:Y:S01]  /*fda0*/  MUFU.EX2 R91, R91 ;  /* 0x0000005b005b7308 */ /* 0x000e220000000800 */
[----:B----4-:R-:W-:Y:S01]  /*fdb0*/  F2FP.BF16.F32.PACK_AB R25, R68, R15 ;  /* 0x0000000f4419723e */ /* 0x010fe200000010ff */
[----:B------:R-:W-:-:S06]  /*fdc0*/  FADD.FTZ R15, R77, R14 ;  /* 0x0000000e4d0f7221 */ /* 0x000fcc0000010000 */
[----:B------:R-:W4:Y:S01]  /*fdd0*/  MUFU.EX2 R63, R63 ;  /* 0x0000003f003f7308 */ /* 0x000f220000000800 */
[----:B------:R-:W-:Y:S01]  /*fde0*/  FADD.FTZ R14, R20, R15 ;  /* 0x0000000f140e7221 */ /* 0x000fe20000010000 */
[----:B--2---:R-:W-:-:S06]  /*fdf0*/  FADD.FTZ R40, R71, R40 ;  /* 0x0000002847287221 */ /* 0x004fcc0000010000 */
[----:B------:R-:W2:Y:S01]  /*fe00*/  MUFU.EX2 R60, R60 ;  /* 0x0000003c003c7308 */ /* 0x000ea20000000800 */
[----:B---3--:R-:W-:-:S07]  /*fe10*/  FADD.FTZ R15, R57, R14 ;  /* 0x0000000e390f7221 */ /* 0x008fce0000010000 */
[----:B------:R-:W3:Y:S01]  /*fe20*/  MUFU.EX2 R70, R70 ;  /* 0x0000004600467308 */ /* 0x000ee20000000800 */
[----:B------:R-:W-:Y:S01]  /*fe30*/  F2FP.BF16.F32.PACK_AB R27, R77, R0 ;  /* 0x000000004d1b723e */ /* 0x000fe200000010ff */
[----:B-1----:R-:W-:-:S06]  /*fe40*/  FADD.FTZ R40, R61, R40 ;  /* 0x000000283d287221 */ /* 0x002fcc0000010000 */
[----:B------:R-:W1:Y:S01]  /*fe50*/  MUFU.EX2 R95, R95 ;  /* 0x0000005f005f7308 */ /* 0x000e620000000800 */
[----:B------:R-:W-:-:S07]  /*fe60*/  FADD.FTZ R0, R56, R15 ;  /* 0x0000000f38007221 */ /* 0x000fce0000010000 */
[----:B------:R-:W1:Y:S01]  /*fe70*/  MUFU.EX2 R69, R69 ;  /* 0x0000004500457308 */ /* 0x000e620000000800 */
[----:B0-----:R-:W-:Y:S01]  /*fe80*/  FADD.FTZ R15, R91, R40 ;  /* 0x000000285b0f7221 */ /* 0x001fe20000010000 */
[----:B----4-:R-:W-:-:S06]  /*fe90*/  FADD.FTZ R21, R63, R0 ;  /* 0x000000003f157221 */ /* 0x010fcc0000010000 */
[----:B------:R-:W0:Y:S01]  /*fea0*/  MUFU.EX2 R47, R47 ;  /* 0x0000002f002f7308 */ /* 0x000e220000000800 */
[----:B------:R-:W-:-:S07]  /*feb0*/  F2FP.BF16.F32.PACK_AB R29, R84, R29 ;  /* 0x0000001d541d723e */ /* 0x000fce00000010ff */
[----:B------:R-:W4:Y:S01]  /*fec0*/  MUFU.EX2 R102, R102 ;  /* 0x0000006600667308 */ /* 0x000f220000000800 */
[----:B------:R-:W-:Y:S02]  /*fed0*/  F2FP.BF16.F32.PACK_AB R30, R66, R65 ;  /* 0x00000041421e723e */ /* 0x000fe400000010ff */
[----:B------:R-:W-:-:S05]  /*fee0*/  F2FP.BF16.F32.PACK_AB R31, R78, R31 ;  /* 0x0000001f4e1f723e */ /* 0x000fca00000010ff */
[----:B------:R-:W4:Y:S01]  /*fef0*/  MUFU.EX2 R99, R99 ;  /* 0x0000006300637308 */ /* 0x000f220000000800 */
[----:B------:R-:W-:Y:S01]  /*ff00*/  F2FP.BF16.F32.PACK_AB R26, R38, R46 ;  /* 0x0000002e261a723e */ /* 0x000fe200000010ff */
[----:B--2---:R-:W-:Y:S01]  /*ff10*/  FADD.FTZ R0, R60, R15 ;  /* 0x0000000f3c007221 */ /* 0x004fe20000010000 */
[----:B------:R-:W2:Y:S05]  /*ff20*/  @P5 LDC R38, c[0x0][0x44c] ;  /* 0x00011300ff265b82 */ /* 0x000eaa0000000800 */
[----:B------:R-:W-:Y:S01]  /*ff30*/  MUFU.EX2 R103, R103 ;  /* 0x0000006700677308 */ /* 0x000fe20000000800 */
[----:B---3--:R-:W-:Y:S01]  /*ff40*/  FADD.FTZ R14, R70, R21 ;  /* 0x00000015460e7221 */ /* 0x008fe20000010000 */
[----:B------:R3:W-:Y:S01]  /*ff50*/  STSM.16.M88.4 [R17+0x27300], R28 ;  /* 0x0273001c11007844 */ /* 0x0007e20000000200 */
[----:B-1----:R-:W-:-:S05]  /*ff60*/  FADD.FTZ R0, R95, R0 ;  /* 0x000000005f007221 */ /* 0x002fca0000010000 */
[----:B------:R-:W1:Y:S01]  /*ff70*/  MUFU.EX2 R44, R44 ;  /* 0x0000002c002c7308 */ /* 0x000e620000000800 */
[----:B------:R-:W-:Y:S01]  /*ff80*/  FADD.FTZ R21, R69, R14 ;  /* 0x0000000e45157221 */ /* 0x000fe20000010000 */
[----:B------:R-:W-:-:S06]  /*ff90*/  F2FP.BF16.F32.PACK_AB R32, R62, R58 ;  /* 0x0000003a3e20723e */ /* 0x000fcc00000010ff */
[----:B------:R-:W2:Y:S01]  /*ffa0*/  MUFU.EX2 R64, R64 ;  /* 0x0000004000407308 */ /* 0x000ea20000000800 */
[----:B---3--:R-:W-:Y:S02]  /*ffb0*/  F2FP.BF16.F32.PACK_AB R28, R71, R39 ;  /* 0x00000027471c723e */ /* 0x008fe400000010ff */
[----:B------:R-:W3:Y:S01]  /*ffc0*/  @P5 LDC R39, c[0x0][0x450] ;  /* 0x00011400ff275b82 */ /* 0x000ee20000000800 */
[----:B------:R-:W-:-:S04]  /*ffd0*/  F2FP.BF16.F32.PACK_AB R33, R76, R33 ;  /* 0x000000214c21723e */ /* 0x000fc800000010ff */
[----:B------:R-:W2:Y:S01]  /*ffe0*/  MUFU.EX2 R101, R101 ;  /* 0x0000006500657308 */ /* 0x000ea20000000800 */
[----:B------:R-:W-:Y:S01]  /*fff0*/  F2FP.BF16.F32.PACK_AB R35, R75, R48 ;  /* 0x000000304b23723e */ /* 0x000fe200000010ff */
[----:B0-----:R-:W-:Y:S01]  /*10000*/  FADD.FTZ R0, R47, R0 ;  /* 0x000000002f007221 */ /* 0x001fe20000010000 */
[----:B------:R-:W-:-:S05]  /*10010*/  F2FP.BF16.F32.PACK_AB R24, R43, R42 ;  /* 0x0000002a2b18723e */ /* 0x000fca00000010ff */
[----:B------:R-:W0:Y:S01]  /*10020*/  MUFU.EX2 R67, R67 ;  /* 0x0000004300437308 */ /* 0x000e220000000800 */
[----:B----4-:R-:W-:Y:S01]  /*10030*/  FADD.FTZ R14, R102, R21 ;  /* 0x00000015660e7221 */ /* 0x010fe20000010000 */
[----:B------:R-:W-:Y:S01]  /*10040*/  STSM.16.M88.4 [R17+0x28b00], R32 ;  /* 0x028b002011007844 */ /* 0x000fe20000000200 */
[----:B------:R-:W-:-:S05]  /*10050*/  FADD.FTZ R21, R99, R0 ;  /* 0x0000000063157221 */ /* 0x000fca0000010000 */
[----:B------:R-:W4:Y:S01]  /*10060*/  MUFU.EX2 R41, R41 ;  /* 0x0000002900297308 */ /* 0x000f220000000800 */
[----:B------:R2:W-:Y:S07]  /*10070*/  STSM.16.M88.4 [R17+0x2a300], R24 ;  /* 0x02a3001811007844 */ /* 0x0005ee0000000200 */
[----:B------:R-:W3:Y:S01]  /*10080*/  MUFU.EX2 R104, R104 ;  /* 0x0000006800687308 */ /* 0x000ee20000000800 */
[----:B-1----:R-:W-:-:S07]  /*10090*/  FADD.FTZ R0, R44, R21 ;  /* 0x000000152c007221 */ /* 0x002fce0000010000 */
[----:B------:R-:W1:Y:S01]  /*100a0*/  MUFU.EX2 R51, R51 ;  /* 0x0000003300337308 */ /* 0x000e620000000800 */
[----:B--2---:R-:W-:-:S07]  /*100b0*/  FADD.FTZ R25, R103, R14 ;  /* 0x0000000e67197221 */ /* 0x004fce0000010000 */
[----:B------:R-:W2:Y:S01]  /*100c0*/  MUFU.EX2 R105, R105 ;  /* 0x0000006900697308 */ /* 0x000ea20000000800 */
[----:B------:R-:W-:Y:S01]  /*100d0*/  FADD.FTZ R14, R64, R25 ;  /* 0x00000019400e7221 */ /* 0x000fe20000010000 */
[----:B------:R-:W-:-:S06]  /*100e0*/  FADD.FTZ R0, R101, R0 ;  /* 0x0000000065007221 */ /* 0x000fcc0000010000 */
[----:B------:R-:W2:Y:S01]  /*100f0*/  MUFU.EX2 R37, R37 ;  /* 0x0000002500257308 */ /* 0x000ea20000000800 */
[----:B0-----:R-:W-:-:S07]  /*10100*/  FADD.FTZ R21, R67, R14 ;  /* 0x0000000e43157221 */ /* 0x001fce0000010000 */
[----:B------:R-:W0:Y:S01]  /*10110*/  MUFU.EX2 R106, R106 ;  /* 0x0000006a006a7308 */ /* 0x000e220000000800 */
[----:B------:R-:W-:-:S04]  /*10120*/  @P5 IMAD.HI.U32 R24, R110, R38, RZ ;  /* 0x000000266e185227 */ /* 0x000fc800078e00ff */
[----:B----4-:R-:W-:-:S03]  /*10130*/  FADD.FTZ R0, R41, R0 ;  /* 0x0000000029007221 */ /* 0x010fc60000010000 */
[----:B------:R-:W4:Y:S01]  /*10140*/  MUFU.EX2 R52, R52 ;  /* 0x0000003400347308 */ /* 0x000f220000000800 */
[----:B---3--:R-:W-:Y:S01]  /*10150*/  FADD.FTZ R14, R104, R21 ;  /* 0x00000015680e7221 */ /* 0x008fe20000010000 */
[----:B------:R-:W-:-:S06]  /*10160*/  F2FP.BF16.F32.PACK_AB R29, R57, R20 ;  /* 0x00000014391d723e */ /* 0x000fcc00000010ff */
[----:B------:R-:W-:Y:S01]  /*10170*/  MUFU.EX2 R15, R108 ;  /* 0x0000006c000f7308 */ /* 0x000fe20000000800 */
[----:B------:R-:W-:Y:S02]  /*10180*/  F2FP.BF16.F32.PACK_AB R30, R91, R61 ;  /* 0x0000003d5b1e723e */ /* 0x000fe400000010ff */
[----:B------:R-:W-:-:S05]  /*10190*/  F2FP.BF16.F32.PACK_AB R31, R63, R56 ;  /* 0x000000383f1f723e */ /* 0x000fca00000010ff */
[----:B------:R-:W-:Y:S01]  /*101a0*/  MUFU.EX2 R36, R36 ;  /* 0x0000002400247308 */ /* 0x000fe20000000800 */
[----:B------:R-:W-:Y:S02]  /*101b0*/  IMAD.MOV.U32 R20, RZ, RZ, R110 ;  /* 0x000000ffff147224 */ /* 0x000fe400078e006e */
[----:B-1----:R-:W-:-:S05]  /*101c0*/  FADD.FTZ R0, R51, R0 ;  /* 0x0000000033007221 */ /* 0x002fca0000010000 */
[----:B------:R-:W1:Y:S01]  /*101d0*/  MUFU.EX2 R45, R45 ;  /* 0x0000002d002d7308 */ /* 0x000e620000000800 */
[----:B------:R-:W-:Y:S01]  /*101e0*/  @P5 SHF.R.U32.HI R20, RZ, R39, R24 ;  /* 0x00000027ff145219 */ /* 0x000fe20000011618 */
[----:B--2---:R-:W-:-:S06]  /*101f0*/  FADD.FTZ R21, R105, R14 ;  /* 0x0000000e69157221 */ /* 0x004fcc0000010000 */
[----:B------:R-:W-:Y:S08]  /*10200*/  MUFU.EX2 R54, R54 ;  /* 0x0000003600367308 */ /* 0x000ff00000000800 */
[----:B------:R-:W2:Y:S01]  /*10210*/  MUFU.EX2 R59, R59 ;  /* 0x0000003b003b7308 */ /* 0x000ea20000000800 */
[----:B------:R3:W-:Y:S01]  /*10220*/  STSM.16.M88.4 [R17+0x2bb00], R28 ;  /* 0x02bb001c11007844 */ /* 0x0007e20000000200 */
[----:B------:R-:W-:-:S02]  /*10230*/  F2FP.BF16.F32.PACK_AB R32, R95, R60 ;  /* 0x0000003c5f20723e */ /* 0x000fc400000010ff */
[----:B------:R-:W-:Y:S02]  /*10240*/  F2FP.BF16.F32.PACK_AB R33, R69, R70 ;  /* 0x000000464521723e */ /* 0x000fe400000010ff */
[----:B------:R-:W-:Y:S02]  /*10250*/  F2FP.BF16.F32.PACK_AB R34, R99, R47 ;  /* 0x0000002f6322723e */ /* 0x000fe400000010ff */
[----:B------:R-:W-:Y:S02]  /*10260*/  F2FP.BF16.F32.PACK_AB R35, R103, R102 ;  /* 0x000000666723723e */ /* 0x000fe400000010ff */
[----:B------:R-:W-:-:S03]  /*10270*/  IADD3 R14, R20, R107, -R109 ;  /* 0x0000006b140e7210 */ /* 0x000fc60007ffe86d */
[----:B------:R2:W-:Y:S01]  /*10280*/  STSM.16.M88.4 [R17+0x2d300], R32 ;  /* 0x02d3002011007844 */ /* 0x0005e20000000200 */
[----:B---3--:R-:W-:Y:S01]  /*10290*/  FADD.FTZ R29, R37, R0 ;  /* 0x00000000251d7221 */ /* 0x008fe20000010000 */
[----:B0-----:R-:W-:Y:S01]  /*102a0*/  FADD.FTZ R0, R106, R21 ;  /* 0x000000156a007221 */ /* 0x001fe20000010000 */
[----:B------:R-:W-:-:S04]  /*102b0*/  IMAD.HI R14, R14, 0x38e38e39, RZ ;  /* 0x38e38e390e0e7827 */ /* 0x000fc800078e02ff */
[----:B----4-:R-:W-:Y:S01]  /*102c0*/  FADD.FTZ R21, R52, R29 ;  /* 0x0000001d34157221 */ /* 0x010fe20000010000 */
[----:B-1----:R-:W-:Y:S02]  /*102d0*/  F2FP.BF16.F32.PACK_AB R30, R45, R36 ;  /* 0x000000242d1e723e */ /* 0x002fe400000010ff */
[----:B--2---:R-:W-:Y:S01]  /*102e0*/  F2FP.BF16.F32.PACK_AB R31, R59, R54 ;  /* 0x000000363b1f723e */ /* 0x004fe200000010ff */
[----:B------:R-:W-:Y:S01]  /*102f0*/  FADD.FTZ R36, R36, R21 ;  /* 0x0000001524247221 */ /* 0x000fe20000010000 */
[----:B------:R-:W-:Y:S01]  /*10300*/  FADD.FTZ R33, R15, R0 ;  /* 0x000000000f217221 */ /* 0x000fe20000010000 */
[----:B------:R-:W-:Y:S02]  /*10310*/  F2FP.BF16.F32.PACK_AB R24, R101, R44 ;  /* 0x0000002c6518723e */ /* 0x000fe400000010ff */
[----:B------:R-:W-:Y:S01]  /*10320*/  F2FP.BF16.F32.PACK_AB R25, R67, R64 ;  /* 0x000000404319723e */ /* 0x000fe200000010ff */
[----:B------:R-:W-:Y:S01]  /*10330*/  FADD.FTZ R54, R54, R33 ;  /* 0x0000002136367221 */ /* 0x000fe20000010000 */
[----:B------:R-:W-:-:S02]  /*10340*/  F2FP.BF16.F32.PACK_AB R26, R51, R41 ;  /* 0x00000029331a723e */ /* 0x000fc400000010ff */
[----:B------:R-:W-:Y:S02]  /*10350*/  F2FP.BF16.F32.PACK_AB R27, R105, R104 ;  /* 0x00000068691b723e */ /* 0x000fe400000010ff */
[----:B------:R-:W-:Y:S01]  /*10360*/  F2FP.BF16.F32.PACK_AB R29, R15, R106 ;  /* 0x0000006a0f1d723e */ /* 0x000fe200000010ff */
[----:B------:R-:W-:Y:S01]  /*10370*/  FADD.FTZ R20, R45, R36 ;  /* 0x000000242d147221 */ /* 0x000fe20000010000 */
[----:B------:R-:W-:Y:S02]  /*10380*/  F2FP.BF16.F32.PACK_AB R28, R52, R37 ;  /* 0x00000025341c723e */ /* 0x000fe400000010ff */
[----:B------:R-:W-:Y:S01]  /*10390*/  SHF.R.U32.HI R15, RZ, 0x1f, R14 ;  /* 0x0000001fff0f7819 */ /* 0x000fe2000001160e */
[----:B------:R-:W-:Y:S01]  /*103a0*/  FADD.FTZ R0, R59, R54 ;  /* 0x000000363b007221 */ /* 0x000fe20000010000 */
[----:B------:R-:W-:Y:S02]  /*103b0*/  STSM.16.M88.4 [R17+0x2eb00], R24 ;  /* 0x02eb001811007844 */ /* 0x000fe40000000200 */
[----:B------:R-:W-:-:S02]  /*103c0*/  LEA.HI.SX32 R15, R14, R15, 0x1b ;  /* 0x0000000f0e0f7211 */ /* 0x000fc400078fdaff */
[----:B------:R-:W-:Y:S04]  /*103d0*/  STSM.16.M88.4 [R17+0x30300], R28 ;  /* 0x0303001c11007844 */ /* 0x000fe80000000200 */
[----:B------:R0:W-:Y:S01]  /*103e0*/  STL [R1+0x8], R20 ;  /* 0x0000081401007387 */ /* 0x0001e20000100800 */
[----:B------:R1:W-:Y:S06]  /*103f0*/  MEMBAR.ALL.CTA ;  /* 0x0000000000007992 */ /* 0x0003ec0000008000 */
[----:B-1----:R-:W1:Y:S04]  /*10400*/  FENCE.VIEW.ASYNC.S ;  /* 0x00000000000073c6 */ /* 0x002e680000000000 */
[----:B------:R2:W-:Y:S01]  /*10410*/  STL [R1+0x34], R0 ;  /* 0x0000340001007387 */ /* 0x0005e20000100800 */
[----:B0-----:R-:W-:Y:S01]  /*10420*/  VIADD R20, R96, 0xfffffffe ;  /* 0xfffffffe60147836 */ /* 0x001fe20000000000 */
[----:B--2---:R-:W-:-:S04]  /*10430*/  VIMNMX R0, RZ, R15, !PT ;  /* 0x0000000fff007248 */ /* 0x004fc80007fe0100 */
[----:B------:R0:W-:Y:S04]  /*10440*/  STL [R1+0x4], R20 ;  /* 0x0000041401007387 */ /* 0x0001e80000100800 */
[----:B------:R0:W-:Y:S01]  /*10450*/  STL [R1+0x28], R0 ;  /* 0x0000280001007387 */ /* 0x0001e20000100800 */
[----:B------:R-:W-:Y:S02]  /*10460*/  ISETP.GE.AND P2, PT, R20, R0, PT ;  /* 0x000000001400720c */ /* 0x000fe40003f46270 */
        /* <DEDUP_REMOVED lines=23> */
[----:B------:R-:W-:Y:S01]  /*105e0*/  CS2R R24, SRZ ;  /* 0x0000000000187805 */ /* 0x000fe2000001ff00 */
[----:B-1----:R-:W-:Y:S01]  /*105f0*/  NOP ;  /* 0x0000000000007918 */ /* 0x002fe20000000000 */
[----:B0-----:R-:W-:Y:S05]  /*10600*/  @!P2 BRA `(.L_x_2417) ;  /* 0x0000005800b0a947 */ /* 0x001fea0003800000 */
[----:B------:R0:W5:Y:S01]  /*10610*/  LDL.LU R21, [R1+0x38] ;  /* 0x0000380001157983 */ /* 0x0001620000300800 */
[----:B------:R-:W-:Y:S02]  /*10620*/  IMAD.MOV.U32 R15, RZ, RZ, R20 ;  /* 0x000000ffff0f7224 */ /* 0x000fe400078e0014 */
[----:B------:R-:W-:Y:S02]  /*10630*/  IMAD.MOV.U32 R0, RZ, RZ, R74 ;  /* 0x000000ffff007224 */ /* 0x000fe400078e004a */
[----:B------:R-:W-:Y:S02]  /*10640*/  IMAD.MOV.U32 R14, RZ, RZ, R72 ;  /* 0x000000ffff0e7224 */ /* 0x000fe400078e0048 */
[----:B------:R-:W-:Y:S02]  /*10650*/  IMAD.MOV.U32 R20, RZ, RZ, R19 ;  /* 0x000000ffff147224 */ /* 0x000fe400078e0013 */
[----:B0-----:R-:W-:-:S07]  /*10660*/  IMAD.MOV.U32 R71, RZ, RZ, RZ ;  /* 0x000000ffff477224 */ /* 0x001fce00078e00ff */
.L_x_2428:
        /* <DEDUP_REMOVED lines=9> */
[----:B------:R-:W-:Y:S05]  /*10700*/  @P2 BRA `(.L_x_2418) ;  /* 0x0000000000302947 */ /* 0x000fea0003800000 */
[----:B------:R-:W-:Y:S05]  /*10710*/  @!P1 BRA `(.L_x_2419) ;  /* 0x0000000000049947 */ /* 0x000fea0003800000 */
[----:B------:R-:W-:Y:S01]  /*10720*/  BPT.TRAP 0x1 ;  /* 0x000000040000795c */ /* 0x000fe20000300000 */
.L_x_2419:
[----:B------:R-:W-:Y:S01]  /*10730*/  IMAD R72, R19, 0x8, R16 ;  /* 0x0000000813487824 */ /* 0x000fe200078e0210 */
[----:B0-----:R-:W-:-:S04]  /*10740*/  SHF.L.U32 R73, R73, 0x1f, RZ ;  /* 0x0000001f49497819 */ /* 0x001fc800000006ff */
[----:B------:R0:W1:Y:S01]  /*10750*/  SYNCS.PHASECHK.TRANS64.TRYWAIT P3, [R72+URZ+0x31c30], R73 ;  /* 0x031c3049480075a7 */ /* 0x000062000806017f */
[----:B------:R-:W-:Y:S05]  /*10760*/  @!P1 BRA `(.L_x_2420) ;  /* 0x0000000000049947 */ /* 0x000fea0003800000 */
[----:B------:R-:W-:Y:S01]  /*10770*/  BPT.TRAP 0x1 ;  /* 0x000000040000795c */ /* 0x000fe20000300000 */
.L_x_2420:
[----:B------:R-:W-:Y:S04]  /*10780*/  BSSY B0, `(.L_x_2418) ;  /* 0x0000004000007945 */ /* 0x000fe80003800000 */
[----:B-1----:R-:W-:Y:S05]  /*10790*/  @P3 BRA `(.L_x_2421) ;  /* 0x0000000000083947 */ /* 0x002fea0003800000 */
[----:B------:R-:W1:Y:S02]  /*107a0*/  SYNCS.PHASECHK.TRANS64.TRYWAIT P3, [R72+URZ+0x31c30], R73 ;  /* 0x031c3049480075a7 */ /* 0x000e64000806017f */
[----:B-1----:R-:W-:Y:S05]  /*107b0*/  @!P3 BRA `(.L_x_2422) ;  /* 0x0000015400ecb947 */ /* 0x002fea0003800000 */
.L_x_2421:
[----:B------:R-:W-:Y:S05]  /*107c0*/  BSYNC B0 ;  /* 0x0000000000007941 */ /* 0x000fea0003800000 */
.L_x_2418:
[----:B01----:R-:W0:Y:S02]  /*107d0*/  S2R R72, SR_TID.X ;  /* 0x0000000000487919 */ /* 0x003e240000002100 */
[----:B0-----:R-:W-:Y:S02]  /*107e0*/  SHF.R.U32.HI R74, RZ, 0x7, R72 ;  /* 0x00000007ff4a7819 */ /* 0x001fe40000011648 */
[----:B------:R-:W2:Y:S01]  /*107f0*/  LDL R72, [R1+0x70] ;  /* 0x0000700001487983 */ /* 0x000ea20000100800 */
[----:B------:R-:W-:Y:S05]  /*10800*/  WARPSYNC.ALL ;  /* 0x0000000000007948 */ /* 0x000fea0003800000 */
[----:B------:R-:W-:Y:S01]  /*10810*/  VIADD R78, R74, 0x8 ;  /* 0x000000084a4e7836 */ /* 0x000fe20000000000 */
[C---:B------:R-:W-:Y:S01]  /*10820*/  R2UR UR44, R2.reuse ;  /* 0x00000000022c72ca */ /* 0x040fe200000e0000 */
[----:B------:R-:W-:Y:S01]  /*10830*/  IMAD.MOV.U32 R147, RZ, RZ, -0x7fffffe0 ;  /* 0x80000020ff937424 */ /* 0x000fe200078e00ff */
[----:B------:R-:W-:Y:S01]  /*10840*/  R2UR UR45, R3 ;  /* 0x00000000032d72ca */ /* 0x000fe200000e0000 */
[----:B------:R-:W-:Y:S01]  /*10850*/  IMAD.MOV.U32 R75, RZ, RZ, -0x7fffffe0 ;  /* 0x80000020ff4b7424 */ /* 0x000fe200078e00ff */
[----:B------:R0:W-:Y:S01]  /*10860*/  BAR.SYNC.DEFER_BLOCKING R78, 0x100 ;  /* 0x0004004e0000751d */ /* 0x0001e20000010000 */
[----:B------:R-:W-:Y:S01]  /*10870*/  R2UR UR52, R2 ;  /* 0x00000000023472ca */ /* 0x000fe200000e0000 */
[----:B------:R-:W-:Y:S01]  /*10880*/  IMAD.MOV.U32 R73, RZ, RZ, -0x7fffffe0 ;  /* 0x80000020ff497424 */ /* 0x000fe200078e00ff */
[----:B------:R-:W-:Y:S01]  /*10890*/  R2UR UR47, R147 ;  /* 0x00000000932f72ca */ /* 0x000fe200000e0000 */
[----:B------:R-:W-:Y:S01]  /*108a0*/  IMAD.MOV.U32 R77, RZ, RZ, -0x7fffffe0 ;  /* 0x80000020ff4d7424 */ /* 0x000fe200078e00ff */
[----:B------:R-:W-:Y:S01]  /*108b0*/  R2UR UR55, R75 ;  /* 0x000000004b3772ca */ /* 0x000fe200000e0000 */
[----:B------:R-:W-:Y:S01]  /*108c0*/  IMAD.MOV.U32 R149, RZ, RZ, -0x7fffffe0 ;  /* 0x80000020ff957424 */ /* 0x000fe200078e00ff */
[----:B------:R-:W-:Y:S01]  /*108d0*/  R2UR UR53, R3 ;  /* 0x00000000033572ca */ /* 0x000fe200000e0000 */
[----:B------:R-:W-:Y:S01]  /*108e0*/  STL [R1+0xb8], R14 ;  /* 0x0000b80e01007387 */ /* 0x000fe20000100800 */
[----:B------:R-:W-:-:S02]  /*108f0*/  R2UR UR51, R73 ;  /* 0x00000000493372ca */ /* 0x000fc400000e0000 */
[C---:B------:R-:W-:Y:S01]  /*10900*/  R2UR UR48, R2.reuse ;  /* 0x00000000023072ca */ /* 0x040fe200000e0000 */
[----:B------:R1:W-:Y:S01]  /*10910*/  STL [R1+0xb4], R0 ;  /* 0x0000b40001007387 */ /* 0x0003e20000100800 */
[----:B------:R-:W-:Y:S02]  /*10920*/  R2UR UR49, R3 ;  /* 0x00000000033172ca */ /* 0x000fe400000e0000 */
[----:B------:R-:W-:Y:S02]  /*10930*/  R2UR UR27, R75 ;  /* 0x000000004b1b72ca */ /* 0x000fe400000e0000 */
[----:B------:R-:W-:Y:S02]  /*10940*/  R2UR UR24, R2 ;  /* 0x00000000021872ca */ /* 0x000fe400000e0000 */
[----:B------:R-:W-:Y:S02]  /*10950*/  R2UR UR25, R3 ;  /* 0x00000000031972ca */ /* 0x000fe400000e0000 */
[----:B------:R-:W-:-:S02]  /*10960*/  R2UR UR59, R77 ;  /* 0x000000004d3b72ca */ /* 0x000fc400000e0000 */
[C---:B------:R-:W-:Y:S01]  /*10970*/  R2UR UR56, R2.reuse ;  /* 0x00000000023872ca */ /* 0x040fe200000e0000 */
[----:B------:R-:W-:Y:S01]  /*10980*/  WARPGROUP.ARRIVE ;  /* 0x00000000000079c5 */ /* 0x000fe20000000000 */
[----:B------:R-:W-:Y:S02]  /*10990*/  R2UR UR57, R3 ;  /* 0x00000000033972ca */ /* 0x000fe400000e0000 */
[----:B------:R-:W-:Y:S02]  /*109a0*/  R2UR UR31, R73 ;  /* 0x00000000491f72ca */ /* 0x000fe400000e0000 */
[----:B------:R-:W-:Y:S02]  /*109b0*/  R2UR UR28, R2 ;  /* 0x00000000021c72ca */ /* 0x000fe400000e0000 */
[----:B------:R-:W-:Y:S02]  /*109c0*/  R2UR UR29, R3 ;  /* 0x00000000031d72ca */ /* 0x000fe400000e0000 */
[----:B------:R-:W-:-:S02]  /*109d0*/  R2UR UR21, R75 ;  /* 0x000000004b1572ca */ /* 0x000fc400000e0000 */
[----:B------:R-:W-:Y:S02]  /*109e0*/  R2UR UR23, R75 ;  /* 0x000000004b1772ca */ /* 0x000fe400000e0000 */
[C---:B------:R-:W-:Y:S02]  /*109f0*/  R2UR UR33, R73.reuse ;  /* 0x00000000492172ca */ /* 0x040fe400000e0000 */
[C---:B------:R-:W-:Y:S02]  /*10a00*/  R2UR UR35, R73.reuse ;  /* 0x00000000492372ca */ /* 0x040fe400000e0000 */
[C---:B------:R-:W-:Y:S02]  /*10a10*/  R2UR UR19, R73.reuse ;  /* 0x00000000491372ca */ /* 0x040fe400000e0000 */
[C---:B------:R-:W-:Y:S02]  /*10a20*/  R2UR UR11, R73.reuse ;  /* 0x00000000490b72ca */ /* 0x040fe400000e0000 */
[----:B------:R-:W-:-:S02]  /*10a30*/  R2UR UR17, R73 ;  /* 0x00000000491172ca */ /* 0x000fc400000e0000 */
[----:B------:R-:W-:Y:S01]  /*10a40*/  R2UR UR41, R73 ;  /* 0x00000000492972ca */ /* 0x000fe200000e0000 */
[----:B------:R-:W-:Y:S01]  /*10a50*/  IMAD.MOV.U32 R73, RZ, RZ, -0x7fffffe0 ;  /* 0x80000020ff497424 */ /* 0x000fe200078e00ff */
[C---:B------:R-:W-:Y:S02]  /*10a60*/  R2UR UR5, R75.reuse ;  /* 0x000000004b0572ca */ /* 0x040fe400000e0000 */
[C---:B------:R-:W-:Y:S02]  /*10a70*/  R2UR UR43, R75.reuse ;  /* 0x000000004b2b72ca */ /* 0x040fe400000e0000 */
[C---:B------:R-:W-:Y:S02]  /*10a80*/  R2UR UR7, R75.reuse ;  /* 0x000000004b0772ca */ /* 0x040fe400000e0000 */
[----:B------:R-:W-:Y:S01]  /*10a90*/  R2UR UR9, R75 ;  /* 0x000000004b0972ca */ /* 0x000fe200000e0000 */
[----:B------:R-:W-:Y:S01]  /*10aa0*/  IMAD.MOV.U32 R75, RZ, RZ, -0x7fffffe0 ;  /* 0x80000020ff4b7424 */ /* 0x000fe200078e00ff */
[----:B------:R-:W-:-:S02]  /*10ab0*/  R2UR UR37, R77 ;  /* 0x000000004d2572ca */ /* 0x000fc400000e0000 */
[C---:B------:R-:W-:Y:S02]  /*10ac0*/  R2UR UR39, R77.reuse ;  /* 0x000000004d2772ca */ /* 0x040fe400000e0000 */
[C---:B------:R-:W-:Y:S02]  /*10ad0*/  R2UR UR15, R77.reuse ;  /* 0x000000004d0f72ca */ /* 0x040fe400000e0000 */
[----:B------:R-:W-:Y:S01]  /*10ae0*/  R2UR UR13, R77 ;  /* 0x000000004d0d72ca */ /* 0x000fe200000e0000 */
[----:B--2---:R-:W-:-:S04]  /*10af0*/  IMAD R146, R19, 0x6c0, R72 ;  /* 0x000006c013927824 */ /* 0x004fc800078e0248 */
[C---:B------:R-:W-:Y:S01]  /*10b00*/  VIADD R74, R146.reuse, 0x40 ;  /* 0x00000040924a7836 */ /* 0x040fe20000000000 */
[C---:B------:R-:W-:Y:S01]  /*10b10*/  R2UR UR46, R146.reuse ;  /* 0x00000000922e72ca */ /* 0x040fe200000e0000 */
        /* <DEDUP_REMOVED lines=38> */
[----:B------:R-:W-:Y:S01]  /*10d80*/  UMOV UR45, UR5 ;  /* 0x00000005002d7c82 */ /* 0x000fe20008000000 */
        /* <DEDUP_REMOVED lines=10> */
[----:B------:R-:W-:Y:S02]  /*10e30*/  VIADD R148, R146, 0x302 ;  /* 0x0000030292947836 */ /* 0x000fe40000000000 */
[----:B------:R-:W-:Y:S01]  /*10e40*/  UMOV UR44, UR4 ;  /* 0x00000004002c7c82 */ /* 0x000fe20008000000 */
[----:B------:R-:W-:Y:S01]  /*10e50*/  R2UR UR46, R72 ;  /* 0x00000000482e72ca */ /* 0x000fe200000e0000 */
[----:B------:R-:W-:Y:S01]  /*10e60*/  VIADD R72, R146, 0x400 ;  /* 0x0000040092487836 */ /* 0x000fe20000000000 */
[----:B------:R-:W-:Y:S01]  /*10e70*/  R2UR UR4, R74 ;  /* 0x000000004a0472ca */ /* 0x000fe200000e0000 */
[----:B------:R-:W-:Y:S01]  /*10e80*/  VIADD R74, R146, 0x3c0 ;  /* 0x000003c0924a7836 */ /* 0x000fe20000000000 */
[----:B------:R-:W-:Y:S02]  /*10e90*/  WARPGROUP.DEPBAR.LE gsb0, 0x0 ;  /* 0x00008000000079c5 */ /* 0x000fe40000010000 */
[----:B------:R-:W-:-:S06]  /*10ea0*/  WARPGROUP.ARRIVE ;  /* 0x00000000000079c5 */ /* 0x000fcc0000000000 */
[----:B------:R-:W-:Y:S01]  /*10eb0*/  HGMMA.64x16x16.F32.BF16 R128, gdesc[UR52], RZ, !UPT, gsb0 ;  /* 0x00200000348079f0 */ /* 0x000fe2000c0018ff */
[----:B------:R-:W-:Y:S01]  /*10ec0*/  UMOV UR54, UR16 ;  /* 0x0000001000367c82 */ /* 0x000fe20008000000 */
[----:B------:R-:W-:Y:S01]  /*10ed0*/  UMOV UR55, UR17 ;  /* 0x0000001100377c82 */ /* 0x000fe20008000000 */
[----:B------:R-:W-:Y:S02]  /*10ee0*/  R2UR UR16, R8 ;  /* 0x00000000081072ca */ /* 0x000fe400000e0000 */
[----:B------:R-:W-:Y:S01]  /*10ef0*/  R2UR UR17, R9 ;  /* 0x00000000091172ca */ /* 0x000fe200000e0000 */
[----:B------:R-:W-:Y:S02]  /*10f00*/  WARPGROUP.DEPBAR.LE gsb0, 0x0 ;  /* 0x00008000000079c5 */ /* 0x000fe40000010000 */
[----:B------:R-:W-:-:S06]  /*10f10*/  WARPGROUP.ARRIVE ;  /* 0x00000000000079c5 */ /* 0x000fcc0000000000 */
[----:B------:R-:W-:Y:S01]  /*10f20*/  HGMMA.64x16x16.F32.BF16 R120, gdesc[UR48], RZ, !UPT, gsb0 ;  /* 0x00200000307879f0 */ /* 0x000fe2000c0018ff */
[----:B------:R-:W-:Y:S01]  /*10f30*/  UMOV UR48, UR32 ;  /* 0x0000002000307c82 */ /* 0x000fe20008000000 */
[----:B------:R-:W-:Y:S01]  /*10f40*/  UMOV UR49, UR33 ;  /* 0x0000002100317c82 */ /* 0x000fe20008000000 */
[----:B------:R-:W-:Y:S02]  /*10f50*/  R2UR UR32, R2 ;  /* 0x00000000022072ca */ /* 0x000fe400000e0000 */
[----:B------:R-:W-:Y:S02]  /*10f60*/  R2UR UR33, R3 ;  /* 0x00000000032172ca */ /* 0x000fe400000e0000 */
[----:B------:R-:W-:Y:S01]  /*10f70*/  R2UR UR50, R74 ;  /* 0x000000004a3272ca */ /* 0x000fe200000e0000 */
[----:B------:R-:W-:Y:S01]  /*10f80*/  VIADD R74, R146, 0x440 ;  /* 0x00000440924a7836 */ /* 0x000fe20000000000 */
[----:B------:R-:W-:Y:S01]  /*10f90*/  R2UR UR51, R75 ;  /* 0x000000004b3372ca */ /* 0x000fe200000e0000 */
[----:B------:R-:W-:Y:S01]  /*10fa0*/  IMAD.MOV.U32 R75, RZ, RZ, -0x7fffffe0 ;  /* 0x80000020ff4b7424 */ /* 0x000fe200078e00ff */
[----:B------:R-:W-:-:S02]  /*10fb0*/  WARPGROUP.DEPBAR.LE gsb0, 0x0 ;  /* 0x00008000000079c5 */ /* 0x000fc40000010000 */
        /* <DEDUP_REMOVED lines=9> */
[----:B------:R-:W-:-:S03]  /*11050*/  IMAD.MOV.U32 R73, RZ, RZ, -0x7fffffe0 ;  /* 0x80000020ff497424 */ /* 0x000fc600078e00ff */
[----:B------:R-:W-:Y:S01]  /*11060*/  R2UR UR52, R72 ;  /* 0x00000000483472ca */ /* 0x000fe200000e0000 */
[----:B------:R-:W-:Y:S01]  /*11070*/  VIADD R72, R146, 0x2c2 ;  /* 0x000002c292487836 */ /* 0x000fe20000000000 */
[----:B------:R-:W-:Y:S01]  /*11080*/  R2UR UR53, R73 ;  /* 0x00000000493572ca */ /* 0x000fe200000e0000 */
[----:B------:R-:W-:-:S04]  /*11090*/  IMAD.MOV.U32 R73, RZ, RZ, -0x7fffffe0 ;  /* 0x80000020ff497424 */ /* 0x000fc800078e00ff */
        /* <DEDUP_REMOVED lines=15> */
[----:B------:R-:W-:Y:S02]  /*11190*/  R2UR UR4, R8 ;  /* 0x00000000080472ca */ /* 0x000fe400000e0000 */
[----:B------:R-:W-:Y:S01]  /*111a0*/  R2UR UR5, R9 ;  /* 0x00000000090572ca */ /* 0x000fe200000e0000 */
[----:B------:R-:W-:-:S02]  /*111b0*/  WARPGROUP.DEPBAR.LE gsb0, 0x0 ;  /* 0x00008000000079c5 */ /* 0x000fc40000010000 */
[----:B------:R-:W-:-:S06]  /*111c0*/  WARPGROUP.ARRIVE ;  /* 0x00000000000079c5 */ /* 0x000fcc0000000000 */
[----:B------:R-:W-:Y:S01]  /*111d0*/  HGMMA.64x16x16.F32.BF16 R96, gdesc[UR28], RZ, !UPT, gsb0 ;  /* 0x002000001c6079f0 */ /* 0x000fe2000c0018ff */
        /* <DEDUP_REMOVED lines=22> */
[----:B------:R-:W-:Y:S01]  /*11340*/  UMOV UR34, UR50 ;  /* 0x0000003200227c82 */ /* 0x000fe20008000000 */
[----:B------:R-:W-:Y:S01]  /*11350*/  UMOV UR35, UR51 ;  /* 0x0000003300237c82 */ /* 0x000fe20008000000 */
[----:B------:R-:W-:Y:S02]  /*11360*/  WARPGROUP.DEPBAR.LE gsb0, 0x0 ;  /* 0x00008000000079c5 */ /* 0x000fe40000010000 */
[----:B0-----:R-:W-:-:S06]  /*11370*/  WARPGROUP.ARRIVE ;  /* 0x00000000000079c5 */ /* 0x001fcc0000000000 */
[----:B------:R-:W-:Y:S01]  /*11380*/  HGMMA.64x16x16.F32.BF16 R72, gdesc[UR36], RZ, !UPT, gsb0 ;  /* 0x00200000244879f0 */ /* 0x000fe2000c0018ff */
[----:B------:R-:W-:Y:S01]  /*11390*/  UMOV UR38, UR12 ;  /* 0x0000000c00267c82 */ /* 0x000fe20008000000 */
[----:B------:R-:W-:Y:S01]  /*113a0*/  UMOV UR39, UR13 ;  /* 0x0000000d00277c82 */ /* 0x000fe20008000000 */
[C---:B------:R-:W-:Y:S02]  /*113b0*/  R2UR UR12, R8.reuse ;  /* 0x00000000080c72ca */ /* 0x040fe400000e0000 */
[C---:B------:R-:W-:Y:S02]  /*113c0*/  R2UR UR13, R9.reuse ;  /* 0x00000000090d72ca */ /* 0x040fe400000e0000 */
[----:B------:R-:W-:Y:S02]  /*113d0*/  R2UR UR36, R8 ;  /* 0x00000000082472ca */ /* 0x000fe400000e0000 */
[----:B------:R-:W-:Y:S01]  /*113e0*/  R2UR UR37, R9 ;  /* 0x00000000092572ca */ /* 0x000fe200000e0000 */
[----:B------:R-:W-:-:S02]  /*113f0*/  WARPGROUP.DEPBAR.LE gsb0, 0x0 ;  /* 0x00008000000079c5 */ /* 0x000fc40000010000 */
[----:B------:R-:W-:-:S06]  /*11400*/  WARPGROUP.ARRIVE ;  /* 0x00000000000079c5 */ /* 0x000fcc0000000000 */
[----:B------:R-:W-:Y:S01]  /*11410*/  HGMMA.64x16x16.F32.BF16 R136, gdesc[UR40], R136, gsb0 ;  /* 0x00200000288879f0 */ /* 0x000fe20008001888 */
[----:B------:R-:W-:Y:S01]  /*11420*/  R2UR UR40, R12 ;  /* 0x000000000c2872ca */ /* 0x000fe200000e0000 */
[----:B------:R-:W-:Y:S01]  /*11430*/  UMOV UR42, UR48 ;  /* 0x00000030002a7c82 */ /* 0x000fe20008000000 */
[----:B------:R-:W-:Y:S01]  /*11440*/  R2UR UR41, R13 ;  /* 0x000000000d2972ca */ /* 0x000fe200000e0000 */
[----:B------:R-:W-:Y:S01]  /*11450*/  UMOV UR43, UR49 ;  /* 0x00000031002b7c82 */ /* 0x000fe20008000000 */
        /* <DEDUP_REMOVED lines=12> */
[----:B-1----:R-:W-:Y:S01]  /*11520*/  MOV R0, UR46 ;  /* 0x0000002e00007c02 */ /* 0x002fe20008000f00 */
[----:B------:R-:W-:Y:S01]  /*11530*/  UMOV UR46, UR52 ;  /* 0x00000034002e7c82 */ /* 0x000fe20008000000 */
[----:B------:R-:W-:Y:S01]  /*11540*/  MOV R14, UR47 ;  /* 0x0000002f000e7c02 */ /* 0x000fe20008000f00 */
[----:B------:R-:W-:-:S03]  /*11550*/  UMOV UR47, UR53 ;  /* 0x00000035002f7c82 */ /* 0x000fc60008000000 */
[----:B------:R-:W-:Y:S01]  /*11560*/  MOV R150, UR50 ;  /* 0x0000003200967c02 */ /* 0x000fe20008000f00 */
[----:B------:R-:W-:Y:S01]  /*11570*/  UMOV UR50, UR56 ;  /* 0x0000003800327c82 */ /* 0x000fe20008000000 */
[----:B------:R-:W-:Y:S01]  /*11580*/  MOV R151, UR51 ;  /* 0x0000003300977c02 */ /* 0x000fe20008000f00 */
[----:B------:R-:W-:Y:S01]  /*11590*/  UMOV UR51, UR57 ;  /* 0x0000003900337c82 */ /* 0x000fe20008000000 */
[----:B------:R-:W-:Y:S02]  /*115a0*/  WARPGROUP.DEPBAR.LE gsb0, 0x0 ;  /* 0x00008000000079c5 */ /* 0x000fe40000010000 */
[----:B------:R-:W-:-:S06]  /*115b0*/  WARPGROUP.ARRIVE ;  /* 0x00000000000079c5 */ /* 0x000fcc0000000000 */
[----:B------:R-:W-:Y:S01]  /*115c0*/  HGMMA.64x16x16.F32.BF16 R128, gdesc[UR16], R128, gsb0 ;  /* 0x00200000108079f0 */ /* 0x000fe20008001880 */
[----:B------:R-:W-:Y:S01]  /*115d0*/  R2UR UR16, R8 ;  /* 0x00000000081072ca */ /* 0x000fe200000e0000 */
[----:B------:R-:W-:Y:S01]  /*115e0*/  UMOV UR18, UR58 ;  /* 0x0000003a00127c82 */ /* 0x000fe20008000000 */
[----:B------:R-:W-:Y:S01]  /*115f0*/  R2UR UR17, R9 ;  /* 0x00000000091172ca */ /* 0x000fe200000e0000 */
        /* <DEDUP_REMOVED lines=15> */
[----:B------:R-:W-:Y:S01]  /*116f0*/  IMAD.MOV.U32 R149, RZ, RZ, -0x7fffffe0 ;  /* 0x80000020ff957424 */ /* 0x000fe200078e00ff */
[----:B------:R-:W-:Y:S02]  /*11700*/  WARPGROUP.DEPBAR.LE gsb0, 0x0 ;  /* 0x00008000000079c5 */ /* 0x000fe40000010000 */
[----:B------:R-:W-:-:S06]  /*11710*/  WARPGROUP.ARRIVE ;  /* 0x00000000000079c5 */ /* 0x000fcc0000000000 */
[----:B------:R-:W-:Y:S01]  /*11720*/  HGMMA.64x16x16.F32.BF16 R112, gdesc[UR4], R112, gsb0 ;  /* 0x00200000047079f0 */ /* 0x000fe20008001870 */
        /* <DEDUP_REMOVED lines=19> */
[----:B------:R-:W-:Y:S02]  /*11860*/  R2UR UR5, R13 ;  /* 0x000000000d0572ca */ /* 0x000fe400000e0000 */
[----:B------:R-:W-:Y:S01]  /*11870*/  R2UR UR10, R148 ;  /* 0x00000000940a72ca */ /* 0x000fe200000e0000 */
[----:B------:R-:W-:Y:S01]  /*11880*/  VIADD R148, R146, 0x500 ;  /* 0x0000050092947836 */ /* 0x000fe20000000000 */
[----:B------:R-:W-:Y:S01]  /*11890*/  R2UR UR11, R149 ;  /* 0x00000000950b72ca */ /* 0x000fe200000e0000 */
[----:B------:R-:W-:-:S02]  /*118a0*/  IMAD.MOV.U32 R149, RZ, RZ, -0x7fffffe0 ;  /* 0x80000020ff957424 */ /* 0x000fc400078e00ff */
[----:B------:R-:W-:Y:S01]  /*118b0*/  MOV R154, UR6 ;  /* 0x00000006009a7c02 */ /* 0x000fe20008000f00 */
[----:B------:R-:W-:Y:S01]  /*118c0*/  UMOV UR6, UR24 ;  /* 0x0000001800067c82 */ /* 0x000fe20008000000 */
[----:B------:R-:W-:Y:S01]  /*118d0*/  MOV R155, UR7 ;  /* 0x00000007009b7c02 */ /* 0x000fe20008000f00 */
        /* <DEDUP_REMOVED lines=11> */
[----:B------:R-:W-:Y:S01]  /*11990*/  HGMMA.64x16x16.F32.BF16 R88, gdesc[UR36], R88, gsb0 ;  /* 0x00200000245879f0 */ /* 0x000fe20008001858 */
[C---:B------:R-:W-:Y:S01]  /*119a0*/  R2UR UR36, R12.reuse ;  /* 0x000000000c2472ca */ /* 0x040fe200000e0000 */
[----:B------:R-:W-:Y:S01]  /*119b0*/  UMOV UR38, UR32 ;  /* 0x0000002000267c82 */ /* 0x000fe20008000000 */
[C---:B------:R-:W-:Y:S01]  /*119c0*/  R2UR UR37, R13.reuse ;  /* 0x000000000d2572ca */ /* 0x040fe200000e0000 */
        /* <DEDUP_REMOVED lines=20> */
[----:B------:R-:W-:Y:S01]  /*11b10*/  HGMMA.64x16x16.F32.BF16 R72, gdesc[UR16], R72, gsb0 ;  /* 0x00200000104879f0 */ /* 0x000fe20008001848 */
[C---:B------:R-:W-:Y:S02]  /*11b20*/  R2UR UR52, R10.reuse ;  /* 0x000000000a3472ca */ /* 0x040fe400000e0000 */
[C---:B------:R-:W-:Y:S02]  /*11b30*/  R2UR UR53, R11.reuse ;  /* 0x000000000b3572ca */ /* 0x040fe400000e0000 */
        /* <DEDUP_REMOVED lines=8> */
[----:B------:R-:W-:Y:S01]  /*11bc0*/  HGMMA.64x16x16.F32.BF16 R136, gdesc[UR40], R136, gsb0 ;  /* 0x00200000288879f0 */ /* 0x000fe20008001888 */
[----:B------:R-:W-:Y:S01]  /*11bd0*/  UMOV UR42, UR20 ;  /* 0x00000014002a7c82 */ /* 0x000fe20008000000 */
[----:B------:R-:W-:Y:S01]  /*11be0*/  UMOV UR43, UR21 ;  /* 0x00000015002b7c82 */ /* 0x000fe20008000000 */
[----:B------:R-:W-:Y:S02]  /*11bf0*/  R2UR UR20, R12 ;  /* 0x000000000c1472ca */ /* 0x000fe400000e0000 */
[----:B------:R-:W-:Y:S02]  /*11c00*/  R2UR UR21, R13 ;  /* 0x000000000d1572ca */ /* 0x000fe400000e0000 */
[----:B------:R-:W-:Y:S02]  /*11c10*/  R2UR UR40, R10 ;  /* 0x000000000a2872ca */ /* 0x000fe400000e0000 */
[----:B------:R-:W-:Y:S01]  /*11c20*/  R2UR UR41, R11 ;  /* 0x000000000b2972ca */ /* 0x000fe200000e0000 */
        /* <DEDUP_REMOVED lines=56> */
[----:B------:R-:W-:Y:S02]  /*11fb0*/  R2UR UR28, R6 ;  /* 0x00000000061c72ca */ /* 0x000fe400000e0000 */
[----:B------:R-:W-:-:S02]  /*11fc0*/  R2UR UR29, R7 ;  /* 0x00000000071d72ca */ /* 0x000fc400000e0000 */
[----:B------:R-:W-:Y:S01]  /*11fd0*/  R2UR UR34, R148 ;  /* 0x00000000942272ca */ /* 0x000fe200000e0000 */
[----:B------:R-:W-:Y:S01]  /*11fe0*/  VIADD R148, R146, 0x680 ;  /* 0x0000068092947836 */ /* 0x000fe20000000000 */
[----:B------:R-:W-:Y:S01]  /*11ff0*/  R2UR UR35, R149 ;  /* 0x00000000952372ca */ /* 0x000fe200000e0000 */
[----:B------:R-:W-:Y:S01]  /*12000*/  IMAD.MOV.U32 R149, RZ, RZ, -0x7fffffe0 ;  /* 0x80000020ff957424 */ /* 0x000fe200078e00ff */
        /* <DEDUP_REMOVED lines=11> */
[----:B------:R-:W-:Y:S01]  /*120c0*/  VIADD R148, R146, 0x482 ;  /* 0x0000048292947836 */ /* 0x000fe20000000000 */
[----:B------:R-:W-:Y:S01]  /*120d0*/  R2UR UR44, R10 ;  /* 0x000000000a2c72ca */ /* 0x000fe200000e0000 */
[----:B------:R-:W-:Y:S01]  /*120e0*/  IMAD.MOV.U32 R149, RZ, RZ, -0x7fffffe0 ;  /* 0x80000020ff957424 */ /* 0x000fe200078e00ff */
        /* <DEDUP_REMOVED lines=149> */
.L_x_2424:
[----:B------:R-:W-:Y:S01]  /*12a40*/  SHF.L.U32 R21, R21, 0x1f, RZ ;  /* 0x0000001f15157819 */ /* 0x000fe200000006ff */
[----:B------:R-:W-:-:S04]  /*12a50*/  IMAD R145, R20, 0x8, R16 ;  /* 0x0000000814917824 */ /* 0x000fc800078e0210 */
[----:B------:R0:W1:Y:S01]  /*12a60*/  SYNCS.PHASECHK.TRANS64.TRYWAIT P2, [R145+URZ+0x31c50], R21 ;  /* 0x031c5015910075a7 */ /* 0x000062000804017f */
[----:B------:R-:W-:Y:S05]  /*12a70*/  @!P1 BRA `(.L_x_2425) ;  /* 0x0000000000049947 */ /* 0x000fea0003800000 */
[----:B------:R-:W-:Y:S01]  /*12a80*/  BPT.TRAP 0x1 ;  /* 0x000000040000795c */ /* 0x000fe20000300000 */
.L_x_2425:
[----:B------:R-:W-:Y:S04]  /*12a90*/  BSSY B0, `(.L_x_2423) ;  /* 0x0000004000007945 */ /* 0x000fe80003800000 */
[----:B-1----:R-:W-:Y:S05]  /*12aa0*/  @P2 BRA `(.L_x_2426) ;  /* 0x0000000000082947 */ /* 0x002fea0003800000 */
[----:B------:R-:W1:Y:S02]  /*12ab0*/  SYNCS.PHASECHK.TRANS64.TRYWAIT P2, [R145+URZ+0x31c50], R21 ;  /* 0x031c5015910075a7 */ /* 0x000e64000804017f */
[----:B-1----:R-:W-:Y:S05]  /*12ac0*/  @!P2 BRA `(.L_x_2427) ;  /* 0x00000134003ca947 */ /* 0x002fea0003800000 */
.L_x_2426:
[----:B------:R-:W-:Y:S05]  /*12ad0*/  BSYNC B0 ;  /* 0x0000000000007941 */ /* 0x000fea0003800000 */
.L_x_2423:
[----:B------:R-:W2:Y:S01]  /*12ae0*/  LDL R147, [R1+0x84] ;  /* 0x0000840001937983 */ /* 0x000ea20000100800 */
[----:B01----:R-:W0:Y:S03]  /*12af0*/  LDC R145, c[0x0][0x448] ;  /* 0x00011200ff917b82 */ /* 0x003e260000000800 */
[----:B------:R-:W2:Y:S01]  /*12b00*/  LDL R21, [R1+0x94] ;  /* 0x0000940001157983 */ /* 0x000ea20000100800 */
[----:B0-----:R-:W-:Y:S01]  /*12b10*/  ISETP.NE.AND P2, PT, R145, 0x1, PT ;  /* 0x000000019100780c */ /* 0x001fe20003f45270 */
[----:B------:R-:W-:-:S12]  /*12b20*/  FMUL.FTZ R134, R134, UR60 ;  /* 0x0000003c86867c20 */ /* 0x000fd80008410000 */
[----:B------:R-:W0:Y:S01]  /*12b30*/  @P2 LDC R146, c[0x0][0x44c] ;  /* 0x00011300ff922b82 */ /* 0x000e220000000800 */
[----:B------:R-:W1:Y:S07]  /*12b40*/  MUFU.TANH R151, R134 ;  /* 0x0000008600977308 */ /* 0x000e6e0000002400 */
[----:B------:R-:W3:Y:S01]  /*12b50*/  @P2 LDC R145, c[0x0][0x450] ;  /* 0x00011400ff912b82 */ /* 0x000ee20000000800 */
[----:B------:R-:W-:Y:S01]  /*12b60*/  FMUL.FTZ R139, R139, UR60 ;  /* 0x0000003c8b8b7c20 */ /* 0x000fe20008410000 */
[----:B------:R-:W-:-:S03]  /*12b70*/  FMUL.FTZ R130, R130, UR60 ;  /* 0x0000003c82827c20 */ /* 0x000fc60008410000 */
[----:B------:R-:W-:Y:S01]  /*12b80*/  MUFU.TANH R149, R139 ;  /* 0x0000008b00957308 */ /* 0x000fe20000002400 */
[----:B------:R-:W-:-:S07]  /*12b90*/  FMUL.FTZ R143, R143, UR60 ;  /* 0x0000003c8f8f7c20 */ /* 0x000fce0008410000 */
[----:B------:R4:W3:Y:S01]  /*12ba0*/  MUFU.TANH R139, R130 ;  /* 0x00000082008b7308 */ /* 0x0008e20000002400 */
[----:B------:R-:W-:Y:S01]  /*12bb0*/  FMUL.FTZ R154, R114, UR60 ;  /* 0x0000003c729a7c20 */ /* 0x000fe20008410000 */
[----:B----4-:R-:W-:Y:S01]  /*12bc0*/  FMUL.FTZ R130, R132, UR60 ;  /* 0x0000003c84827c20 */ /* 0x010fe20008410000 */
[----:B------:R-:W-:Y:S01]  /*12bd0*/  FMUL.FTZ R132, R120, UR60 ;  /* 0x0000003c78847c20 */ /* 0x000fe20008410000 */
[----:B------:R-:W-:Y:S01]  /*12be0*/  FMUL.FTZ R120, R125, UR60 ;  /* 0x0000003c7d787c20 */ /* 0x000fe20008410000 */
[----:B------:R-:W-:Y:S01]  /*12bf0*/  FMUL.FTZ R125, R116, UR60 ;  /* 0x0000003c747d7c20 */ /* 0x000fe20008410000 */
[----:B------:R-:W-:Y:S01]  /*12c00*/  FMUL.FTZ R116, R107, UR60 ;  /* 0x0000003c6b747c20 */ /* 0x000fe20008410000 */
[----:B------:R-:W-:Y:S02]  /*12c10*/  FMUL.FTZ R107, R109, UR60 ;  /* 0x0000003c6d6b7c20 */ /* 0x000fe40008410000 */
[----:B------:R-:W4:Y:S01]  /*12c20*/  LDL R109, [R1+0x90] ;  /* 0x00009000016d7983 */ /* 0x000f220000100800 */
[----:B-1----:R-:W-:-:S02]  /*12c30*/  IMAD.MOV.U32 R114, RZ, RZ, R151 ;  /* 0x000000ffff727224 */ /* 0x002fc400078e0097 */
[----:B------:R-:W-:Y:S01]  /*12c40*/  FMUL.FTZ R151, R119, UR60 ;  /* 0x0000003c77977c20 */ /* 0x000fe20008410000 */
[----:B------:R-:W-:Y:S02]  /*12c50*/  FMUL.FTZ R119, R98, UR60 ;  /* 0x0000003c62777c20 */ /* 0x000fe40008410000 */
[----:B------:R-:W4:Y:S01]  /*12c60*/  LDL R98, [R1+0x2c] ;  /* 0x00002c0001627983 */ /* 0x000f220000100800 */
[----:B--2---:R-:W-:-:S04]  /*12c70*/  IMAD.IADD R21, R21, 0x1, R147 ;  /* 0x0000000115157824 */ /* 0x004fc800078e0293 */
[----:B0-----:R-:W-:-:S05]  /*12c80*/  @P2 IMAD.HI.U32 R146, R21, R146, RZ ;  /* 0x0000009215922227 */ /* 0x001fca00078e00ff */
[----:B---3--:R-:W-:Y:S02]  /*12c90*/  @P2 SHF.R.U32.HI R21, RZ, R145, R146 ;  /* 0x00000091ff152219 */ /* 0x008fe40000011692 */
[----:B------:R0:W-:Y:S02]  /*12ca0*/  MUFU.TANH R146, R143 ;  /* 0x0000008f00927308 */ /* 0x0001e40000002400 */
[----:B0-----:R-:W-:Y:S02]  /*12cb0*/  FMUL.FTZ R143, R90, UR60 ;  /* 0x0000003c5a8f7c20 */ /* 0x001fe40008410000 */
[----:B------:R-:W2:Y:S01]  /*12cc0*/  LDL R90, [R1+0x30] ;  /* 0x00003000015a7983 */ /* 0x000ea20000100800 */
[----:B------:R-:W-:Y:S01]  /*12cd0*/  FMUL.FTZ R135, R135, UR60 ;  /* 0x0000003c87877c20 */ /* 0x000fe20008410000 */
[----:B------:R-:W-:Y:S01]  /*12ce0*/  FMUL.FTZ R122, R122, UR60 ;  /* 0x0000003c7a7a7c20 */ /* 0x000fe20008410000 */
[----:B------:R-:W-:Y:S01]  /*12cf0*/  FMUL.FTZ R152, R118, UR60 ;  /* 0x0000003c76987c20 */ /* 0x000fe20008410000 */
[----:B------:R-:W-:Y:S01]  /*12d00*/  FMUL.FTZ R118, R111, UR60 ;  /* 0x0000003c6f767c20 */ /* 0x000fe20008410000 */
[----:B------:R-:W-:Y:S05]  /*12d10*/  WARPSYNC.ALL ;  /* 0x0000000000007948 */ /* 0x000fea0003800000 */
[----:B------:R-:W0:Y:S01]  /*12d20*/  SHFL.IDX PT, R111, R21, RZ, 0x1c1f ;  /* 0x001c1fff156f7589 */ /* 0x000e2200000e0000 */
[----:B------:R-:W-:Y:S01]  /*12d30*/  MUFU.TANH R134, R135 ;  /* 0x0000008700867308 */ /* 0x000fe20000002400 */
[----:B------:R-:W-:Y:S01]  /*12d40*/  FMUL.FTZ R138, R138, UR60 ;  /* 0x0000003c8a8a7c20 */ /* 0x000fe20008410000 */
[----:B------:R-:W-:Y:S01]  /*12d50*/  FMUL.FTZ R147, R136, UR60 ;  /* 0x0000003c88937c20 */ /* 0x000fe20008410000 */
[----:B------:R-:W-:Y:S01]  /*12d60*/  FMUL.FTZ R129, R129, UR60 ;  /* 0x0000003c81817c20 */ /* 0x000fe20008410000 */
[----:B------:R-:W-:Y:S01]  /*12d70*/  FMUL.FTZ R131, R131, UR60 ;  /* 0x0000003c83837c20 */ /* 0x000fe20008410000 */
[----:B------:R-:W-:Y:S01]  /*12d80*/  FMUL.FTZ R128, R128, UR60 ;  /* 0x0000003c80807c20 */ /* 0x000fe20008410000 */
        /* <DEDUP_REMOVED lines=11> */
[----:B-1----:R-:W-:Y:S01]  /*12e40*/  FMUL.FTZ R122, R103, UR60 ;  /* 0x0000003c677a7c20 */ /* 0x002fe20008410000 */
[----:B------:R-:W-:Y:S01]  /*12e50*/  FMUL.FTZ R103, R72, UR60 ;  /* 0x0000003c48677c20 */ /* 0x000fe20008410000 */
[----:B------:R-:W-:Y:S01]  /*12e60*/  FMUL.FTZ R72, R73, UR60 ;  /* 0x0000003c49487c20 */ /* 0x000fe20008410000 */
[----:B------:R-:W-:-:S02]  /*12e70*/  IMAD.MOV.U32 R73, RZ, RZ, -0x90 ;  /* 0xffffff70ff497424 */ /* 0x000fc400078e00ff */
[----:B------:R-:W-:Y:S01]  /*12e80*/  FMUL.FTZ R77, R77, UR60 ;  /* 0x0000003c4d4d7c20 */ /* 0x000fe20008410000 */
[----:B------:R-:W-:Y:S01]  /*12e90*/  FMUL.FTZ R76, R76, UR60 ;  /* 0x0000003c4c4c7c20 */ /* 0x000fe20008410000 */
[----:B------:R-:W-:Y:S01]  /*12ea0*/  ULDC UR4, c[0x0][0x988] ;  /* 0x0002620000047ab9 */ /* 0x000fe20000000800 */
[----:B------:R1:W-:Y:S01]  /*12eb0*/  MUFU.TANH R148, R138 ;  /* 0x0000008a00947308 */ /* 0x0003e20000002400 */
[----:B------:R-:W-:Y:S02]  /*12ec0*/  IMAD R73, R15, R73, 0x1 ;  /* 0x000000010f497424 */ /* 0x000fe400078e0249 */
[----:B------:R-:W-:Y:S01]  /*12ed0*/  FMUL.FTZ R136, R137, UR60 ;  /* 0x0000003c89887c20 */ /* 0x000fe20008410000 */
[----:B------:R-:W-:Y:S01]  /*12ee0*/  FMUL.FTZ R137, R141, UR60 ;  /* 0x0000003c8d897c20 */ /* 0x000fe20008410000 */
[----:B-1----:R-:W-:-:S03]  /*12ef0*/  FMUL.FTZ R138, R140, UR60 ;  /* 0x0000003c8c8a7c20 */ /* 0x002fc60008410000 */
[----:B------:R-:W-:Y:S01]  /*12f00*/  MUFU.TANH R147, R147 ;  /* 0x0000009300937308 */ /* 0x000fe20000002400 */
[----:B----4-:R-:W-:-:S07]  /*12f10*/  IMAD R109, R109, -0x2, R73 ;  /* 0xfffffffe6d6d7824 */ /* 0x010fce00078e0249 */
[----:B------:R-:W-:Y:S01]  /*12f20*/  MUFU.TANH R138, R138 ;  /* 0x0000008a008a7308 */ /* 0x000fe20000002400 */
[----:B------:R-:W-:-:S07]  /*12f30*/  FMUL.FTZ R127, R113, UR60 ;  /* 0x0000003c717f7c20 */ /* 0x000fce0008410000 */
[----:B------:R-:W-:Y:S01]  /*12f40*/  MUFU.TANH R136, R136 ;  /* 0x0000008800887308 */ /* 0x000fe20000002400 */
[----:B------:R-:W-:-:S07]  /*12f50*/  FMUL.FTZ R113, R117, UR60 ;  /* 0x0000003c75717c20 */ /* 0x000fce0008410000 */
[----:B------:R-:W-:Y:S01]  /*12f60*/  MUFU.TANH R137, R137 ;  /* 0x0000008900897308 */ /* 0x000fe20000002400 */
[----:B------:R-:W-:-:S07]  /*12f70*/  FMUL.FTZ R117, R110, UR60 ;  /* 0x0000003c6e757c20 */ /* 0x000fce0008410000 */
[----:B------:R1:W3:Y:S01]  /*12f80*/  MUFU.TANH R150, R131 ;  /* 0x0000008300967308 */ /* 0x0002e20000002400 */
[----:B------:R-:W-:-:S07]  /*12f90*/  IMAD.MOV.U32 R110, RZ, RZ, R139 ;  /* 0x000000ffff6e7224 */ /* 0x000fce00078e008b */
[----:B------:R-:W-:Y:S01]  /*12fa0*/  MUFU.TANH R129, R129 ;  /* 0x0000008100817308 */ /* 0x000fe20000002400 */
[----:B-1----:R-:W-:Y:S01]  /*12fb0*/  FMUL.FTZ R131, R121, UR60 ;  /* 0x0000003c79837c20 */ /* 0x002fe20008410000 */
[----:B------:R-:W-:-:S06]  /*12fc0*/  FMUL.FTZ R121, R124, UR60 ;  /* 0x0000003c7c797c20 */ /* 0x000fcc0008410000 */
[----:B------:R-:W-:Y:S01]  /*12fd0*/  MUFU.TANH R128, R128 ;  /* 0x0000008000807308 */ /* 0x000fe20000002400 */
[----:B------:R-:W-:-:S07]  /*12fe0*/  IMAD.MOV.U32 R126, RZ, RZ, R149 ;  /* 0x000000ffff7e7224 */ /* 0x000fce00078e0095 */
[----:B------:R-:W-:Y:S01]  /*12ff0*/  MUFU.TANH R132, R132 ;  /* 0x0000008400847308 */ /* 0x000fe20000002400 */
[----:B------:R-:W-:Y:S01]  /*13000*/  FMUL.FTZ R149, R99, UR60 ;  /* 0x0000003c63957c20 */ /* 0x000fe20008410000 */
[----:B------:R-:W-:-:S06]  /*13010*/  FMUL.FTZ R140, R95, UR60 ;  /* 0x0000003c5f8c7c20 */ /* 0x000fcc0008410000 */
[----:B------:R1:W4:Y:S01]  /*13020*/  MUFU.TANH R145, R142 ;  /* 0x0000008e00917308 */ /* 0x0003220000002400 */
[----:B------:R-:W-:Y:S01]  /*13030*/  FMUL.FTZ R99, R101, UR60 ;  /* 0x0000003c65637c20 */ /* 0x000fe20008410000 */
[----:B------:R-:W-:-:S06]  /*13040*/  FMUL.FTZ R139, R102, UR60 ;  /* 0x0000003c668b7c20 */ /* 0x000fcc0008410000 */
[----:B------:R-:W0:Y:S01]  /*13050*/  MUFU.TANH R133, R133 ;  /* 0x0000008500857308 */ /* 0x000e220000002400 */
[----:B-1----:R-:W-:Y:S01]  /*13060*/  FMUL.FTZ R142, R91, UR60 ;  /* 0x0000003c5b8e7c20 */ /* 0x002fe20008410000 */
[----:B------:R-:W-:Y:S01]  /*13070*/  FMUL.FTZ R91, R92, UR60 ;  /* 0x0000003c5c5b7c20 */ /* 0x000fe20008410000 */
[----:B------:R-:W-:-:S05]  /*13080*/  FMUL.FTZ R95, R84, UR60 ;  /* 0x0000003c545f7c20 */ /* 0x000fca0008410000 */
[----:B------:R-:W1:Y:S01]  /*13090*/  MUFU.TANH R131, R131 ;  /* 0x0000008300837308 */ /* 0x000e620000002400 */
[----:B------:R-:W-:Y:S01]  /*130a0*/  FMUL.FTZ R102, R81, UR60 ;  /* 0x0000003c51667c20 */ /* 0x000fe20008410000 */
[----:B------:R-:W-:-:S06]  /*130b0*/  FMUL.FTZ R101, R85, UR60 ;  /* 0x0000003c55657c20 */ /* 0x000fcc0008410000 */
[----:B------:R-:W1:Y:S01]  /*130c0*/  MUFU.TANH R120, R120 ;  /* 0x0000007800787308 */ /* 0x000e620000002400 */
[----:B---3--:R-:W-:Y:S02]  /*130d0*/  IMAD.MOV.U32 R115, RZ, RZ, R150 ;  /* 0x000000ffff737224 */ /* 0x008fe400078e0096 */
[----:B------:R-:W-:Y:S01]  /*130e0*/  FMUL.FTZ R150, R106, UR60 ;  /* 0x0000003c6a967c20 */ /* 0x000fe20008410000 */
[----:B------:R-:W-:-:S04]  /*130f0*/  IMAD.MOV.U32 R81, RZ, RZ, R135 ;  /* 0x000000ffff517224 */ /* 0x000fc800078e0087 */
[----:B------:R-:W3:Y:S01]  /*13100*/  MUFU.TANH R121, R121 ;  /* 0x0000007900797308 */ /* 0x000ee20000002400 */
[----:B------:R-:W-:Y:S01]  /*13110*/  FMUL.FTZ R106, R108, UR60 ;  /* 0x0000003c6c6a7c20 */ /* 0x000fe20008410000 */
[----:B------:R-:W-:Y:S01]  /*13120*/  FMUL.FTZ R141, R94, UR60 ;  /* 0x0000003c5e8d7c20 */ /* 0x000fe20008410000 */
[----:B------:R-:W-:-:S05]  /*13130*/  FMUL.FTZ R108, R96, UR60 ;  /* 0x0000003c606c7c20 */ /* 0x000fca0008410000 */
[----:B------:R-:W3:Y:S01]  /*13140*/  MUFU.TANH R112, R112 ;  /* 0x0000007000707308 */ /* 0x000ee20000002400 */
[----:B------:R-:W-:Y:S01]  /*13150*/  FMUL.FTZ R94, R80, UR60 ;  /* 0x0000003c505e7c20 */ /* 0x000fe20008410000 */
[----:B------:R-:W-:-:S06]  /*13160*/  IMAD.MOV.U32 R80, RZ, RZ, R134 ;  /* 0x000000ffff507224 */ /* 0x000fcc00078e0086 */
[----:B------:R-:W3:Y:S01]  /*13170*/  MUFU.TANH R125, R125 ;  /* 0x0000007d007d7308 */ /* 0x000ee20000002400 */
[----:B------:R-:W-:-:S07]  /*13180*/  FMUL.FTZ R96, R97, UR60 ;  /* 0x0000003c61607c20 */ /* 0x000fce0008410000 */
[----:B------:R-:W3:Y:S08]  /*13190*/  MUFU.TANH R127, R127 ;  /* 0x0000007f007f7308 */ /* 0x000ef00000002400 */
[----:B------:R-:W3:Y:S01]  /*131a0*/  MUFU.TANH R113, R113 ;  /* 0x0000007100717308 */ /* 0x000ee20000002400 */
[----:B------:R-:W-:-:S07]  /*131b0*/  FMUL.FTZ R97, R100, UR60 ;  /* 0x0000003c64617c20 */ /* 0x000fce0008410000 */
[----:B------:R-:W3:Y:S01]  /*131c0*/  MUFU.TANH R105, R105 ;  /* 0x0000006900697308 */ /* 0x000ee20000002400 */
[----:B------:R-:W-:-:S07]  /*131d0*/  FMUL.FTZ R100, R88, UR60 ;  /* 0x0000003c58647c20 */ /* 0x000fce0008410000 */
[----:B------:R-:W-:Y:S08]  /*131e0*/  MUFU.TANH R104, R104 ;  /* 0x0000006800687308 */ /* 0x000ff00000002400 */
[----:B------:R-:W3:Y:S01]  /*131f0*/  MUFU.TANH R106, R106 ;  /* 0x0000006a006a7308 */ /* 0x000ee20000002400 */
[----:B------:R-:W-:-:S07]  /*13200*/  FMUL.FTZ R88, R89, UR60 ;  /* 0x0000003c59587c20 */ /* 0x000fce0008410000 */
[----:B------:R-:W3:Y:S01]  /*13210*/  MUFU.TANH R108, R108 ;  /* 0x0000006c006c7308 */ /* 0x000ee20000002400 */
[----:B------:R-:W-:Y:S01]  /*13220*/  FMUL.FTZ R89, R93, UR60 ;  /* 0x0000003c5d597c20 */ /* 0x000fe20008410000 */
[----:B----4-:R-:W-:-:S06]  /*13230*/  IMAD.MOV.U32 R123, RZ, RZ, R145 ;  /* 0x000000ffff7b7224 */ /* 0x010fcc00078e0091 */
[----:B------:R-:W4:Y:S01]  /*13240*/  MUFU.TANH R107, R107 ;  /* 0x0000006b006b7308 */ /* 0x000f220000002400 */
[----:B------:R-:W-:-:S07]  /*13250*/  FMUL.FTZ R145, R82, UR60 ;  /* 0x0000003c52917c20 */ /* 0x000fce0008410000 */
[----:B------:R-:W-:Y:S01]  /*13260*/  MUFU.TANH R96, R96 ;  /* 0x0000006000607308 */ /* 0x000fe20000002400 */
[----:B------:R-:W-:-:S07]  /*13270*/  IMAD.MOV.U32 R93, RZ, RZ, R114 ;  /* 0x000000ffff5d7224 */ /* 0x000fce00078e0072 */
[----:B------:R-:W4:Y:S01]  /*13280*/  MUFU.TANH R99, R99 ;  /* 0x0000006300637308 */ /* 0x000f220000002400 */
[----:B------:R-:W-:-:S07]  /*13290*/  FMUL.FTZ R114, R86, UR60 ;  /* 0x0000003c56727c20 */ /* 0x000fce0008410000 */
[----:B------:R-:W4:Y:S08]  /*132a0*/  MUFU.TANH R97, R97 ;  /* 0x0000006100617308 */ /* 0x000f300000002400 */
[----:B------:R-:W-:Y:S08]  /*132b0*/  MUFU.TANH R100, R100 ;  /* 0x0000006400647308 */ /* 0x000ff00000002400 */
[----:B------:R-:W4:Y:S01]  /*132c0*/  MUFU.TANH R91, R91 ;  /* 0x0000005b005b7308 */ /* 0x000f220000002400 */
[----:B--2---:R-:W-:-:S05]  /*132d0*/  IADD3 R109, -R98, R109, R90 ;  /* 0x0000006d626d7210 */ /* 0x004fca0007ffe15a */
[----:B0-----:R-:W-:-:S05]  /*132e0*/  IMAD.IADD R111, R109, 0x1, R111 ;  /* 0x000000016d6f7824 */ /* 0x001fca00078e026f */
[C---:B------:R-:W-:Y:S02]  /*132f0*/  ISETP.GT.AND P3, PT, R111.reuse, RZ, PT ;  /* 0x000000ff6f00720c */ /* 0x040fe40003f64270 */
[C---:B------:R-:W-:Y:S01]  /*13300*/  ISETP.GT.AND P2, PT, R111.reuse, 0x8, PT ;  /* 0x000000086f00780c */ /* 0x040fe20003f44270 */
[----:B------:R-:W-:Y:S01]  /*13310*/  IMAD.MOV.U32 R98, RZ, RZ, R110 ;  /* 0x000000ffff627224 */ /* 0x000fe200078e006e */
[----:B------:R-:W-:Y:S02]  /*13320*/  ISETP.GT.AND P4, PT, R111, 0x1, PT ;  /* 0x000000016f00780c */ /* 0x000fe40003f84270 */
[----:B------:R-:W-:Y:S02]  /*13330*/  FSEL R92, R147, -INF , P3 ;  /* 0xff800000935c7808 */ /* 0x000fe40001800000 */
[----:B------:R-:W-:Y:S02]  /*13340*/  ISETP.GT.AND P3, PT, R111, 0x9, PT ;  /* 0x000000096f00780c */ /* 0x000fe40003f64270 */
[----:B------:R-:W-:-:S02]  /*13350*/  FSEL R110, R138, -INF , P2 ;  /* 0xff8000008a6e7808 */ /* 0x000fc40001000000 */
[C---:B------:R-:W-:Y:S02]  /*13360*/  ISETP.GT.AND P2, PT, R111.reuse, 0x11, PT ;  /* 0x000000116f00780c */ /* 0x040fe40003f44270 */
[----:B------:R-:W-:Y:S02]  /*13370*/  FSEL R84, R136, -INF , P4 ;  /* 0xff80000088547808 */ /* 0x000fe40002000000 */
[----:B------:R-:W-:Y:S02]  /*13380*/  ISETP.GT.AND P4, PT, R111, 0x10, PT ;  /* 0x000000106f00780c */ /* 0x000fe40003f84270 */
[----:B------:R-:W-:Y:S02]  /*13390*/  FSEL R85, R137, -INF , P3 ;  /* 0xff80000089557808 */ /* 0x000fe40001800000 */
[----:B------:R-:W-:Y:S02]  /*133a0*/  ISETP.GT.AND P3, PT, R111, 0x18, PT ;  /* 0x000000186f00780c */ /* 0x000fe40003f64270 */
[----:B------:R-:W-:-:S02]  /*133b0*/  FSEL R135, R129, -INF , P2 ;  /* 0xff80000081877808 */ /* 0x000fc40001000000 */
[C---:B------:R-:W-:Y:S02]  /*133c0*/  ISETP.GT.AND P2, PT, R111.reuse, 0x20, PT ;  /* 0x000000206f00780c */ /* 0x040fe40003f44270 */
[----:B------:R-:W-:Y:S02]  /*133d0*/  FSEL R136, R128, -INF , P4 ;  /* 0xff80000080887808 */ /* 0x000fe40002000000 */
[C---:B------:R-:W-:Y:S02]  /*133e0*/  ISETP.GT.AND P4, PT, R111.reuse, 0x19, PT ;  /* 0x000000196f00780c */ /* 0x040fe40003f84270 */
[----:B------:R-:W-:Y:S02]  /*133f0*/  FSEL R134, R130, -INF , P3 ;  /* 0xff80000082867808 */ /* 0x000fe40001800000 */
[----:B------:R-:W-:Y:S02]  /*13400*/  ISETP.GT.AND P3, PT, R111, 0x21, PT ;  /* 0x000000216f00780c */ /* 0x000fe40003f64270 */
[----:B------:R-:W-:-:S02]  /*13410*/  FSEL R132, R132, -INF , P2 ;  /* 0xff80000084847808 */ /* 0x000fc40001000000 */
[----:B------:R-:W-:Y:S02]  /*13420*/  ISETP.GT.AND P2, PT, R111, 0x29, PT ;  /* 0x000000296f00780c */ /* 0x000fe40003f44270 */
[----:B------:R-:W-:Y:S02]  /*13430*/  FSEL R133, R133, -INF , P4 ;  /* 0xff80000085857808 */ /* 0x000fe40002000000 */
[----:B------:R-:W-:Y:S02]  /*13440*/  ISETP.GT.AND P4, PT, R111, 0x28, PT ;  /* 0x000000286f00780c */ /* 0x000fe40003f84270 */
[----:B-1----:R-:W-:Y:S02]  /*13450*/  FSEL R131, R131, -INF , P3 ;  /* 0xff80000083837808 */ /* 0x002fe40001800000 */
[----:B------:R-:W-:Y:S02]  /*13460*/  ISETP.GT.AND P3, PT, R111, 0x30, PT ;  /* 0x000000306f00780c */ /* 0x000fe40003f64270 */
[----:B------:R-:W-:-:S02]  /*13470*/  FSEL R129, R120, -INF , P2 ;  /* 0xff80000078817808 */ /* 0x000fc40001000000 */
[----:B------:R-:W-:Y:S02]  /*13480*/  ISETP.GT.AND P2, PT, R111, 0x38, PT ;  /* 0x000000386f00780c */ /* 0x000fe40003f44270 */
[----:B---3--:R-:W-:Y:S02]  /*13490*/  FSEL R130, R121, -INF , P4 ;  /* 0xff80000079827808 */ /* 0x008fe40002000000 */
[C---:B------:R-:W-:Y:S02]  /*134a0*/  ISETP.GT.AND P4, PT, R111.reuse, 0x31, PT ;  /* 0x000000316f00780c */ /* 0x040fe40003f84270 */
[----:B------:R-:W-:Y:S02]  /*134b0*/  FSEL R128, R112, -INF , P3 ;  /* 0xff80000070807808 */ /* 0x000fe40001800000 */
[----:B------:R-:W-:Y:S02]  /*134c0*/  ISETP.GT.AND P3, PT, R111, 0x39, PT ;  /* 0x000000396f00780c */ /* 0x000fe40003f64270 */
[----:B------:R-:W-:-:S02]  /*134d0*/  FSEL R125, R125, -INF , P2 ;  /* 0xff8000007d7d7808 */ /* 0x000fc40001000000 */
[----:B------:R-:W-:Y:S01]  /*134e0*/  ISETP.GT.AND P2, PT, R111, 0x41, PT ;  /* 0x000000416f00780c */ /* 0x000fe20003f44270 */
[----:B------:R-:W-:Y:S01]  /*134f0*/  IMAD.MOV.U32 R90, RZ, RZ, R115 ;  /* 0x000000ffff5a7224 */ /* 0x000fe200078e0073 */
[----:B------:R-:W-:Y:S01]  /*13500*/  FSEL R127, R127, -INF , P4 ;  /* 0xff8000007f7f7808 */ /* 0x000fe20002000000 */
[----:B------:R-:W-:Y:S01]  /*13510*/  IMAD.MOV.U32 R121, RZ, RZ, R81 ;  /* 0x000000ffff797224 */ /* 0x000fe200078e0051 */
[----:B------:R-:W-:Y:S02]  /*13520*/  ISETP.GT.AND P4, PT, R111, 0x40, PT ;  /* 0x000000406f00780c */ /* 0x000fe40003f84270 */
[----:B------:R-:W-:Y:S01]  /*13530*/  FSEL R82, R113, -INF , P3 ;  /* 0xff80000071527808 */ /* 0x000fe20001800000 */
[----:B------:R-:W0:Y:S01]  /*13540*/  MUFU.TANH R88, R88 ;  /* 0x0000005800587308 */ /* 0x000e220000002400 */
[----:B------:R-:W-:Y:S02]  /*13550*/  ISETP.GT.AND P3, PT, R111, 0x48, PT ;  /* 0x000000486f00780c */ /* 0x000fe40003f64270 */
[----:B------:R-:W-:Y:S01]  /*13560*/  FSEL R81, R105, -INF , P2 ;  /* 0xff80000069517808 */ /* 0x000fe20001000000 */
[----:B------:R1:W2:Y:S01]  /*13570*/  SHFL.IDX PT, R115, R21, 0x1, 0x1c1f ;  /* 0x003c1f0015737f89 */ /* 0x0002a200000e0000 */
[----:B------:R-:W-:Y:S01]  /*13580*/  ISETP.GT.AND P2, PT, R111, 0x50, PT ;  /* 0x000000506f00780c */ /* 0x000fe20003f44270 */
[----:B------:R-:W-:-:S02]  /*13590*/  IMAD.MOV.U32 R113, RZ, RZ, R90 ;  /* 0x000000ffff717224 */ /* 0x000fc400078e005a */
[----:B------:R-:W3:Y:S01]  /*135a0*/  MUFU.TANH R89, R89 ;  /* 0x0000005900597308 */ /* 0x000ee20000002400 */
[----:B------:R-:W-:Y:S01]  /*135b0*/  IMAD.MOV.U32 R137, RZ, RZ, R98 ;  /* 0x000000ffff897224 */ /* 0x000fe200078e0062 */
[----:B------:R-:W-:Y:S02]  /*135c0*/  FSEL R90, R106, -INF , P3 ;  /* 0xff8000006a5a7808 */ /* 0x000fe40001800000 */
[----:B------:R-:W-:-:S04]  /*135d0*/  ISETP.GT.AND P3, PT, R111, 0x51, PT ;  /* 0x000000516f00780c */ /* 0x000fc80003f64270 */
[----:B------:R4:W-:Y:S01]  /*135e0*/  MUFU.TANH R86, R77 ;  /* 0x0000004d00567308 */ /* 0x0009e20000002400 */
[----:B------:R-:W-:Y:S01]  /*135f0*/  FSEL R98, R108, -INF , P2 ;  /* 0xff8000006c627808 */ /* 0x000fe20001000000 */
[----:B------:R-:W-:Y:S01]  /*13600*/  IMAD.MOV.U32 R120, RZ, RZ, R80 ;  /* 0x000000ffff787224 */ /* 0x000fe200078e0050 */
[----:B------:R-:W-:-:S05]  /*13610*/  ISETP.GT.AND P2, PT, R111, 0x59, PT ;  /* 0x000000596f00780c */ /* 0x000fca0003f44270 */
[----:B------:R-:W2:Y:S01]  /*13620*/  MUFU.TANH R102, R102 ;  /* 0x0000006600667308 */ /* 0x000ea20000002400 */
[----:B----4-:R-:W-:Y:S02]  /*13630*/  FSEL R77, R104, -INF , P4 ;  /* 0xff800000684d7808 */ /* 0x010fe40002000000 */
[----:B------:R-:W-:-:S05]  /*13640*/  ISETP.GT.AND P4, PT, R111, 0x49, PT ;  /* 0x000000496f00780c */ /* 0x000fca0003f84270 */
[----:B------:R-:W4:Y:S01]  /*13650*/  MUFU.TANH R94, R94 ;  /* 0x0000005e005e7308 */ /* 0x000f220000002400 */
[----:B------:R-:W-:Y:S02]  /*13660*/  FSEL R80, R107, -INF , P4 ;  /* 0xff8000006b507808 */ /* 0x000fe40002000000 */
[----:B------:R-:W-:Y:S02]  /*13670*/  ISETP.GT.AND P4, PT, R111, 0x58, PT ;  /* 0x000000586f00780c */ /* 0x000fe40003f84270 */
[----:B-1----:R-:W-:-:S03]  /*13680*/  FSEL R21, R99, -INF , P2 ;  /* 0xff80000063157808 */ /* 0x002fc60001000000 */
[----:B------:R-:W1:Y:S01]  /*13690*/  MUFU.TANH R95, R95 ;  /* 0x0000005f005f7308 */ /* 0x000e620000002400 */
[----:B------:R-:W-:Y:S01]  /*136a0*/  ISETP.GT.AND P2, PT, R111, 0x68, PT ;  /* 0x000000686f00780c */ /* 0x000fe20003f44270 */
[----:B------:R-:W-:Y:S01]  /*136b0*/  IMAD.MOV.U32 R112, RZ, RZ, R93 ;  /* 0x000000ffff707224 */ /* 0x000fe200078e005d */
[----:B------:R-:W-:-:S05]  /*136c0*/  FSEL R97, R97, -INF , P4 ;  /* 0xff80000061617808 */ /* 0x000fca0002000000 */
[----:B------:R-:W1:Y:S01]  /*136d0*/  MUFU.TANH R103, R103 ;  /* 0x0000006700677308 */ /* 0x000e620000002400 */
[----:B------:R-:W-:-:S07]  /*136e0*/  ISETP.GT.AND P4, PT, R111, 0x61, PT ;  /* 0x000000616f00780c */ /* 0x000fce0003f84270 */
[----:B------:R0:W-:Y:S01]  /*136f0*/  MUFU.TANH R73, R76 ;  /* 0x0000004c00497308 */ /* 0x0001e20000002400 */
[----:B------:R-:W-:Y:S01]  /*13700*/  IMAD.MOV.U32 R124, RZ, RZ, R146 ;  /* 0x000000ffff7c7224 */ /* 0x000fe200078e0092 */
[----:B0-----:R-:W-:Y:S02]  /*13710*/  FSEL R76, R96, -INF , P3 ;  /* 0xff800000604c7808 */ /* 0x001fe40001800000 */
[----:B------:R-:W-:Y:S02]  /*13720*/  ISETP.GT.AND P3, PT, R111, 0x60, PT ;  /* 0x000000606f00780c */ /* 0x000fe40003f64270 */
[----:B------:R-:W-:Y:S02]  /*13730*/  FSEL R96, R91, -INF , P2 ;  /* 0xff8000005b607808 */ /* 0x000fe40001000000 */
[----:B------:R-:W-:Y:S02]  /*13740*/  FSEL R93, R100, -INF , P3 ;  /* 0xff800000645d7808 */ /* 0x000fe40001800000 */
[----:B------:R-:W-:-:S02]  /*13750*/  ISETP.GT.AND P3, PT, R111, 0x69, PT ;  /* 0x000000696f00780c */ /* 0x000fc40003f64270 */
[----:B------:R-:W-:Y:S01]  /*13760*/  ISETP.GT.AND P2, PT, R111, 0x71, PT ;  /* 0x000000716f00780c */ /* 0x000fe20003f44270 */
[----:B------:R-:W-:Y:S01]  /*13770*/  FMUL.FTZ R146, R83, UR60 ;  /* 0x0000003c53927c20 */ /* 0x000fe20008410000 */
[----:B------:R-:W-:Y:S02]  /*13780*/  FSEL R88, R88, -INF , P4 ;  /* 0xff80000058587808 */ /* 0x000fe40002000000 */
[----:B------:R-:W-:Y:S02]  /*13790*/  ISETP.GT.AND P4, PT, R111, 0x70, PT ;  /* 0x000000706f00780c */ /* 0x000fe40003f84270 */
[----:B---3--:R-:W-:Y:S02]  /*137a0*/  FSEL R83, R89, -INF , P3 ;  /* 0xff80000059537808 */ /* 0x008fe40001800000 */
[----:B------:R-:W-:Y:S02]  /*137b0*/  ISETP.GT.AND P3, PT, R111, 0x78, PT ;  /* 0x000000786f00780c */ /* 0x000fe40003f64270 */
[----:B--2---:R-:W-:-:S02]  /*137c0*/  FSEL R102, R102, -INF , P2 ;  /* 0xff80000066667808 */ /* 0x004fc40001000000 */
[----:B------:R-:W-:Y:S02]  /*137d0*/  ISETP.GT.AND P2, PT, R111, 0x80, PT ;  /* 0x000000806f00780c */ /* 0x000fe40003f44270 */
[----:B----4-:R-:W-:Y:S02]  /*137e0*/  FSEL R89, R94, -INF , P4 ;  /* 0xff8000005e597808 */ /* 0x010fe40002000000 */
[----:B-1----:R-:W-:Y:S01]  /*137f0*/  FSEL R94, R95, -INF , P3 ;  /* 0xff8000005f5e7808 */ /* 0x002fe20001800000 */
[----:B------:R-:W-:Y:S01]  /*13800*/  IMAD.IADD R138, R109, 0x1, R115 ;  /* 0x000000016d8a7824 */ /* 0x000fe200078e0273 */
[----:B------:R-:W-:Y:S02]  /*13810*/  FSEL R95, R103, -INF , P2 ;  /* 0xff800000675f7808 */ /* 0x000fe40001000000 */
[----:B------:R-:W-:Y:S01]  /*13820*/  ISETP.GT.AND P2, PT, R111, 0x89, PT ;  /* 0x000000896f00780c */ /* 0x000fe20003f44270 */
[----:B------:R-:W0:Y:S03]  /*13830*/  MUFU.TANH R155, R155 ;  /* 0x0000009b009b7308 */ /* 0x000e260000002400 */
[----:B------:R-:W-:-:S02]  /*13840*/  FSEL R99, R86, -INF , P2 ;  /* 0xff80000056637808 */ /* 0x000fc40001000000 */
[----:B------:R-:W-:-:S04]  /*13850*/  ISETP.GT.AND P2, PT, R138, 0x8, PT ;  /* 0x000000088a00780c */ /* 0x000fc80003f44270 */
[----:B------:R-:W-:Y:S02]  /*13860*/  FSEL R123, R123, -INF , P2 ;  /* 0xff8000007b7b7808 */ /* 0x000fe40001000000 */
[----:B------:R-:W-:-:S04]  /*13870*/  ISETP.GT.AND P2, PT, R138, 0x11, PT ;  /* 0x000000118a00780c */ /* 0x000fc80003f44270 */
[----:B------:R-:W-:Y:S02]  /*13880*/  FSEL R113, R113, -INF , P2 ;  /* 0xff80000071717808 */ /* 0x000fe40001000000 */
[----:B------:R-:W-:-:S04]  /*13890*/  ISETP.GT.AND P2, PT, R138, 0x20, PT ;  /* 0x000000208a00780c */ /* 0x000fc80003f44270 */
[----:B------:R-:W-:Y:S02]  /*138a0*/  FSEL R103, R121, -INF , P2 ;  /* 0xff80000079677808 */ /* 0x000fe40001000000 */
[----:B------:R-:W-:-:S04]  /*138b0*/  ISETP.GT.AND P2, PT, R138, 0x29, PT ;  /* 0x000000298a00780c */ /* 0x000fc80003f44270 */
[----:B0-----:R-:W-:Y:S02]  /*138c0*/  FSEL R106, R155, -INF , P2 ;  /* 0xff8000009b6a7808 */ /* 0x001fe40001000000 */
[----:B------:R-:W2:Y:S01]  /*138d0*/  LDL.LU R155, [R1+0x8] ;  /* 0x00000800019b7983 */ /* 0x000ea20000300800 */
[----:B------:R-:W0:Y:S01]  /*138e0*/  MUFU.TANH R72, R72 ;  /* 0x0000004800487308 */ /* 0x000e220000002400 */
[----:B------:R-:W-:-:S04]  /*138f0*/  ISETP.GT.AND P3, PT, R111, 0x81, PT ;  /* 0x000000816f00780c */ /* 0x000fc80003f64270 */
[----:B0-----:R-:W-:Y:S02]  /*13900*/  FSEL R100, R72, -INF , P3 ;  /* 0xff80000048647808 */ /* 0x001fe40001800000 */
[----:B-----5:R-:W-:-:S04]  /*13910*/  FMNMX.FTZ R72, R92, R14, !PT ;  /* 0x0000000e5c487209 */ /* 0x020fc80007810000 */
        /* <DEDUP_REMOVED lines=23> */
[----:B------:R-:W0:Y:S03]  /*13a90*/  MUFU.TANH R101, R101 ;  /* 0x0000006500657308 */ /* 0x000e260000002400 */
[----:B------:R-:W-:-:S04]  /*13aa0*/  FMNMX.FTZ R72, R93, R72, !PT ;  /* 0x000000485d487209 */ /* 0x000fc80007810000 */
[----:B------:R-:W-:-:S04]  /*13ab0*/  FMNMX.FTZ R72, R88, R72, !PT ;  /* 0x0000004858487209 */ /* 0x000fc80007810000 */
[----:B------:R-:W-:-:S04]  /*13ac0*/  FMNMX.FTZ R72, R96, R72, !PT ;  /* 0x0000004860487209 */ /* 0x000fc80007810000 */
[----:B------:R-:W-:Y:S02]  /*13ad0*/  FMNMX.FTZ R72, R83, R72, !PT ;  /* 0x0000004853487209 */ /* 0x000fe40007810000 */
[----:B------:R-:W-:Y:S02]  /*13ae0*/  ISETP.GT.AND P4, PT, R111, 0x79, PT ;  /* 0x000000796f00780c */ /* 0x000fe40003f84270 */
[----:B------:R-:W-:Y:S02]  /*13af0*/  FMNMX.FTZ R72, R89, R72, !PT ;  /* 0x0000004859487209 */ /* 0x000fe40007810000 */
[----:B0-----:R-:W-:Y:S02]  /*13b00*/  FSEL R101, R101, -INF , P4 ;  /* 0xff80000065657808 */ /* 0x001fe40002000000 */
[----:B------:R-:W-:Y:S02]  /*13b10*/  ISETP.GT.AND P4, PT, R111, 0x88, PT ;  /* 0x000000886f00780c */ /* 0x000fe40003f84270 */
[----:B------:R-:W-:Y:S01]  /*13b20*/  FMNMX.FTZ R72, R102, R72, !PT ;  /* 0x0000004866487209 */ /* 0x000fe20007810000 */
[----:B------:R-:W-:Y:S01]  /*13b30*/  IMAD.MOV.U32 R104, RZ, RZ, R126 ;  /* 0x000000ffff687224 */ /* 0x000fe200078e007e */
[----:B------:R-:W-:Y:S01]  /*13b40*/  FSEL R91, R73, -INF , P4 ;  /* 0xff800000495b7808 */ /* 0x000fe20002000000 */
[----:B------:R-:W-:Y:S01]  /*13b50*/  IMAD.MOV.U32 R126, RZ, RZ, R148 ;  /* 0x000000ffff7e7224 */ /* 0x000fe200078e0094 */
[----:B------:R-:W-:-:S02]  /*13b60*/  FMNMX.FTZ R72, R94, R72, !PT ;  /* 0x000000485e487209 */ /* 0x000fc40007810000 */
[C---:B------:R-:W-:Y:S02]  /*13b70*/  ISETP.GT.AND P3, PT, R138.reuse, RZ, PT ;  /* 0x000000ff8a00720c */ /* 0x040fe40003f64270 */
[----:B------:R-:W-:Y:S01]  /*13b80*/  ISETP.GT.AND P4, PT, R138, 0x1, PT ;  /* 0x000000018a00780c */ /* 0x000fe20003f84270 */
[----:B------:R-:W0:Y:S01]  /*13b90*/  MUFU.TANH R157, R157 ;  /* 0x0000009d009d7308 */ /* 0x000e220000002400 */
[----:B------:R-:W-:Y:S01]  /*13ba0*/  FMUL.FTZ R148, R87, UR60 ;  /* 0x0000003c57947c20 */ /* 0x000fe20008410000 */
[----:B------:R-:W-:Y:S02]  /*13bb0*/  FMNMX.FTZ R72, R101, R72, !PT ;  /* 0x0000004865487209 */ /* 0x000fe40007810000 */
[----:B------:R-:W-:Y:S02]  /*13bc0*/  FSEL R126, R126, -INF , P3 ;  /* 0xff8000007e7e7808 */ /* 0x000fe40001800000 */
[----:B------:R-:W-:Y:S02]  /*13bd0*/  FSEL R87, R104, -INF , P4 ;  /* 0xff80000068577808 */ /* 0x000fe40002000000 */
[----:B------:R-:W1:Y:S01]  /*13be0*/  MUFU.TANH R156, R156 ;  /* 0x0000009c009c7308 */ /* 0x000e620000002400 */
[----:B------:R-:W-:-:S02]  /*13bf0*/  ISETP.GT.AND P3, PT, R138, 0x9, PT ;  /* 0x000000098a00780c */ /* 0x000fc40003f64270 */
[----:B------:R-:W-:Y:S02]  /*13c00*/  ISETP.GT.AND P4, PT, R138, 0x10, PT ;  /* 0x000000108a00780c */ /* 0x000fe40003f84270 */
[----:B------:R-:W-:-:S03]  /*13c10*/  FMNMX.FTZ R72, R95, R72, !PT ;  /* 0x000000485f487209 */ /* 0x000fc60007810000 */
[----:B------:R-:W3:Y:S01]  /*13c20*/  MUFU.TANH R154, R154 ;  /* 0x0000009a009a7308 */ /* 0x000ee20000002400 */
[----:B------:R-:W-:Y:S02]  /*13c30*/  FSEL R124, R124, -INF , P3 ;  /* 0xff8000007c7c7808 */ /* 0x000fe40001800000 */
[----:B------:R-:W-:Y:S02]  /*13c40*/  FSEL R137, R137, -INF , P4 ;  /* 0xff80000089897808 */ /* 0x000fe40002000000 */
[----:B------:R-:W-:-:S03]  /*13c50*/  ISETP.GT.AND P3, PT, R138, 0x18, PT ;  /* 0x000000188a00780c */ /* 0x000fc60003f64270 */
[----:B------:R-:W4:Y:S01]  /*13c60*/  MUFU.TANH R153, R153 ;  /* 0x0000009900997308 */ /* 0x000f220000002400 */
[----:B------:R-:W-:Y:S02]  /*13c70*/  ISETP.GT.AND P4, PT, R138, 0x19, PT ;  /* 0x000000198a00780c */ /* 0x000fe40003f84270 */
[----:B------:R-:W-:Y:S02]  /*13c80*/  FMNMX.FTZ R72, R100, R72, !PT ;  /* 0x0000004864487209 */ /* 0x000fe40007810000 */
[----:B------:R-:W-:-:S03]  /*13c90*/  FSEL R112, R112, -INF , P3 ;  /* 0xff80000070707808 */ /* 0x000fc60001800000 */
[----:B------:R-:W4:Y:S01]  /*13ca0*/  MUFU.TANH R152, R152 ;  /* 0x0000009800987308 */ /* 0x000f220000002400 */
[----:B------:R-:W-:Y:S02]  /*13cb0*/  FSEL R111, R120, -INF , P4 ;  /* 0xff800000786f7808 */ /* 0x000fe40002000000 */
[C---:B------:R-:W-:Y:S02]  /*13cc0*/  ISETP.GT.AND P3, PT, R138.reuse, 0x21, PT ;  /* 0x000000218a00780c */ /* 0x040fe40003f64270 */
[----:B------:R-:W-:-:S03]  /*13cd0*/  ISETP.GT.AND P4, PT, R138, 0x28, PT ;  /* 0x000000288a00780c */ /* 0x000fc60003f84270 */
[----:B------:R-:W-:Y:S01]  /*13ce0*/  MUFU.TANH R151, R151 ;  /* 0x0000009700977308 */ /* 0x000fe20000002400 */
[----:B------:R-:W-:-:S07]  /*13cf0*/  FMNMX.FTZ R72, R91, R72, !PT ;  /* 0x000000485b487209 */ /* 0x000fce0007810000 */
[----:B------:R-:W4:Y:S01]  /*13d00*/  MUFU.TANH R150, R150 ;  /* 0x0000009600967308 */ /* 0x000f220000002400 */
[----:B0-----:R-:W-:Y:S02]  /*13d10*/  FSEL R104, R157, -INF , P3 ;  /* 0xff8000009d687808 */ /* 0x001fe40001800000 */
[----:B-1----:R-:W-:Y:S02]  /*13d20*/  FSEL R105, R156, -INF , P4 ;  /* 0xff8000009c697808 */ /* 0x002fe40002000000 */
[----:B------:R-:W-:-:S03]  /*13d30*/  FMNMX.FTZ R72, R99, R72, !PT ;  /* 0x0000004863487209 */ /* 0x000fc60007810000 */
[----:B------:R-:W0:Y:S01]  /*13d40*/  MUFU.TANH R116, R116 ;  /* 0x0000007400747308 */ /* 0x000e220000002400 */
[C---:B------:R-:W-:Y:S02]  /*13d50*/  ISETP.GT.AND P3, PT, R138.reuse, 0x30, PT ;  /* 0x000000308a00780c */ /* 0x040fe40003f64270 */
[----:B------:R-:W-:-:S05]  /*13d60*/  ISETP.GT.AND P4, PT, R138, 0x31, PT ;  /* 0x000000318a00780c */ /* 0x000fca0003f84270 */
[----:B------:R-:W-:Y:S01]  /*13d70*/  MUFU.TANH R117, R117 ;  /* 0x0000007500757308 */ /* 0x000fe20000002400 */
[----:B---3--:R-:W-:-:S07]  /*13d80*/  FSEL R107, R154, -INF , P3 ;  /* 0xff8000009a6b7808 */ /* 0x008fce0001800000 */
[----:B------:R-:W1:Y:S01]  /*13d90*/  MUFU.TANH R118, R118 ;  /* 0x0000007600767308 */ /* 0x000e620000002400 */
[----:B----4-:R-:W-:Y:S01]  /*13da0*/  FSEL R108, R153, -INF , P4 ;  /* 0xff800000996c7808 */ /* 0x010fe20002000000 */
[----:B------:R-:W3:Y:S01]  /*13db0*/  SHFL.BFLY PT, R73, R72, 0x2, 0x1f ;  /* 0x0c401f0048497f89 */ /* 0x000ee200000e0000 */
[C---:B------:R-:W-:Y:S02]  /*13dc0*/  ISETP.GT.AND P2, PT, R138.reuse, 0x38, PT ;  /* 0x000000388a00780c */ /* 0x040fe40003f44270 */
[----:B------:R-:W-:-:S03]  /*13dd0*/  ISETP.GT.AND P3, PT, R138, 0x39, PT ;  /* 0x000000398a00780c */ /* 0x000fc60003f64270 */
[----:B------:R-:W4:Y:S01]  /*13de0*/  MUFU.TANH R119, R119 ;  /* 0x0000007700777308 */ /* 0x000f220000002400 */
[----:B------:R-:W-:-:S07]  /*13df0*/  ISETP.GT.AND P4, PT, R138, 0x40, PT ;  /* 0x000000408a00780c */ /* 0x000fce0003f84270 */
[----:B------:R-:W3:Y:S01]  /*13e00*/  MUFU.TANH R149, R149 ;  /* 0x0000009500957308 */ /* 0x000ee20000002400 */
[----:B------:R-:W-:-:S07]  /*13e10*/  FSEL R109, R152, -INF , P2 ;  /* 0xff800000986d7808 */ /* 0x000fce0001000000 */
[----:B------:R-:W3:Y:S01]  /*13e20*/  MUFU.TANH R139, R139 ;  /* 0x0000008b008b7308 */ /* 0x000ee20000002400 */
[----:B------:R-:W-:Y:S02]  /*13e30*/  FSEL R115, R150, -INF , P4 ;  /* 0xff80000096737808 */ /* 0x000fe40002000000 */
[C---:B------:R-:W-:Y:S02]  /*13e40*/  ISETP.GT.AND P2, PT, R138.reuse, 0x41, PT ;  /* 0x000000418a00780c */ /* 0x040fe40003f44270 */
[----:B------:R-:W-:-:S03]  /*13e50*/  ISETP.GT.AND P4, PT, R138, 0x49, PT ;  /* 0x000000498a00780c */ /* 0x000fc60003f84270 */
[----:B------:R-:W3:Y:S01]  /*13e60*/  MUFU.TANH R122, R122 ;  /* 0x0000007a007a7308 */ /* 0x000ee20000002400 */
[----:B0-----:R-:W-:-:S07]  /*13e70*/  FSEL R116, R116, -INF , P2 ;  /* 0xff80000074747808 */ /* 0x001fce0001000000 */
[----:B------:R-:W0:Y:S01]  /*13e80*/  MUFU.TANH R143, R143 ;  /* 0x0000008f008f7308 */ /* 0x000e220000002400 */
[----:B-1----:R-:W-:-:S07]  /*13e90*/  FSEL R118, R118, -INF , P4 ;  /* 0xff80000076767808 */ /* 0x002fce0002000000 */
[----:B------:R-:W1:Y:S01]  /*13ea0*/  MUFU.TANH R142, R142 ;  /* 0x0000008e008e7308 */ /* 0x000e620000002400 */
[----:B------:R-:W-:-:S07]  /*13eb0*/  ISETP.GT.AND P2, PT, R138, 0x50, PT ;  /* 0x000000508a00780c */ /* 0x000fce0003f44270 */
[----:B------:R4:W-:Y:S01]  /*13ec0*/  MUFU.TANH R147, R114 ;  /* 0x0000007200937308 */ /* 0x0009e20000002400 */
[C---:B------:R-:W-:Y:S02]  /*13ed0*/  ISETP.GT.AND P4, PT, R138.reuse, 0x58, PT ;  /* 0x000000588a00780c */ /* 0x040fe40003f84270 */
[----:B----4-:R-:W-:Y:S02]  /*13ee0*/  FSEL R114, R151, -INF , P3 ;  /* 0xff80000097727808 */ /* 0x010fe40001800000 */
[----:B------:R-:W-:-:S03]  /*13ef0*/  ISETP.GT.AND P3, PT, R138, 0x48, PT ;  /* 0x000000488a00780c */ /* 0x000fc60003f64270 */
[----:B------:R-:W4:Y:S01]  /*13f00*/  MUFU.TANH R141, R141 ;  /* 0x0000008d008d7308 */ /* 0x000f220000002400 */
[----:B------:R-:W-:Y:S02]  /*13f10*/  FSEL R117, R117, -INF , P3 ;  /* 0xff80000075757808 */ /* 0x000fe40001800000 */
[----:B------:R-:W-:-:S05]  /*13f20*/  ISETP.GT.AND P3, PT, R138, 0x51, PT ;  /* 0x000000518a00780c */ /* 0x000fca0003f64270 */
[----:B------:R-:W2:Y:S01]  /*13f30*/  MUFU.TANH R140, R140 ;  /* 0x0000008c008c7308 */ /* 0x000ea20000002400 */
[----:B------:R-:W-:-:S07]  /*13f40*/  FSEL R119, R119, -INF , P2 ;  /* 0xff80000077777808 */ /* 0x000fce0001000000 */
[----:B------:R-:W2:Y:S01]  /*13f50*/  MUFU.TANH R145, R145 ;  /* 0x0000009100917308 */ /* 0x000ea20000002400 */
[----:B---3--:R-:W-:Y:S02]  /*13f60*/  FSEL R120, R149, -INF , P3 ;  /* 0xff80000095787808 */ /* 0x008fe40001800000 */
[----:B------:R-:W-:Y:S02]  /*13f70*/  FSEL R121, R139, -INF , P4 ;  /* 0xff8000008b797808 */ /* 0x000fe40002000000 */
[----:B------:R-:W-:-:S03]  /*13f80*/  ISETP.GT.AND P2, PT, R138, 0x59, PT ;  /* 0x000000598a00780c */ /* 0x000fc60003f44270 */
[----:B------:R-:W3:Y:S01]  /*13f90*/  MUFU.TANH R146, R146 ;  /* 0x0000009200927308 */ /* 0x000ee20000002400 */
[C---:B------:R-:W-:Y:S02]  /*13fa0*/  ISETP.GT.AND P3, PT, R138.reuse, 0x60, PT ;  /* 0x000000608a00780c */ /* 0x040fe40003f64270 */
[----:B------:R-:W-:-:S05]  /*13fb0*/  ISETP.GT.AND P4, PT, R138, 0x61, PT ;  /* 0x000000618a00780c */ /* 0x000fca0003f84270 */
[----:B------:R-:W3:Y:S01]  /*13fc0*/  MUFU.TANH R148, R148 ;  /* 0x0000009400947308 */ /* 0x000ee20000002400 */
[----:B------:R-:W-:Y:S02]  /*13fd0*/  FSEL R122, R122, -INF , P2 ;  /* 0xff8000007a7a7808 */ /* 0x000fe40001000000 */
[----:B0-----:R-:W-:Y:S02]  /*13fe0*/  FSEL R143, R143, -INF , P3 ;  /* 0xff8000008f8f7808 */ /* 0x001fe40001800000 */
[----:B-1----:R-:W-:Y:S02]  /*13ff0*/  FSEL R142, R142, -INF , P4 ;  /* 0xff8000008e8e7808 */ /* 0x002fe40002000000 */
[C---:B------:R-:W-:Y:S02]  /*14000*/  ISETP.GT.AND P2, PT, R138.reuse, 0x68, PT ;  /* 0x000000688a00780c */ /* 0x040fe40003f44270 */
[C---:B------:R-:W-:Y:S02]  /*14010*/  ISETP.GT.AND P3, PT, R138.reuse, 0x69, PT ;  /* 0x000000698a00780c */ /* 0x040fe40003f64270 */
[----:B------:R-:W-:-:S02]  /*14020*/  ISETP.GT.AND P4, PT, R138, 0x70, PT ;  /* 0x000000708a00780c */ /* 0x000fc40003f84270 */
[----:B------:R-:W-:Y:S02]  /*14030*/  FMNMX.FTZ R72, R72, R73, !PT ;  /* 0x0000004948487209 */ /* 0x000fe40007810000 */
[----:B----4-:R-:W-:Y:S02]  /*14040*/  FSEL R141, R141, -INF , P2 ;  /* 0xff8000008d8d7808 */ /* 0x010fe40001000000 */
[----:B--2---:R-:W-:Y:S02]  /*14050*/  FSEL R140, R140, -INF , P3 ;  /* 0xff8000008c8c7808 */ /* 0x004fe40001800000 */
[----:B------:R-:W-:Y:S02]  /*14060*/  FSEL R145, R145, -INF , P4 ;  /* 0xff80000091917808 */ /* 0x000fe40002000000 */
[C---:B------:R-:W-:Y:S02]  /*14070*/  ISETP.GT.AND P2, PT, R138.reuse, 0x71, PT ;  /* 0x000000718a00780c */ /* 0x040fe40003f44270 */
[----:B------:R-:W-:-:S02]  /*14080*/  ISETP.GT.AND P3, PT, R138, 0x78, PT ;  /* 0x000000788a00780c */ /* 0x000fc40003f64270 */
[----:B------:R-:W-:Y:S01]  /*14090*/  ISETP.GT.AND P4, PT, R138, 0x79, PT ;  /* 0x000000798a00780c */ /* 0x000fe20003f84270 */
[----:B------:R-:W0:Y:S01]  /*140a0*/  SHFL.BFLY PT, R73, R72, 0x1, 0x1f ;  /* 0x0c201f0048497f89 */ /* 0x000e2200000e0000 */
[----:B---3--:R-:W-:Y:S02]  /*140b0*/  FSEL R146, R146, -INF , P2 ;  /* 0xff80000092927808 */ /* 0x008fe40001000000 */
[----:B------:R-:W-:Y:S02]  /*140c0*/  FSEL R147, R147, -INF , P3 ;  /* 0xff80000093937808 */ /* 0x000fe40001800000 */
[----:B------:R-:W-:Y:S02]  /*140d0*/  FSEL R148, R148, -INF , P4 ;  /* 0xff80000094947808 */ /* 0x000fe40002000000 */
[C---:B------:R-:W-:Y:S02]  /*140e0*/  ISETP.GT.AND P2, PT, R138.reuse, 0x80, PT ;  /* 0x000000808a00780c */ /* 0x040fe40003f44270 */
[----:B------:R-:W-:-:S02]  /*140f0*/  ISETP.GT.AND P3, PT, R138, 0x81, PT ;  /* 0x000000818a00780c */ /* 0x000fc40003f64270 */
[C---:B------:R-:W-:Y:S02]  /*14100*/  ISETP.GT.AND P4, PT, R138.reuse, 0x88, PT ;  /* 0x000000888a00780c */ /* 0x040fe40003f84270 */
[----:B------:R-:W-:Y:S02]  /*14110*/  ISETP.GT.AND P5, PT, R138, 0x89, PT ;  /* 0x000000898a00780c */ /* 0x000fe40003fa4270 */
[----:B------:R-:W2:Y:S01]  /*14120*/  LDL R138, [R1+0x7c] ;  /* 0x00007c00018a7983 */ /* 0x000ea20000100800 */
[----:B0-----:R-:W-:-:S04]  /*14130*/  FMNMX.FTZ R72, R72, R73, !PT ;  /* 0x0000004948487209 */ /* 0x001fc80007810000 */
[----:B------:R-:W-:-:S04]  /*14140*/  FSETP.NEU.FTZ.AND P6, PT, R72, -INF , PT ;  /* 0xff8000004800780b */ /* 0x000fc80003fdd000 */
[----:B------:R-:W-:Y:S01]  /*14150*/  FSEL R73, R72, RZ, P6 ;  /* 0x000000ff48497208 */ /* 0x000fe20003000000 */
[----:B------:R-:W-:-:S04]  /*14160*/  FMUL.FTZ R74, R74, UR60 ;  /* 0x0000003c4a4a7c20 */ /* 0x000fc80008410000 */
[----:B------:R-:W-:Y:S01]  /*14170*/  FADD.FTZ R14, -R73, R14 ;  /* 0x0000000e490e7221 */ /* 0x000fe20000010100 */
[----:B------:R-:W-:Y:S01]  /*14180*/  IMAD.U32 R73, RZ, RZ, UR4 ;  /* 0x00000004ff497e24 */ /* 0x000fe2000f8e00ff */
[----:B------:R-:W0:Y:S03]  /*14190*/  MUFU.TANH R74, R74 ;  /* 0x0000004a004a7308 */ /* 0x000e260000002400 */
[----:B------:R-:W-:-:S05]  /*141a0*/  FMUL.FTZ R86, R72, R73 ;  /* 0x0000004948567220 */ /* 0x000fca0000410000 */
[----:B------:R-:W-:Y:S01]  /*141b0*/  FSEL R86, R86, RZ, P6 ;  /* 0x000000ff56567208 */ /* 0x000fe20003000000 */
[----:B------:R-:W-:-:S04]  /*141c0*/  FMUL.FTZ R14, R14, R73 ;  /* 0x000000490e0e7220 */ /* 0x000fc80000410000 */
[-CC-:B------:R-:W-:Y:S01]  /*141d0*/  FFMA.FTZ R92, R92, R73.reuse, -R86.reuse ;  /* 0x000000495c5c7223 */ /* 0x180fe20000010856 */
[-CC-:B------:R-:W-:Y:S01]  /*141e0*/  FFMA.FTZ R84, R84, R73.reuse, -R86.reuse ;  /* 0x0000004954547223 */ /* 0x180fe20000010856 */
[----:B------:R-:W-:Y:S01]  /*141f0*/  MUFU.EX2 R14, R14 ;  /* 0x0000000e000e7308 */ /* 0x000fe20000000800 */
[----:B0-----:R-:W-:Y:S01]  /*14200*/  FSEL R149, R74, -INF , P2 ;  /* 0xff8000004a957808 */ /* 0x001fe20001000000 */
[----:B------:R-:W-:-:S06]  /*14210*/  FFMA.FTZ R74, R110, R73, -R86 ;  /* 0x000000496e4a7223 */ /* 0x000fcc0000010856 */
[----:B------:R-:W0:Y:S01]  /*14220*/  MUFU.EX2 R92, R92 ;  /* 0x0000005c005c7308 */ /* 0x000e220000000800 */
[----:B------:R-:W-:-:S07]  /*14230*/  FFMA.FTZ R85, R85, R73, -R86 ;  /* 0x0000004955557223 */ /* 0x000fce0000010856 */
[----:B------:R-:W1:Y:S08]  /*14240*/  MUFU.EX2 R84, R84 ;  /* 0x0000005400547308 */ /* 0x000e700000000800 */
[----:B------:R-:W3:Y:S01]  /*14250*/  MUFU.EX2 R74, R74 ;  /* 0x0000004a004a7308 */ /* 0x000ee20000000800 */
[-CC-:B------:R-:W-:Y:S01]  /*14260*/  FFMA.FTZ R136, R136, R73.reuse, -R86.reuse ;  /* 0x0000004988887223 */ /* 0x180fe20000010856 */
[-CC-:B------:R-:W-:Y:S01]  /*14270*/  FFMA.FTZ R135, R135, R73.reuse, -R86.reuse ;  /* 0x0000004987877223 */ /* 0x180fe20000010856 */
[-CC-:B------:R-:W-:Y:S01]  /*14280*/  FFMA.FTZ R134, R134, R73.reuse, -R86.reuse ;  /* 0x0000004986867223 */ /* 0x180fe20000010856 */
[----:B------:R-:W-:-:S04]  /*14290*/  FFMA.FTZ R133, R133, R73, -R86 ;  /* 0x0000004985857223 */ /* 0x000fc80000010856 */
[----:B------:R-:W4:Y:S01]  /*142a0*/  MUFU.EX2 R85, R85 ;  /* 0x0000005500557308 */ /* 0x000f220000000800 */
        /* <DEDUP_REMOVED lines=28> */
[----:B0-----:R-:W-:-:S04]  /*14470*/  FFMA.FTZ R86, R14, R155, R92 ;  /* 0x0000009b0e567223 */ /* 0x001fc8000001005c */
[C---:B-1----:R-:W-:Y:S01]  /*14480*/  FADD.FTZ R86, R84.reuse, R86 ;  /* 0x0000005654567221 */ /* 0x042fe20000010000 */
[----:B------:R-:W-:-:S03]  /*14490*/  F2FP.BF16.F32.PACK_AB R84, R84, R92 ;  /* 0x0000005c5454723e */ /* 0x000fc600000010ff */
[----:B---3--:R-:W-:-:S04]  /*144a0*/  FADD.FTZ R86, R74, R86 ;  /* 0x000000564a567221 */ /* 0x008fc80000010000 */
[C---:B----4-:R-:W-:Y:S01]  /*144b0*/  FADD.FTZ R92, R85.reuse, R86 ;  /* 0x00000056555c7221 */ /* 0x050fe20000010000 */
[----:B------:R-:W-:Y:S02]  /*144c0*/  F2FP.BF16.F32.PACK_AB R86, R85, R74 ;  /* 0x0000004a5556723e */ /* 0x000fe400000010ff */
        /* <DEDUP_REMOVED lines=26> */
[----:B------:R-:W-:-:S03]  /*14670*/  FMUL.FTZ R150, R75, UR60 ;  /* 0x0000003c4b967c20 */ /* 0x000fc60008410000 */
[----:B------:R-:W-:Y:S01]  /*14680*/  FMNMX.FTZ R74, R141, R74, !PT ;  /* 0x0000004a8d4a7209 */ /* 0x000fe20007810000 */
[----:B------:R-:W-:-:S03]  /*14690*/  FMUL.FTZ R151, R78, UR60 ;  /* 0x0000003c4e977c20 */ /* 0x000fc60008410000 */
[----:B------:R-:W-:Y:S01]  /*146a0*/  FMNMX.FTZ R74, R140, R74, !PT ;  /* 0x0000004a8c4a7209 */ /* 0x000fe20007810000 */
[----:B------:R-:W0:Y:S01]  /*146b0*/  MUFU.TANH R150, R150 ;  /* 0x0000009600967308 */ /* 0x000e220000002400 */
[----:B------:R-:W-:Y:S02]  /*146c0*/  FMUL.FTZ R152, R79, UR60 ;  /* 0x0000003c4f987c20 */ /* 0x000fe40008410000 */
[----:B------:R-:W-:-:S04]  /*146d0*/  FMNMX.FTZ R74, R145, R74, !PT ;  /* 0x0000004a914a7209 */ /* 0x000fc80007810000 */
[----:B------:R-:W-:Y:S01]  /*146e0*/  FMNMX.FTZ R74, R146, R74, !PT ;  /* 0x0000004a924a7209 */ /* 0x000fe20007810000 */
[----:B------:R-:W1:Y:S03]  /*146f0*/  MUFU.TANH R151, R151 ;  /* 0x0000009700977308 */ /* 0x000e660000002400 */
[----:B------:R-:W-:-:S05]  /*14700*/  FMNMX.FTZ R74, R147, R74, !PT ;  /* 0x0000004a934a7209 */ /* 0x000fca0007810000 */
[----:B------:R-:W3:Y:S01]  /*14710*/  MUFU.TANH R152, R152 ;  /* 0x0000009800987308 */ /* 0x000ee20000002400 */
[----:B------:R-:W-:Y:S02]  /*14720*/  FMNMX.FTZ R74, R148, R74, !PT ;  /* 0x0000004a944a7209 */ /* 0x000fe40007810000 */
[----:B0-----:R-:W-:Y:S02]  /*14730*/  FSEL R150, R150, -INF , P3 ;  /* 0xff80000096967808 */ /* 0x001fe40001800000 */
[----:B------:R-:W-:Y:S02]  /*14740*/  FMNMX.FTZ R74, R149, R74, !PT ;  /* 0x0000004a954a7209 */ /* 0x000fe40007810000 */
[----:B-1----:R-:W-:Y:S02]  /*14750*/  FSEL R151, R151, -INF , P4 ;  /* 0xff80000097977808 */ /* 0x002fe40002000000 */
[----:B------:R-:W-:-:S04]  /*14760*/  FMNMX.FTZ R74, R150, R74, !PT ;  /* 0x0000004a964a7209 */ /* 0x000fc80007810000 */
[----:B------:R-:W-:Y:S02]  /*14770*/  FMNMX.FTZ R74, R151, R74, !PT ;  /* 0x0000004a974a7209 */ /* 0x000fe40007810000 */
[----:B---3--:R-:W-:-:S04]  /*14780*/  FSEL R152, R152, -INF , P5 ;  /* 0xff80000098987808 */ /* 0x008fc80002800000 */
[----:B------:R-:W-:-:S05]  /*14790*/  FMNMX.FTZ R74, R152, R74, !PT ;  /* 0x0000004a984a7209 */ /* 0x000fca0007810000 */
[----:B------:R-:W0:Y:S02]  /*147a0*/  SHFL.BFLY PT, R75, R74, 0x2, 0x1f ;  /* 0x0c401f004a4b7f89 */ /* 0x000e2400000e0000 */
[----:B0-----:R-:W-:-:S05]  /*147b0*/  FMNMX.FTZ R74, R74, R75, !PT ;  /* 0x0000004b4a4a7209 */ /* 0x001fca0007810000 */
[----:B------:R-:W0:Y:S02]  /*147c0*/  SHFL.BFLY PT, R75, R74, 0x1, 0x1f ;  /* 0x0c201f004a4b7f89 */ /* 0x000e2400000e0000 */
[----:B0-----:R-:W-:-:S04]  /*147d0*/  FMNMX.FTZ R74, R74, R75, !PT ;  /* 0x0000004b4a4a7209 */ /* 0x001fc80007810000 */
[C---:B------:R-:W-:Y:S01]  /*147e0*/  FSETP.NEU.FTZ.AND P2, PT, R74.reuse, -INF , PT ;  /* 0xff8000004a00780b */ /* 0x040fe20003f5d000 */
[----:B------:R-:W-:-:S03]  /*147f0*/  FMUL.FTZ R110, R74, R73 ;  /* 0x000000494a6e7220 */ /* 0x000fc60000410000 */
[----:B------:R-:W-:Y:S02]  /*14800*/  FSEL R85, R74, RZ, P2 ;  /* 0x000000ff4a557208 */ /* 0x000fe40001000000 */
[----:B------:R-:W-:-:S03]  /*14810*/  FSEL R110, R110, RZ, P2 ;  /* 0x000000ff6e6e7208 */ /* 0x000fc60001000000 */
[----:B------:R-:W-:Y:S02]  /*14820*/  FADD.FTZ R85, -R85, R0 ;  /* 0x0000000055557221 */ /* 0x000fe40000010100 */
        /* <DEDUP_REMOVED lines=36> */
[----:B--2---:R-:W-:Y:S01]  /*14a70*/  LOP3.LUT R110, R138, 0x10000, RZ, 0xfc, !PT ;  /* 0x000100008a6e7812 */ /* 0x004fe200078efcff */
[----:B------:R-:W-:Y:S01]  /*14a80*/  WARPGROUP.ARRIVE ;  /* 0x00000000000079c5 */ /* 0x000fe20000000000 */
[----:B------:R-:W2:Y:S03]  /*14a90*/  LDL.LU R137, [R1+0x34] ;  /* 0x0000340001897983 */ /* 0x000ea60000300800 */
        /* <DEDUP_REMOVED lines=10> */
[C---:B------:R-:W-:Y:S01]  /*14b40*/  VIADD R112, R110.reuse, 0x900 ;  /* 0x000009006e707836 */ /* 0x040fe20000000000 */
[----:B------:R-:W-:-:S04]  /*14b50*/  R2UR UR4, R110 ;  /* 0x000000006e0472ca */ /* 0x000fc800000e0000 */
[----:B------:R-:W-:Y:S01]  /*14b60*/  R2UR UR28, R112 ;  /* 0x00000000701c72ca */ /* 0x000fe200000e0000 */
[C---:B------:R-:W-:Y:S02]  /*14b70*/  VIADD R112, R110.reuse, 0xa80 ;  /* 0x00000a806e707836 */ /* 0x040fe40000000000 */
[----:B------:R-:W-:-:S05]  /*14b80*/  VIADD R110, R110, 0xc00 ;  /* 0x00000c006e6e7836 */ /* 0x000fca0000000000 */
[----:B------:R-:W-:Y:S01]  /*14b90*/  R2UR UR36, R110 ;  /* 0x000000006e2472ca */ /* 0x000fe200000e0000 */
[----:B------:R-:W-:-:S05]  /*14ba0*/  VIADD R110, R16, 0x200 ;  /* 0x00000200106e7836 */ /* 0x000fca0000000000 */
[----:B------:R-:W-:Y:S01]  /*14bb0*/  SHF.R.U32.HI R110, RZ, 0x4, R110 ;  /* 0x00000004ff6e7819 */ /* 0x000fe2000001166e */
[----:B------:R-:W-:-:S03]  /*14bc0*/  IMAD.MOV.U32 R111, RZ, RZ, -0x3ffffff0 ;  /* 0xc0000010ff6f7424 */ /* 0x000fc600078e00ff */
[----:B------:R-:W-:-:S04]  /*14bd0*/  LOP3.LUT R110, R110, 0x3fff, RZ, 0xc0, !PT ;  /* 0x00003fff6e6e7812 */ /* 0x000fc800078ec0ff */
[----:B------:R-:W-:Y:S02]  /*14be0*/  LOP3.LUT R110, R110, 0x2400000, RZ, 0xfc, !PT ;  /* 0x024000006e6e7812 */ /* 0x000fe400078efcff */
[C---:B------:R-:W-:Y:S02]  /*14bf0*/  R2UR UR5, R111.reuse ;  /* 0x000000006f0572ca */ /* 0x040fe400000e0000 */
[----:B------:R-:W-:Y:S01]  /*14c00*/  R2UR UR37, R111 ;  /* 0x000000006f2572ca */ /* 0x000fe200000e0000 */
[----:B------:R-:W-:Y:S02]  /*14c10*/  IMAD R110, R20, 0x6c0, R110 ;  /* 0x000006c0146e7824 */ /* 0x000fe400078e026e */
[----:B------:R-:W-:-:S03]  /*14c20*/  IMAD.MOV.U32 R111, RZ, RZ, -0x7fffffe0 ;  /* 0x80000020ff6f7424 */ /* 0x000fc600078e00ff */
[----:B------:R-:W-:Y:S02]  /*14c30*/  R2UR UR6, R110 ;  /* 0x000000006e0672ca */ /* 0x000fe400000e0000 */
[----:B------:R-:W-:-:S13]  /*14c40*/  R2UR UR7, R111 ;  /* 0x000000006f0772ca */ /* 0x000fda00000e0000 */
[----:B------:R-:W-:Y:S01]  /*14c50*/  HGMMA.64x96x16.F32.BF16 R24, gdesc[UR4].tnspB, R24, gsb0 ;  /* 0x41600000041879f0 */ /* 0x000fe20008001818 */
[----:B------:R-:W-:Y:S01]  /*14c60*/  IMAD.MOV.U32 R113, RZ, RZ, -0x3ffffff0 ;  /* 0xc0000010ff717424 */ /* 0x000fe200078e00ff */
[----:B------:R-:W-:Y:S01]  /*14c70*/  R2UR UR32, R112 ;  /* 0x00000000702072ca */ /* 0x000fe200000e0000 */
[----:B------:R-:W-:-:S03]  /*14c80*/  VIADD R112, R110, 0x40 ;  /* 0x000000406e707836 */ /* 0x000fc60000000000 */
[C---:B------:R-:W-:Y:S02]  /*14c90*/  R2UR UR9, R113.reuse ;  /* 0x00000000710972ca */ /* 0x040fe400000e0000 */
[C---:B------:R-:W-:Y:S02]  /*14ca0*/  R2UR UR13, R113.reuse ;  /* 0x00000000710d72ca */ /* 0x040fe400000e0000 */
[C---:B------:R-:W-:Y:S02]  /*14cb0*/  R2UR UR17, R113.reuse ;  /* 0x00000000711172ca */ /* 0x040fe400000e0000 */
[C---:B------:R-:W-:Y:S02]  /*14cc0*/  R2UR UR21, R113.reuse ;  /* 0x00000000711572ca */ /* 0x040fe400000e0000 */
[C---:B------:R-:W-:Y:S02]  /*14cd0*/  R2UR UR25, R113.reuse ;  /* 0x00000000711972ca */ /* 0x040fe400000e0000 */
[----:B------:R-:W-:-:S02]  /*14ce0*/  R2UR UR29, R113 ;  /* 0x00000000711d72ca */ /* 0x000fc400000e0000 */
[----:B------:R-:W-:Y:S01]  /*14cf0*/  R2UR UR33, R113 ;  /* 0x00000000712172ca */ /* 0x000fe200000e0000 */
[----:B------:R-:W-:Y:S01]  /*14d00*/  IMAD.MOV.U32 R113, RZ, RZ, -0x7fffffe0 ;  /* 0x80000020ff717424 */ /* 0x000fe200078e00ff */
[----:B------:R-:W-:-:S04]  /*14d10*/  R2UR UR10, R112 ;  /* 0x00000000700a72ca */ /* 0x000fc800000e0000 */
[----:B------:R-:W-:Y:S01]  /*14d20*/  R2UR UR11, R113 ;  /* 0x00000000710b72ca */ /* 0x000fe200000e0000 */
[----:B------:R-:W-:Y:S02]  /*14d30*/  WARPGROUP.DEPBAR.LE gsb0, 0x0 ;  /* 0x00008000000079c5 */ /* 0x000fe40000010000 */
[----:B------:R-:W-:-:S10]  /*14d40*/  WARPGROUP.ARRIVE ;  /* 0x00000000000079c5 */ /* 0x000fd40000000000 */
[----:B------:R-:W-:Y:S01]  /*14d50*/  HGMMA.64x96x16.F32.BF16 R24, gdesc[UR8].tnspB, R24, gsb0 ;  /* 0x41600000081879f0 */ /* 0x000fe20008001818 */
[----:B------:R-:W-:Y:S02]  /*14d60*/  VIADD R112, R110, 0x80 ;  /* 0x000000806e707836 */ /* 0x000fe40000000000 */
[----:B------:R-:W-:-:S03]  /*14d70*/  IMAD.MOV.U32 R113, RZ, RZ, -0x7fffffe0 ;  /* 0x80000020ff717424 */ /* 0x000fc600078e00ff */
[----:B------:R-:W-:Y:S02]  /*14d80*/  R2UR UR14, R112 ;  /* 0x00000000700e72ca */ /* 0x000fe400000e0000 */
[----:B------:R-:W-:Y:S01]  /*14d90*/  R2UR UR15, R113 ;  /* 0x00000000710f72ca */ /* 0x000fe200000e0000 */
[----:B------:R-:W-:Y:S02]  /*14da0*/  VIADD R112, R110, 0xc0 ;  /* 0x000000c06e707836 */ /* 0x000fe40000000000 */
[----:B------:R-:W-:Y:S01]  /*14db0*/  IMAD.MOV.U32 R113, RZ, RZ, -0x7fffffe0 ;  /* 0x80000020ff717424 */ /* 0x000fe200078e00ff */
[----:B------:R-:W-:Y:S02]  /*14dc0*/  WARPGROUP.DEPBAR.LE gsb0, 0x0 ;  /* 0x00008000000079c5 */ /* 0x000fe40000010000 */
[----:B------:R-:W-:-:S07]  /*14dd0*/  WARPGROUP.ARRIVE ;  /* 0x00000000000079c5 */ /* 0x000fce0000000000 */
[----:B------:R-:W-:Y:S01]  /*14de0*/  HGMMA.64x96x16.F32.BF16 R24, gdesc[UR12].tnspB, R24, gsb0 ;  /* 0x416000000c1879f0 */ /* 0x000fe20008001818 */
[----:B------:R-:W-:Y:S02]  /*14df0*/  R2UR UR18, R112 ;  /* 0x00000000701272ca */ /* 0x000fe400000e0000 */
[----:B------:R-:W-:Y:S01]  /*14e00*/  R2UR UR19, R113 ;  /* 0x00000000711372ca */ /* 0x000fe200000e0000 */
[----:B------:R-:W-:Y:S02]  /*14e10*/  VIADD R112, R110, 0x100 ;  /* 0x000001006e707836 */ /* 0x000fe40000000000 */
[----:B------:R-:W-:-:S03]  /*14e20*/  IMAD.MOV.U32 R113, RZ, RZ, -0x7fffffe0 ;  /* 0x80000020ff717424 */ /* 0x000fc600078e00ff */
[----:B------:R-:W-:Y:S01]  /*14e30*/  R2UR UR22, R112 ;  /* 0x00000000701672ca */ /* 0x000fe200000e0000 */
[----:B------:R-:W-:Y:S02]  /*14e40*/  WARPGROUP.DEPBAR.LE gsb0, 0x0 ;  /* 0x00008000000079c5 */ /* 0x000fe40000010000 */
[----:B------:R-:W-:-:S06]  /*14e50*/  WARPGROUP.ARRIVE ;  /* 0x00000000000079c5 */ /* 0x000fcc0000000000 */
        /* <DEDUP_REMOVED lines=30> */
[----:B------:R-:W-:Y:S01]  /*15040*/  FMUL.FTZ R85, R85, R73 ;  /* 0x0000004955557220 */ /* 0x000fe20000410000 */
[----:B------:R-:W-:Y:S01]  /*15050*/  MUFU.EX2 R126, R126 ;  /* 0x0000007e007e7308 */ /* 0x000fe20000000800 */
[----:B------:R-:W0:Y:S07]  /*15060*/  S2R R155, SR_TID.X ;  /* 0x00000000009b7919 */ /* 0x000e2e0000002100 */
[----:B------:R-:W2:Y:S08]  /*15070*/  MUFU.EX2 R110, R85 ;  /* 0x00000055006e7308 */ /* 0x000eb00000000800 */
[----:B------:R-:W1:Y:S08]  /*15080*/  MUFU.EX2 R87, R87 ;  /* 0x0000005700577308 */ /* 0x000e700000000800 */
[----:B------:R-:W3:Y:S01]  /*15090*/  MUFU.EX2 R123, R123 ;  /* 0x0000007b007b7308 */ /* 0x000ee20000000800 */
[----:B--2---:R-:W-:-:S07]  /*150a0*/  FFMA.FTZ R111, R110, R137, R126 ;  /* 0x000000896e6f7223 */ /* 0x004fce000001007e */
[----:B------:R-:W2:Y:S01]  /*150b0*/  MUFU.EX2 R124, R124 ;  /* 0x0000007c007c7308 */ /* 0x000ea20000000800 */
[----:B------:R-:W-:Y:S02]  /*150c0*/  WARPGROUP.DEPBAR.LE gsb0, 0x0 ;  /* 0x00008000000079c5 */ /* 0x000fe40000010000 */
[----:B------:R-:W-:-:S06]  /*150d0*/  WARPGROUP.ARRIVE ;  /* 0x00000000000079c5 */ /* 0x000fcc0000000000 */
[----:B------:R-:W-:Y:S01]  /*150e0*/  HGMMA.64x96x16.F32.BF16 R24, gdesc[UR36].tnspB, R24, gsb0 ;  /* 0x41600000241879f0 */ /* 0x000fe20008001818 */
[----:B------:R-:W4:Y:S01]  /*150f0*/  MUFU.EX2 R136, R136 ;  /* 0x0000008800887308 */ /* 0x000f220000000800 */
[----:B-1----:R-:W-:-:S07]  /*15100*/  FADD.FTZ R111, R87, R111 ;  /* 0x0000006f576f7221 */ /* 0x002fce0000010000 */
[----:B------:R-:W1:Y:S01]  /*15110*/  MUFU.EX2 R0, R0 ;  /* 0x0000000000007308 */ /* 0x000e620000000800 */
[----:B------:R-:W-:Y:S02]  /*15120*/  @!P0 IMAD R112, R20, 0x8, R16 ;  /* 0x0000000814708824 */ /* 0x000fe400078e0210 */
[----:B---3--:R-:W-:-:S05]  /*15130*/  FADD.FTZ R20, R123, R111 ;  /* 0x0000006f7b147221 */ /* 0x008fca0000010000 */
[----:B------:R-:W3:Y:S08]  /*15140*/  MUFU.EX2 R135, R135 ;  /* 0x0000008700877308 */ /* 0x000ef00000000800 */
[----:B------:R-:W3:Y:S01]  /*15150*/  MUFU.EX2 R75, R75 ;  /* 0x0000004b004b7308 */ /* 0x000ee20000000800 */
[----:B--2---:R-:W-:-:S07]  /*15160*/  FADD.FTZ R20, R124, R20 ;  /* 0x000000147c147221 */ /* 0x004fce0000010000 */
[----:B------:R-:W2:Y:S08]  /*15170*/  MUFU.EX2 R134, R134 ;  /* 0x0000008600867308 */ /* 0x000eb00000000800 */
[----:B------:R-:W2:Y:S01]  /*15180*/  MUFU.EX2 R78, R78 ;  /* 0x0000004e004e7308 */ /* 0x000ea20000000800 */
[----:B----4-:R-:W-:Y:S01]  /*15190*/  FADD.FTZ R92, R136, R92 ;  /* 0x0000005c885c7221 */ /* 0x010fe20000010000 */
[----:B-1----:R-:W-:-:S06]  /*151a0*/  FADD.FTZ R20, R0, R20 ;  /* 0x0000001400147221 */ /* 0x002fcc0000010000 */
[----:B------:R-:W1:Y:S08]  /*151b0*/  MUFU.EX2 R133, R133 ;  /* 0x0000008500857308 */ /* 0x000e700000000800 */
[----:B------:R-:W4:Y:S01]  /*151c0*/  MUFU.EX2 R79, R79 ;  /* 0x0000004f004f7308 */ /* 0x000f220000000800 */
[----:B0-----:R-:W-:Y:S01]  /*151d0*/  SHF.R.U32.HI R138, RZ, 0x7, R155 ;  /* 0x00000007ff8a7819 */ /* 0x001fe2000001169b */
[----:B---3--:R-:W-:-:S06]  /*151e0*/  FADD.FTZ R92, R135, R92 ;  /* 0x0000005c875c7221 */ /* 0x008fcc0000010000 */
[----:B------:R-:W0:Y:S01]  /*151f0*/  MUFU.EX2 R132, R132 ;  /* 0x0000008400847308 */ /* 0x000e220000000800 */
[----:B------:R-:W-:-:S07]  /*15200*/  FADD.FTZ R20, R75, R20 ;  /* 0x000000144b147221 */ /* 0x000fce0000010000 */
[----:B------:R-:W3:Y:S01]  /*15210*/  MUFU.EX2 R103, R103 ;  /* 0x0000006700677308 */ /* 0x000ee20000000800 */
[----:B--2---:R-:W-:Y:S01]  /*15220*/  FADD.FTZ R92, R134, R92 ;  /* 0x0000005c865c7221 */ /* 0x004fe20000010000 */
[----:B------:R-:W-:-:S06]  /*15230*/  F2FP.BF16.F32.PACK_AB R137, R75, R0 ;  /* 0x000000004b89723e */ /* 0x000fcc00000010ff */
[----:B------:R-:W2:Y:S01]  /*15240*/  MUFU.EX2 R131, R131 ;  /* 0x0000008300837308 */ /* 0x000ea20000000800 */
[----:B------:R-:W-:Y:S02]  /*15250*/  VIADD R85, R138, 0x9 ;  /* 0x000000098a557836 */ /* 0x000fe40000000000 */
[----:B------:R-:W-:-:S05]  /*15260*/  FADD.FTZ R0, R78, R20 ;  /* 0x000000144e007221 */ /* 0x000fca0000010000 */
[----:B------:R-:W2:Y:S01]  /*15270*/  MUFU.EX2 R104, R104 ;  /* 0x0000006800687308 */ /* 0x000ea20000000800 */
[----:B------:R-:W-:Y:S01]  /*15280*/  ISETP.GE.U32.AND P2, PT, R155, 0x180, PT ;  /* 0x000001809b00780c */ /* 0x000fe20003f46070 */
[----:B------:R-:W-:Y:S02]  /*15290*/  @!P0 IMAD R113, R19, 0x8, R16 ;  /* 0x0000000813718824 */ /* 0x000fe400078e0210 */
[----:B-1----:R-:W-:-:S04]  /*152a0*/  FADD.FTZ R92, R133, R92 ;  /* 0x0000005c855c7221 */ /* 0x002fc80000010000 */
[----:B------:R-:W1:Y:S01]  /*152b0*/  MUFU.EX2 R130, R130 ;  /* 0x0000008200827308 */ /* 0x000e620000000800 */
[----:B----4-:R-:W-:Y:S01]  /*152c0*/  FADD.FTZ R0, R79, R0 ;  /* 0x000000004f007221 */ /* 0x010fe20000010000 */
[----:B------:R-:W-:-:S06]  /*152d0*/  SEL R85, R85, 0x9, !P2 ;  /* 0x0000000955557807 */ /* 0x000fcc0005000000 */
[----:B------:R-:W4:Y:S01]  /*152e0*/  MUFU.EX2 R105, R105 ;  /* 0x0000006900697308 */ /* 0x000f220000000800 */
[----:B------:R-:W-:Y:S02]  /*152f0*/  @!P0 VIADD R113, R113, 0x31c40 ;  /* 0x00031c4071718836 */ /* 0x000fe40000000000 */
[----:B0-----:R-:W-:Y:S01]  /*15300*/  FADD.FTZ R92, R132, R92 ;  /* 0x0000005c845c7221 */ /* 0x001fe20000010000 */
[----:B------:R-:W-:-:S04]  /*15310*/  @!P0 VIADD R112, R112, 0x31c60 ;  /* 0x00031c6070708836 */ /* 0x000fc80000000000 */
[----:B------:R-:W0:Y:S01]  /*15320*/  MUFU.EX2 R129, R129 ;  /* 0x0000008100817308 */ /* 0x000e220000000800 */
[----:B---3--:R-:W-:Y:S01]  /*15330*/  FADD.FTZ R0, R103, R0 ;  /* 0x0000000067007221 */ /* 0x008fe20000010000 */
[----:B------:R-:W-:Y:S02]  /*15340*/  WARPGROUP.DEPBAR.LE gsb0, 0x0 ;  /* 0x00008000000079c5 */ /* 0x000fe40000010000 */
[----:B------:R3:W-:Y:S06]  /*15350*/  BAR.ARV R85, 0x100 ;  /* 0x000400550000751d */ /* 0x0007ec0000002000 */
[----:B------:R-:W0:Y:S01]  /*15360*/  MUFU.EX2 R106, R106 ;  /* 0x0000006a006a7308 */ /* 0x000e220000000800 */
[----:B------:R-:W-:Y:S01]  /*15370*/  @!P0 PRMT R113, RZ, 0x654, R113 ;  /* 0x00000654ff718816 */ /* 0x000fe20000000071 */
[----:B--2---:R-:W-:Y:S01]  /*15380*/  FADD.FTZ R92, R131, R92 ;  /* 0x0000005c835c7221 */ /* 0x004fe20000010000 */
[----:B---3--:R-:W-:-:S05]  /*15390*/  F2FP.BF16.F32.PACK_AB R85, R87, R126 ;  /* 0x0000007e5755723e */ /* 0x008fca00000010ff */
[----:B------:R-:W2:Y:S01]  /*153a0*/  MUFU.EX2 R128, R128 ;  /* 0x0000008000807308 */ /* 0x000ea20000000800 */
[----:B------:R-:W-:Y:S01]  /*153b0*/  @!P0 PRMT R112, RZ, 0x654, R112 ;  /* 0x00000654ff708816 */ /* 0x000fe20000000070 */
[----:B------:R-:W-:Y:S01]  /*153c0*/  FADD.FTZ R0, R104, R0 ;  /* 0x0000000068007221 */ /* 0x000fe20000010000 */
[----:B------:R-:W-:Y:S01]  /*153d0*/  F2FP.BF16.F32.PACK_AB R87, R124, R123 ;  /* 0x0000007b7c57723e */ /* 0x000fe200000010ff */
[----:B------:R3:W-:Y:S04]  /*153e0*/  @!P0 SYNCS.ARRIVE.TRANS64.RED.A1T0 RZ, [R113+URZ], RZ ;  /* 0x000000ff71ff89a7 */ /* 0x0007e8000810043f */
[----:B------:R-:W3:Y:S01]  /*153f0*/  MUFU.EX2 R107, R107 ;  /* 0x0000006b006b7308 */ /* 0x000ee20000000800 */
[----:B-1----:R-:W-:Y:S01]  /*15400*/  FADD.FTZ R20, R130, R92 ;  /* 0x0000005c82147221 */ /* 0x002fe20000010000 */
[----:B----4-:R-:W-:Y:S01]  /*15410*/  FADD.FTZ R0, R105, R0 ;  /* 0x0000000069007221 */ /* 0x010fe20000010000 */
[----:B------:R1:W-:Y:S05]  /*15420*/  @!P0 SYNCS.ARRIVE.TRANS64.RED.A1T0 RZ, [R112+URZ], RZ ;  /* 0x000000ff70ff89a7 */ /* 0x0003ea000810043f */
[----:B------:R-:W4:Y:S01]  /*15430*/  MUFU.EX2 R127, R127 ;  /* 0x0000007f007f7308 */ /* 0x000f220000000800 */
[----:B------:R1:W-:Y:S07]  /*15440*/  STSM.16.M88.4 [R17+0x24300], R84 ;  /* 0x0243005411007844 */ /* 0x0003ee0000000200 */
[----:B------:R-:W4:Y:S01]  /*15450*/  MUFU.EX2 R108, R108 ;  /* 0x0000006c006c7308 */ /* 0x000f220000000800 */
[----:B0-----:R-:W-:Y:S01]  /*15460*/  FADD.FTZ R20, R129, R20 ;  /* 0x0000001481147221 */ /* 0x001fe20000010000 */
[----:B------:R-:W-:-:S06]  /*15470*/  FADD.FTZ R0, R106, R0 ;  /* 0x000000006a007221 */ /* 0x000fcc0000010000 */
[----:B------:R-:W0:Y:S08]  /*15480*/  MUFU.EX2 R125, R125 ;  /* 0x0000007d007d7308 */ /* 0x000e300000000800 */
[----:B------:R-:W0:Y:S01]  /*15490*/  MUFU.EX2 R109, R109 ;  /* 0x0000006d006d7308 */ /* 0x000e220000000800 */
[----:B--2---:R-:W-:Y:S01]  /*154a0*/  FADD.FTZ R20, R128, R20 ;  /* 0x0000001480147221 */ /* 0x004fe20000010000 */
[----:B---3--:R-:W-:-:S06]  /*154b0*/  FADD.FTZ R0, R107, R0 ;  /* 0x000000006b007221 */ /* 0x008fcc0000010000 */
[----:B-1----:R-:W1:Y:S08]  /*154c0*/  MUFU.EX2 R85, R82 ;  /* 0x0000005200557308 */ /* 0x002e700000000800 */
[----:B------:R-:W2:Y:S01]  /*154d0*/  MUFU.EX2 R114, R114 ;  /* 0x0000007200727308 */ /* 0x000ea20000000800 */
[----:B----4-:R-:W-:Y:S01]  /*154e0*/  FADD.FTZ R20, R127, R20 ;  /* 0x000000147f147221 */ /* 0x010fe20000010000 */
[----:B------:R-:W-:-:S06]  /*154f0*/  FADD.FTZ R0, R108, R0 ;  /* 0x000000006c007221 */ /* 0x000fcc0000010000 */
[----:B------:R-:W3:Y:S08]  /*15500*/  MUFU.EX2 R77, R77 ;  /* 0x0000004d004d7308 */ /* 0x000ef00000000800 */
[----:B------:R-:W-:Y:S08]  /*15510*/  MUFU.EX2 R84, R89 ;  /* 0x0000005900547308 */ /* 0x000ff00000000800 */
[----:B------:R-:W4:Y:S01]  /*15520*/  MUFU.EX2 R89, R115 ;  /* 0x0000007300597308 */ /* 0x000f220000000800 */
[----:B0-----:R-:W-:Y:S01]  /*15530*/  FADD.FTZ R20, R125, R20 ;  /* 0x000000147d147221 */ /* 0x001fe20000010000 */
[----:B------:R-:W-:-:S06]  /*15540*/  FADD.FTZ R0, R109, R0 ;  /* 0x000000006d007221 */ /* 0x000fcc0000010000 */
[----:B------:R-:W0:Y:S08]  /*15550*/  MUFU.EX2 R81, R81 ;  /* 0x0000005100517308 */ /* 0x000e300000000800 */
[----:B------:R-:W0:Y:S01]  /*15560*/  MUFU.EX2 R116, R116 ;  /* 0x0000007400747308 */ /* 0x000e220000000800 */
[----:B-1----:R-:W-:Y:S01]  /*15570*/  FADD.FTZ R20, R85, R20 ;  /* 0x0000001455147221 */ /* 0x002fe20000010000 */
[----:B--2---:R-:W-:-:S06]  /*15580*/  FADD.FTZ R0, R114, R0 ;  /* 0x0000000072007221 */ /* 0x004fcc0000010000 */
[----:B------:R-:W1:Y:S08]  /*15590*/  MUFU.EX2 R90, R90 ;  /* 0x0000005a005a7308 */ /* 0x000e700000000800 */
[----:B------:R-:W-:Y:S08]  /*155a0*/  MUFU.EX2 R111, R91 ;  /* 0x0000005b006f7308 */ /* 0x000ff00000000800 */
[----:B------:R-:W2:Y:S01]  /*155b0*/  MUFU.EX2 R91, R117 ;  /* 0x00000075005b7308 */ /* 0x000ea20000000800 */
[----:B---3--:R-:W-:Y:S01]  /*155c0*/  FADD.FTZ R20, R77, R20 ;  /* 0x000000144d147221 */ /* 0x008fe20000010000 */
[----:B----4-:R-:W-:-:S06]  /*155d0*/  FADD.FTZ R0, R89, R0 ;  /* 0x0000000059007221 */ /* 0x010fcc0000010000 */
[----:B------:R-:W3:Y:S08]  /*155e0*/  MUFU.EX2 R80, R80 ;  /* 0x0000005000507308 */ /* 0x000ef00000000800 */
        /* <DEDUP_REMOVED lines=23> */
[----:B------:R3:W4:Y:S08]  /*15760*/  MUFU.EX2 R82, R88 ;  /* 0x0000005800527308 */ /* 0x0007300000000800 */
[----:B------:R-:W4:Y:S01]  /*15770*/  MUFU.EX2 R142, R142 ;  /* 0x0000008e008e7308 */ /* 0x000f220000000800 */
[----:B0-----:R-:W-:Y:S01]  /*15780*/  FADD.FTZ R20, R21, R20 ;  /* 0x0000001415147221 */ /* 0x001fe20000010000 */
[----:B------:R-:W-:-:S06]  /*15790*/  FADD.FTZ R0, R122, R0 ;  /* 0x000000007a007221 */ /* 0x000fcc0000010000 */
[----:B------:R-:W0:Y:S08]  /*157a0*/  MUFU.EX2 R96, R96 ;  /* 0x0000006000607308 */ /* 0x000e300000000800 */
[----:B------:R-:W0:Y:S01]  /*157b0*/  MUFU.EX2 R141, R141 ;  /* 0x0000008d008d7308 */ /* 0x000e220000000800 */
[----:B---3--:R-:W-:Y:S01]  /*157c0*/  F2FP.BF16.F32.PACK_AB R88, R81, R77 ;  /* 0x0000004d5158723e */ /* 0x008fe200000010ff */
[----:B-1----:R-:W-:Y:S01]  /*157d0*/  FADD.FTZ R20, R93, R20 ;  /* 0x000000145d147221 */ /* 0x002fe20000010000 */
[----:B--2---:R-:W-:-:S05]  /*157e0*/  FADD.FTZ R77, R143, R0 ;  /* 0x000000008f4d7221 */ /* 0x004fca0000010000 */
[----:B------:R-:W1:Y:S01]  /*157f0*/  MUFU.EX2 R140, R140 ;  /* 0x0000008c008c7308 */ /* 0x000e620000000800 */
[----:B----4-:R-:W-:Y:S01]  /*15800*/  FADD.FTZ R75, R82, R20 ;  /* 0x00000014524b7221 */ /* 0x010fe20000010000 */
[----:B------:R-:W-:-:S06]  /*15810*/  FADD.FTZ R0, R142, R77 ;  /* 0x0000004d8e007221 */ /* 0x000fcc0000010000 */
[----:B------:R-:W2:Y:S01]  /*15820*/  MUFU.EX2 R145, R145 ;  /* 0x0000009100917308 */ /* 0x000ea20000000800 */
[----:B0-----:R-:W-:Y:S01]  /*15830*/  FADD.FTZ R20, R96, R75 ;  /* 0x0000004b60147221 */ /* 0x001fe20000010000 */
[----:B------:R-:W-:-:S06]  /*15840*/  FADD.FTZ R75, R141, R0 ;  /* 0x000000008d4b7221 */ /* 0x000fcc0000010000 */
[----:B------:R-:W0:Y:S01]  /*15850*/  MUFU.EX2 R146, R146 ;  /* 0x0000009200927308 */ /* 0x000e220000000800 */
[----:B-1----:R-:W-:-:S07]  /*15860*/  FADD.FTZ R0, R140, R75 ;  /* 0x0000004b8c007221 */ /* 0x002fce0000010000 */
[----:B------:R-:W1:Y:S01]  /*15870*/  MUFU.EX2 R87, R147 ;  /* 0x0000009300577308 */ /* 0x000e620000000800 */
[----:B------:R-:W-:Y:S02]  /*15880*/  F2FP.BF16.F32.PACK_AB R139, R79, R78 ;  /* 0x0000004e4f8b723e */ /* 0x000fe400000010ff */
[----:B------:R-:W-:-:S05]  /*15890*/  F2FP.BF16.F32.PACK_AB R78, R21, R97 ;  /* 0x00000061154e723e */ /* 0x000fca00000010ff */
[----:B------:R-:W3:Y:S01]  /*158a0*/  MUFU.EX2 R148, R148 ;  /* 0x0000009400947308 */ /* 0x000ee20000000800 */
[----:B--2---:R-:W-:-:S07]  /*158b0*/  FADD.FTZ R21, R145, R0 ;  /* 0x0000000091157221 */ /* 0x004fce0000010000 */
[----:B------:R-:W2:Y:S01]  /*158c0*/  MUFU.EX2 R149, R149 ;  /* 0x0000009500957308 */ /* 0x000ea20000000800 */
[----:B0-----:R-:W-:-:S07]  /*158d0*/  FADD.FTZ R0, R146, R21 ;  /* 0x0000001592007221 */ /* 0x001fce0000010000 */
[----:B------:R-:W0:Y:S01]  /*158e0*/  MUFU.EX2 R150, R150 ;  /* 0x0000009600967308 */ /* 0x000e220000000800 */
[----:B-1----:R-:W-:-:S04]  /*158f0*/  FADD.FTZ R21, R87, R0 ;  /* 0x0000000057157221 */ /* 0x002fc80000010000 */
[----:B---3--:R-:W-:-:S04]  /*15900*/  FADD.FTZ R0, R148, R21 ;  /* 0x0000001594007221 */ /* 0x008fc80000010000 */
[----:B--2---:R-:W-:-:S04]  /*15910*/  FADD.FTZ R21, R149, R0 ;  /* 0x0000000095157221 */ /* 0x004fc80000010000 */
[----:B0-----:R-:W-:Y:S02]  /*15920*/  FADD.FTZ R0, R150, R21 ;  /* 0x0000001596007221 */ /* 0x001fe40000010000 */
[----:B------:R-:W2:Y:S01]  /*15930*/  LDL R21, [R1+0x28] ;  /* 0x0000280001157983 */ /* 0x000ea20000100800 */
[----:B------:R-:W0:Y:S08]  /*15940*/  MUFU.EX2 R83, R83 ;  /* 0x0000005300537308 */ /* 0x000e300000000800 */
[----:B------:R-:W1:Y:S08]  /*15950*/  MUFU.EX2 R102, R102 ;  /* 0x0000006600667308 */ /* 0x000e700000000800 */
[----:B------:R-:W3:Y:S01]  /*15960*/  MUFU.EX2 R94, R94 ;  /* 0x0000005e005e7308 */ /* 0x000ee20000000800 */
[----:B0-----:R-:W-:-:S07]  /*15970*/  FADD.FTZ R79, R83, R20 ;  /* 0x00000014534f7221 */ /* 0x001fce0000010000 */
[----:B------:R-:W0:Y:S01]  /*15980*/  MUFU.EX2 R101, R101 ;  /* 0x0000006500657308 */ /* 0x000e220000000800 */
[----:B------:R-:W-:-:S07]  /*15990*/  FADD.FTZ R81, R84, R79 ;  /* 0x0000004f54517221 */ /* 0x000fce0000010000 */
[----:B------:R-:W4:Y:S01]  /*159a0*/  MUFU.EX2 R95, R95 ;  /* 0x0000005f005f7308 */ /* 0x000f220000000800 */
[----:B-1----:R-:W-:-:S07]  /*159b0*/  FADD.FTZ R81, R102, R81 ;  /* 0x0000005166517221 */ /* 0x002fce0000010000 */
[----:B------:R-:W1:Y:S01]  /*159c0*/  MUFU.EX2 R100, R100 ;  /* 0x0000006400647308 */ /* 0x000e620000000800 */
[----:B---3--:R-:W-:-:S07]  /*159d0*/  FADD.FTZ R20, R94, R81 ;  /* 0x000000515e147221 */ /* 0x008fce0000010000 */
[----:B------:R-:W-:Y:S01]  /*159e0*/  MUFU.EX2 R151, R151 ;  /* 0x0000009700977308 */ /* 0x000fe20000000800 */
[----:B0-----:R-:W-:-:S07]  /*159f0*/  FADD.FTZ R20, R101, R20 ;  /* 0x0000001465147221 */ /* 0x001fce0000010000 */
[----:B------:R-:W0:Y:S01]  /*15a00*/  MUFU.EX2 R152, R152 ;  /* 0x0000009800987308 */ /* 0x000e220000000800 */
[----:B----4-:R-:W-:-:S07]  /*15a10*/  FADD.FTZ R75, R95, R20 ;  /* 0x000000145f4b7221 */ /* 0x010fce0000010000 */
[----:B------:R-:W3:Y:S01]  /*15a20*/  MUFU.EX2 R99, R99 ;  /* 0x0000006300637308 */ /* 0x000ee20000000800 */
[----:B-1----:R-:W-:Y:S01]  /*15a30*/  FADD.FTZ R20, R100, R75 ;  /* 0x0000004b64147221 */ /* 0x002fe20000010000 */
[----:B------:R-:W-:Y:S02]  /*15a40*/  F2FP.BF16.F32.PACK_AB R138, R133, R134 ;  /* 0x00000086858a723e */ /* 0x000fe400000010ff */
[----:B------:R-:W-:Y:S01]  /*15a50*/  F2FP.BF16.F32.PACK_AB R133, R104, R103 ;  /* 0x000000676885723e */ /* 0x000fe200000010ff */
[----:B------:R-:W-:Y:S01]  /*15a60*/  FADD.FTZ R20, R111, R20 ;  /* 0x000000146f147221 */ /* 0x000fe20000010000 */
[----:B0-----:R-:W-:Y:S01]  /*15a70*/  F2FP.BF16.F32.PACK_AB R103, R152, R151 ;  /* 0x000000979867723e */ /* 0x001fe200000010ff */
[----:B------:R-:W-:-:S04]  /*15a80*/  FADD.FTZ R151, R151, R0 ;  /* 0x0000000097977221 */ /* 0x000fc80000010000 */
[----:B------:R-:W-:Y:S01]  /*15a90*/  FADD.FTZ R0, R152, R151 ;  /* 0x0000009798007221 */ /* 0x000fe20000010000 */
[----:B---3--:R-:W-:-:S05]  /*15aa0*/  FADD.FTZ R20, R99, R20 ;  /* 0x0000001463147221 */ /* 0x008fca0000010000 */
[----:B------:R0:W-:Y:S04]  /*15ab0*/  STL [R1+0x8], R20 ;  /* 0x0000081401007387 */ /* 0x0001e80000100800 */
[----:B------:R1:W-:Y:S01]  /*15ac0*/  STL [R1+0x34], R0 ;  /* 0x0000340001007387 */ /* 0x0003e20000100800 */
[----:B--2---:R-:W-:-:S03]  /*15ad0*/  ISETP.GT.AND P2, PT, R15, R21, PT ;  /* 0x000000150f00720c */ /* 0x004fc60003f44270 */
[----:B------:R2:W5:Y:S01]  /*15ae0*/  LDL R21, [R1+0x38] ;  /* 0x0000380001157983 */ /* 0x0005620000100800 */
[----:B------:R-:W-:Y:S02]  /*15af0*/  F2FP.BF16.F32.PACK_AB R136, R135, R136 ;  /* 0x000000888788723e */ /* 0x000fe400000010ff */
[----:B------:R-:W-:Y:S02]  /*15b00*/  F2FP.BF16.F32.PACK_AB R132, R131, R132 ;  /* 0x000000848384723e */ /* 0x000fe400000010ff */
[----:B------:R-:W-:Y:S02]  /*15b10*/  F2FP.BF16.F32.PACK_AB R134, R129, R130 ;  /* 0x000000828186723e */ /* 0x000fe400000010ff */
[----:B------:R-:W-:Y:S02]  /*15b20*/  F2FP.BF16.F32.PACK_AB R135, R106, R105 ;  /* 0x000000696a87723e */ /* 0x000fe400000010ff */
[----:B------:R-:W-:Y:S02]  /*15b30*/  F2FP.BF16.F32.PACK_AB R128, R127, R128 ;  /* 0x000000807f80723e */ /* 0x000fe400000010ff */
[----:B------:R-:W-:-:S02]  /*15b40*/  F2FP.BF16.F32.PACK_AB R129, R108, R107 ;  /* 0x0000006b6c81723e */ /* 0x000fc400000010ff */
[----:B------:R-:W-:Y:S02]  /*15b50*/  F2FP.BF16.F32.PACK_AB R130, R85, R125 ;  /* 0x0000007d5582723e */ /* 0x000fe400000010ff */
[----:B------:R-:W-:Y:S02]  /*15b60*/  F2FP.BF16.F32.PACK_AB R131, R114, R109 ;  /* 0x0000006d7283723e */ /* 0x000fe400000010ff */
[----:B------:R-:W-:Y:S02]  /*15b70*/  F2FP.BF16.F32.PACK_AB R90, R80, R90 ;  /* 0x0000005a505a723e */ /* 0x000fe400000010ff */
[----:B------:R-:W-:Y:S02]  /*15b80*/  F2FP.BF16.F32.PACK_AB R89, R116, R89 ;  /* 0x000000597459723e */ /* 0x000fe400000010ff */
[----:B------:R-:W-:Y:S02]  /*15b90*/  F2FP.BF16.F32.PACK_AB R91, R118, R91 ;  /* 0x0000005b765b723e */ /* 0x000fe400000010ff */
[----:B------:R-:W-:Y:S01]  /*15ba0*/  F2FP.BF16.F32.PACK_AB R80, R82, R93 ;  /* 0x0000005d5250723e */ /* 0x000fe200000010ff */
[----:B------:R2:W-:Y:S01]  /*15bb0*/  STSM.16.M88.4 [R17+0x25b00], R136 ;  /* 0x025b008811007844 */ /* 0x0005e20000000200 */
[----:B------:R-:W-:-:S02]  /*15bc0*/  F2FP.BF16.F32.PACK_AB R76, R76, R98 ;  /* 0x000000624c4c723e */ /* 0x000fc400000010ff */
[----:B------:R-:W-:Y:S02]  /*15bd0*/  F2FP.BF16.F32.PACK_AB R77, R120, R119 ;  /* 0x00000077784d723e */ /* 0x000fe400000010ff */
[----:B------:R-:W-:Y:S02]  /*15be0*/  F2FP.BF16.F32.PACK_AB R79, R122, R121 ;  /* 0x000000797a4f723e */ /* 0x000fe400000010ff */
[----:B------:R-:W-:Y:S01]  /*15bf0*/  F2FP.BF16.F32.PACK_AB R82, R83, R96 ;  /* 0x000000605352723e */ /* 0x000fe200000010ff */
[----:B------:R2:W-:Y:S01]  /*15c00*/  STSM.16.M88.4 [R17+0x27300], R132 ;  /* 0x0273008411007844 */ /* 0x0005e20000000200 */
        /* <DEDUP_REMOVED lines=9> */
[----:B------:R-:W-:Y:S02]  /*15ca0*/  F2FP.BF16.F32.PACK_AB R101, R150, R149 ;  /* 0x000000959665723e */ /* 0x000fe400000010ff */
[----:B------:R-:W-:Y:S01]  /*15cb0*/  F2FP.BF16.F32.PACK_AB R102, R99, R111 ;  /* 0x0000006f6366723e */ /* 0x000fe200000010ff */
[----:B------:R2:W-:Y:S04]  /*15cc0*/  STSM.16.M88.4 [R17+0x2bb00], R76 ;  /* 0x02bb004c11007844 */ /* 0x0005e80000000200 */
[----:B------:R2:W-:Y:S04]  /*15cd0*/  STSM.16.M88.4 [R17+0x2d300], R80 ;  /* 0x02d3005011007844 */ /* 0x0005e80000000200 */
[----:B------:R2:W-:Y:S04]  /*15ce0*/  STSM.16.M88.4 [R17+0x2eb00], R84 ;  /* 0x02eb005411007844 */ /* 0x0005e80000000200 */
[----:B------:R2:W-:Y:S01]  /*15cf0*/  STSM.16.M88.4 [R17+0x30300], R100 ;  /* 0x0303006411007844 */ /* 0x0005e20000000200 */
[----:B------:R-:W-:Y:S01]  /*15d00*/  @!PT LDS RZ, [RZ] ;  /* 0x00000000fffff984 */ /* 0x000fe20000000800 */
[----:B------:R-:W-:Y:S01]  /*15d10*/  @!PT LDS RZ, [RZ] ;  /* 0x00000000fffff984 */ /* 0x000fe20000000800 */
[----:B------:R-:W-:Y:S01]  /*15d20*/  @!PT LDS RZ, [RZ] ;  /* 0x00000000fffff984 */ /* 0x000fe20000000800 */
[----:B------:R-:W-:Y:S01]  /*15d30*/  @!PT LDS RZ, [RZ] ;  /* 0x00000000fffff984 */ /* 0x000fe20000000800 */
[----:B------:R3:W-:Y:S06]  /*15d40*/  MEMBAR.ALL.CTA ;  /* 0x0000000000007992 */ /* 0x0007ec0000008000 */
[----:B---3--:R-:W3:Y:S01]  /*15d50*/  FENCE.VIEW.ASYNC.S ;  /* 0x00000000000073c6 */ /* 0x008ee20000000000 */
        /* <DEDUP_REMOVED lines=49> */
[----:B0-----:R-:W-:-:S02]  /*16070*/  IMAD.MOV.U32 R20, RZ, RZ, R19 ;  /* 0x000000ffff147224 */ /* 0x001fc400078e0013 */
[----:B-1----:R-:W-:Y:S02]  /*16080*/  IMAD.MOV.U32 R0, RZ, RZ, R74 ;  /* 0x000000ffff007224 */ /* 0x002fe400078e004a */
[----:B------:R-:W-:Y:S01]  /*16090*/  IMAD.MOV.U32 R14, RZ, RZ, R72 ;  /* 0x000000ffff0e7224 */ /* 0x000fe200078e0048 */
[----:B---3--:R-:W-:Y:S01]  /*160a0*/  NOP ;  /* 0x0000000000007918 */ /* 0x008fe20000000000 */
[----:B--2---:R-:W-:Y:S05]  /*160b0*/  @P2 BRA `(.L_x_2428) ;  /* 0xffffffa4006c2947 */ /* 0x004fea000383ffff */
[----:B------:R0:W-:Y:S02]  /*160c0*/  STL [R1+0x4], R15 ;  /* 0x0000040f01007387 */ /* 0x0001e40000100800 */
.L_x_2417:
[----:B------:R-:W2:Y:S02]  /*160d0*/  LDL R0, [R1+0x4] ;  /* 0x0000040001007983 */ /* 0x000ea40000100800 */
[----:B--2---:R-:W-:-:S13]  /*160e0*/  ISETP.GE.AND P2, PT, R0, RZ, PT ;  /* 0x000000ff0000720c */ /* 0x004fda0003f46270 */
[----:B------:R-:W-:Y:S05]  /*160f0*/  @!P2 BRA `(.L_x_2429) ;  /* 0x000000500004a947 */ /* 0x000fea0003800000 */
[----:B0-----:R0:W5:Y:S01]  /*16100*/  LDL.LU R15, [R1+0x38] ;  /* 0x00003800010f7983 */ /* 0x0011620000300800 */
[----:B------:R-:W-:Y:S02]  /*16110*/  IMAD.MOV.U32 R0, RZ, RZ, R74 ;  /* 0x000000ffff007224 */ /* 0x000fe400078e004a */
[----:B------:R-:W-:Y:S02]  /*16120*/  IMAD.MOV.U32 R14, RZ, RZ, R72 ;  /* 0x000000ffff0e7224 */ /* 0x000fe400078e0048 */
[----:B------:R-:W-:-:S07]  /*16130*/  IMAD.MOV.U32 R20, RZ, RZ, R19 ;  /* 0x000000ffff147224 */ /* 0x000fce00078e0013 */
.L_x_2440:
[----:B-----5:R-:W2:Y:S01]  /*16140*/  LDL R21, [R1+0x64] ;  /* 0x0000640001157983 */ /* 0x020ea20000100800 */
[----:B------:R-:W-:Y:S01]  /*16150*/  VIADD R19, R20, 0x1 ;  /* 0x0000000114137836 */ /* 0x000fe20000000000 */
[----:B------:R-:W-:Y:S05]  /*16160*/  YIELD ;  /* 0x0000000000007946 */ /* 0x000fea0003800000 */
[----:B------:R-:W-:-:S04]  /*16170*/  ISETP.NE.AND P3, PT, R19, 0x2, PT ;  /* 0x000000021300780c */ /* 0x000fc80003f65270 */
[----:B------:R-:W-:Y:S02]  /*16180*/  SEL R72, RZ, 0x1, P3 ;  /* 0x00000001ff487807 */ /* 0x000fe40001800000 */
[----:B------:R-:W-:Y:S02]  /*16190*/  SEL R19, R19, RZ, P3 ;  /* 0x000000ff13137207 */ /* 0x000fe40001800000 */
[----:B------:R-:W-:-:S05]  /*161a0*/  LOP3.LUT R72, R15, R72, RZ, 0x3c, !PT ;  /* 0x000000480f487212 */ /* 0x000fca00078e3cff */
[----:B------:R1:W-:Y:S01]  /*161b0*/  STL [R1+0x38], R72 ;  /* 0x0000384801007387 */ /* 0x0003e20000100800 */
[----:B--2---:R-:W-:-:S13]  /*161c0*/  ISETP.NE.AND P2, PT, R21, RZ, PT ;  /* 0x000000ff1500720c */ /* 0x004fda0003f45270 */
[----:B-1----:R-:W-:Y:S05]  /*161d0*/  @P2 BRA `(.L_x_2430) ;  /* 0x0000000000302947 */ /* 0x002fea0003800000 */
[----:B------:R-:W-:Y:S05]  /*161e0*/  @!P1 BRA `(.L_x_2431) ;  /* 0x0000000000049947 */ /* 0x000fea0003800000 */
[----:B------:R-:W-:Y:S01]  /*161f0*/  BPT.TRAP 0x1 ;  /* 0x000000040000795c */ /* 0x000fe20000300000 */
.L_x_2431:
[----:B------:R-:W-:Y:S01]  /*16200*/  IMAD R21, R19, 0x8, R16 ;  /* 0x0000000813157824 */ /* 0x000fe200078e0210 */
[----:B------:R-:W-:-:S04]  /*16210*/  SHF.L.U32 R72, R72, 0x1f, RZ ;  /* 0x0000001f48487819 */ /* 0x000fc800000006ff */
[----:B------:R1:W2:Y:S01]  /*16220*/  SYNCS.PHASECHK.TRANS64.TRYWAIT P3, [R21+URZ+0x31c30], R72 ;  /* 0x031c3048150075a7 */ /* 0x0002a2000806017f */
[----:B------:R-:W-:Y:S05]  /*16230*/  @!P1 BRA `(.L_x_2432) ;  /* 0x0000000000049947 */ /* 0x000fea0003800000 */
[----:B------:R-:W-:Y:S01]  /*16240*/  BPT.TRAP 0x1 ;  /* 0x000000040000795c */ /* 0x000fe20000300000 */
.L_x_2432:
[----:B------:R-:W-:Y:S04]  /*16250*/  BSSY B0, `(.L_x_2430) ;  /* 0x0000004000007945 */ /* 0x000fe80003800000 */
[----:B--2---:R-:W-:Y:S05]  /*16260*/  @P3 BRA `(.L_x_2433) ;  /* 0x0000000000083947 */ /* 0x004fea0003800000 */
[----:B------:R-:W2:Y:S02]  /*16270*/  SYNCS.PHASECHK.TRANS64.TRYWAIT P3, [R21+URZ+0x31c30], R72 ;  /* 0x031c3048150075a7 */ /* 0x000ea4000806017f */
[----:B--2---:R-:W-:Y:S05]  /*16280*/  @!P3 BRA `(.L_x_2434) ;  /* 0x000000fc0060b947 */ /* 0x004fea0003800000 */
.L_x_2433:
[----:B------:R-:W-:Y:S05]  /*16290*/  BSYNC B0 ;  /* 0x0000000000007941 */ /* 0x000fea0003800000 */
.L_x_2430:
[----:B-12---:R-:W2:Y:S01]  /*162a0*/  LDL R72, [R1+0x70] ;  /* 0x0000700001487983 */ /* 0x006ea20000100800 */
[----:B------:R-:W1:Y:S01]  /*162b0*/  S2R R21, SR_TID.X ;  /* 0x0000000000157919 */ /* 0x000e620000002100 */
[----:B------:R-:W-:Y:S05]  /*162c0*/  WARPSYNC.ALL ;  /* 0x0000000000007948 */ /* 0x000fea0003800000 */
[----:B------:R-:W-:Y:S01]  /*162d0*/  IMAD.MOV.U32 R147, RZ, RZ, -0x7fffffe0 ;  /* 0x80000020ff937424 */ /* 0x000fe200078e00ff */
[----:B-1----:R-:W-:-:S05]  /*162e0*/  SHF.R.U32.HI R21, RZ, 0x7, R21 ;  /* 0x00000007ff157819 */ /* 0x002fca0000011615 */
[----:B------:R-:W-:-:S05]  /*162f0*/  VIADD R21, R21, 0x8 ;  /* 0x0000000815157836 */ /* 0x000fca0000000000 */
[----:B------:R1:W-:Y:S01]  /*16300*/  BAR.SYNC.DEFER_BLOCKING R21, 0x100 ;  /* 0x000400150000751d */ /* 0x0003e20000010000 */
[----:B------:R-:W-:Y:S02]  /*16310*/  R2UR UR47, R147 ;  /* 0x00000000932f72ca */ /* 0x000fe400000e0000 */
[C---:B------:R-:W-:Y:S02]  /*16320*/  R2UR UR44, R2.reuse ;  /* 0x00000000022c72ca */ /* 0x040fe400000e0000 */
[C---:B------:R-:W-:Y:S01]  /*16330*/  R2UR UR45, R3.reuse ;  /* 0x00000000032d72ca */ /* 0x040fe200000e0000 */
[----:B------:R-:W-:Y:S01]  /*16340*/  WARPGROUP.ARRIVE ;  /* 0x00000000000079c5 */ /* 0x000fe20000000000 */
[----:B------:R-:W-:Y:S01]  /*16350*/  IMAD.MOV.U32 R75, RZ, RZ, -0x7fffffe0 ;  /* 0x80000020ff4b7424 */ /* 0x000fe200078e00ff */
[----:B------:R-:W-:Y:S02]  /*16360*/  R2UR UR52, R2 ;  /* 0x00000000023472ca */ /* 0x000fe400000e0000 */
[----:B------:R-:W-:-:S02]  /*16370*/  R2UR UR53, R3 ;  /* 0x00000000033572ca */ /* 0x000fc400000e0000 */
[----:B------:R-:W-:Y:S01]  /*16380*/  R2UR UR55, R75 ;  /* 0x000000004b3772ca */ /* 0x000fe200000e0000 */
[----:B------:R-:W-:Y:S01]  /*16390*/  IMAD.MOV.U32 R73, RZ, RZ, -0x7fffffe0 ;  /* 0x80000020ff497424 */ /* 0x000fe200078e00ff */
[C---:B------:R-:W-:Y:S02]  /*163a0*/  R2UR UR48, R2.reuse ;  /* 0x00000000023072ca */ /* 0x040fe400000e0000 */
[----:B------:R-:W-:Y:S02]  /*163b0*/  R2UR UR49, R3 ;  /* 0x00000000033172ca */ /* 0x000fe400000e0000 */
[----:B------:R-:W-:Y:S02]  /*163c0*/  R2UR UR51, R73 ;  /* 0x00000000493372ca */ /* 0x000fe400000e0000 */
[----:B------:R-:W-:Y:S02]  /*163d0*/  R2UR UR27, R75 ;  /* 0x000000004b1b72ca */ /* 0x000fe400000e0000 */
[----:B------:R-:W-:-:S02]  /*163e0*/  R2UR UR24, R2 ;  /* 0x00000000021872ca */ /* 0x000fc400000e0000 */
[----:B------:R-:W-:Y:S01]  /*163f0*/  R2UR UR25, R3 ;  /* 0x00000000031972ca */ /* 0x000fe200000e0000 */
[----:B--2---:R-:W-:-:S05]  /*16400*/  IMAD R146, R19, 0x6c0, R72 ;  /* 0x000006c013927824 */ /* 0x004fca00078e0248 */
[----:B------:R-:W-:-:S13]  /*16410*/  R2UR UR46, R146 ;  /* 0x00000000922e72ca */ /* 0x000fda00000e0000 */
[----:B------:R-:W-:Y:S01]  /*16420*/  HGMMA.64x16x16.F32.BF16 R136, gdesc[UR44], RZ, !UPT, gsb0 ;  /* 0x002000002c8879f0 */ /* 0x000fe2000c0018ff */
[----:B------:R-:W-:-:S05]  /*16430*/  VIADD R74, R146, 0x40 ;  /* 0x00000040924a7836 */ /* 0x000fca0000000000 */
        /* <DEDUP_REMOVED lines=23> */
[----:B------:R-:W-:Y:S01]  /*165b0*/  VIADD R72, R146, 0x140 ;  /* 0x0000014092487836 */ /* 0x000fe20000000000 */
[----:B------:R-:W-:Y:S02]  /*165c0*/  R2UR UR31, R73 ;  /* 0x00000000491f72ca */ /* 0x000fe400000e0000 */
[----:B------:R-:W-:Y:S02]  /*165d0*/  R2UR UR28, R2 ;  /* 0x00000000021c72ca */ /* 0x000fe400000e0000 */
[----:B------:R-:W-:Y:S02]  /*165e0*/  R2UR UR30, R72 ;  /* 0x00000000481e72ca */ /* 0x000fe400000e0000 */
[----:B------:R-:W-:Y:S01]  /*165f0*/  R2UR UR29, R3 ;  /* 0x00000000031d72ca */ /* 0x000fe200000e0000 */
[----:B------:R-:W-:-:S05]  /*16600*/  VIADD R74, R146, 0x180 ;  /* 0x00000180924a7836 */ /* 0x000fca0000000000 */
[----:B------:R-:W-:Y:S01]  /*16610*/  R2UR UR22, R74 ;  /* 0x000000004a1672ca */ /* 0x000fe200000e0000 */
[----:B------:R-:W-:-:S05]  /*16620*/  VIADD R74, R146, 0x2 ;  /* 0x00000002924a7836 */ /* 0x000fca0000000000 */
[----:B------:R-:W-:Y:S01]  /*16630*/  R2UR UR42, R74 ;  /* 0x000000004a2a72ca */ /* 0x000fe200000e0000 */
[----:B------:R-:W-:-:S05]  /*16640*/  VIADD R74, R146, 0xc2 ;  /* 0x000000c2924a7836 */ /* 0x000fca0000000000 */
[----:B------:R-:W-:Y:S01]  /*16650*/  R2UR UR6, R74 ;  /* 0x000000004a0672ca */ /* 0x000fe200000e0000 */
[----:B------:R-:W-:Y:S01]  /*16660*/  VIADD R74, R146, 0x142 ;  /* 0x00000142924a7836 */ /* 0x000fe20000000000 */
[----:B------:R-:W-:Y:S02]  /*16670*/  WARPGROUP.DEPBAR.LE gsb0, 0x0 ;  /* 0x00008000000079c5 */ /* 0x000fe40000010000 */
[----:B------:R-:W-:-:S06]  /*16680*/  WARPGROUP.ARRIVE ;  /* 0x00000000000079c5 */ /* 0x000fcc0000000000 */
[----:B------:R-:W-:Y:S01]  /*16690*/  HGMMA.64x16x16.F32.BF16 R96, gdesc[UR28], RZ, !UPT, gsb0 ;  /* 0x002000001c6079f0 */ /* 0x000fe2000c0018ff */
[----:B------:R-:W-:Y:S01]  /*166a0*/  R2UR UR8, R74 ;  /* 0x000000004a0872ca */ /* 0x000fe200000e0000 */
[----:B------:R-:W-:-:S05]  /*166b0*/  VIADD R74, R146, 0x202 ;  /* 0x00000202924a7836 */ /* 0x000fca0000000000 */
[----:B------:R-:W-:Y:S01]  /*166c0*/  R2UR UR4, R74 ;  /* 0x000000004a0472ca */ /* 0x000fe200000e0000 */
[----:B------:R-:W-:Y:S01]  /*166d0*/  VIADD R74, R146, 0x280 ;  /* 0x00000280924a7836 */ /* 0x000fe20000000000 */
[----:B------:R-:W-:-:S04]  /*166e0*/  R2UR UR21, R75 ;  /* 0x000000004b1572ca */ /* 0x000fc800000e0000 */
[----:B------:R-:W-:Y:S02]  /*166f0*/  R2UR UR20, R74 ;  /* 0x000000004a1472ca */ /* 0x000fe400000e0000 */
[----:B------:R-:W-:-:S07]  /*16700*/  R2UR UR23, R75 ;  /* 0x000000004b1772ca */ /* 0x000fce00000e0000 */
[----:B------:R-:W-:Y:S01]  /*16710*/  UMOV UR25, UR21 ;  /* 0x0000001500197c82 */ /* 0x000fe20008000000 */
[----:B------:R-:W-:-:S03]  /*16720*/  R2UR UR21, R3 ;  /* 0x00000000031572ca */ /* 0x000fc600000e0000 */
[----:B------:R-:W-:Y:S01]  /*16730*/  UMOV UR24, UR20 ;  /* 0x0000001400187c82 */ /* 0x000fe20008000000 */
        /* <DEDUP_REMOVED lines=20> */
[----:B------:R-:W-:Y:S01]  /*16880*/  VIADD R76, R146, 0x200 ;  /* 0x00000200924c7836 */ /* 0x000fe20000000000 */
[----:B------:R-:W-:Y:S02]  /*16890*/  WARPGROUP.DEPBAR.LE gsb0, 0x0 ;  /* 0x00008000000079c5 */ /* 0x000fe40000010000 */
[----:B------:R-:W-:-:S09]  /*168a0*/  WARPGROUP.ARRIVE ;  /* 0x00000000000079c5 */ /* 0x000fd20000000000 */
[----:B------:R-:W-:Y:S01]  /*168b0*/  HGMMA.64x16x16.F32.BF16 R80, gdesc[UR32], RZ, !UPT, gsb0 ;  /* 0x00200000205079f0 */ /* 0x000fe2000c0018ff */
[----:B------:R-:W-:Y:S01]  /*168c0*/  R2UR UR38, R76 ;  /* 0x000000004c2672ca */ /* 0x000fe200000e0000 */
[C---:B------:R-:W-:Y:S02]  /*168d0*/  VIADD R72, R146.reuse, 0x300 ;  /* 0x0000030092487836 */ /* 0x040fe40000000000 */
[----:B------:R-:W-:Y:S01]  /*168e0*/  VIADD R76, R146, 0x82 ;  /* 0x00000082924c7836 */ /* 0x000fe20000000000 */
[C---:B------:R-:W-:Y:S02]  /*168f0*/  R2UR UR19, R73.reuse ;  /* 0x00000000491372ca */ /* 0x040fe400000e0000 */
[C---:B------:R-:W-:Y:S02]  /*16900*/  R2UR UR11, R73.reuse ;  /* 0x00000000490b72ca */ /* 0x040fe400000e0000 */
[C---:B------:R-:W-:Y:S02]  /*16910*/  R2UR UR17, R73.reuse ;  /* 0x00000000491172ca */ /* 0x040fe400000e0000 */
[----:B------:R-:W-:Y:S01]  /*16920*/  R2UR UR40, R72 ;  /* 0x00000000482872ca */ /* 0x000fe200000e0000 */
[----:B------:R-:W-:Y:S01]  /*16930*/  VIADD R72, R146, 0x380 ;  /* 0x0000038092487836 */ /* 0x000fe20000000000 */
[----:B------:R-:W-:Y:S01]  /*16940*/  R2UR UR41, R73 ;  /* 0x00000000492972ca */ /* 0x000fe200000e0000 */
[----:B------:R-:W-:Y:S01]  /*16950*/  IMAD.MOV.U32 R73, RZ, RZ, -0x7fffffe0 ;  /* 0x80000020ff497424 */ /* 0x000fe200078e00ff */
[----:B------:R-:W-:Y:S01]  /*16960*/  R2UR UR14, R76 ;  /* 0x000000004c0e72ca */ /* 0x000fe200000e0000 */
[----:B------:R-:W-:Y:S01]  /*16970*/  VIADD R76, R146, 0x182 ;  /* 0x00000182924c7836 */ /* 0x000fe20000000000 */
[----:B------:R-:W-:-:S02]  /*16980*/  R2UR UR5, R75 ;  /* 0x000000004b0572ca */ /* 0x000fc400000e0000 */
[----:B------:R-:W-:Y:S01]  /*16990*/  R2UR UR46, R72 ;  /* 0x00000000482e72ca */ /* 0x000fe200000e0000 */
[----:B------:R-:W-:Y:S01]  /*169a0*/  VIADD R72, R146, 0x400 ;  /* 0x0000040092487836 */ /* 0x000fe20000000000 */
[----:B------:R-:W-:Y:S01]  /*169b0*/  R2UR UR47, R73 ;  /* 0x00000000492f72ca */ /* 0x000fe200000e0000 */
[----:B------:R-:W-:Y:S01]  /*169c0*/  IMAD.MOV.U32 R73, RZ, RZ, -0x7fffffe0 ;  /* 0x80000020ff497424 */ /* 0x000fe200078e00ff */
[----:B------:R-:W-:Y:S01]  /*169d0*/  R2UR UR12, R76 ;  /* 0x000000004c0c72ca */ /* 0x000fe200000e0000 */
[C---:B------:R-:W-:Y:S01]  /*169e0*/  VIADD R76, R146.reuse, 0x2c0 ;  /* 0x000002c0924c7836 */ /* 0x040fe20000000000 */
[C---:B------:R-:W-:Y:S01]  /*169f0*/  R2UR UR43, R75.reuse ;  /* 0x000000004b2b72ca */ /* 0x040fe200000e0000 */
[----:B------:R-:W-:Y:S01]  /*16a00*/  VIADD R74, R146, 0x340 ;  /* 0x00000340924a7836 */ /* 0x000fe20000000000 */
[C---:B------:R-:W-:Y:S02]  /*16a10*/  R2UR UR7, R75.reuse ;  /* 0x000000004b0772ca */ /* 0x040fe400000e0000 */
[----:B------:R-:W-:Y:S01]  /*16a20*/  R2UR UR9, R75 ;  /* 0x000000004b0972ca */ /* 0x000fe200000e0000 */
[----:B------:R-:W-:Y:S01]  /*16a30*/  IMAD.MOV.U32 R75, RZ, RZ, -0x7fffffe0 ;  /* 0x80000020ff4b7424 */ /* 0x000fe200078e00ff */
[----:B------:R-:W-:-:S02]  /*16a40*/  R2UR UR26, R72 ;  /* 0x00000000481a72ca */ /* 0x000fc400000e0000 */
[----:B------:R-:W-:Y:S01]  /*16a50*/  R2UR UR27, R73 ;  /* 0x00000000491b72ca */ /* 0x000fe200000e0000 */
[----:B------:R-:W-:Y:S01]  /*16a60*/  UMOV UR44, UR4 ;  /* 0x00000004002c7c82 */ /* 0x000fe20008000000 */
[----:B------:R-:W-:Y:S01]  /*16a70*/  R2UR UR36, R76 ;  /* 0x000000004c2472ca */ /* 0x000fe200000e0000 */
[----:B------:R-:W-:Y:S01]  /*16a80*/  UMOV UR45, UR5 ;  /* 0x00000005002d7c82 */ /* 0x000fe20008000000 */
[----:B------:R-:W-:Y:S02]  /*16a90*/  R2UR UR37, R77 ;  /* 0x000000004d2572ca */ /* 0x000fe400000e0000 */
[----:B------:R-:W-:Y:S01]  /*16aa0*/  R2UR UR4, R74 ;  /* 0x000000004a0472ca */ /* 0x000fe200000e0000 */
[C---:B------:R-:W-:Y:S01]  /*16ab0*/  VIADD R74, R146.reuse, 0x3c0 ;  /* 0x000003c0924a7836 */ /* 0x040fe20000000000 */
[----:B------:R-:W-:Y:S01]  /*16ac0*/  R2UR UR5, R75 ;  /* 0x000000004b0572ca */ /* 0x000fe200000e0000 */
[----:B------:R-:W-:Y:S02]  /*16ad0*/  IMAD.MOV.U32 R75, RZ, RZ, -0x7fffffe0 ;  /* 0x80000020ff4b7424 */ /* 0x000fe400078e00ff */
[----:B------:R-:W-:Y:S01]  /*16ae0*/  VIADD R72, R146, 0x242 ;  /* 0x0000024292487836 */ /* 0x000fe20000000000 */
[----:B------:R-:W-:Y:S01]  /*16af0*/  R2UR UR50, R74 ;  /* 0x000000004a3272ca */ /* 0x000fe200000e0000 */
[----:B------:R-:W-:Y:S01]  /*16b00*/  VIADD R74, R146, 0x440 ;  /* 0x00000440924a7836 */ /* 0x000fe20000000000 */
[----:B------:R-:W-:Y:S01]  /*16b10*/  R2UR UR51, R75 ;  /* 0x000000004b3372ca */ /* 0x000fe200000e0000 */
[----:B------:R-:W-:-:S02]  /*16b20*/  IMAD.MOV.U32 R75, RZ, RZ, -0x7fffffe0 ;  /* 0x80000020ff4b7424 */ /* 0x000fc400078e00ff */
[----:B------:R-:W-:Y:S01]  /*16b30*/  IMAD.MOV.U32 R73, RZ, RZ, -0x7fffffe0 ;  /* 0x80000020ff497424 */ /* 0x000fe200078e00ff */
[----:B------:R-:W-:Y:S01]  /*16b40*/  MOV R156, UR27 ;  /* 0x0000001b009c7c02 */ /* 0x000fe20008000f00 */
[----:B------:R-:W-:Y:S01]  /*16b50*/  UMOV UR27, UR37 ;  /* 0x00000025001b7c82 */ /* 0x000fe20008000000 */
[----:B------:R-:W-:Y:S01]  /*16b60*/  MOV R155, UR26 ;  /* 0x0000001a009b7c02 */ /* 0x000fe20008000f00 */
[----:B------:R-:W-:Y:S01]  /*16b70*/  UMOV UR26, UR36 ;  /* 0x00000024001a7c82 */ /* 0x000fe20008000000 */
[----:B------:R-:W-:Y:S02]  /*16b80*/  R2UR UR39, R77 ;  /* 0x000000004d2772ca */ /* 0x000fe400000e0000 */
        /* <DEDUP_REMOVED lines=8> */
[----:B------:R-:W-:-:S02]  /*16c10*/  R2UR UR36, R2 ;  /* 0x00000000022472ca */ /* 0x000fc400000e0000 */
[----:B------:R-:W-:Y:S01]  /*16c20*/  R2UR UR37, R3 ;  /* 0x00000000032572ca */ /* 0x000fe200000e0000 */
[----:B------:R-:W-:Y:S01]  /*16c30*/  UMOV UR58, UR44 ;  /* 0x0000002c003a7c82 */ /* 0x000fe20008000000 */
[----:B------:R-:W-:Y:S01]  /*16c40*/  UMOV UR59, UR45 ;  /* 0x0000002d003b7c82 */ /* 0x000fe20008000000 */
[C---:B------:R-:W-:Y:S01]  /*16c50*/  R2UR UR15, R77.reuse ;  /* 0x000000004d0f72ca */ /* 0x040fe200000e0000 */
[----:B------:R-:W-:Y:S02]  /*16c60*/  WARPGROUP.DEPBAR.LE gsb0, 0x0 ;  /* 0x00008000000079c5 */ /* 0x000fe40000010000 */
[----:B------:R-:W-:Y:S02]  /*16c70*/  R2UR UR13, R77 ;  /* 0x000000004d0d72ca */ /* 0x000fe400000e0000 */
[----:B------:R-:W-:Y:S02]  /*16c80*/  R2UR UR20, R74 ;  /* 0x000000004a1472ca */ /* 0x000fe400000e0000 */
[----:B------:R-:W-:-:S02]  /*16c90*/  R2UR UR21, R75 ;  /* 0x000000004b1572ca */ /* 0x000fc400000e0000 */
[----:B------:R-:W-:Y:S02]  /*16ca0*/  R2UR UR44, R72 ;  /* 0x00000000482c72ca */ /* 0x000fe400000e0000 */
[----:B------:R-:W-:Y:S02]  /*16cb0*/  R2UR UR45, R73 ;  /* 0x00000000492d72ca */ /* 0x000fe400000e0000 */
[----:B------:R-:W-:-:S06]  /*16cc0*/  WARPGROUP.ARRIVE ;  /* 0x00000000000079c5 */ /* 0x000fcc0000000000 */
[----:B------:R-:W-:Y:S01]  /*16cd0*/  HGMMA.64x16x16.F32.BF16 R72, gdesc[UR36], RZ, !UPT, gsb0 ;  /* 0x00200000244879f0 */ /* 0x000fe2000c0018ff */
[----:B------:R-:W-:Y:S01]  /*16ce0*/  UMOV UR22, UR40 ;  /* 0x0000002800167c82 */ /* 0x000fe20008000000 */
[----:B------:R-:W-:Y:S01]  /*16cf0*/  UMOV UR23, UR41 ;  /* 0x0000002900177c82 */ /* 0x000fe20008000000 */
[----:B------:R-:W-:Y:S02]  /*16d00*/  R2UR UR40, R8 ;  /* 0x00000000082872ca */ /* 0x000fe400000e0000 */
[----:B------:R-:W-:Y:S01]  /*16d10*/  R2UR UR41, R9 ;  /* 0x00000000092972ca */ /* 0x000fe200000e0000 */
[----:B------:R-:W-:Y:S02]  /*16d20*/  WARPGROUP.DEPBAR.LE gsb0, 0x0 ;  /* 0x00008000000079c5 */ /* 0x000fe40000010000 */
[----:B------:R-:W-:-:S10]  /*16d30*/  WARPGROUP.ARRIVE ;  /* 0x00000000000079c5 */ /* 0x000fd40000000000 */
[----:B------:R-:W-:Y:S01]  /*16d40*/  HGMMA.64x16x16.F32.BF16 R136, gdesc[UR40], R136, gsb0 ;  /* 0x00200000288879f0 */ /* 0x000fe20008001888 */
        /* <DEDUP_REMOVED lines=40> */
[----:B------:R-:W-:Y:S01]  /*16fd0*/  UMOV UR14, UR54 ;  /* 0x00000036000e7c82 */ /* 0x000fe20008000000 */
[----:B------:R-:W-:Y:S01]  /*16fe0*/  UMOV UR15, UR55 ;  /* 0x00000037000f7c82 */ /* 0x000fe20008000000 */
[----:B------:R-:W-:Y:S02]  /*16ff0*/  WARPGROUP.DEPBAR.LE gsb0, 0x0 ;  /* 0x00008000000079c5 */ /* 0x000fe40000010000 */
[----:B------:R-:W-:-:S08]  /*17000*/  WARPGROUP.ARRIVE ;  /* 0x00000000000079c5 */ /* 0x000fd00000000000 */
        /* <DEDUP_REMOVED lines=12> */
[----:B------:R-:W-:Y:S02]  /*170d0*/  VIADD R148, R146, 0x302 ;  /* 0x0000030292947836 */ /* 0x000fe40000000000 */
        /* <DEDUP_REMOVED lines=9> */
[----:B------:R-:W-:Y:S01]  /*17170*/  UMOV UR32, UR46 ;  /* 0x0000002e00207c82 */ /* 0x000fe20008000000 */
[----:B------:R-:W-:Y:S01]  /*17180*/  UMOV UR33, UR47 ;  /* 0x0000002f00217c82 */ /* 0x000fe20008000000 */
[----:B------:R-:W-:Y:S01]  /*17190*/  R2UR UR46, R148 ;  /* 0x00000000942e72ca */ /* 0x000fe200000e0000 */
[----:B------:R-:W-:Y:S01]  /*171a0*/  VIADD R148, R146, 0x3c2 ;  /* 0x000003c292947836 */ /* 0x000fe20000000000 */
[----:B------:R-:W-:Y:S01]  /*171b0*/  R2UR UR47, R149 ;  /* 0x00000000952f72ca */ /* 0x000fe200000e0000 */
[----:B------:R-:W-:Y:S02]  /*171c0*/  WARPGROUP.DEPBAR.LE gsb0, 0x0 ;  /* 0x00008000000079c5 */ /* 0x000fe40000010000 */
[----:B------:R-:W-:-:S06]  /*171d0*/  WARPGROUP.ARRIVE ;  /* 0x00000000000079c5 */ /* 0x000fcc0000000000 */
[----:B------:R-:W-:Y:S01]  /*171e0*/  HGMMA.64x16x16.F32.BF16 R136, gdesc[UR40], R136, gsb0 ;  /* 0x00200000288879f0 */ /* 0x000fe20008001888 */
[----:B------:R-:W-:Y:S01]  /*171f0*/  IMAD.MOV.U32 R149, RZ, RZ, -0x7fffffe0 ;  /* 0x80000020ff957424 */ /* 0x000fe200078e00ff */
[----:B------:R-:W-:Y:S01]  /*17200*/  UMOV UR34, UR50 ;  /* 0x0000003200227c82 */ /* 0x000fe20008000000 */
        /* <DEDUP_REMOVED lines=13> */
[----:B------:R-:W-:Y:S02]  /*172e0*/  R2UR UR6, R148 ;  /* 0x00000000940672ca */ /* 0x000fe400000e0000 */
[----:B------:R-:W-:Y:S02]  /*172f0*/  R2UR UR7, R149 ;  /* 0x00000000950772ca */ /* 0x000fe400000e0000 */
[----:B------:R-:W-:Y:S02]  /*17300*/  R2UR UR4, R12 ;  /* 0x000000000c0472ca */ /* 0x000fe400000e0000 */
[----:B------:R-:W-:-:S07]  /*17310*/  R2UR UR5, R13 ;  /* 0x000000000d0572ca */ /* 0x000fce00000e0000 */
[----:B------:R-:W-:Y:S01]  /*17320*/  MOV R153, UR6 ;  /* 0x0000000600997c02 */ /* 0x000fe20008000f00 */
[----:B------:R-:W-:Y:S01]  /*17330*/  UMOV UR6, UR24 ;  /* 0x0000001800067c82 */ /* 0x000fe20008000000 */
[----:B------:R-:W-:Y:S01]  /*17340*/  MOV R154, UR7 ;  /* 0x00000007009a7c02 */ /* 0x000fe20008000f00 */
[----:B------:R-:W-:Y:S01]  /*17350*/  UMOV UR7, UR25 ;  /* 0x0000001900077c82 */ /* 0x000fe20008000000 */
[----:B------:R-:W-:Y:S02]  /*17360*/  WARPGROUP.DEPBAR.LE gsb0, 0x0 ;  /* 0x00008000000079c5 */ /* 0x000fe40000010000 */
[----:B------:R-:W-:-:S06]  /*17370*/  WARPGROUP.ARRIVE ;  /* 0x00000000000079c5 */ /* 0x000fcc0000000000 */
[----:B------:R-:W-:Y:S01]  /*17380*/  HGMMA.64x16x16.F32.BF16 R128, gdesc[UR4], R128, gsb0 ;  /* 0x00200000048079f0 */ /* 0x000fe20008001880 */
        /* <DEDUP_REMOVED lines=15> */
[----:B------:R-:W-:Y:S02]  /*17480*/  R2UR UR49, R13 ;  /* 0x000000000d3172ca */ /* 0x000fe400000e0000 */
[----:B------:R-:W-:Y:S01]  /*17490*/  MOV R150, UR51 ;  /* 0x0000003300967c02 */ /* 0x000fe20008000f00 */
[----:B------:R-:W-:Y:S01]  /*174a0*/  UMOV UR51, UR57 ;  /* 0x0000003900337c82 */ /* 0x000fe20008000000 */
[----:B------:R-:W-:Y:S01]  /*174b0*/  MOV R147, UR50 ;  /* 0x0000003200937c02 */ /* 0x000fe20008000f00 */
[----:B------:R-:W-:Y:S01]  /*174c0*/  UMOV UR50, UR56 ;  /* 0x0000003800327c82 */ /* 0x000fe20008000000 */
[----:B------:R-:W-:-:S02]  /*174d0*/  WARPGROUP.DEPBAR.LE gsb0, 0x0 ;  /* 0x00008000000079c5 */ /* 0x000fc40000010000 */
[----:B------:R-:W-:-:S06]  /*174e0*/  WARPGROUP.ARRIVE ;  /* 0x00000000000079c5 */ /* 0x000fcc0000000000 */
        /* <DEDUP_REMOVED lines=17> */
[----:B------:R-:W-:Y:S02]  /*17600*/  VIADD R148, R146, 0x4c0 ;  /* 0x000004c092947836 */ /* 0x000fe40000000000 */
[----:B------:R-:W-:-:S03]  /*17610*/  IMAD.MOV.U32 R149, RZ, RZ, -0x7fffffe0 ;  /* 0x80000020ff957424 */ /* 0x000fc600078e00ff */
[----:B------:R-:W-:Y:S01]  /*17620*/  R2UR UR10, R148 ;  /* 0x00000000940a72ca */ /* 0x000fe200000e0000 */
[----:B------:R-:W-:Y:S02]  /*17630*/  WARPGROUP.DEPBAR.LE gsb0, 0x0 ;  /* 0x00008000000079c5 */ /* 0x000fe40000010000 */
[----:B------:R-:W-:-:S06]  /*17640*/  WARPGROUP.ARRIVE ;  /* 0x00000000000079c5 */ /* 0x000fcc0000000000 */
[----:B------:R-:W-:Y:S01]  /*17650*/  HGMMA.64x16x16.F32.BF16 R80, gdesc[UR24], R80, gsb0 ;  /* 0x00200000185079f0 */ /* 0x000fe20008001850 */
[----:B------:R-:W-:-:S03]  /*17660*/  R2UR UR11, R149 ;  /* 0x00000000950b72ca */ /* 0x000fc600000e0000 */
[----:B------:R-:W-:Y:S01]  /*17670*/  MOV R151, UR10 ;  /* 0x0000000a00977c02 */ /* 0x000fe20008000f00 */
[----:B------:R-:W-:Y:S01]  /*17680*/  UMOV UR10, UR28 ;  /* 0x0000001c000a7c82 */ /* 0x000fe20008000000 */
[----:B------:R-:W-:-:S08]  /*17690*/  R2UR UR28, R12 ;  /* 0x000000000c1c72ca */ /* 0x000fd000000e0000 */
[----:B------:R-:W-:Y:S01]  /*176a0*/  MOV R152, UR11 ;  /* 0x0000000b00987c02 */ /* 0x000fe20008000f00 */
[----:B------:R-:W-:Y:S01]  /*176b0*/  UMOV UR11, UR29 ;  /* 0x0000001d000b7c82 */ /* 0x000fe20008000000 */
[----:B------:R-:W-:Y:S01]  /*176c0*/  R2UR UR29, R13 ;  /* 0x000000000d1d72ca */ /* 0x000fe200000e0000 */
[----:B------:R-:W-:Y:S02]  /*176d0*/  VIADD R148, R146, 0x500 ;  /* 0x0000050092947836 */ /* 0x000fe40000000000 */
[----:B------:R-:W-:Y:S01]  /*176e0*/  IMAD.MOV.U32 R149, RZ, RZ, -0x7fffffe0 ;  /* 0x80000020ff957424 */ /* 0x000fe200078e00ff */
[----:B------:R-:W-:Y:S02]  /*176f0*/  WARPGROUP.DEPBAR.LE gsb0, 0x0 ;  /* 0x00008000000079c5 */ /* 0x000fe40000010000 */
[----:B------:R-:W-:-:S07]  /*17700*/  WARPGROUP.ARRIVE ;  /* 0x00000000000079c5 */ /* 0x000fce0000000000 */
[----:B------:R-:W-:Y:S01]  /*17710*/  HGMMA.64x16x16.F32.BF16 R72, gdesc[UR28], R72, gsb0 ;  /* 0x002000001c4879f0 */ /* 0x000fe20008001848 */
[----:B------:R-:W-:Y:S02]  /*17720*/  R2UR UR14, R148 ;  /* 0x00000000940e72ca */ /* 0x000fe400000e0000 */
[----:B------:R-:W-:-:S11]  /*17730*/  R2UR UR15, R149 ;  /* 0x00000000950f72ca */ /* 0x000fd600000e0000 */
[----:B-1----:R-:W-:Y:S01]  /*17740*/  MOV R21, UR14 ;  /* 0x0000000e00157c02 */ /* 0x002fe20008000f00 */
[----:B------:R-:W-:Y:S01]  /*17750*/  UMOV UR14, UR44 ;  /* 0x0000002c000e7c82 */ /* 0x000fe20008000000 */
[----:B------:R-:W-:Y:S01]  /*17760*/  MOV R145, UR15 ;  /* 0x0000000f00917c02 */ /* 0x000fe20008000f00 */
[----:B------:R-:W-:Y:S01]  /*17770*/  UMOV UR15, UR45 ;  /* 0x0000002d000f7c82 */ /* 0x000fe20008000000 */
[----:B------:R-:W-:Y:S02]  /*17780*/  R2UR UR44, R10 ;  /* 0x000000000a2c72ca */ /* 0x000fe400000e0000 */
[----:B------:R-:W-:Y:S01]  /*17790*/  R2UR UR45, R11 ;  /* 0x000000000b2d72ca */ /* 0x000fe200000e0000 */
[----:B------:R1:W-:Y:S01]  /*177a0*/  STL [R1+0xb4], R14 ;  /* 0x0000b40e01007387 */ /* 0x0003e20000100800 */
[----:B------:R-:W-:Y:S01]  /*177b0*/  MOV R157, UR46 ;  /* 0x0000002e009d7c02 */ /* 0x000fe20008000f00 */
[----:B------:R-:W-:Y:S01]  /*177c0*/  UMOV UR46, UR52 ;  /* 0x00000034002e7c82 */ /* 0x000fe20008000000 */
[----:B-1----:R-:W-:Y:S01]  /*177d0*/  MOV R14, UR47 ;  /* 0x0000002f000e7c02 */ /* 0x002fe20008000f00 */
[----:B------:R-:W-:Y:S01]  /*177e0*/  UMOV UR47, UR53 ;  /* 0x00000035002f7c82 */ /* 0x000fe20008000000 */
        /* <DEDUP_REMOVED lines=26> */
[----:B------:R-:W-:Y:S02]  /*17990*/  R2UR UR50, R147 ;  /* 0x00000000933272ca */ /* 0x000fe400000e0000 */
[----:B------:R-:W-:Y:S02]  /*179a0*/  R2UR UR48, R10 ;  /* 0x000000000a3072ca */ /* 0x000fe400000e0000 */
[----:B------:R-:W-:-:S02]  /*179b0*/  R2UR UR49, R11 ;  /* 0x000000000b3172ca */ /* 0x000fc400000e0000 */
[----:B------:R-:W-:Y:S02]  /*179c0*/  R2UR UR56, R10 ;  /* 0x000000000a3872ca */ /* 0x000fe400000e0000 */
[C---:B------:R-:W-:Y:S01]  /*179d0*/  R2UR UR57, R11.reuse ;  /* 0x000000000b3972ca */ /* 0x040fe200000e0000 */
[----:B------:R-:W-:Y:S01]  /*179e0*/  VIADD R148, R146, 0x540 ;  /* 0x0000054092947836 */ /* 0x000fe20000000000 */
[----:B------:R-:W-:Y:S01]  /*179f0*/  R2UR UR44, R10 ;  /* 0x000000000a2c72ca */ /* 0x000fe200000e0000 */
[----:B------:R-:W-:Y:S01]  /*17a00*/  IMAD.MOV.U32 R149, RZ, RZ, -0x7fffffe0 ;  /* 0x80000020ff957424 */ /* 0x000fe200078e00ff */
[----:B------:R-:W-:Y:S01]  /*17a10*/  R2UR UR45, R11 ;  /* 0x000000000b2d72ca */ /* 0x000fe200000e0000 */
[----:B------:R1:W5:Y:S01]  /*17a20*/  LDL.LU R14, [R1+0xb4] ;  /* 0x0000b400010e7983 */ /* 0x0003620000300800 */
[----:B------:R-:W-:Y:S02]  /*17a30*/  WARPGROUP.DEPBAR.LE gsb0, 0x0 ;  /* 0x00008000000079c5 */ /* 0x000fe40000010000 */
[----:B------:R-:W-:-:S09]  /*17a40*/  WARPGROUP.ARRIVE ;  /* 0x00000000000079c5 */ /* 0x000fd20000000000 */
[----:B------:R-:W-:Y:S03]  /*17a50*/  HGMMA.64x16x16.F32.BF16 R96, gdesc[UR44], R96, gsb0 ;  /* 0x002000002c6079f0 */ /* 0x000fe60008001860 */
[----:B------:R-:W-:Y:S02]  /*17a60*/  WARPGROUP.DEPBAR.LE gsb0, 0x0 ;  /* 0x00008000000079c5 */ /* 0x000fe40000010000 */
[----:B------:R-:W-:-:S06]  /*17a70*/  WARPGROUP.ARRIVE ;  /* 0x00000000000079c5 */ /* 0x000fcc0000000000 */
[----:B------:R-:W-:Y:S01]  /*17a80*/  HGMMA.64x16x16.F32.BF16 R88, gdesc[UR48], R88, gsb0 ;  /* 0x00200000305879f0 */ /* 0x000fe20008001858 */
        /* <DEDUP_REMOVED lines=163> */
[----:B-1----:R-:W-:Y:S05]  /*184c0*/  @P2 BRA `(.L_x_2435) ;  /* 0x0000000000302947 */ /* 0x002fea0003800000 */
[----:B------:R-:W-:Y:S05]  /*184d0*/  @!P1 BRA `(.L_x_2436) ;  /* 0x0000000000049947 */ /* 0x000fea0003800000 */
[----:B------:R-:W-:Y:S01]  /*184e0*/  BPT.TRAP 0x1 ;  /* 0x000000040000795c */ /* 0x000fe20000300000 */
.L_x_2436:
[----:B------:R-:W-:Y:S01]  /*184f0*/  SHF.L.U32 R15, R15, 0x1f, RZ ;  /* 0x0000001f0f0f7819 */ /* 0x000fe200000006ff */
[----:B------:R-:W-:-:S04]  /*18500*/  IMAD R21, R20, 0x8, R16 ;  /* 0x0000000814157824 */ /* 0x000fc800078e0210 */
[----:B------:R1:W2:Y:S01]  /*18510*/  SYNCS.PHASECHK.TRANS64.TRYWAIT P2, [R21+URZ+0x31c50], R15 ;  /* 0x031c500f150075a7 */ /* 0x0002a2000804017f */
[----:B------:R-:W-:Y:S05]  /*18520*/  @!P1 BRA `(.L_x_2437) ;  /* 0x0000000000049947 */ /* 0x000fea0003800000 */
[----:B------:R-:W-:Y:S01]  /*18530*/  BPT.TRAP 0x1 ;  /* 0x000000040000795c */ /* 0x000fe20000300000 */
.L_x_2437:
[----:B------:R-:W-:Y:S04]  /*18540*/  BSSY B0, `(.L_x_2435) ;  /* 0x0000004000007945 */ /* 0x000fe80003800000 */
[----:B--2---:R-:W-:Y:S05]  /*18550*/  @P2 BRA `(.L_x_2438) ;  /* 0x0000000000082947 */ /* 0x004fea0003800000 */
[----:B------:R-:W2:Y:S02]  /*18560*/  SYNCS.PHASECHK.TRANS64.TRYWAIT P2, [R21+URZ+0x31c50], R15 ;  /* 0x031c500f150075a7 */ /* 0x000ea4000804017f */
[----:B--2---:R-:W-:Y:S05]  /*18570*/  @!P2 BRA `(.L_x_2439) ;  /* 0x000000d800b8a947 */ /* 0x004fea0003800000 */
.L_x_2438:
[----:B------:R-:W-:Y:S05]  /*18580*/  BSYNC B0 ;  /* 0x0000000000007941 */ /* 0x000fea0003800000 */
.L_x_2435:
[----:B------:R-:W-:Y:S01]  /*18590*/  FMUL.FTZ R155, R136, UR61 ;  /* 0x0000003d889b7c20 */ /* 0x000fe20008410000 */
[----:B------:R-:W-:Y:S01]  /*185a0*/  FMUL.FTZ R150, R137, UR61 ;  /* 0x0000003d89967c20 */ /* 0x000fe20008410000 */
[----:B------:R-:W-:Y:S01]  /*185b0*/  FMUL.FTZ R146, R140, UR61 ;  /* 0x0000003d8c927c20 */ /* 0x000fe20008410000 */
[----:B------:R-:W-:Y:S01]  /*185c0*/  FMUL.FTZ R145, R141, UR61 ;  /* 0x0000003d8d917c20 */ /* 0x000fe20008410000 */
[----:B------:R-:W-:Y:S01]  /*185d0*/  FMUL.FTZ R141, R128, UR61 ;  /* 0x0000003d808d7c20 */ /* 0x000fe20008410000 */
[----:B------:R-:W-:Y:S01]  /*185e0*/  FMUL.FTZ R138, R138, UR61 ;  /* 0x0000003d8a8a7c20 */ /* 0x000fe20008410000 */
[----:B------:R-:W3:Y:S01]  /*185f0*/  MUFU.TANH R155, R155 ;  /* 0x0000009b009b7308 */ /* 0x000ee20000002400 */
[----:B------:R-:W-:Y:S01]  /*18600*/  FMUL.FTZ R140, R129, UR61 ;  /* 0x0000003d818c7c20 */ /* 0x000fe20008410000 */
[----:B------:R4:W-:Y:S01]  /*18610*/  STL [R1+0xb4], R2 ;  /* 0x0000b40201007387 */ /* 0x0009e20000100800 */
[----:B-12---:R-:W-:Y:S01]  /*18620*/  FMUL.FTZ R21, R113, UR61 ;  /* 0x0000003d71157c20 */ /* 0x006fe20008410000 */
        /* <DEDUP_REMOVED lines=13> */
[----:B---3-5:R-:W-:Y:S01]  /*18700*/  FMNMX.FTZ R113, R155, R14, !PT ;  /* 0x0000000e9b717209 */ /* 0x028fe20007810000 */
[----:B------:R-:W-:Y:S01]  /*18710*/  FMUL.FTZ R109, R109, UR61 ;  /* 0x0000003d6d6d7c20 */ /* 0x000fe20008410000 */
[----:B------:R-:W-:Y:S01]  /*18720*/  FMUL.FTZ R96, R96, UR61 ;  /* 0x0000003d60607c20 */ /* 0x000fe20008410000 */
[----:B------:R-:W-:Y:S01]  /*18730*/  FMUL.FTZ R100, R100, UR61 ;  /* 0x0000003d64647c20 */ /* 0x000fe20008410000 */
[----:B------:R-:W-:Y:S01]  /*18740*/  FMUL.FTZ R101, R101, UR61 ;  /* 0x0000003d65657c20 */ /* 0x000fe20008410000 */
[----:B------:R-:W-:Y:S01]  /*18750*/  FMUL.FTZ R88, R88, UR61 ;  /* 0x0000003d58587c20 */ /* 0x000fe20008410000 */
[----:B------:R-:W-:Y:S01]  /*18760*/  FMUL.FTZ R89, R89, UR61 ;  /* 0x0000003d59597c20 */ /* 0x000fe20008410000 */
[----:B------:R-:W3:Y:S01]  /*18770*/  MUFU.TANH R145, R145 ;  /* 0x0000009100917308 */ /* 0x000ee20000002400 */
        /* <DEDUP_REMOVED lines=13> */
[----:B------:R-:W-:Y:S05]  /*18850*/  WARPSYNC.ALL ;  /* 0x0000000000007948 */ /* 0x000fea0003800000 */
[----:B----4-:R2:W4:Y:S01]  /*18860*/  MUFU.TANH R2, R138 ;  /* 0x0000008a00027308 */ /* 0x0105220000002400 */
[----:B---3--:R-:W-:Y:S01]  /*18870*/  FMNMX.FTZ R116, R145, R116, !PT ;  /* 0x0000007491747209 */ /* 0x008fe20007810000 */
[----:B------:R-:W-:Y:S01]  /*18880*/  FMUL.FTZ R127, R127, UR61 ;  /* 0x0000003d7f7f7c20 */ /* 0x000fe20008410000 */
[----:B------:R-:W-:Y:S01]  /*18890*/  ULDC UR4, c[0x0][0x988] ;  /* 0x0002620000047ab9 */ /* 0x000fe20000000800 */
[----:B------:R-:W-:Y:S01]  /*188a0*/  FMUL.FTZ R143, R143, UR61 ;  /* 0x0000003d8f8f7c20 */ /* 0x000fe20008410000 */
[----:B------:R-:W-:Y:S01]  /*188b0*/  FMUL.FTZ R139, R139, UR61 ;  /* 0x0000003d8b8b7c20 */ /* 0x000fe20008410000 */
[----:B-1----:R-:W-:Y:S01]  /*188c0*/  FMNMX.FTZ R116, R141, R116, !PT ;  /* 0x000000748d747209 */ /* 0x002fe20007810000 */
[----:B------:R-:W-:Y:S01]  /*188d0*/  FMUL.FTZ R131, R131, UR61 ;  /* 0x0000003d83837c20 */ /* 0x000fe20008410000 */
[----:B------:R-:W1:Y:S01]  /*188e0*/  MUFU.TANH R140, R140 ;  /* 0x0000008c008c7308 */ /* 0x000e620000002400 */
[----:B--2---:R-:W-:Y:S01]  /*188f0*/  FMUL.FTZ R138, R132, UR61 ;  /* 0x0000003d848a7c20 */ /* 0x004fe20008410000 */
[----:B------:R-:W-:Y:S01]  /*18900*/  FMUL.FTZ R132, R133, UR61 ;  /* 0x0000003d85847c20 */ /* 0x000fe20008410000 */
[----:B------:R-:W-:Y:S01]  /*18910*/  FMUL.FTZ R130, R130, UR61 ;  /* 0x0000003d82827c20 */ /* 0x000fe20008410000 */
[----:B------:R-:W-:Y:S01]  /*18920*/  FMUL.FTZ R114, R114, UR61 ;  /* 0x0000003d72727c20 */ /* 0x000fe20008410000 */
[----:B------:R-:W-:Y:S01]  /*18930*/  FMUL.FTZ R142, R142, UR61 ;  /* 0x0000003d8e8e7c20 */ /* 0x000fe20008410000 */
[----:B------:R-:W-:Y:S01]  /*18940*/  FMUL.FTZ R122, R122, UR61 ;  /* 0x0000003d7a7a7c20 */ /* 0x000fe20008410000 */
[----:B------:R-:W-:Y:S01]  /*18950*/  FMUL.FTZ R126, R126, UR61 ;  /* 0x0000003d7e7e7c20 */ /* 0x000fe20008410000 */
[----:B------:R-:W2:Y:S01]  /*18960*/  MUFU.TANH R138, R138 ;  /* 0x0000008a008a7308 */ /* 0x000ea20000002400 */
[----:B----4-:R3:W-:Y:S01]  /*18970*/  STL [R1+0x3c], R2 ;  /* 0x00003c0201007387 */ /* 0x0107e20000100800 */
[----:B------:R-:W-:Y:S01]  /*18980*/  FMUL.FTZ R134, R134, UR61 ;  /* 0x0000003d86867c20 */ /* 0x000fe20008410000 */
[----:B------:R-:W-:Y:S01]  /*18990*/  FMUL.FTZ R135, R135, UR61 ;  /* 0x0000003d87877c20 */ /* 0x000fe20008410000 */
[----:B------:R-:W-:Y:S01]  /*189a0*/  FMUL.FTZ R156, R118, UR61 ;  /* 0x0000003d769c7c20 */ /* 0x000fe20008410000 */
[----:B------:R-:W-:Y:S01]  /*189b0*/  FMUL.FTZ R123, R123, UR61 ;  /* 0x0000003d7b7b7c20 */ /* 0x000fe20008410000 */
[----:B------:R-:W-:-:S02]  /*189c0*/  FMUL.FTZ R157, R115, UR61 ;  /* 0x0000003d739d7c20 */ /* 0x000fc40008410000 */
[----:B------:R-:W4:Y:S01]  /*189d0*/  MUFU.TANH R132, R132 ;  /* 0x0000008400847308 */ /* 0x000f220000002400 */
[----:B-1----:R-:W-:-:S07]  /*189e0*/  FMNMX.FTZ R116, R140, R116, !PT ;  /* 0x000000748c747209 */ /* 0x002fce0007810000 */
[----:B------:R-:W1:Y:S01]  /*189f0*/  MUFU.TANH R137, R137 ;  /* 0x0000008900897308 */ /* 0x000e620000002400 */
[----:B--2---:R-:W-:-:S07]  /*18a00*/  FMNMX.FTZ R116, R138, R116, !PT ;  /* 0x000000748a747209 */ /* 0x004fce0007810000 */
[----:B------:R-:W2:Y:S01]  /*18a10*/  MUFU.TANH R136, R136 ;  /* 0x0000008800887308 */ /* 0x000ea20000002400 */
[----:B----4-:R-:W-:-:S07]  /*18a20*/  FMNMX.FTZ R116, R132, R116, !PT ;  /* 0x0000007484747209 */ /* 0x010fce0007810000 */
[----:B------:R-:W4:Y:S01]  /*18a30*/  MUFU.TANH R129, R129 ;  /* 0x0000008100817308 */ /* 0x000f220000002400 */
[----:B-1----:R-:W-:-:S07]  /*18a40*/  FMNMX.FTZ R116, R137, R116, !PT ;  /* 0x0000007489747209 */ /* 0x002fce0007810000 */
[----:B------:R-:W1:Y:S01]  /*18a50*/  MUFU.TANH R128, R128 ;  /* 0x0000008000807308 */ /* 0x000e620000002400 */
[----:B--2---:R-:W-:-:S07]  /*18a60*/  FMNMX.FTZ R116, R136, R116, !PT ;  /* 0x0000007488747209 */ /* 0x004fce0007810000 */
[----:B------:R-:W2:Y:S08]  /*18a70*/  MUFU.TANH R15, R15 ;  /* 0x0000000f000f7308 */ /* 0x000eb00000002400 */
[----:B------:R-:W0:Y:S08]  /*18a80*/  MUFU.TANH R21, R21 ;  /* 0x0000001500157308 */ /* 0x000e300000002400 */
[----:B------:R-:W3:Y:S08]  /*18a90*/  MUFU.TANH R125, R125 ;  /* 0x0000007d007d7308 */ /* 0x000ef00000002400 */
[----:B------:R4:W-:Y:S08]  /*18aa0*/  MUFU.TANH R113, R97 ;  /* 0x0000006100717308 */ /* 0x0009f00000002400 */
[----:B------:R-:W3:Y:S01]  /*18ab0*/  MUFU.TANH R112, R112 ;  /* 0x0000007000707308 */ /* 0x000ee20000002400 */
[----:B----4-:R-:W-:-:S04]  /*18ac0*/  FMNMX.FTZ R97, R129, R116, !PT ;  /* 0x0000007481617209 */ /* 0x010fc80007810000 */
[----:B-1----:R-:W-:-:S03]  /*18ad0*/  FMNMX.FTZ R97, R128, R97, !PT ;  /* 0x0000006180617209 */ /* 0x002fc60007810000 */
[----:B------:R-:W1:Y:S01]  /*18ae0*/  MUFU.TANH R104, R104 ;  /* 0x0000006800687308 */ /* 0x000e620000002400 */
[----:B--2---:R-:W-:-:S04]  /*18af0*/  FMNMX.FTZ R97, R15, R97, !PT ;  /* 0x000000610f617209 */ /* 0x004fc80007810000 */
[----:B0-----:R-:W-:-:S03]  /*18b00*/  FMNMX.FTZ R97, R21, R97, !PT ;  /* 0x0000006115617209 */ /* 0x001fc60007810000 */
[----:B------:R-:W0:Y:S01]  /*18b10*/  MUFU.TANH R105, R105 ;  /* 0x0000006900697308 */ /* 0x000e220000002400 */
[----:B---3--:R-:W-:-:S04]  /*18b20*/  FMNMX.FTZ R97, R125, R97, !PT ;  /* 0x000000617d617209 */ /* 0x008fc80007810000 */
[----:B------:R-:W-:-:S03]  /*18b30*/  FMNMX.FTZ R97, R112, R97, !PT ;  /* 0x0000006170617209 */ /* 0x000fc60007810000 */
        /* <DEDUP_REMOVED lines=9> */
[----:B0-----:R-:W-:-:S04]  /*18bd0*/  FMNMX.FTZ R97, R96, R97, !PT ;  /* 0x0000006160617209 */ /* 0x001fc80007810000 */
[----:B------:R-:W-:-:S03]  /*18be0*/  FMNMX.FTZ R97, R113, R97, !PT ;  /* 0x0000006171617209 */ /* 0x000fc60007810000 */
        /* <DEDUP_REMOVED lines=26> */
[----:B------:R-:W-:Y:S01]  /*18d90*/  MUFU.TANH R89, R143 ;  /* 0x0000008f00597308 */ /* 0x000fe20000002400 */
[----:B-1----:R-:W-:-:S05]  /*18da0*/  FMNMX.FTZ R72, R124, R72, !PT ;  /* 0x000000487c487209 */ /* 0x002fca0007810000 */
[----:B------:R-:W1:Y:S02]  /*18db0*/  SHFL.BFLY PT, R73, R72, 0x2, 0x1f ;  /* 0x0c401f0048497f89 */ /* 0x000e6400000e0000 */
[----:B------:R-:W-:Y:S08]  /*18dc0*/  MUFU.TANH R2, R139 ;  /* 0x0000008b00027308 */ /* 0x000ff00000002400 */
[----:B------:R2:W-:Y:S08]  /*18dd0*/  MUFU.TANH R143, R131 ;  /* 0x00000083008f7308 */ /* 0x0005f00000002400 */
[----:B------:R3:W-:Y:S01]  /*18de0*/  MUFU.TANH R139, R130 ;  /* 0x00000082008b7308 */ /* 0x0007e20000002400 */
[----:B-1----:R-:W-:-:S07]  /*18df0*/  FMNMX.FTZ R72, R72, R73, !PT ;  /* 0x0000004948487209 */ /* 0x002fce0007810000 */
[----:B------:R-:W1:Y:S01]  /*18e00*/  MUFU.TANH R93, R114 ;  /* 0x00000072005d7308 */ /* 0x000e620000002400 */
[----:B------:R-:W4:Y:S07]  /*18e10*/  SHFL.BFLY PT, R73, R72, 0x1, 0x1f ;  /* 0x0c201f0048497f89 */ /* 0x000f2e00000e0000 */
[----:B------:R-:W-:Y:S08]  /*18e20*/  MUFU.TANH R92, R142 ;  /* 0x0000008e005c7308 */ /* 0x000ff00000002400 */
[----:B------:R1:W-:Y:S08]  /*18e30*/  MUFU.TANH R133, R122 ;  /* 0x0000007a00857308 */ /* 0x0003f00000002400 */
[----:B------:R-:W-:Y:S01]  /*18e40*/  MUFU.TANH R81, R126 ;  /* 0x0000007e00517308 */ /* 0x000fe20000002400 */
[----:B----4-:R-:W-:Y:S01]  /*18e50*/  FMNMX.FTZ R72, R72, R73, !PT ;  /* 0x0000004948487209 */ /* 0x010fe20007810000 */
[----:B------:R-:W-:-:S04]  /*18e60*/  IMAD.U32 R73, RZ, RZ, UR4 ;  /* 0x00000004ff497e24 */ /* 0x000fc8000f8e00ff */
[CC--:B------:R-:W-:Y:S01]  /*18e70*/  FMUL.FTZ R154, R72.reuse, R73.reuse ;  /* 0x00000049489a7220 */ /* 0x0c0fe20000410000 */
[----:B------:R-:W-:Y:S01]  /*18e80*/  FADD.FTZ R14, -R72, R14 ;  /* 0x0000000e480e7221 */ /* 0x000fe20000010100 */
[----:B------:R4:W4:Y:S02]  /*18e90*/  MUFU.TANH R85, R134 ;  /* 0x0000008600557308 */ /* 0x0009240000002400 */
[-C--:B--2---:R-:W-:Y:S01]  /*18ea0*/  FFMA.FTZ R131, R137, R73.reuse, -R154 ;  /* 0x0000004989837223 */ /* 0x084fe2000001089a */
[----:B0-----:R-:W-:Y:S02]  /*18eb0*/  IMAD.MOV.U32 R137, RZ, RZ, R80 ;  /* 0x000000ffff897224 */ /* 0x001fe400078e0050 */
[-CC-:B---3--:R-:W-:Y:S01]  /*18ec0*/  FFMA.FTZ R130, R136, R73.reuse, -R154.reuse ;  /* 0x0000004988827223 */ /* 0x188fe2000001089a */
[-CC-:B------:R-:W-:Y:S01]  /*18ed0*/  FFMA.FTZ R80, R105, R73.reuse, -R154.reuse ;  /* 0x0000004969507223 */ /* 0x180fe2000001089a */
[----:B------:R-:W2:Y:S01]  /*18ee0*/  LDL.LU R136, [R1+0x8] ;  /* 0x0000080001887983 */ /* 0x000ea20000300800 */
[-C--:B------:R-:W-:Y:S01]  /*18ef0*/  FMUL.FTZ R14, R14, R73.reuse ;  /* 0x000000490e0e7220 */ /* 0x080fe20000410000 */
[-CC-:B------:R-:W-:Y:S01]  /*18f00*/  FFMA.FTZ R118, R155, R73.reuse, -R154.reuse ;  /* 0x000000499b767223 */ /* 0x180fe2000001089a */
[----:B------:R0:W3:Y:S01]  /*18f10*/  MUFU.TANH R84, R135 ;  /* 0x0000008700547308 */ /* 0x0000e20000002400 */
[----:B------:R-:W2:Y:S01]  /*18f20*/  LDL.LU R105, [R1+0x3c] ;  /* 0x00003c0001697983 */ /* 0x000ea20000300800 */
[-CC-:B-1----:R-:W-:Y:S01]  /*18f30*/  FFMA.FTZ R122, R150, R73.reuse, -R154.reuse ;  /* 0x00000049967a7223 */ /* 0x182fe2000001089a */
[-CC-:B------:R-:W-:Y:S01]  /*18f40*/  FFMA.FTZ R76, R104, R73.reuse, -R154.reuse ;  /* 0x00000049684c7223 */ /* 0x180fe2000001089a */
[----:B------:R-:W-:Y:S01]  /*18f50*/  FFMA.FTZ R114, R146, R73, -R154 ;  /* 0x0000004992727223 */ /* 0x000fe2000001089a */
[----:B------:R-:W-:-:S02]  /*18f60*/  IMAD.MOV.U32 R155, RZ, RZ, R93 ;  /* 0x000000ffff9b7224 */ /* 0x000fc400078e005d */
[-CC-:B------:R-:W-:Y:S01]  /*18f70*/  FFMA.FTZ R115, R145, R73.reuse, -R154.reuse ;  /* 0x0000004991737223 */ /* 0x180fe2000001089a */
[-CC-:B----4-:R-:W-:Y:S01]  /*18f80*/  FFMA.FTZ R134, R140, R73.reuse, -R154.reuse ;  /* 0x000000498c867223 */ /* 0x190fe2000001089a */
[----:B------:R-:W-:Y:S01]  /*18f90*/  MUFU.EX2 R14, R14 ;  /* 0x0000000e000e7308 */ /* 0x000fe20000000800 */
[-CC-:B------:R-:W-:Y:S01]  /*18fa0*/  FFMA.FTZ R93, R117, R73.reuse, -R154.reuse ;  /* 0x00000049755d7223 */ /* 0x180fe2000001089a */
[----:B------:R-:W-:Y:S02]  /*18fb0*/  IMAD.MOV.U32 R150, RZ, RZ, R85 ;  /* 0x000000ffff967224 */ /* 0x000fe400078e0055 */
[----:B0-----:R-:W-:-:S04]  /*18fc0*/  FFMA.FTZ R135, R141, R73, -R154 ;  /* 0x000000498d877223 */ /* 0x001fc8000001089a */
[----:B------:R0:W1:Y:S01]  /*18fd0*/  MUFU.TANH R142, R123 ;  /* 0x0000007b008e7308 */ /* 0x0000620000002400 */
[----:B------:R-:W-:Y:S01]  /*18fe0*/  FMUL.FTZ R117, R106, UR61 ;  /* 0x0000003d6a757c20 */ /* 0x000fe20008410000 */
[----:B------:R-:W-:Y:S02]  /*18ff0*/  IMAD.MOV.U32 R140, RZ, RZ, R133 ;  /* 0x000000ffff8c7224 */ /* 0x000fe400078e0085 */
[-CC-:B------:R-:W-:Y:S01]  /*19000*/  FFMA.FTZ R133, R138, R73.reuse, -R154.reuse ;  /* 0x000000498a857223 */ /* 0x180fe2000001089a */
[----:B------:R-:W-:Y:S02]  /*19010*/  IMAD.MOV.U32 R138, RZ, RZ, R81 ;  /* 0x000000ffff8a7224 */ /* 0x000fe400078e0051 */
[-C--:B------:R-:W-:Y:S01]  /*19020*/  FFMA.FTZ R127, R15, R73.reuse, -R154 ;  /* 0x000000490f7f7223 */ /* 0x080fe2000001089a */
[----:B---3--:R-:W-:Y:S02]  /*19030*/  IMAD.MOV.U32 R146, RZ, RZ, R84 ;  /* 0x000000ffff927224 */ /* 0x008fe400078e0054 */
[----:B------:R-:W-:Y:S01]  /*19040*/  FFMA.FTZ R126, R21, R73, -R154 ;  /* 0x00000049157e7223 */ /* 0x000fe2000001089a */
[----:B------:R-:W3:Y:S01]  /*19050*/  MUFU.EX2 R104, R118 ;  /* 0x0000007600687308 */ /* 0x000ee20000000800 */
[----:B0-----:R-:W-:-:S02]  /*19060*/  IMAD.MOV.U32 R123, RZ, RZ, R92 ;  /* 0x000000ffff7b7224 */ /* 0x001fc400078e005c */
[-CC-:B------:R-:W-:Y:S01]  /*19070*/  FFMA.FTZ R92, R88, R73.reuse, -R154.reuse ;  /* 0x00000049585c7223 */ /* 0x180fe2000001089a */
[-CC-:B------:R-:W-:Y:S01]  /*19080*/  FFMA.FTZ R88, R121, R73.reuse, -R154.reuse ;  /* 0x0000004979587223 */ /* 0x180fe2000001089a */
[-CC-:B------:R-:W-:Y:S01]  /*19090*/  FFMA.FTZ R97, R96, R73.reuse, -R154.reuse ;  /* 0x0000004960617223 */ /* 0x180fe2000001089a */
[-CC-:B------:R-:W-:Y:S02]  /*190a0*/  FFMA.FTZ R132, R132, R73.reuse, -R154.reuse ;  /* 0x0000004984847223 */ /* 0x180fe4000001089a */
[----:B------:R-:W0:Y:S01]  /*190b0*/  MUFU.EX2 R122, R122 ;  /* 0x0000007a007a7308 */ /* 0x000e220000000800 */
[----:B------:R-:W-:Y:S01]  /*190c0*/  FMUL.FTZ R121, R98, UR61 ;  /* 0x0000003d62797c20 */ /* 0x000fe20008410000 */
[----:B------:R-:W-:-:S06]  /*190d0*/  FFMA.FTZ R81, R112, R73, -R154 ;  /* 0x0000004970517223 */ /* 0x000fcc000001089a */
[----:B------:R1:W4:Y:S01]  /*190e0*/  MUFU.EX2 R106, R114 ;  /* 0x00000072006a7308 */ /* 0x0003220000000800 */
[----:B------:R-:W-:Y:S02]  /*190f0*/  IMAD.MOV.U32 R112, RZ, RZ, R89 ;  /* 0x000000ffff707224 */ /* 0x000fe400078e0059 */
[-CC-:B------:R-:W-:Y:S01]  /*19100*/  FFMA.FTZ R129, R129, R73.reuse, -R154.reuse ;  /* 0x0000004981817223 */ /* 0x180fe2000001089a */
[-CC-:B------:R-:W-:Y:S01]  /*19110*/  FFMA.FTZ R128, R128, R73.reuse, -R154.reuse ;  /* 0x0000004980807223 */ /* 0x180fe2000001089a */
[----:B------:R-:W-:-:S03]  /*19120*/  FFMA.FTZ R125, R125, R73, -R154 ;  /* 0x000000497d7d7223 */ /* 0x000fc6000001089a */
        /* <DEDUP_REMOVED lines=15> */
[----:B------:R-:W-:-:S02]  /*19220*/  IMAD.MOV.U32 R124, RZ, RZ, R112 ;  /* 0x000000ffff7c7224 */ /* 0x000fc400078e0070 */
[----:B------:R-:W-:Y:S01]  /*19230*/  FMUL.FTZ R116, R119, UR61 ;  /* 0x0000003d77747c20 */ /* 0x000fe20008410000 */
[----:B------:R-:W-:Y:S01]  /*19240*/  FMUL.FTZ R119, R110, UR61 ;  /* 0x0000003d6e777c20 */ /* 0x000fe20008410000 */
[----:B------:R-:W-:Y:S01]  /*19250*/  FMUL.FTZ R110, R102, UR61 ;  /* 0x0000003d666e7c20 */ /* 0x000fe20008410000 */
[----:B------:R-:W-:Y:S01]  /*19260*/  IMAD.MOV.U32 R102, RZ, RZ, R139 ;  /* 0x000000ffff667224 */ /* 0x000fe200078e008b */
[----:B------:R-:W4:Y:S01]  /*19270*/  MUFU.TANH R157, R157 ;  /* 0x0000009d009d7308 */ /* 0x000f220000002400 */
[----:B-1----:R-:W-:Y:S02]  /*19280*/  IMAD.MOV.U32 R114, RZ, RZ, R142 ;  /* 0x000000ffff727224 */ /* 0x002fe400078e008e */
[----:B------:R-:W-:Y:S02]  /*19290*/  IMAD.MOV.U32 R101, RZ, RZ, R140 ;  /* 0x000000ffff657224 */ /* 0x000fe400078e008c */
[----:B------:R-:W-:Y:S02]  /*192a0*/  IMAD.MOV.U32 R109, RZ, RZ, R138 ;  /* 0x000000ffff6d7224 */ /* 0x000fe400078e008a */
[----:B------:R-:W-:Y:S01]  /*192b0*/  IMAD.MOV.U32 R108, RZ, RZ, R137 ;  /* 0x000000ffff6c7224 */ /* 0x000fe200078e0089 */
[----:B------:R-:W1:Y:S01]  /*192c0*/  MUFU.TANH R156, R156 ;  /* 0x0000009c009c7308 */ /* 0x000e620000002400 */
[----:B------:R-:W-:-:S07]  /*192d0*/  FMUL.FTZ R118, R107, UR61 ;  /* 0x0000003d6b767c20 */ /* 0x000fce0008410000 */
[----:B------:R-:W1:Y:S01]  /*192e0*/  MUFU.TANH R116, R116 ;  /* 0x0000007400747308 */ /* 0x000e620000002400 */
[----:B------:R-:W-:-:S07]  /*192f0*/  FMUL.FTZ R120, R111, UR61 ;  /* 0x0000003d6f787c20 */ /* 0x000fce0008410000 */
[----:B------:R-:W1:Y:S08]  /*19300*/  MUFU.TANH R117, R117 ;  /* 0x0000007500757308 */ /* 0x000e700000002400 */
[----:B------:R-:W1:Y:S08]  /*19310*/  MUFU.TANH R118, R118 ;  /* 0x0000007600767308 */ /* 0x000e700000002400 */
[----:B------:R-:W1:Y:S08]  /*19320*/  MUFU.TANH R119, R119 ;  /* 0x0000007700777308 */ /* 0x000e700000002400 */
[----:B------:R-:W1:Y:S01]  /*19330*/  MUFU.TANH R120, R120 ;  /* 0x0000007800787308 */ /* 0x000e620000002400 */
[----:B------:R-:W-:-:S07]  /*19340*/  FMUL.FTZ R111, R103, UR61 ;  /* 0x0000003d676f7c20 */ /* 0x000fce0008410000 */
[----:B------:R-:W1:Y:S01]  /*19350*/  MUFU.TANH R121, R121 ;  /* 0x0000007900797308 */ /* 0x000e620000002400 */
[----:B------:R-:W-:Y:S01]  /*19360*/  FMUL.FTZ R90, R90, UR61 ;  /* 0x0000003d5a5a7c20 */ /* 0x000fe20008410000 */
[----:B------:R-:W-:-:S06]  /*19370*/  FMUL.FTZ R112, R91, UR61 ;  /* 0x0000003d5b707c20 */ /* 0x000fcc0008410000 */
[----:B------:R-:W-:Y:S01]  /*19380*/  MUFU.TANH R110, R110 ;  /* 0x0000006e006e7308 */ /* 0x000fe20000002400 */
[----:B------:R-:W-:-:S07]  /*19390*/  FMUL.FTZ R113, R94, UR61 ;  /* 0x0000003d5e717c20 */ /* 0x000fce0008410000 */
[----:B------:R-:W-:Y:S08]  /*193a0*/  MUFU.TANH R111, R111 ;  /* 0x0000006f006f7308 */ /* 0x000ff00000002400 */
[----:B------:R-:W-:Y:S01]  /*193b0*/  MUFU.TANH R90, R90 ;  /* 0x0000005a005a7308 */ /* 0x000fe20000002400 */
[----:B------:R-:W-:-:S07]  /*193c0*/  FMUL.FTZ R137, R82, UR61 ;  /* 0x0000003d52897c20 */ /* 0x000fce0008410000 */
[----:B------:R-:W-:Y:S01]  /*193d0*/  MUFU.TANH R112, R112 ;  /* 0x0000007000707308 */ /* 0x000fe20000002400 */
[----:B------:R-:W-:-:S07]  /*193e0*/  FMUL.FTZ R138, R83, UR61 ;  /* 0x0000003d538a7c20 */ /* 0x000fce0008410000 */
[----:B------:R-:W-:Y:S01]  /*193f0*/  MUFU.TANH R113, R113 ;  /* 0x0000007100717308 */ /* 0x000fe20000002400 */
[----:B------:R-:W-:Y:S01]  /*19400*/  FMUL.FTZ R139, R86, UR61 ;  /* 0x0000003d568b7c20 */ /* 0x000fe20008410000 */
[----:B------:R-:W-:-:S06]  /*19410*/  FMUL.FTZ R140, R87, UR61 ;  /* 0x0000003d578c7c20 */ /* 0x000fcc0008410000 */
[----:B------:R-:W-:Y:S08]  /*19420*/  MUFU.TANH R137, R137 ;  /* 0x0000008900897308 */ /* 0x000ff00000002400 */
[----:B------:R-:W-:Y:S08]  /*19430*/  MUFU.TANH R138, R138 ;  /* 0x0000008a008a7308 */ /* 0x000ff00000002400 */
[----:B------:R-:W-:Y:S01]  /*19440*/  MUFU.TANH R139, R139 ;  /* 0x0000008b008b7308 */ /* 0x000fe20000002400 */
[----:B--2---:R-:W-:Y:S01]  /*19450*/  FMNMX.FTZ R98, R105, R0, !PT ;  /* 0x0000000069627209 */ /* 0x004fe20007810000 */
[----:B---3--:R-:W-:-:S03]  /*19460*/  FFMA.FTZ R100, R14, R136, R104 ;  /* 0x000000880e647223 */ /* 0x008fc60000010068 */
[----:B------:R-:W-:Y:S01]  /*19470*/  FMNMX.FTZ R98, R2, R98, !PT ;  /* 0x0000006202627209 */ /* 0x000fe20007810000 */
[----:B0-----:R-:W-:-:S03]  /*19480*/  FADD.FTZ R100, R122, R100 ;  /* 0x000000647a647221 */ /* 0x001fc60000010000 */
[----:B------:R-:W-:Y:S01]  /*19490*/  FMNMX.FTZ R98, R123, R98, !PT ;  /* 0x000000627b627209 */ /* 0x000fe20007810000 */
[----:B----4-:R-:W-:Y:S01]  /*194a0*/  FADD.FTZ R100, R106, R100 ;  /* 0x000000646a647221 */ /* 0x010fe20000010000 */
[----:B------:R-:W-:Y:S02]  /*194b0*/  F2FP.BF16.F32.PACK_AB R104, R122, R104 ;  /* 0x000000687a68723e */ /* 0x000fe400000010ff */
[----:B------:R-:W-:Y:S01]  /*194c0*/  FMNMX.FTZ R98, R124, R98, !PT ;  /* 0x000000627c627209 */ /* 0x000fe20007810000 */
[----:B------:R-:W-:Y:S01]  /*194d0*/  FMUL.FTZ R122, R99, UR61 ;  /* 0x0000003d637a7c20 */ /* 0x000fe20008410000 */
[----:B------:R-:W-:Y:S02]  /*194e0*/  IMAD.MOV.U32 R99, RZ, RZ, R143 ;  /* 0x000000ffff637224 */ /* 0x000fe400078e008f */
[----:B------:R-:W-:Y:S01]  /*194f0*/  FMNMX.FTZ R98, R102, R98, !PT ;  /* 0x0000006266627209 */ /* 0x000fe20007810000 */
[C---:B------:R-:W-:Y:S01]  /*19500*/  FADD.FTZ R142, R115.reuse, R100 ;  /* 0x00000064738e7221 */ /* 0x040fe20000010000 */
[----:B------:R-:W-:Y:S01]  /*19510*/  F2FP.BF16.F32.PACK_AB R106, R115, R106 ;  /* 0x0000006a736a723e */ /* 0x000fe200000010ff */
[----:B------:R-:W-:Y:S01]  /*19520*/  IMAD.MOV.U32 R115, RZ, RZ, R150 ;  /* 0x000000ffff737224 */ /* 0x000fe200078e0096 */
        /* <DEDUP_REMOVED lines=10> */
[----:B-1----:R-:W-:-:S04]  /*195d0*/  FMNMX.FTZ R98, R156, R98, !PT ;  /* 0x000000629c627209 */ /* 0x002fc80007810000 */
[----:B------:R-:W-:Y:S01]  /*195e0*/  FMNMX.FTZ R98, R116, R98, !PT ;  /* 0x0000006274627209 */ /* 0x000fe20007810000 */
[----:B------:R-:W0:Y:S03]  /*195f0*/  MUFU.TANH R122, R122 ;  /* 0x0000007a007a7308 */ /* 0x000e260000002400 */
[----:B------:R-:W-:-:S04]  /*19600*/  FMNMX.FTZ R98, R117, R98, !PT ;  /* 0x0000006275627209 */ /* 0x000fc80007810000 */
[----:B------:R-:W-:-:S04]  /*19610*/  FMNMX.FTZ R98, R118, R98, !PT ;  /* 0x0000006276627209 */ /* 0x000fc80007810000 */
[----:B------:R-:W-:-:S04]  /*19620*/  FMNMX.FTZ R98, R119, R98, !PT ;  /* 0x0000006277627209 */ /* 0x000fc80007810000 */
[----:B------:R-:W-:-:S04]  /*19630*/  FMNMX.FTZ R98, R120, R98, !PT ;  /* 0x0000006278627209 */ /* 0x000fc80007810000 */
[----:B------:R-:W-:Y:S01]  /*19640*/  FMNMX.FTZ R98, R121, R98, !PT ;  /* 0x0000006279627209 */ /* 0x000fe20007810000 */
[----:B------:R-:W-:-:S03]  /*19650*/  FMUL.FTZ R136, R95, UR61 ;  /* 0x0000003d5f887c20 */ /* 0x000fc60008410000 */
[----:B0-----:R-:W-:-:S04]  /*19660*/  FMNMX.FTZ R98, R122, R98, !PT ;  /* 0x000000627a627209 */ /* 0x001fc80007810000 */
[----:B------:R-:W-:Y:S01]  /*19670*/  FMNMX.FTZ R98, R110, R98, !PT ;  /* 0x000000626e627209 */ /* 0x000fe20007810000 */
[----:B------:R-:W0:Y:S03]  /*19680*/  MUFU.TANH R136, R136 ;  /* 0x0000008800887308 */ /* 0x000e260000002400 */
[----:B------:R-:W-:-:S04]  /*19690*/  FMNMX.FTZ R98, R111, R98, !PT ;  /* 0x000000626f627209 */ /* 0x000fc80007810000 */
[----:B------:R-:W-:-:S04]  /*196a0*/  FMNMX.FTZ R98, R90, R98, !PT ;  /* 0x000000625a627209 */ /* 0x000fc80007810000 */
[----:B------:R-:W-:Y:S01]  /*196b0*/  FMNMX.FTZ R98, R112, R98, !PT ;  /* 0x0000006270627209 */ /* 0x000fe20007810000 */
[----:B------:R-:W-:-:S03]  /*196c0*/  FMUL.FTZ R143, R74, UR61 ;  /* 0x0000003d4a8f7c20 */ /* 0x000fc60008410000 */
[----:B------:R-:W-:Y:S01]  /*196d0*/  FMNMX.FTZ R98, R113, R98, !PT ;  /* 0x0000006271627209 */ /* 0x000fe20007810000 */
[----:B------:R-:W1:Y:S01]  /*196e0*/  MUFU.TANH R140, R140 ;  /* 0x0000008c008c7308 */ /* 0x000e620000002400 */
[----:B------:R-:W-:Y:S02]  /*196f0*/  FMUL.FTZ R146, R75, UR61 ;  /* 0x0000003d4b927c20 */ /* 0x000fe40008410000 */
[----:B0-----:R-:W-:Y:S01]  /*19700*/  FMNMX.FTZ R98, R136, R98, !PT ;  /* 0x0000006288627209 */ /* 0x001fe20007810000 */
[----:B------:R-:W-:-:S03]  /*19710*/  FMUL.FTZ R148, R78, UR61 ;  /* 0x0000003d4e947c20 */ /* 0x000fc60008410000 */
[----:B------:R-:W-:Y:S01]  /*19720*/  FMNMX.FTZ R98, R137, R98, !PT ;  /* 0x0000006289627209 */ /* 0x000fe20007810000 */
[----:B------:R-:W0:Y:S01]  /*19730*/  MUFU.TANH R143, R143 ;  /* 0x0000008f008f7308 */ /* 0x000e220000002400 */
[----:B------:R-:W-:Y:S02]  /*19740*/  FMUL.FTZ R149, R79, UR61 ;  /* 0x0000003d4f957c20 */ /* 0x000fe40008410000 */
[----:B------:R-:W-:-:S05]  /*19750*/  FMNMX.FTZ R98, R138, R98, !PT ;  /* 0x000000628a627209 */ /* 0x000fca0007810000 */
[----:B------:R-:W2:Y:S01]  /*19760*/  MUFU.TANH R146, R146 ;  /* 0x0000009200927308 */ /* 0x000ea20000002400 */
[----:B------:R-:W-:-:S07]  /*19770*/  FMNMX.FTZ R98, R139, R98, !PT ;  /* 0x000000628b627209 */ /* 0x000fce0007810000 */
[----:B------:R-:W3:Y:S01]  /*19780*/  MUFU.TANH R148, R148 ;  /* 0x0000009400947308 */ /* 0x000ee20000002400 */
[----:B-1----:R-:W-:-:S07]  /*19790*/  FMNMX.FTZ R98, R140, R98, !PT ;  /* 0x000000628c627209 */ /* 0x002fce0007810000 */
[----:B------:R-:W1:Y:S01]  /*197a0*/  MUFU.TANH R149, R149 ;  /* 0x0000009500957308 */ /* 0x000e620000002400 */
[----:B0-----:R-:W-:-:S04]  /*197b0*/  FMNMX.FTZ R98, R143, R98, !PT ;  /* 0x000000628f627209 */ /* 0x001fc80007810000 */
[----:B--2---:R-:W-:-:S04]  /*197c0*/  FMNMX.FTZ R98, R146, R98, !PT ;  /* 0x0000006292627209 */ /* 0x004fc80007810000 */
[----:B---3--:R-:W-:-:S04]  /*197d0*/  FMNMX.FTZ R74, R148, R98, !PT ;  /* 0x00000062944a7209 */ /* 0x008fc80007810000 */
[----:B-1----:R-:W-:-:S05]  /*197e0*/  FMNMX.FTZ R74, R149, R74, !PT ;  /* 0x0000004a954a7209 */ /* 0x002fca0007810000 */
        /* <DEDUP_REMOVED lines=8> */
[----:B------:R-:W-:-:S03]  /*19870*/  FFMA.FTZ R109, R155, R73, -R150 ;  /* 0x000000499b6d7223 */ /* 0x000fc60000010896 */
[----:B------:R-:W2:Y:S01]  /*19880*/  LDL R155, [R1+0x7c] ;  /* 0x00007c00019b7983 */ /* 0x000ea20000100800 */
[----:B------:R-:W-:Y:S01]  /*19890*/  FFMA.FTZ R94, R110, R73, -R150 ;  /* 0x000000496e5e7223 */ /* 0x000fe20000010896 */
[----:B------:R-:W-:-:S05]  /*198a0*/  VIADD R110, R16, 0x200 ;  /* 0x00000200106e7836 */ /* 0x000fca0000000000 */
        /* <DEDUP_REMOVED lines=75> */
[----:B------:R-:W-:Y:S01]  /*19d60*/  FFMA.FTZ R82, R136, R73, -R150 ;  /* 0x0000004988527223 */ /* 0x000fe20000010896 */
[----:B------:R-:W-:Y:S01]  /*19d70*/  R2UR UR28, R112 ;  /* 0x00000000701c72ca */ /* 0x000fe200000e0000 */
[----:B------:R-:W2:Y:S01]  /*19d80*/  LDL.LU R136, [R1+0x34] ;  /* 0x0000340001887983 */ /* 0x000ea20000300800 */
        /* <DEDUP_REMOVED lines=17> */
[----:B------:R-:W-:Y:S03]  /*19ea0*/  HGMMA.64x96x16.F32.BF16 R24, gdesc[UR32].tnspB, R24, gsb0 ;  /* 0x41600000201879f0 */ /* 0x000fe60008001818 */
[----:B------:R-:W0:Y:S01]  /*19eb0*/  S2R R155, SR_TID.X ;  /* 0x00000000009b7919 */ /* 0x000e220000002100 */
[----:B------:R-:W-:Y:S01]  /*19ec0*/  FADD.FTZ R0, -R74, R0 ;  /* 0x000000004a007221 */ /* 0x000fe20000010100 */
[----:B------:R-:W-:-:S03]  /*19ed0*/  FFMA.FTZ R105, R105, R73, -R150 ;  /* 0x0000004969697223 */ /* 0x000fc60000010896 */
[----:B------:R-:W-:-:S03]  /*19ee0*/  FMUL.FTZ R0, R0, R73 ;  /* 0x0000004900007220 */ /* 0x000fc60000410000 */
[----:B------:R-:W-:Y:S01]  /*19ef0*/  MUFU.EX2 R105, R105 ;  /* 0x0000006900697308 */ /* 0x000fe20000000800 */
[----:B------:R-:W-:-:S07]  /*19f00*/  FFMA.FTZ R83, R137, R73, -R150 ;  /* 0x0000004989537223 */ /* 0x000fce0000010896 */
[----:B------:R-:W2:Y:S01]  /*19f10*/  MUFU.EX2 R0, R0 ;  /* 0x0000000000007308 */ /* 0x000ea20000000800 */
[----:B------:R-:W-:Y:S02]  /*19f20*/  WARPGROUP.DEPBAR.LE gsb0, 0x0 ;  /* 0x00008000000079c5 */ /* 0x000fe40000010000 */
[----:B------:R-:W-:-:S06]  /*19f30*/  WARPGROUP.ARRIVE ;  /* 0x00000000000079c5 */ /* 0x000fcc0000000000 */
[----:B------:R-:W-:Y:S01]  /*19f40*/  HGMMA.64x96x16.F32.BF16 R24, gdesc[UR36].tnspB, R24, gsb0 ;  /* 0x41600000241879f0 */ /* 0x000fe20008001818 */
[----:B------:R-:W3:Y:S01]  /*19f50*/  MUFU.EX2 R110, R107 ;  /* 0x0000006b006e7308 */ /* 0x000ee20000000800 */
[----:B0-----:R-:W-:Y:S01]  /*19f60*/  SHF.R.U32.HI R137, RZ, 0x7, R155 ;  /* 0x00000007ff897819 */ /* 0x001fe2000001169b */
[-CC-:B------:R-:W-:Y:S01]  /*19f70*/  FFMA.FTZ R124, R124, R73.reuse, -R150.reuse ;  /* 0x000000497c7c7223 */ /* 0x180fe20000010896 */
[----:B------:R-:W-:Y:S01]  /*19f80*/  FFMA.FTZ R123, R123, R73, -R150 ;  /* 0x000000497b7b7223 */ /* 0x000fe20000010896 */
[----:B------:R-:W-:Y:S02]  /*19f90*/  ISETP.GE.U32.AND P2, PT, R155, 0x180, PT ;  /* 0x000001809b00780c */ /* 0x000fe40003f46070 */
[----:B------:R-:W-:Y:S02]  /*19fa0*/  VIADD R111, R137, 0x9 ;  /* 0x00000009896f7836 */ /* 0x000fe40000000000 */
[----:B------:R-:W-:Y:S01]  /*19fb0*/  MUFU.EX2 R107, R123 ;  /* 0x0000007b006b7308 */ /* 0x000fe20000000800 */
[----:B--2---:R-:W-:-:S02]  /*19fc0*/  FFMA.FTZ R112, R0, R136, R105 ;  /* 0x0000008800707223 */ /* 0x004fc40000010069 */
[----:B------:R-:W-:-:S05]  /*19fd0*/  SEL R111, R111, 0x9, !P2 ;  /* 0x000000096f6f7807 */ /* 0x000fca0005000000 */
[----:B------:R-:W-:Y:S01]  /*19fe0*/  MUFU.EX2 R124, R124 ;  /* 0x0000007c007c7308 */ /* 0x000fe20000000800 */
[----:B---3--:R-:W-:Y:S01]  /*19ff0*/  F2FP.BF16.F32.PACK_AB R105, R110, R105 ;  /* 0x000000696e69723e */ /* 0x008fe200000010ff */
[-CC-:B------:R-:W-:Y:S01]  /*1a000*/  FFMA.FTZ R95, R102, R73.reuse, -R150.reuse ;  /* 0x00000049665f7223 */ /* 0x180fe20000010896 */
[----:B------:R-:W-:-:S05]  /*1a010*/  FFMA.FTZ R98, R99, R73, -R150 ;  /* 0x0000004963627223 */ /* 0x000fca0000010896 */
[----:B------:R-:W0:Y:S01]  /*1a020*/  MUFU.EX2 R135, R135 ;  /* 0x0000008700877308 */ /* 0x000e220000000800 */
[----:B------:R-:W-:-:S07]  /*1a030*/  FFMA.FTZ R99, R115, R73, -R150 ;  /* 0x0000004973637223 */ /* 0x000fce0000010896 */
[----:B------:R-:W2:Y:S01]  /*1a040*/  MUFU.EX2 R134, R134 ;  /* 0x0000008600867308 */ /* 0x000ea20000000800 */
[----:B------:R-:W-:-:S07]  /*1a050*/  FFMA.FTZ R100, R100, R73, -R150 ;  /* 0x0000004964647223 */ /* 0x000fce0000010896 */
[----:B------:R-:W3:Y:S08]  /*1a060*/  MUFU.EX2 R133, R133 ;  /* 0x0000008500857308 */ /* 0x000ef00000000800 */
[----:B------:R-:W-:Y:S01]  /*1a070*/  MUFU.EX2 R98, R98 ;  /* 0x0000006200627308 */ /* 0x000fe20000000800 */
[----:B------:R-:W-:Y:S01]  /*1a080*/  FFMA.FTZ R101, R101, R73, -R150 ;  /* 0x0000004965657223 */ /* 0x000fe20000010896 */
[----:B0-----:R-:W-:-:S06]  /*1a090*/  FADD.FTZ R142, R135, R142 ;  /* 0x0000008e878e7221 */ /* 0x001fcc0000010000 */
[----:B------:R-:W-:Y:S01]  /*1a0a0*/  MUFU.EX2 R132, R132 ;  /* 0x0000008400847308 */ /* 0x000fe20000000800 */
[----:B------:R-:W-:Y:S01]  /*1a0b0*/  FFMA.FTZ R102, R114, R73, -R150 ;  /* 0x0000004972667223 */ /* 0x000fe20000010896 */
[----:B--2---:R-:W-:-:S06]  /*1a0c0*/  FADD.FTZ R142, R134, R142 ;  /* 0x0000008e868e7221 */ /* 0x004fcc0000010000 */
[----:B------:R-:W-:Y:S01]  /*1a0d0*/  MUFU.EX2 R131, R131 ;  /* 0x0000008300837308 */ /* 0x000fe20000000800 */
[----:B------:R-:W-:Y:S02]  /*1a0e0*/  WARPGROUP.DEPBAR.LE gsb0, 0x0 ;  /* 0x00008000000079c5 */ /* 0x000fe40000010000 */
[----:B------:R0:W-:Y:S06]  /*1a0f0*/  BAR.ARV R111, 0x100 ;  /* 0x0004006f0000751d */ /* 0x0001ec0000002000 */
[----:B0-----:R-:W-:Y:S01]  /*1a100*/  FADD.FTZ R111, R110, R112 ;  /* 0x000000706e6f7221 */ /* 0x001fe20000010000 */
        /* <DEDUP_REMOVED lines=8> */
[----:B------:R-:W-:Y:S02]  /*1a190*/  @!P0 SYNCS.ARRIVE.TRANS64.RED.A1T0 RZ, [R112+URZ], RZ ;  /* 0x000000ff70ff89a7 */ /* 0x000fe4000810043f */
[----:B------:R0:W-:Y:S01]  /*1a1a0*/  @!P0 SYNCS.ARRIVE.TRANS64.RED.A1T0 RZ, [R110+URZ], RZ ;  /* 0x000000ff6eff89a7 */ /* 0x0001e2000810043f */
[----:B------:R2:W-:Y:S01]  /*1a1b0*/  STSM.16.M88.4 [R17+0x24300], R104 ;  /* 0x0243006811007844 */ /* 0x0005e20000000200 */
[----:B------:R-:W-:Y:S01]  /*1a1c0*/  MUFU.EX2 R100, R100 ;  /* 0x0000006400647308 */ /* 0x000fe20000000800 */
[----:B------:R-:W-:-:S07]  /*1a1d0*/  FADD.FTZ R124, R124, R20 ;  /* 0x000000147c7c7221 */ /* 0x000fce0000010000 */
[----:B--2---:R-:W-:Y:S08]  /*1a1e0*/  MUFU.EX2 R104, R93 ;  /* 0x0000005d00687308 */ /* 0x004ff00000000800 */
[----:B------:R-:W2:Y:S08]  /*1a1f0*/  MUFU.EX2 R93, R95 ;  /* 0x0000005f005d7308 */ /* 0x000eb00000000800 */
[----:B------:R-:W4:Y:S01]  /*1a200*/  MUFU.EX2 R95, R99 ;  /* 0x00000063005f7308 */ /* 0x000f220000000800 */
[----:B---3--:R-:W-:-:S07]  /*1a210*/  FADD.FTZ R142, R133, R142 ;  /* 0x0000008e858e7221 */ /* 0x008fce0000010000 */
[----:B------:R-:W3:Y:S01]  /*1a220*/  MUFU.EX2 R130, R130 ;  /* 0x0000008200827308 */ /* 0x000ee20000000800 */
[----:B------:R-:W-:-:S07]  /*1a230*/  FFMA.FTZ R108, R108, R73, -R150 ;  /* 0x000000496c6c7223 */ /* 0x000fce0000010896 */
[----:B------:R-:W-:Y:S08]  /*1a240*/  MUFU.EX2 R136, R77 ;  /* 0x0000004d00887308 */ /* 0x000ff00000000800 */
[----:B0-----:R2:W-:Y:S08]  /*1a250*/  MUFU.EX2 R110, R76 ;  /* 0x0000004c006e7308 */ /* 0x0015f00000000800 */
[----:B------:R-:W0:Y:S01]  /*1a260*/  MUFU.EX2 R77, R101 ;  /* 0x00000065004d7308 */ /* 0x000e220000000800 */
[----:B--2---:R-:W-:Y:S01]  /*1a270*/  FADD.FTZ R76, R93, R124 ;  /* 0x0000007c5d4c7221 */ /* 0x004fe20000010000 */
[----:B------:R-:W-:-:S03]  /*1a280*/  FADD.FTZ R142, R132, R142 ;  /* 0x0000008e848e7221 */ /* 0x000fc60000010000 */
[----:B------:R-:W-:-:S03]  /*1a290*/  FADD.FTZ R76, R98, R76 ;  /* 0x0000004c624c7221 */ /* 0x000fc60000010000 */
[----:B------:R-:W-:Y:S01]  /*1a2a0*/  MUFU.EX2 R129, R129 ;  /* 0x0000008100817308 */ /* 0x000fe20000000800 */
[----:B----4-:R-:W-:-:S07]  /*1a2b0*/  FADD.FTZ R76, R95, R76 ;  /* 0x0000004c5f4c7221 */ /* 0x010fce0000010000 */
[----:B------:R-:W2:Y:S01]  /*1a2c0*/  MUFU.EX2 R102, R102 ;  /* 0x0000006600667308 */ /* 0x000ea20000000800 */
[----:B------:R-:W-:-:S07]  /*1a2d0*/  FADD.FTZ R142, R131, R142 ;  /* 0x0000008e838e7221 */ /* 0x000fce0000010000 */
[----:B------:R-:W4:Y:S01]  /*1a2e0*/  MUFU.EX2 R128, R128 ;  /* 0x0000008000807308 */ /* 0x000f220000000800 */
[----:B------:R-:W-:-:S07]  /*1a2f0*/  FFMA.FTZ R114, R157, R73, -R150 ;  /* 0x000000499d727223 */ /* 0x000fce0000010896 */
[----:B------:R-:W1:Y:S01]  /*1a300*/  MUFU.EX2 R103, R103 ;  /* 0x0000006700677308 */ /* 0x000e620000000800 */
[----:B---3--:R-:W-:-:S07]  /*1a310*/  FADD.FTZ R142, R130, R142 ;  /* 0x0000008e828e7221 */ /* 0x008fce0000010000 */
[----:B------:R-:W3:Y:S08]  /*1a320*/  MUFU.EX2 R127, R127 ;  /* 0x0000007f007f7308 */ /* 0x000ef00000000800 */
[----:B------:R0:W-:Y:S08]  /*1a330*/  MUFU.EX2 R111, R88 ;  /* 0x00000058006f7308 */ /* 0x0001f00000000800 */
[----:B------:R-:W3:Y:S01]  /*1a340*/  MUFU.EX2 R108, R108 ;  /* 0x0000006c006c7308 */ /* 0x000ee20000000800 */
[----:B0-----:R-:W-:Y:S01]  /*1a350*/  FADD.FTZ R88, R100, R76 ;  /* 0x0000004c64587221 */ /* 0x001fe20000010000 */
[----:B------:R-:W-:-:S03]  /*1a360*/  FFMA.FTZ R115, R156, R73, -R150 ;  /* 0x000000499c737223 */ /* 0x000fc60000010896 */
[----:B------:R-:W-:-:S03]  /*1a370*/  FADD.FTZ R88, R77, R88 ;  /* 0x000000584d587221 */ /* 0x000fc60000010000 */
[----:B------:R-:W0:Y:S01]  /*1a380*/  MUFU.EX2 R126, R126 ;  /* 0x0000007e007e7308 */ /* 0x000e220000000800 */
[----:B--2---:R-:W-:-:S07]  /*1a390*/  FADD.FTZ R88, R102, R88 ;  /* 0x0000005866587221 */ /* 0x004fce0000010000 */
[----:B------:R-:W-:Y:S01]  /*1a3a0*/  MUFU.EX2 R106, R97 ;  /* 0x00000061006a7308 */ /* 0x000fe20000000800 */
[----:B------:R-:W-:-:S07]  /*1a3b0*/  FFMA.FTZ R116, R116, R73, -R150 ;  /* 0x0000004974747223 */ /* 0x000fce0000010896 */
[----:B------:R-:W2:Y:S01]  /*1a3c0*/  MUFU.EX2 R97, R109 ;  /* 0x0000006d00617308 */ /* 0x000ea20000000800 */
[----:B------:R-:W-:-:S07]  /*1a3d0*/  FFMA.FTZ R117, R117, R73, -R150 ;  /* 0x0000004975757223 */ /* 0x000fce0000010896 */
[----:B------:R-:W-:Y:S08]  /*1a3e0*/  MUFU.EX2 R125, R125 ;  /* 0x0000007d007d7308 */ /* 0x000ff00000000800 */
[----:B------:R4:W-:Y:S08]  /*1a3f0*/  MUFU.EX2 R105, R96 ;  /* 0x0000006000697308 */ /* 0x0009f00000000800 */
[----:B------:R-:W2:Y:S01]  /*1a400*/  MUFU.EX2 R114, R114 ;  /* 0x0000007200727308 */ /* 0x000ea20000000800 */
[----:B----4-:R-:W-:-:S04]  /*1a410*/  FADD.FTZ R96, R129, R142 ;  /* 0x0000008e81607221 */ /* 0x010fc80000010000 */
[----:B------:R-:W-:-:S03]  /*1a420*/  FADD.FTZ R96, R128, R96 ;  /* 0x0000006080607221 */ /* 0x000fc60000010000 */
[----:B------:R-:W-:Y:S01]  /*1a430*/  MUFU.EX2 R113, R81 ;  /* 0x0000005100717308 */ /* 0x000fe20000000800 */
[----:B------:R-:W-:-:S07]  /*1a440*/  FFMA.FTZ R118, R118, R73, -R150 ;  /* 0x0000004976767223 */ /* 0x000fce0000010896 */
[----:B------:R-:W4:Y:S08]  /*1a450*/  MUFU.EX2 R99, R115 ;  /* 0x0000007300637308 */ /* 0x000f300000000800 */
[----:B------:R1:W-:Y:S02]  /*1a460*/  MUFU.EX2 R101, R78 ;  /* 0x0000004e00657308 */ /* 0x0003e40000000800 */
[----:B-1----:R-:W-:-:S06]  /*1a470*/  FADD.FTZ R78, R103, R88 ;  /* 0x00000058674e7221 */ /* 0x002fcc0000010000 */
[----:B------:R-:W1:Y:S01]  /*1a480*/  MUFU.EX2 R116, R116 ;  /* 0x0000007400747308 */ /* 0x000e620000000800 */
[----:B---3--:R-:W-:Y:S01]  /*1a490*/  FADD.FTZ R88, R127, R96 ;  /* 0x000000607f587221 */ /* 0x008fe20000010000 */
[----:B------:R-:W-:-:S03]  /*1a4a0*/  FADD.FTZ R78, R108, R78 ;  /* 0x0000004e6c4e7221 */ /* 0x000fc60000010000 */
[----:B0-----:R-:W-:-:S03]  /*1a4b0*/  FADD.FTZ R88, R126, R88 ;  /* 0x000000587e587221 */ /* 0x001fc60000010000 */
[----:B------:R-:W0:Y:S01]  /*1a4c0*/  MUFU.EX2 R123, R80 ;  /* 0x00000050007b7308 */ /* 0x000e220000000800 */
[----:B--2---:R-:W-:Y:S01]  /*1a4d0*/  FADD.FTZ R78, R97, R78 ;  /* 0x0000004e614e7221 */ /* 0x004fe20000010000 */
[----:B------:R-:W-:Y:S01]  /*1a4e0*/  FFMA.FTZ R119, R119, R73, -R150 ;  /* 0x0000004977777223 */ /* 0x000fe20000010896 */
[----:B------:R-:W-:-:S05]  /*1a4f0*/  F2FP.BF16.F32.PACK_AB R95, R100, R95 ;  /* 0x0000005f645f723e */ /* 0x000fca00000010ff */
[----:B------:R-:W2:Y:S01]  /*1a500*/  MUFU.EX2 R117, R117 ;  /* 0x0000007500757308 */ /* 0x000ea20000000800 */
[----:B------:R-:W-:Y:S01]  /*1a510*/  FADD.FTZ R78, R114, R78 ;  /* 0x0000004e724e7221 */ /* 0x000fe20000010000 */
[----:B------:R-:W-:-:S06]  /*1a520*/  FFMA.FTZ R120, R120, R73, -R150 ;  /* 0x0000004978787223 */ /* 0x000fcc0000010896 */
[----:B------:R-:W3:Y:S01]  /*1a530*/  MUFU.EX2 R107, R89 ;  /* 0x00000059006b7308 */ /* 0x000ee20000000800 */
[----:B----4-:R-:W-:-:S07]  /*1a540*/  FADD.FTZ R78, R99, R78 ;  /* 0x0000004e634e7221 */ /* 0x010fce0000010000 */
[----:B------:R4:W-:Y:S01]  /*1a550*/  MUFU.EX2 R100, R79 ;  /* 0x0000004f00647308 */ /* 0x0009e20000000800 */
[----:B------:R-:W-:-:S07]  /*1a560*/  FFMA.FTZ R121, R121, R73, -R150 ;  /* 0x0000004979797223 */ /* 0x000fce0000010896 */
[----:B------:R-:W3:Y:S01]  /*1a570*/  MUFU.EX2 R118, R118 ;  /* 0x0000007600767308 */ /* 0x000ee20000000800 */
[----:B----4-:R-:W-:-:S04]  /*1a580*/  FADD.FTZ R79, R125, R88 ;  /* 0x000000587d4f7221 */ /* 0x010fc80000010000 */
[----:B------:R-:W-:-:S03]  /*1a590*/  FADD.FTZ R79, R113, R79 ;  /* 0x0000004f714f7221 */ /* 0x000fc60000010000 */
[----:B------:R-:W4:Y:S01]  /*1a5a0*/  MUFU.EX2 R119, R119 ;  /* 0x0000007700777308 */ /* 0x000f220000000800 */
[----:B------:R-:W-:Y:S01]  /*1a5b0*/  FADD.FTZ R79, R110, R79 ;  /* 0x0000004f6e4f7221 */ /* 0x000fe20000010000 */
[----:B-1----:R-:W-:Y:S01]  /*1a5c0*/  FADD.FTZ R78, R116, R78 ;  /* 0x0000004e744e7221 */ /* 0x002fe20000010000 */
[----:B------:R-:W-:-:S05]  /*1a5d0*/  FFMA.FTZ R122, R122, R73, -R150 ;  /* 0x000000497a7a7223 */ /* 0x000fca0000010896 */
[----:B------:R-:W1:Y:S01]  /*1a5e0*/  MUFU.EX2 R120, R120 ;  /* 0x0000007800787308 */ /* 0x000e620000000800 */
[----:B0-----:R-:W-:Y:S01]  /*1a5f0*/  FADD.FTZ R79, R123, R79 ;  /* 0x0000004f7b4f7221 */ /* 0x001fe20000010000 */
[----:B--2---:R-:W-:-:S06]  /*1a600*/  FADD.FTZ R88, R117, R78 ;  /* 0x0000004e75587221 */ /* 0x004fcc0000010000 */
[----:B------:R-:W-:Y:S01]  /*1a610*/  MUFU.EX2 R137, R21 ;  /* 0x0000001500897308 */ /* 0x000fe20000000800 */
[----:B---3--:R-:W-:Y:S01]  /*1a620*/  FADD.FTZ R96, R107, R79 ;  /* 0x0000004f6b607221 */ /* 0x008fe20000010000 */
[----:B------:R-:W-:Y:S01]  /*1a630*/  F2FP.BF16.F32.PACK_AB R93, R98, R93 ;  /* 0x0000005d625d723e */ /* 0x000fe200000010ff */
[----:B------:R-:W-:-:S05]  /*1a640*/  FADD.FTZ R88, R118, R88 ;  /* 0x0000005876587221 */ /* 0x000fca0000010000 */
[----:B------:R-:W0:Y:S01]  /*1a650*/  MUFU.EX2 R121, R121 ;  /* 0x0000007900797308 */ /* 0x000e220000000800 */
[----:B------:R-:W-:Y:S01]  /*1a660*/  FFMA.FTZ R86, R138, R73, -R150 ;  /* 0x000000498a567223 */ /* 0x000fe20000010896 */
[----:B------:R-:W-:Y:S02]  /*1a670*/  F2FP.BF16.F32.PACK_AB R76, R130, R131 ;  /* 0x00000083824c723e */ /* 0x000fe400000010ff */
[----:B------:R-:W-:Y:S02]  /*1a680*/  F2FP.BF16.F32.PACK_AB R77, R102, R77 ;  /* 0x0000004d664d723e */ /* 0x000fe400000010ff */
[----:B------:R-:W-:Y:S02]  /*1a690*/  F2FP.BF16.F32.PACK_AB R78, R128, R129 ;  /* 0x00000081804e723e */ /* 0x000fe400000010ff */
[----:B------:R2:W-:Y:S01]  /*1a6a0*/  MUFU.EX2 R89, R92 ;  /* 0x0000005c00597308 */ /* 0x0005e20000000800 */
[----:B------:R-:W-:Y:S01]  /*1a6b0*/  F2FP.BF16.F32.PACK_AB R79, R108, R103 ;  /* 0x000000676c4f723e */ /* 0x000fe200000010ff */
[----:B------:R-:W-:Y:S01]  /*1a6c0*/  FADD.FTZ R96, R136, R96 ;  /* 0x0000006088607221 */ /* 0x000fe20000010000 */
[----:B----4-:R-:W-:-:S05]  /*1a6d0*/  FADD.FTZ R88, R119, R88 ;  /* 0x0000005877587221 */ /* 0x010fca0000010000 */
[----:B------:R-:W3:Y:S01]  /*1a6e0*/  MUFU.EX2 R122, R122 ;  /* 0x0000007a007a7308 */ /* 0x000ee20000000800 */
[----:B--2---:R-:W-:Y:S01]  /*1a6f0*/  F2FP.BF16.F32.PACK_AB R92, R134, R135 ;  /* 0x00000087865c723e */ /* 0x004fe200000010ff */
[----:B------:R-:W-:-:S06]  /*1a700*/  FFMA.FTZ R75, R90, R73, -R150 ;  /* 0x000000495a4b7223 */ /* 0x000fcc0000010896 */
[----:B------:R2:W4:Y:S01]  /*1a710*/  MUFU.EX2 R20, R94 ;  /* 0x0000005e00147308 */ /* 0x0005220000000800 */
[----:B-1----:R-:W-:Y:S01]  /*1a720*/  FADD.FTZ R88, R120, R88 ;  /* 0x0000005878587221 */ /* 0x002fe20000010000 */
[----:B--2---:R-:W-:-:S06]  /*1a730*/  F2FP.BF16.F32.PACK_AB R94, R132, R133 ;  /* 0x00000085845e723e */ /* 0x004fcc00000010ff */
[----:B------:R-:W1:Y:S01]  /*1a740*/  MUFU.EX2 R138, R15 ;  /* 0x0000000f008a7308 */ /* 0x000e620000000800 */
[----:B------:R-:W-:Y:S01]  /*1a750*/  STSM.16.M88.4 [R17+0x25b00], R92 ;  /* 0x025b005c11007844 */ /* 0x000fe20000000200 */
[----:B------:R-:W-:-:S03]  /*1a760*/  FFMA.FTZ R87, R139, R73, -R150 ;  /* 0x000000498b577223 */ /* 0x000fc60000010896 */
[----:B------:R2:W-:Y:S03]  /*1a770*/  STSM.16.M88.4 [R17+0x27300], R76 ;  /* 0x0273004c11007844 */ /* 0x0005e60000000200 */
[----:B------:R-:W1:Y:S01]  /*1a780*/  MUFU.EX2 R91, R91 ;  /* 0x0000005b005b7308 */ /* 0x000e620000000800 */
[----:B0-----:R-:W-:-:S07]  /*1a790*/  FADD.FTZ R88, R121, R88 ;  /* 0x0000005879587221 */ /* 0x001fce0000010000 */
[----:B------:R-:W-:Y:S01]  /*1a7a0*/  MUFU.EX2 R139, R85 ;  /* 0x00000055008b7308 */ /* 0x000fe20000000800 */
[----:B--2---:R-:W-:-:S07]  /*1a7b0*/  FADD.FTZ R76, R106, R96 ;  /* 0x000000606a4c7221 */ /* 0x004fce0000010000 */
[----:B------:R-:W0:Y:S01]  /*1a7c0*/  MUFU.EX2 R75, R75 ;  /* 0x0000004b004b7308 */ /* 0x000e220000000800 */
[----:B------:R-:W-:Y:S01]  /*1a7d0*/  FADD.FTZ R76, R137, R76 ;  /* 0x0000004c894c7221 */ /* 0x000fe20000010000 */
[----:B---3--:R-:W-:Y:S01]  /*1a7e0*/  FADD.FTZ R88, R122, R88 ;  /* 0x000000587a587221 */ /* 0x008fe20000010000 */
[----:B------:R-:W-:Y:S02]  /*1a7f0*/  FFMA.FTZ R90, R140, R73, -R150 ;  /* 0x000000498c5a7223 */ /* 0x000fe40000010896 */
[----:B------:R-:W-:-:S03]  /*1a800*/  FADD.FTZ R76, R105, R76 ;  /* 0x0000004c694c7221 */ /* 0x000fc60000010000 */
[----:B------:R-:W2:Y:S01]  /*1a810*/  MUFU.EX2 R140, R84 ;  /* 0x00000054008c7308 */ /* 0x000ea20000000800 */
[----:B----4-:R-:W-:Y:S01]  /*1a820*/  FADD.FTZ R88, R20, R88 ;  /* 0x0000005814587221 */ /* 0x010fe20000010000 */
[----:B-1----:R-:W-:-:S03]  /*1a830*/  FADD.FTZ R76, R138, R76 ;  /* 0x0000004c8a4c7221 */ /* 0x002fc60000010000 */
[----:B------:R-:W-:Y:S01]  /*1a840*/  FADD.FTZ R88, R91, R88 ;  /* 0x000000585b587221 */ /* 0x000fe20000010000 */
[----:B------:R-:W-:Y:S02]  /*1a850*/  FADD.FTZ R76, R89, R76 ;  /* 0x0000004c594c7221 */ /* 0x000fe40000010000 */
[----:B------:R-:W1:Y:S01]  /*1a860*/  MUFU.EX2 R82, R82 ;  /* 0x0000005200527308 */ /* 0x000e620000000800 */
[----:B0-----:R-:W-:Y:S01]  /*1a870*/  FADD.FTZ R88, R75, R88 ;  /* 0x000000584b587221 */ /* 0x001fe20000010000 */
[----:B------:R-:W-:-:S06]  /*1a880*/  FADD.FTZ R77, R139, R76 ;  /* 0x0000004c8b4d7221 */ /* 0x000fcc0000010000 */
[----:B------:R-:W0:Y:S01]  /*1a890*/  MUFU.EX2 R83, R83 ;  /* 0x0000005300537308 */ /* 0x000e220000000800 */
[----:B------:R-:W-:Y:S01]  /*1a8a0*/  FADD.FTZ R79, R104, R77 ;  /* 0x0000004d684f7221 */ /* 0x000fe20000010000 */
[----:B------:R-:W-:-:S06]  /*1a8b0*/  FADD.FTZ R77, R101, R88 ;  /* 0x00000058654d7221 */ /* 0x000fcc0000010000 */
[----:B------:R-:W3:Y:S01]  /*1a8c0*/  MUFU.EX2 R86, R86 ;  /* 0x0000005600567308 */ /* 0x000ee20000000800 */
[----:B--2---:R-:W-:Y:S01]  /*1a8d0*/  FADD.FTZ R78, R140, R79 ;  /* 0x0000004f8c4e7221 */ /* 0x004fe20000010000 */
[----:B------:R-:W-:Y:S01]  /*1a8e0*/  FADD.FTZ R79, R100, R77 ;  /* 0x0000004d644f7221 */ /* 0x000fe20000010000 */
[----:B------:R-:W-:-:S05]  /*1a8f0*/  FFMA.FTZ R143, R143, R73, -R150 ;  /* 0x000000498f8f7223 */ /* 0x000fca0000010896 */
[----:B------:R-:W2:Y:S01]  /*1a900*/  MUFU.EX2 R87, R87 ;  /* 0x0000005700577308 */ /* 0x000ea20000000800 */
[----:B-1----:R-:W-:Y:S01]  /*1a910*/  FADD.FTZ R88, R82, R79 ;  /* 0x0000004f52587221 */ /* 0x002fe20000010000 */
[----:B------:R-:W-:-:S06]  /*1a920*/  F2FP.BF16.F32.PACK_AB R79, R91, R20 ;  /* 0x000000145b4f723e */ /* 0x000fcc00000010ff */
[----:B------:R-:W1:Y:S01]  /*1a930*/  MUFU.EX2 R102, R90 ;  /* 0x0000005a00667308 */ /* 0x000e620000000800 */
[----:B0-----:R-:W-:Y:S01]  /*1a940*/  FADD.FTZ R91, R83, R88 ;  /* 0x00000058535b7221 */ /* 0x001fe20000010000 */
[----:B------:R-:W-:-:S06]  /*1a950*/  F2FP.BF16.F32.PACK_AB R88, R139, R89 ;  /* 0x000000598b58723e */ /* 0x000fcc00000010ff */
[----:B------:R-:W0:Y:S01]  /*1a960*/  MUFU.EX2 R143, R143 ;  /* 0x0000008f008f7308 */ /* 0x000e220000000800 */
[----:B---3--:R-:W-:Y:S01]  /*1a970*/  FADD.FTZ R20, R86, R91 ;  /* 0x0000005b56147221 */ /* 0x008fe20000010000 */
[----:B------:R-:W-:-:S03]  /*1a980*/  F2FP.BF16.F32.PACK_AB R89, R101, R75 ;  /* 0x0000004b6559723e */ /* 0x000fc600000010ff */
[----:B--2---:R-:W-:-:S04]  /*1a990*/  FADD.FTZ R75, R87, R20 ;  /* 0x00000014574b7221 */ /* 0x004fc80000010000 */
[----:B-1----:R-:W-:-:S04]  /*1a9a0*/  FADD.FTZ R20, R102, R75 ;  /* 0x0000004b66147221 */ /* 0x002fc80000010000 */
[----:B0-----:R-:W-:Y:S02]  /*1a9b0*/  FADD.FTZ R75, R143, R20 ;  /* 0x000000148f4b7221 */ /* 0x001fe40000010000 */
[----:B------:R-:W2:Y:S01]  /*1a9c0*/  LDL.LU R20, [R1+0x4] ;  /* 0x0000040001147983 */ /* 0x000ea20000300800 */
[----:B------:R-:W0:Y:S08]  /*1a9d0*/  MUFU.EX2 R112, R141 ;  /* 0x0000008d00707308 */ /* 0x000e300000000800 */
[----:B------:R-:W1:Y:S01]  /*1a9e0*/  MUFU.EX2 R84, R145 ;  /* 0x0000009100547308 */ /* 0x000e620000000800 */
[----:B------:R-:W-:Y:S01]  /*1a9f0*/  FADD.FTZ R103, R111, R78 ;  /* 0x0000004e6f677221 */ /* 0x000fe20000010000 */
[----:B------:R-:W-:-:S06]  /*1aa00*/  F2FP.BF16.F32.PACK_AB R96, R126, R127 ;  /* 0x0000007f7e60723e */ /* 0x000fcc00000010ff */
[----:B------:R-:W3:Y:S01]  /*1aa10*/  MUFU.EX2 R85, R147 ;  /* 0x0000009300557308 */ /* 0x000ee20000000800 */
[----:B------:R-:W-:Y:S02]  /*1aa20*/  F2FP.BF16.F32.PACK_AB R97, R114, R97 ;  /* 0x000000617261723e */ /* 0x000fe400000010ff */
[----:B------:R-:W-:Y:S02]  /*1aa30*/  F2FP.BF16.F32.PACK_AB R98, R113, R125 ;  /* 0x0000007d7162723e */ /* 0x000fe400000010ff */
[----:B------:R-:W-:-:S03]  /*1aa40*/  F2FP.BF16.F32.PACK_AB R99, R116, R99 ;  /* 0x000000637463723e */ /* 0x000fc600000010ff */
[----:B------:R-:W4:Y:S01]  /*1aa50*/  MUFU.EX2 R80, R151 ;  /* 0x0000009700507308 */ /* 0x000f220000000800 */
[----:B------:R-:W-:Y:S02]  /*1aa60*/  F2FP.BF16.F32.PACK_AB R92, R123, R110 ;  /* 0x0000006e7b5c723e */ /* 0x000fe400000010ff */
[----:B------:R-:W-:Y:S02]  /*1aa70*/  F2FP.BF16.F32.PACK_AB R93, R118, R117 ;  /* 0x00000075765d723e */ /* 0x000fe400000010ff */
[----:B------:R-:W-:Y:S02]  /*1aa80*/  F2FP.BF16.F32.PACK_AB R94, R136, R107 ;  /* 0x0000006b885e723e */ /* 0x000fe400000010ff */
[----:B------:R-:W-:Y:S01]  /*1aa90*/  F2FP.BF16.F32.PACK_AB R95, R120, R119 ;  /* 0x00000077785f723e */ /* 0x000fe200000010ff */
[----:B------:R-:W4:Y:S01]  /*1aaa0*/  MUFU.EX2 R81, R152 ;  /* 0x0000009800517308 */ /* 0x000f220000000800 */
[----:B0-----:R-:W-:Y:S01]  /*1aab0*/  FADD.FTZ R103, R112, R103 ;  /* 0x0000006770677221 */ /* 0x001fe20000010000 */
[----:B------:R-:W-:Y:S04]  /*1aac0*/  STSM.16.M88.4 [R17+0x28b00], R96 ;  /* 0x028b006011007844 */ /* 0x000fe80000000200 */
[----:B------:R1:W-:Y:S02]  /*1aad0*/  STSM.16.M88.4 [R17+0x2a300], R92 ;  /* 0x02a3005c11007844 */ /* 0x0003e40000000200 */
[----:B------:R-:W0:Y:S01]  /*1aae0*/  MUFU.EX2 R15, R153 ;  /* 0x00000099000f7308 */ /* 0x000e220000000800 */
[-CC-:B------:R-:W-:Y:S01]  /*1aaf0*/  FFMA.FTZ R146, R146, R73.reuse, -R150.reuse ;  /* 0x0000004992927223 */ /* 0x180fe20000010896 */
[-CC-:B------:R-:W-:Y:S01]  /*1ab00*/  FFMA.FTZ R148, R148, R73.reuse, -R150.reuse ;  /* 0x0000004994947223 */ /* 0x180fe20000010896 */
[----:B------:R-:W-:Y:S01]  /*1ab10*/  FFMA.FTZ R149, R149, R73, -R150 ;  /* 0x0000004995957223 */ /* 0x000fe20000010896 */
[----:B------:R-:W-:-:S04]  /*1ab20*/  F2FP.BF16.F32.PACK_AB R91, R82, R100 ;  /* 0x00000064525b723e */ /* 0x000fc800000010ff */
[----:B------:R-:W0:Y:S01]  /*1ab30*/  MUFU.EX2 R21, R154 ;  /* 0x0000009a00157308 */ /* 0x000e220000000800 */
[----:B-1----:R-:W-:-:S04]  /*1ab40*/  FADD.FTZ R92, R84, R103 ;  /* 0x00000067545c7221 */ /* 0x002fc80000010000 */
[----:B---3--:R-:W-:-:S03]  /*1ab50*/  FADD.FTZ R93, R85, R92 ;  /* 0x0000005c555d7221 */ /* 0x008fc60000010000 */
[----:B------:R-:W1:Y:S01]  /*1ab60*/  MUFU.EX2 R146, R146 ;  /* 0x0000009200927308 */ /* 0x000e620000000800 */
[----:B----4-:R-:W-:-:S07]  /*1ab70*/  FADD.FTZ R82, R80, R93 ;  /* 0x0000005d50527221 */ /* 0x010fce0000010000 */
[----:B------:R-:W-:Y:S01]  /*1ab80*/  MUFU.EX2 R148, R148 ;  /* 0x0000009400947308 */ /* 0x000fe20000000800 */
[----:B------:R-:W-:-:S07]  /*1ab90*/  FADD.FTZ R82, R81, R82 ;  /* 0x0000005251527221 */ /* 0x000fce0000010000 */
[----:B------:R-:W3:Y:S01]  /*1aba0*/  MUFU.EX2 R149, R149 ;  /* 0x0000009500957308 */ /* 0x000ee20000000800 */
[----:B0-----:R-:W-:Y:S01]  /*1abb0*/  FADD.FTZ R82, R15, R82 ;  /* 0x000000520f527221 */ /* 0x001fe20000010000 */
[----:B------:R-:W-:-:S03]  /*1abc0*/  F2FP.BF16.F32.PACK_AB R93, R86, R83 ;  /* 0x00000053565d723e */ /* 0x000fc600000010ff */
[----:B------:R-:W-:Y:S01]  /*1abd0*/  FADD.FTZ R83, R21, R82 ;  /* 0x0000005215537221 */ /* 0x000fe20000010000 */
[----:B------:R-:W-:Y:S02]  /*1abe0*/  F2FP.BF16.F32.PACK_AB R76, R137, R106 ;  /* 0x0000006a894c723e */ /* 0x000fe400000010ff */
[----:B------:R-:W-:Y:S02]  /*1abf0*/  F2FP.BF16.F32.PACK_AB R77, R122, R121 ;  /* 0x000000797a4d723e */ /* 0x000fe400000010ff */
[----:B------:R-:W-:Y:S01]  /*1ac00*/  F2FP.BF16.F32.PACK_AB R78, R138, R105 ;  /* 0x000000698a4e723e */ /* 0x000fe200000010ff */
[----:B------:R3:W-:Y:S01]  /*1ac10*/  STL [R1+0x8], R83 ;  /* 0x0000085301007387 */ /* 0x0007e20000100800 */
[----:B------:R-:W-:Y:S02]  /*1ac20*/  F2FP.BF16.F32.PACK_AB R90, R140, R104 ;  /* 0x000000688c5a723e */ /* 0x000fe400000010ff */
[----:B------:R-:W-:Y:S02]  /*1ac30*/  F2FP.BF16.F32.PACK_AB R92, R112, R111 ;  /* 0x0000006f705c723e */ /* 0x000fe400000010ff */
[----:B------:R-:W-:-:S02]  /*1ac40*/  F2FP.BF16.F32.PACK_AB R94, R85, R84 ;  /* 0x00000054555e723e */ /* 0x000fc400000010ff */
[----:B------:R-:W-:Y:S02]  /*1ac50*/  F2FP.BF16.F32.PACK_AB R95, R102, R87 ;  /* 0x00000057665f723e */ /* 0x000fe400000010ff */
[----:B------:R-:W-:Y:S02]  /*1ac60*/  F2FP.BF16.F32.PACK_AB R80, R81, R80 ;  /* 0x000000505150723e */ /* 0x000fe400000010ff */
[C---:B-1----:R-:W-:Y:S02]  /*1ac70*/  F2FP.BF16.F32.PACK_AB R81, R146.reuse, R143 ;  /* 0x0000008f9251723e */ /* 0x042fe400000010ff */
[----:B------:R-:W-:Y:S02]  /*1ac80*/  F2FP.BF16.F32.PACK_AB R82, R21, R15 ;  /* 0x0000000f1552723e */ /* 0x000fe400000010ff */
[----:B---3--:R-:W-:Y:S01]  /*1ac90*/  F2FP.BF16.F32.PACK_AB R83, R149, R148 ;  /* 0x000000949553723e */ /* 0x008fe200000010ff */
[----:B------:R-:W-:Y:S04]  /*1aca0*/  STSM.16.M88.4 [R17+0x2bb00], R76 ;  /* 0x02bb004c11007844 */ /* 0x000fe80000000200 */
[----:B------:R-:W-:Y:S04]  /*1acb0*/  STSM.16.M88.4 [R17+0x2d300], R88 ;  /* 0x02d3005811007844 */ /* 0x000fe80000000200 */
[----:B------:R-:W-:Y:S04]  /*1acc0*/  STSM.16.M88.4 [R17+0x2eb00], R92 ;  /* 0x02eb005c11007844 */ /* 0x000fe80000000200 */
[----:B------:R-:W-:Y:S01]  /*1acd0*/  STSM.16.M88.4 [R17+0x30300], R80 ;  /* 0x0303005011007844 */ /* 0x000fe20000000200 */
[----:B------:R-:W-:Y:S01]  /*1ace0*/  @!PT LDS RZ, [RZ] ;  /* 0x00000000fffff984 */ /* 0x000fe20000000800 */
[----:B------:R-:W-:Y:S01]  /*1acf0*/  @!PT LDS RZ, [RZ] ;  /* 0x00000000fffff984 */ /* 0x000fe20000000800 */
[----:B------:R-:W-:Y:S01]  /*1ad00*/  @!PT LDS RZ, [RZ] ;  /* 0x00000000fffff984 */ /* 0x000fe20000000800 */
[----:B------:R-:W-:Y:S01]  /*1ad10*/  @!PT LDS RZ, [RZ] ;  /* 0x00000000fffff984 */ /* 0x000fe20000000800 */
[----:B------:R0:W-:Y:S06]  /*1ad20*/  MEMBAR.ALL.CTA ;  /* 0x0000000000007992 */ /* 0x0001ec0000008000 */
[----:B0-----:R-:W0:Y:S01]  /*1ad30*/  FENCE.VIEW.ASYNC.S ;  /* 0x00000000000073c6 */ /* 0x001e220000000000 */
[----:B------:R-:W-:-:S04]  /*1ad40*/  FADD.FTZ R75, R146, R75 ;  /* 0x0000004b924b7221 */ /* 0x000fc80000010000 */
        /* <DEDUP_REMOVED lines=26> */
[----:B------:R1:W-:Y:S01]  /*1aef0*/  STL [R1+0x34], R15 ;  /* 0x0000340f01007387 */ /* 0x0003e20000100800 */
        /* <DEDUP_REMOVED lines=9> */
[----:B-1----:R1:W5:Y:S01]  /*1af90*/  LDL R15, [R1+0x38] ;  /* 0x00003800010f7983 */ /* 0x0023620000100800 */
        /* <DEDUP_REMOVED lines=17> */
[----:B------:R-:W-:-:S02]  /*1b0b0*/  VIADD R14, R20, 0xffffffff ;  /* 0xffffffff140e7836 */ /* 0x000fc40000000000 */
[----:B------:R-:W-:-:S03]  /*1b0c0*/  IMAD.MOV.U32 R20, RZ, RZ, R19 ;  /* 0x000000ffff147224 */ /* 0x000fc600078e0013 */
[----:B------:R2:W-:Y:S02]  /*1b0d0*/  STL [R1+0x4], R14 ;  /* 0x0000040e01007387 */ /* 0x0005e40000100800 */
[----:B--2---:R-:W-:Y:S01]  /*1b0e0*/  IMAD.MOV.U32 R14, RZ, RZ, R72 ;  /* 0x000000ffff0e7224 */ /* 0x004fe200078e0048 */
[----:B0-----:R-:W-:-:S04]  /*1b0f0*/  NOP ;  /* 0x0000000000007918 */ /* 0x001fc80000000000 */
[----:B-1----:R-:W-:Y:S05]  /*1b100*/  @P2 BRA `(.L_x_2440) ;  /* 0xffffffb0000c2947 */ /* 0x002fea000383ffff */
.L_x_2429:
[----:B------:R-:W-:Y:S05]  /*1b110*/  WARPSYNC.ALL ;  /* 0x0000000000007948 */ /* 0x000fea0003800000 */
[----:B------:R-:W-:Y:S06]  /*1b120*/  BAR.ARV 0x8, 0x200 ;  /* 0x0208000000007b1d */ /* 0x000fec0000002000 */
[----:B------:R-:W-:Y:S05]  /*1b130*/  @!P1 BRA `(.L_x_2441) ;  /* 0x0000000000049947 */ /* 0x000fea0003800000 */
[----:B------:R-:W-:Y:S01]  /*1b140*/  BPT.TRAP 0x1 ;  /* 0x000000040000795c */ /* 0x000fe20000300000 */
.L_x_2441:
[----:B------:R-:W2:Y:S01]  /*1b150*/  LDL R0, [R1+0x38] ;  /* 0x0000380001007983 */ /* 0x000ea20000100800 */
[----:B------:R-:W-:Y:S01]  /*1b160*/  IMAD R9, R19, 0x8, R16 ;  /* 0x0000000813097824 */ /* 0x000fe200078e0210 */
[----:B--2---:R-:W-:-:S04]  /*1b170*/  SHF.L.U32 R0, R0, 0x1f, RZ ;  /* 0x0000001f00007819 */ /* 0x004fc800000006ff */
[----:B------:R1:W2:Y:S01]  /*1b180*/  SYNCS.PHASECHK.TRANS64.TRYWAIT P2, [R9+URZ+0x31c50], R0 ;  /* 0x031c5000090075a7 */ /* 0x0002a2000804017f */
[----:B------:R-:W-:Y:S05]  /*1b190*/  @!P1 BRA `(.L_x_2442) ;  /* 0x0000000000049947 */ /* 0x000fea0003800000 */
[----:B------:R-:W-:Y:S01]  /*1b1a0*/  BPT.TRAP 0x1 ;  /* 0x000000040000795c */ /* 0x000fe20000300000 */
.L_x_2442:
[----:B-----5:R-:W3:Y:S01]  /*1b1b0*/  LDL.LU R2, [R1+0x7c] ;  /* 0x00007c0001027983 */ /* 0x020ee20000300800 */
        /* <DEDUP_REMOVED lines=9> */
.L_x_2443:
[----:B------:R-:W-:Y:S01]  /*1b250*/  IMAD R4, R19, 0x6c0, R16 ;  /* 0x000006c013047824 */ /* 0x000fe200078e0210 */
[----:B------:R-:W1:Y:S01]  /*1b260*/  LDL.LU R13, [R1+0x8] ;  /* 0x00000800010d7983 */ /* 0x000e620000300800 */
        /* <DEDUP_REMOVED lines=12> */
[----:B------:R-:W-:-:S03]  /*1b330*/  IMAD.MOV.U32 R3, RZ, RZ, -0x3ffffff0 ;  /* 0xc0000010ff037424 */ /* 0x000fc600078e00ff */
[----:B------:R-:W4:Y:S01]  /*1b340*/  LDL.LU R8, [R1+0x38] ;  /* 0x0000380001087983 */ /* 0x000f220000300800 */
[----:B------:R-:W-:Y:S02]  /*1b350*/  IMAD.MOV.U32 R5, RZ, RZ, -0x7fffffe0 ;  /* 0x80000020ff057424 */ /* 0x000fe400078e00ff */
[----:B------:R-:W-:-:S03]  /*1b360*/  VIADD R19, R19, 0x1 ;  /* 0x0000000113137836 */ /* 0x000fc60000000000 */
        /* <DEDUP_REMOVED lines=32> */
[----:B-12---:R-:W1:Y:S02]  /*1b570*/  SHFL.BFLY PT, R0, R13, 0x2, 0x1f ;  /* 0x0c401f000d007f89 */ /* 0x006e6400000e0000 */
[----:B-1----:R-:W-:Y:S01]  /*1b580*/  FADD.FTZ R0, R0, R13 ;  /* 0x0000000d00007221 */ /* 0x002fe20000010000 */
        /* <DEDUP_REMOVED lines=30> */
[C---:B------:R-:W-:Y:S01]  /*1b770*/  VIADD R6, R4.reuse, 0x1c0 ;  /* 0x000001c004067836 */ /* 0x040fe20000000000 */
        /* <DEDUP_REMOVED lines=15> */
[----:B------:R-:W1:Y:S01]  /*1b870*/  SHFL.BFLY PT, R3, R0, 0x1, 0x1f ;  /* 0x0c201f0000037f89 */ /* 0x000e6200000e0000 */
[----:B------:R-:W-:Y:S02]  /*1b880*/  R2UR UR6, R4 ;  /* 0x00000000040672ca */ /* 0x000fe400000e0000 */
[----:B------:R-:W-:Y:S02]  /*1b890*/  R2UR UR4, R2 ;  /* 0x00000000020472ca */ /* 0x000fe400000e0000 */
[----:B------:R-:W-:Y:S01]  /*1b8a0*/  R2UR UR7, R5 ;  /* 0x00000000050772ca */ /* 0x000fe200000e0000 */
[----:B---3--:R-:W2:Y:S01]  /*1b8b0*/  SHFL.BFLY PT, R2, R12, 0x2, 0x1f ;  /* 0x0c401f000c027f89 */ /* 0x008ea200000e0000 */
[----:B-1----:R-:W-:Y:S01]  /*1b8c0*/  FADD.FTZ R10, R0, R3 ;  /* 0x00000003000a7221 */ /* 0x002fe20000010000 */
[----:B------:R-:W-:Y:S01]  /*1b8d0*/  IMAD.MOV.U32 R3, RZ, RZ, RZ ;  /* 0x000000ffff037224 */ /* 0x000fe200078e00ff */
[----:B------:R-:W-:-:S03]  /*1b8e0*/  SEL R0, RZ, 0x1, P2 ;  /* 0x00000001ff007807 */ /* 0x000fc60001000000 */
[----:B------:R-:W-:Y:S01]  /*1b8f0*/  FSETP.NE.FTZ.AND P1, PT, R10, RZ, PT ;  /* 0x000000ff0a00720b */ /* 0x000fe20003f35000 */
[----:B--2---:R-:W-:Y:S01]  /*1b900*/  FADD.FTZ R2, R2, R12 ;  /* 0x0000000c02027221 */ /* 0x004fe20000010000 */
[----:B----4-:R-:W-:-:S04]  /*1b910*/  LOP3.LUT R8, R8, R0, RZ, 0x3c, !PT ;  /* 0x0000000008087212 */ /* 0x010fc800078e3cff */
[----:B------:R-:W1:Y:S07]  /*1b920*/  SHFL.BFLY PT, R5, R2, 0x1, 0x1f ;  /* 0x0c201f0002057f89 */ /* 0x000e6e00000e0000 */
[----:B------:R-:W2:Y:S08]  /*1b930*/  @P1 MUFU.LG2 R4, R10 ;  /* 0x0000000a00041308 */ /* 0x000eb00000000c00 */
[----:B------:R3:W-:Y:S02]  /*1b940*/  @P1 MUFU.RCP R3, R10 ;  /* 0x0000000a00031308 */ /* 0x0007e40000001000 */
[----:B---3--:R-:W3:Y:S01]  /*1b950*/  LDL.LU R10, [R1+0xa0] ;  /* 0x0000a000010a7983 */ /* 0x008ee20000300800 */
[----:B-1----:R-:W-:-:S05]  /*1b960*/  FADD.FTZ R11, R2, R5 ;  /* 0x00000005020b7221 */ /* 0x002fca0000010000 */
[----:B------:R-:W-:Y:S01]  /*1b970*/  FSETP.NE.FTZ.AND P3, PT, R11, RZ, PT ;  /* 0x000000ff0b00720b */ /* 0x000fe20003f75000 */
[----:B------:R-:W-:Y:S02]  /*1b980*/  WARPGROUP.DEPBAR.LE gsb0, 0x0 ;  /* 0x00008000000079c5 */ /* 0x000fe40000010000 */
[----:B------:R-:W-:Y:S01]  /*1b990*/  WARPGROUP.ARRIVE ;  /* 0x00000000000079c5 */ /* 0x000fe20000000000 */
[----:B------:R-:W-:Y:S01]  /*1b9a0*/  @!P0 VIADD R9, R9, 0x31c60 ;  /* 0x00031c6009098836 */ /* 0x000fe20000000000 */
[----:B------:R1:W-:Y:S08]  /*1b9b0*/  STL [R1+0x38], R8 ;  /* 0x0000380801007387 */ /* 0x0003f00000100800 */
[----:B------:R-:W4:Y:S01]  /*1b9c0*/  @P3 MUFU.LG2 R6, R11 ;  /* 0x0000000b00063308 */ /* 0x000f220000000c00 */
[----:B------:R-:W-:Y:S01]  /*1b9d0*/  HGMMA.64x96x16.F32.BF16 R24, gdesc[UR4].tnspB, R24, gsb0 ;  /* 0x41600000041879f0 */ /* 0x000fe20008001818 */
[----:B------:R-:W-:Y:S01]  /*1b9e0*/  @!P0 PRMT R9, RZ, 0x654, R9 ;  /* 0x00000654ff098816 */ /* 0x000fe20000000009 */
[----:B-1----:R-:W-:-:S06]  /*1b9f0*/  IMAD.MOV.U32 R8, RZ, RZ, RZ ;  /* 0x000000ffff087224 */ /* 0x002fcc00078e00ff */
[----:B------:R-:W1:Y:S01]  /*1ba00*/  @P3 MUFU.RCP R8, R11 ;  /* 0x0000000b00083308 */ /* 0x000e620000001000 */
[C---:B------:R-:W-:Y:S01]  /*1ba10*/  @P1 FMUL.FTZ R5, R73.reuse, 0.69314718246459960938 ;  /* 0x3f31721849051820 */ /* 0x040fe20000410000 */
[----:B------:R-:W-:Y:S01]  /*1ba20*/  @P3 FMUL.FTZ R12, R73, 0.69314718246459960938 ;  /* 0x3f317218490c3820 */ /* 0x000fe20000410000 */
[----:B--2---:R-:W-:Y:S01]  /*1ba30*/  @P1 FMUL.FTZ R4, R4, 0.69314718246459960938 ;  /* 0x3f31721804041820 */ /* 0x004fe20000410000 */
[----:B----4-:R-:W-:Y:S01]  /*1ba40*/  @P3 FMUL.FTZ R7, R6, 0.69314718246459960938 ;  /* 0x3f31721806073820 */ /* 0x010fe20000410000 */
[----:B------:R-:W-:Y:S02]  /*1ba50*/  IMAD.MOV.U32 R2, RZ, RZ, -0x800000 ;  /* 0xff800000ff027424 */ /* 0x000fe400078e00ff */
[----:B------:R-:W-:Y:S02]  /*1ba60*/  IMAD.MOV.U32 R0, RZ, RZ, -0x800000 ;  /* 0xff800000ff007424 */ /* 0x000fe400078e00ff */
[----:B------:R-:W-:Y:S01]  /*1ba70*/  @P1 FFMA.FTZ R2, R5, R72, R4 ;  /* 0x0000004805021223 */ /* 0x000fe20000010004 */
[----:B------:R-:W-:Y:S01]  /*1ba80*/  @P3 FFMA.FTZ R0, R12, R74, R7 ;  /* 0x0000004a0c003223 */ /* 0x000fe20000010007 */
[----:B------:R-:W-:-:S02]  /*1ba90*/  PLOP3.LUT P1, PT, PT, PT, PT, 0x8, 0x0 ;  /* 0x000000000000781c */ /* 0x000fc40003f2e170 */
[----:B------:R-:W-:Y:S01]  /*1baa0*/  SEL R19, R19, RZ, P2 ;  /* 0x000000ff13137207 */ /* 0x000fe20001000000 */
[----:B------:R-:W-:Y:S02]  /*1bab0*/  WARPGROUP.DEPBAR.LE gsb0, 0x0 ;  /* 0x00008000000079c5 */ /* 0x000fe40000010000 */
[----:B------:R2:W-:Y:S01]  /*1bac0*/  @!P0 SYNCS.ARRIVE.TRANS64.RED.A1T0 RZ, [R9+URZ], RZ ;  /* 0x000000ff09ff89a7 */ /* 0x0005e2000810043f */
        /* <DEDUP_REMOVED lines=48> */
[----:B---3--:R-:W-:-:S05]  /*1bdd0*/  VIADD R10, R10, 0x1 ;  /* 0x000000010a0a7836 */ /* 0x008fca0000000000 */
[----:B------:R2:W-:Y:S02]  /*1bde0*/  STL [R1+0xa0], R10 ;  /* 0x0000a00a01007387 */ /* 0x0005e40000100800 */
.L_x_2376:
[----:B------:R-:W3:Y:S01]  /*1bdf0*/  LDL R87, [R1+0x98] ;  /* 0x0000980001577983 */ /* 0x000ee20000100800 */
[----:B------:R-:W-:Y:S05]  /*1be00*/  WARPSYNC.ALL ;  /* 0x0000000000007948 */ /* 0x000fea0003800000 */
[----:B------:R-:W4:Y:S01]  /*1be10*/  S2R R3, SR_TID.X ;  /* 0x0000000000037919 */ /* 0x000f220000002100 */
[----:B------:R-:W0:Y:S01]  /*1be20*/  S2UR UR5, SR_CgaCtaId ;  /* 0x00000000000579c3 */ /* 0x000e220000008800 */
[----:B------:R-:W-:Y:S01]  /*1be30*/  UMOV UR4, 0x400 ;  /* 0x0000040000047882 */ /* 0x000fe20000000000 */
[----:B------:R-:W-:Y:S01]  /*1be40*/  BSSY B0, `(.L_x_2445) ;  /* 0x00001cf000007945 */ /* 0x000fe20003800000 */
[----:B0-----:R-:W-:-:S06]  /*1be50*/  ULEA UR4, UR5, UR4, 0x18 ;  /* 0x0000000405047291 */ /* 0x001fcc000f8ec03f */
[----:B------:R-:W-:Y:S01]  /*1be60*/  IMAD.U32 R16, RZ, RZ, UR4 ;  /* 0x00000004ff107e24 */ /* 0x000fe2000f8e00ff */
[----:B------:R-:W-:Y:S01]  /*1be70*/  BAR.SYNC.DEFER_BLOCKING 0x5, 0x200 ;  /* 0x0148000000007b1d */ /* 0x000fe20000010000 */
[----:B----4-:R-:W-:-:S05]  /*1be80*/  VIADD R86, R3, 0xffffff80 ;  /* 0xffffff8003567836 */ /* 0x010fca0000000000 */
[----:B------:R-:W-:-:S04]  /*1be90*/  SHF.R.S32.HI R3, RZ, 0x1f, R86 ;  /* 0x0000001fff037819 */ /* 0x000fc80000011456 */
[----:B------:R-:W-:-:S04]  /*1bea0*/  LEA.HI R3, R3, R86, RZ, 0x2 ;  /* 0x0000005603037211 */ /* 0x000fc800078f10ff */
[----:B------:R-:W-:-:S05]  /*1beb0*/  LOP3.LUT R3, R3, 0xfffffffc, RZ, 0xc0, !PT ;  /* 0xfffffffc03037812 */ /* 0x000fca00078ec0ff */
[----:B------:R-:W-:-:S04]  /*1bec0*/  IMAD.IADD R3, R86, 0x1, -R3 ;  /* 0x0000000156037824 */ /* 0x000fc800078e0a03 */
[----:B-1----:R-:W-:Y:S01]  /*1bed0*/  IMAD.SHL.U32 R36, R3, 0x8, RZ ;  /* 0x0000000803247824 */ /* 0x002fe200078e00ff */
[----:B------:R0:W1:Y:S03]  /*1bee0*/  LDS.128 R108, [R16+0x31cd0] ;  /* 0x031cd000106c7984 */ /* 0x0000660000000c00 */
[C---:B------:R-:W-:Y:S02]  /*1bef0*/  VIADD R37, R36.reuse, 0x40 ;  /* 0x0000004024257836 */ /* 0x040fe40000000000 */
[----:B------:R-:W-:-:S03]  /*1bf00*/  VIADD R38, R36, 0x20 ;  /* 0x0000002024267836 */ /* 0x000fc60000000000 */
[----:B------:R-:W-:Y:S02]  /*1bf10*/  SHF.R.S32.HI R40, RZ, 0x1f, R37 ;  /* 0x0000001fff287819 */ /* 0x000fe40000011425 */
[----:B------:R-:W-:Y:S01]  /*1bf20*/  SHF.R.S32.HI R39, RZ, 0x1f, R38 ;  /* 0x0000001fff277819 */ /* 0x000fe20000011426 */
[----:B------:R-:W-:Y:S06]  /*1bf30*/  BAR.ARV 0x4, 0x200 ;  /* 0x0108000000007b1d */ /* 0x000fec0000002000 */
[----:B---3--:R-:W-:Y:S01]  /*1bf40*/  SHF.R.S32.HI R30, RZ, 0x1f, R87 ;  /* 0x0000001fff1e7819 */ /* 0x008fe20000011457 */
[----:B------:R-:W-:-:S03]  /*1bf50*/  IMAD.SHL.U32 R34, R87, 0x4, RZ ;  /* 0x0000000457227824 */ /* 0x000fc600078e00ff */
[----:B------:R-:W-:Y:S01]  /*1bf60*/  SHF.L.U64.HI R31, R87, 0x2, R30 ;  /* 0x00000002571f7819 */ /* 0x000fe2000001021e */
[----:B01----:R-:W-:Y:S06]  /*1bf70*/  @P1 BRA `(.L_x_2446) ;  /* 0x0000001000641947 */ /* 0x003fec0003800000 */
[----:B------:R-:W3:Y:S01]  /*1bf80*/  LDL R4, [R1+0xac] ;  /* 0x0000ac0001047983 */ /* 0x000ee20000100800 */
[----:B------:R-:W-:Y:S05]  /*1bf90*/  WARPSYNC.ALL ;  /* 0x0000000000007948 */ /* 0x000fea0003800000 */
[----:B------:R-:W0:Y:S01]  /*1bfa0*/  S2R R5, SR_SWINHI ;  /* 0x0000000000057919 */ /* 0x000e220000002f00 */
[----:B------:R-:W-:Y:S01]  /*1bfb0*/  F2FP.BF16.F32.PACK_AB R6, R73, R6 ;  /* 0x000000064906723e */ /* 0x000fe200000010ff */
[----:B------:R-:W-:Y:S01]  /*1bfc0*/  ULDC.64 UR4, c[0x0][0xc00] ;  /* 0x0003000000047ab9 */ /* 0x000fe20000000a00 */
[----:B------:R-:W-:Y:S01]  /*1bfd0*/  F2FP.BF16.F32.PACK_AB R27, R46, R27 ;  /* 0x0000001b2e1b723e */ /* 0x000fe200000010ff */
[----:B------:R-:W-:Y:S01]  /*1bfe0*/  ULDC.64 UR6, c[0x0][0x208] ;  /* 0x0000820000067ab9 */ /* 0x000fe20000000a00 */
[----:B------:R-:W-:-:S02]  /*1bff0*/  MOV R20, R16 ;  /* 0x0000001000147202 */ /* 0x000fc40000000f00 */
[----:B0-----:R-:W-:Y:S01]  /*1c000*/  MOV R21, R5 ;  /* 0x0000000500157202 */ /* 0x001fe20000000f00 */
[----:B------:R-:W-:Y:S02]  /*1c010*/  BAR.SYNC.DEFER_BLOCKING 0x1, 0x180 ;  /* 0x0046000000007b1d */ /* 0x000fe40000010000 */
[----:B---3--:R-:W-:-:S03]  /*1c020*/  IMAD.WIDE R4, R4, 0x2, R20 ;  /* 0x0000000204047825 */ /* 0x008fc600078e0214 */
[C---:B------:R-:W-:Y:S02]  /*1c030*/  IADD3 R47, P4, R4.reuse, 0x20, RZ ;  /* 0x00000020042f7810 */ /* 0x040fe40007f9e0ff */
[C---:B------:R-:W-:Y:S02]  /*1c040*/  IADD3 R83, P2, R4.reuse, 0x3020, RZ ;  /* 0x0000302004537810 */ /* 0x040fe40007f5e0ff */
[----:B------:R-:W-:Y:S01]  /*1c050*/  LOP3.LUT R8, R47, 0x180, RZ, 0xc0, !PT ;  /* 0x000001802f087812 */ /* 0x000fe200078ec0ff */
[--C-:B------:R-:W-:Y:S01]  /*1c060*/  IMAD.X R13, RZ, RZ, R5.reuse, P4 ;  /* 0x000000ffff0d7224 */ /* 0x100fe200020e0605 */
[----:B------:R-:W-:Y:S01]  /*1c070*/  IADD3 R81, P3, R4, 0x3000, RZ ;  /* 0x0000300004517810 */ /* 0x000fe20007f7e0ff */
[--C-:B------:R-:W-:Y:S01]  /*1c080*/  IMAD.X R25, RZ, RZ, R5.reuse, P2 ;  /* 0x000000ffff197224 */ /* 0x100fe200010e0605 */
[----:B------:R-:W-:Y:S02]  /*1c090*/  SHF.R.U64 R8, R8, 0x3, RZ ;  /* 0x0000000308087819 */ /* 0x000fe400000012ff */
[----:B------:R-:W-:Y:S01]  /*1c0a0*/  IADD3 R82, P1, R4, 0x6000, RZ ;  /* 0x0000600004527810 */ /* 0x000fe20007f3e0ff */
[----:B------:R-:W-:Y:S01]  /*1c0b0*/  IMAD.X R15, RZ, RZ, R5, P3 ;  /* 0x000000ffff0f7224 */ /* 0x000fe200018e0605 */
[----:B--2---:R-:W-:-:S02]  /*1c0c0*/  LOP3.LUT R10, R83, 0x180, RZ, 0xc0, !PT ;  /* 0x00000180530a7812 */ /* 0x004fc400078ec0ff */
[----:B------:R-:W-:Y:S02]  /*1c0d0*/  LOP3.LUT R12, R8, R47, RZ, 0x3c, !PT ;  /* 0x0000002f080c7212 */ /* 0x000fe400078e3cff */
[----:B------:R-:W-:Y:S02]  /*1c0e0*/  LOP3.LUT R8, R81, 0x180, RZ, 0xc0, !PT ;  /* 0x0000018051087812 */ /* 0x000fe400078ec0ff */
[----:B------:R-:W-:Y:S02]  /*1c0f0*/  LOP3.LUT R47, R82, 0x180, RZ, 0xc0, !PT ;  /* 0x00000180522f7812 */ /* 0x000fe400078ec0ff */
[----:B------:R-:W-:Y:S02]  /*1c100*/  SHF.R.U64 R10, R10, 0x3, RZ ;  /* 0x000000030a0a7819 */ /* 0x000fe400000012ff */
[----:B------:R-:W-:Y:S02]  /*1c110*/  SHF.R.U64 R8, R8, 0x3, RZ ;  /* 0x0000000308087819 */ /* 0x000fe400000012ff */
[----:B------:R-:W-:-:S02]  /*1c120*/  SHF.R.U64 R47, R47, 0x3, RZ ;  /* 0x000000032f2f7819 */ /* 0x000fc400000012ff */
[----:B------:R-:W-:Y:S02]  /*1c130*/  LOP3.LUT R24, R10, R83, RZ, 0x3c, !PT ;  /* 0x000000530a187212 */ /* 0x000fe400078e3cff */
[----:B------:R-:W-:Y:S02]  /*1c140*/  LOP3.LUT R14, R8, R81, RZ, 0x3c, !PT ;  /* 0x00000051080e7212 */ /* 0x000fe400078e3cff */
[----:B------:R-:W-:Y:S02]  /*1c150*/  LOP3.LUT R9, R4, 0x180, RZ, 0xc0, !PT ;  /* 0x0000018004097812 */ /* 0x000fe400078ec0ff */
[----:B------:R-:W-:Y:S02]  /*1c160*/  LOP3.LUT R8, R47, R82, RZ, 0x3c, !PT ;  /* 0x000000522f087212 */ /* 0x000fe400078e3cff */
[----:B------:R-:W-:Y:S02]  /*1c170*/  MOV R47, R24 ;  /* 0x00000018002f7202 */ /* 0x000fe40000000f00 */
[----:B------:R-:W-:-:S02]  /*1c180*/  F2FP.BF16.F32.PACK_AB R24, R41, R28 ;  /* 0x0000001c2918723e */ /* 0x000fc400000010ff */
[----:B------:R-:W0:Y:S01]  /*1c190*/  LDC R41, c[0x0][0xbe8] ;  /* 0x0002fa00ff297b82 */ /* 0x000e220000000800 */
[----:B------:R-:W-:Y:S02]  /*1c1a0*/  SHF.R.U64 R9, R9, 0x3, RZ ;  /* 0x0000000309097819 */ /* 0x000fe400000012ff */
[----:B------:R-:W-:Y:S02]  /*1c1b0*/  IADD3 R85, P0, R4, 0x6020, RZ ;  /* 0x0000602004557810 */ /* 0x000fe40007f1e0ff */
[----:B------:R-:W-:Y:S01]  /*1c1c0*/  LOP3.LUT R4, R9, R4, RZ, 0x3c, !PT ;  /* 0x0000000409047212 */ /* 0x000fe200078e3cff */
[--C-:B------:R-:W-:Y:S01]  /*1c1d0*/  IMAD.X R9, RZ, RZ, R5.reuse, P1 ;  /* 0x000000ffff097224 */ /* 0x100fe200008e0605 */
[----:B------:R-:W-:Y:S01]  /*1c1e0*/  LOP3.LUT R84, R85, 0x180, RZ, 0xc0, !PT ;  /* 0x0000018055547812 */ /* 0x000fe200078ec0ff */
[----:B------:R-:W-:Y:S01]  /*1c1f0*/  IMAD.X R11, RZ, RZ, R5, P0 ;  /* 0x000000ffff0b7224 */ /* 0x000fe200000e0605 */
[----:B------:R-:W-:Y:S02]  /*1c200*/  MOV R81, R4 ;  /* 0x0000000400517202 */ /* 0x000fe40000000f00 */
[----:B------:R-:W-:-:S02]  /*1c210*/  F2FP.BF16.F32.PACK_AB R4, R74, R7 ;  /* 0x000000074a04723e */ /* 0x000fc400000010ff */
[----:B------:R-:W-:Y:S02]  /*1c220*/  F2FP.BF16.F32.PACK_AB R5, R79, R78 ;  /* 0x0000004e4f05723e */ /* 0x000fe400000010ff */
[----:B------:R-:W-:Y:S02]  /*1c230*/  F2FP.BF16.F32.PACK_AB R7, R80, R77 ;  /* 0x0000004d5007723e */ /* 0x000fe400000010ff */
[----:B------:R-:W-:Y:S02]  /*1c240*/  MOV R74, R12 ;  /* 0x0000000c004a7202 */ /* 0x000fe40000000f00 */
[----:B------:R-:W-:Y:S01]  /*1c250*/  MOV R73, R14 ;  /* 0x0000000e00497202 */ /* 0x000fe20000000f00 */
[----:B------:R1:W-:Y:S01]  /*1c260*/  STSM.16.M88.4 [R81], R4 ;  /* 0x0000000451007844 */ /* 0x0003e20000000200 */
[----:B------:R-:W-:Y:S02]  /*1c270*/  F2FP.BF16.F32.PACK_AB R12, R33, R32 ;  /* 0x00000020210c723e */ /* 0x000fe400000010ff */
[----:B------:R-:W-:-:S02]  /*1c280*/  F2FP.BF16.F32.PACK_AB R13, R76, R75 ;  /* 0x0000004b4c0d723e */ /* 0x000fc400000010ff */
[----:B------:R-:W-:Y:S02]  /*1c290*/  F2FP.BF16.F32.PACK_AB R14, R72, R29 ;  /* 0x0000001d480e723e */ /* 0x000fe400000010ff */
[----:B------:R-:W-:Y:S02]  /*1c2a0*/  F2FP.BF16.F32.PACK_AB R15, R35, R26 ;  /* 0x0000001a230f723e */ /* 0x000fe400000010ff */
[----:B------:R-:W-:Y:S01]  /*1c2b0*/  F2FP.BF16.F32.PACK_AB R25, R43, R42 ;  /* 0x0000002a2b19723e */ /* 0x000fe200000010ff */
[----:B------:R-:W-:Y:S01]  /*1c2c0*/  IMAD.MOV.U32 R42, RZ, RZ, RZ ;  /* 0x000000ffff2a7224 */ /* 0x000fe200078e00ff */
[----:B------:R-:W-:Y:S01]  /*1c2d0*/  F2FP.BF16.F32.PACK_AB R26, R45, R44 ;  /* 0x0000002c2d1a723e */ /* 0x000fe200000010ff */
[----:B------:R-:W-:Y:S01]  /*1c2e0*/  STSM.16.M88.4 [R74], R12 ;  /* 0x0000000c4a007844 */ /* 0x000fe20000000200 */
[----:B------:R-:W-:Y:S02]  /*1c2f0*/  SHF.R.U64 R84, R84, 0x3, RZ ;  /* 0x0000000354547819 */ /* 0x000fe400000012ff */
[----:B------:R-:W-:Y:S01]  /*1c300*/  ISETP.NE.U32.AND P0, PT, RZ, UR4, PT ;  /* 0x00000004ff007c0c */ /* 0x000fe2000bf05070 */
[----:B------:R2:W-:Y:S01]  /*1c310*/  STSM.16.M88.4 [R73], R24 ;  /* 0x0000001849007844 */ /* 0x0005e20000000200 */
[----:B------:R-:W-:-:S02]  /*1c320*/  LOP3.LUT R10, R84, R85, RZ, 0x3c, !PT ;  /* 0x00000055540a7212 */ /* 0x000fc400078e3cff */
[----:B------:R-:W-:Y:S02]  /*1c330*/  MOV R29, R8 ;  /* 0x00000008001d7202 */ /* 0x000fe40000000f00 */
[----:B------:R-:W-:Y:S02]  /*1c340*/  MOV R28, R10 ;  /* 0x0000000a001c7202 */ /* 0x000fe40000000f00 */
[----:B-1----:R-:W-:Y:S02]  /*1c350*/  F2FP.BF16.F32.PACK_AB R4, R49, R48 ;  /* 0x000000303104723e */ /* 0x002fe400000010ff */
[----:B------:R-:W-:Y:S02]  /*1c360*/  F2FP.BF16.F32.PACK_AB R5, R51, R50 ;  /* 0x000000323305723e */ /* 0x000fe400000010ff */
[----:B------:R-:W-:Y:S02]  /*1c370*/  F2FP.BF16.F32.PACK_AB R6, R53, R52 ;  /* 0x000000343506723e */ /* 0x000fe400000010ff */
[----:B------:R-:W-:-:S02]  /*1c380*/  F2FP.BF16.F32.PACK_AB R7, R55, R54 ;  /* 0x000000363707723e */ /* 0x000fc400000010ff */
[----:B------:R-:W-:Y:S02]  /*1c390*/  F2FP.BF16.F32.PACK_AB R8, R57, R56 ;  /* 0x000000383908723e */ /* 0x000fe400000010ff */
[----:B--2---:R-:W-:Y:S01]  /*1c3a0*/  IADD3 R24, P1, R34, UR4, RZ ;  /* 0x0000000422187c10 */ /* 0x004fe2000ff3e0ff */
[----:B------:R1:W-:Y:S01]  /*1c3b0*/  STSM.16.M88.4 [R47], R4 ;  /* 0x000000042f007844 */ /* 0x0003e20000000200 */
[----:B------:R-:W-:Y:S02]  /*1c3c0*/  F2FP.BF16.F32.PACK_AB R9, R59, R58 ;  /* 0x0000003a3b09723e */ /* 0x000fe400000010ff */
[----:B------:R-:W-:Y:S02]  /*1c3d0*/  F2FP.BF16.F32.PACK_AB R10, R61, R60 ;  /* 0x0000003c3d0a723e */ /* 0x000fe400000010ff */
[----:B------:R-:W-:Y:S02]  /*1c3e0*/  F2FP.BF16.F32.PACK_AB R11, R63, R62 ;  /* 0x0000003e3f0b723e */ /* 0x000fe400000010ff */
[----:B------:R-:W-:-:S02]  /*1c3f0*/  IADD3.X R25, R31, UR5, RZ, P1, !PT ;  /* 0x000000051f197c10 */ /* 0x000fc40008ffe4ff */
[----:B------:R-:W-:Y:S01]  /*1c400*/  F2FP.BF16.F32.PACK_AB R12, R65, R64 ;  /* 0x00000040410c723e */ /* 0x000fe200000010ff */
[----:B------:R2:W-:Y:S01]  /*1c410*/  STSM.16.M88.4 [R29], R8 ;  /* 0x000000081d007844 */ /* 0x0005e20000000200 */
[----:B------:R-:W-:Y:S02]  /*1c420*/  F2FP.BF16.F32.PACK_AB R13, R67, R66 ;  /* 0x00000042430d723e */ /* 0x000fe400000010ff */
[----:B------:R-:W-:Y:S02]  /*1c430*/  F2FP.BF16.F32.PACK_AB R14, R69, R68 ;  /* 0x00000044450e723e */ /* 0x000fe400000010ff */
[----:B------:R-:W-:Y:S02]  /*1c440*/  F2FP.BF16.F32.PACK_AB R15, R71, R70 ;  /* 0x00000046470f723e */ /* 0x000fe400000010ff */
[----:B0-----:R-:W-:Y:S02]  /*1c450*/  ISETP.NE.AND P1, PT, R41, 0x1, PT ;  /* 0x000000012900780c */ /* 0x001fe40003f25270 */
[----:B------:R-:W-:Y:S01]  /*1c460*/  ISETP.NE.AND.EX P0, PT, RZ, UR5, PT, P0 ;  /* 0x00000005ff007c0c */ /* 0x000fe2000bf05300 */
[----:B------:R-:W-:Y:S01]  /*1c470*/  ULDC.64 UR4, c[0x0][0xc08] ;  /* 0x0003020000047ab9 */ /* 0x000fe20000000a00 */
[----:B------:R2:W-:Y:S01]  /*1c480*/  STSM.16.M88.4 [R28], R12 ;  /* 0x0000000c1c007844 */ /* 0x0005e20000000200 */
[----:B------:R-:W-:Y:S01]  /*1c490*/  BAR.SYNC.DEFER_BLOCKING 0x1, 0x180 ;  /* 0x0046000000007b1d */ /* 0x000fe20000010000 */
[----:B------:R-:W-:-:S04]  /*1c4a0*/  ISETP.NE.U32.AND P2, PT, RZ, UR4, PT ;  /* 0x00000004ff007c0c */ /* 0x000fc8000bf45070 */
[----:B------:R-:W-:-:S03]  /*1c4b0*/  ISETP.NE.AND.EX P2, PT, RZ, UR5, PT, P2 ;  /* 0x00000005ff007c0c */ /* 0x000fc6000bf45320 */
[----:B-1----:R-:W0:Y:S08]  /*1c4c0*/  @P1 LDC R6, c[0x0][0xbec] ;  /* 0x0002fb00ff061b82 */ /* 0x002e300000000800 */
[----:B------:R-:W1:Y:S02]  /*1c4d0*/  @P1 LDC R27, c[0x0][0xbf0] ;  /* 0x0002fc00ff1b1b82 */ /* 0x000e640000000800 */
[----:B------:R-:W-:Y:S01]  /*1c4e0*/  @P2 IADD3 R34, P3, R34, UR4, RZ ;  /* 0x0000000422222c10 */ /* 0x000fe2000ff7e0ff */
[----:B------:R-:W-:-:S02]  /*1c4f0*/  ULDC UR4, c[0x0][0xa88] ;  /* 0x0002a20000047ab9 */ /* 0x000fc40000000800 */
[----:B------:R-:W-:Y:S01]  /*1c500*/  IMAD.U32 R46, RZ, RZ, UR4 ;  /* 0x00000004ff2e7e24 */ /* 0x000fe2000f8e00ff */
[----:B------:R-:W-:Y:S01]  /*1c510*/  @P2 IADD3.X R35, R31, UR5, RZ, P3, !PT ;  /* 0x000000051f232c10 */ /* 0x000fe20009ffe4ff */
[----:B------:R2:W5:Y:S04]  /*1c520*/  @P0 LDG.E R42, desc[UR6][R24.64] ;  /* 0x00000006182a0981 */ /* 0x000568000c1e1900 */
[----:B------:R2:W5:Y:S01]  /*1c530*/  @P2 LDG.E R46, desc[UR6][R34.64] ;  /* 0x00000006222e2981 */ /* 0x000562000c1e1900 */
[----:B------:R-:W-:Y:S05]  /*1c540*/  @P2 BRA `(.L_x_2447) ;  /* 0x0000000000142947 */ /* 0x000fea0003800000 */
[----:B------:R-:W-:Y:S05]  /*1c550*/  @!P0 BRA `(.L_x_2447) ;  /* 0x0000000000108947 */ /* 0x000fea0003800000 */
[----:B------:R-:W-:Y:S02]  /*1c560*/  ULDC.64 UR4, c[0x0][0x208] ;  /* 0x0000820000047ab9 */ /* 0x000fe40000000a00 */
[----:B------:R-:W3:Y:S04]  /*1c570*/  LDG.E R5, desc[UR4][R24.64] ;  /* 0x0000000418057981 */ /* 0x000ee8000c1e1900 */
[----:B-----5:R-:W3:Y:S02]  /*1c580*/  LDG.E R46, desc[UR4][R24.64+0x4] ;  /* 0x00000404182e7981 */ /* 0x020ee4000c1e1900 */
[----:B---3--:R-:W-:-:S07]  /*1c590*/  IMAD.IADD R46, R46, 0x1, -R5 ;  /* 0x000000012e2e7824 */ /* 0x008fce00078e0a05 */
.L_x_2447:
[----:B------:R-:W3:Y:S01]  /*1c5a0*/  LDL R4, [R1+0x94] ;  /* 0x0000940001047983 */ /* 0x000ee20000100800 */
[----:B------:R-:W-:Y:S01]  /*1c5b0*/  ULDC.64 UR4, c[0x0][0xb90] ;  /* 0x0002e40000047ab9 */ /* 0x000fe20000000a00 */
[----:B------:R-:W4:Y:S01]  /*1c5c0*/  S2R R5, SR_TID.X ;  /* 0x0000000000057919 */ /* 0x000f220000002100 */
[----:B-----5:R-:W-:Y:S02]  /*1c5d0*/  SHF.R.S32.HI R43, RZ, 0x1f, R42 ;  /* 0x0000001fff2b7819 */ /* 0x020fe4000001142a */
[----:B------:R-:W-:Y:S01]  /*1c5e0*/  SEL R44, R30, RZ, !P0 ;  /* 0x000000ff1e2c7207 */ /* 0x000fe20004000000 */
[----:B------:R-:W3:Y:S01]  /*1c5f0*/  LDL.LU R55, [R1+0x9c] ;  /* 0x00009c0001377983 */ /* 0x000ee20000300800 */
[----:B------:R-:W-:Y:S01]  /*1c600*/  SEL R45, R87, RZ, !P0 ;  /* 0x000000ff572d7207 */ /* 0x000fe20004000000 */
[----:B------:R-:W-:Y:S01]  /*1c610*/  IMAD R46, R46, R41, RZ ;  /* 0x000000292e2e7224 */ /* 0x000fe200078e02ff */
[----:B------:R-:W1:Y:S01]  /*1c620*/  @P1 LDC R53, c[0x0][0xbec] ;  /* 0x0002fb00ff351b82 */ /* 0x000e620000000800 */
[----:B------:R-:W3:Y:S04]  /*1c630*/  LDL.LU R54, [R1+0x84] ;  /* 0x0000840001367983 */ /* 0x000ee80000300800 */
[----:B--2---:R-:W2:Y:S01]  /*1c640*/  LDL R10, [R1+0xa8] ;  /* 0x0000a800010a7983 */ /* 0x004ea20000100800 */
[----:B----4-:R-:W-:-:S05]  /*1c650*/  VIADD R15, R5, 0xffffff80 ;  /* 0xffffff80050f7836 */ /* 0x010fca0000000000 */
[----:B------:R-:W-:-:S04]  /*1c660*/  SHF.R.S32.HI R52, RZ, 0x1f, R15 ;  /* 0x0000001fff347819 */ /* 0x000fc8000001140f */
[----:B------:R-:W-:-:S04]  /*1c670*/  LEA.HI R52, R52, R15, RZ, 0x2 ;  /* 0x0000000f34347211 */ /* 0x000fc800078f10ff */
[----:B------:R-:W-:-:S05]  /*1c680*/  SHF.R.S32.HI R52, RZ, 0x2, R52 ;  /* 0x00000002ff347819 */ /* 0x000fca0000011434 */
[----:B------:R-:W-:-:S04]  /*1c690*/  IMAD R9, R52, 0x20, R36 ;  /* 0x0000002034097824 */ /* 0x000fc800078e0224 */
[----:B------:R-:W-:Y:S01]  /*1c6a0*/  IMAD.WIDE R20, R9, 0x2, R20 ;  /* 0x0000000209147825 */ /* 0x000fe200078e0214 */
[----:B------:R-:W-:-:S04]  /*1c6b0*/  SHF.R.S32.HI R14, RZ, 0x1f, R15 ;  /* 0x0000001fff0e7819 */ /* 0x000fc8000001140f */
[----:B------:R-:W-:-:S04]  /*1c6c0*/  LEA.HI R14, R14, R15, RZ, 0x7 ;  /* 0x0000000f0e0e7211 */ /* 0x000fc800078f38ff */
[----:B------:R-:W-:-:S05]  /*1c6d0*/  LOP3.LUT R14, R14, 0xffffff80, RZ, 0xc0, !PT ;  /* 0xffffff800e0e7812 */ /* 0x000fca00078ec0ff */
[----:B------:R-:W-:Y:S01]  /*1c6e0*/  IMAD.IADD R14, R15, 0x1, -R14 ;  /* 0x000000010f0e7824 */ /* 0x000fe200078e0a0e */
[----:B------:R-:W-:Y:S01]  /*1c6f0*/  ULDC.64 UR6, c[0x0][0x208] ;  /* 0x0000820000067ab9 */ /* 0x000fe20000000a00 */
[C---:B------:R-:W-:Y:S02]  /*1c700*/  IADD3 R25, P5, R20.reuse, 0x4800, RZ ;  /* 0x0000480014197810 */ /* 0x040fe40007fbe0ff */
[----:B------:R-:W-:Y:S02]  /*1c710*/  IADD3 R29, P4, R20, 0x6000, RZ ;  /* 0x00006000141d7810 */ /* 0x000fe40007f9e0ff */
[----:B------:R-:W-:Y:S02]  /*1c720*/  LOP3.LUT R24, R25, 0x180, RZ, 0xc0, !PT ;  /* 0x0000018019187812 */ /* 0x000fe400078ec0ff */
[----:B------:R-:W-:Y:S02]  /*1c730*/  LOP3.LUT R28, R29, 0x180, RZ, 0xc0, !PT ;  /* 0x000001801d1c7812 */ /* 0x000fe400078ec0ff */
[----:B------:R-:W-:-:S02]  /*1c740*/  SHF.R.U64 R24, R24, 0x3, RZ ;  /* 0x0000000318187819 */ /* 0x000fc400000012ff */
[----:B------:R-:W-:Y:S02]  /*1c750*/  SHF.R.U64 R28, R28, 0x3, RZ ;  /* 0x000000031c1c7819 */ /* 0x000fe400000012ff */
[----:B------:R-:W-:Y:S01]  /*1c760*/  LOP3.LUT R24, R24, R25, RZ, 0x3c, !PT ;  /* 0x0000001918187212 */ /* 0x000fe200078e3cff */
[--C-:B------:R-:W-:Y:S01]  /*1c770*/  IMAD.X R25, RZ, RZ, R21.reuse, P5 ;  /* 0x000000ffff197224 */ /* 0x100fe200028e0615 */
[----:B------:R-:W-:Y:S01]  /*1c780*/  LOP3.LUT R28, R28, R29, RZ, 0x3c, !PT ;  /* 0x0000001d1c1c7212 */ /* 0x000fe200078e3cff */
[----:B------:R-:W-:Y:S01]  /*1c790*/  IMAD.X R29, RZ, RZ, R21, P4 ;  /* 0x000000ffff1d7224 */ /* 0x000fe200020e0615 */
[----:B------:R-:W-:Y:S01]  /*1c7a0*/  BSSY B1, `(.L_x_2448) ;  /* 0x0000081000017945 */ /* 0x000fe20003800000 */
[----:B---3--:R-:W-:Y:S01]  /*1c7b0*/  SHF.R.S32.HI R47, RZ, 0x1f, R55 ;  /* 0x0000001fff2f7819 */ /* 0x008fe20000011437 */
[----:B------:R-:W-:-:S04]  /*1c7c0*/  IMAD.IADD R13, R4, 0x1, R54 ;  /* 0x00000001040d7824 */ /* 0x000fc800078e0236 */
[----:B------:R-:W-:Y:S02]  /*1c7d0*/  IMAD R4, R47, UR4, RZ ;  /* 0x000000042f047c24 */ /* 0x000fe4000f8e02ff */
[----:B0-----:R-:W-:-:S04]  /*1c7e0*/  @P1 IMAD.HI.U32 R6, R13, R6, RZ ;  /* 0x000000060d061227 */ /* 0x001fc800078e00ff */
[----:B------:R-:W-:Y:S01]  /*1c7f0*/  IMAD.MOV.U32 R7, RZ, RZ, R13 ;  /* 0x000000ffff077224 */ /* 0x000fe200078e000d */
[----:B-1----:R-:W-:Y:S01]  /*1c800*/  @P1 SHF.R.U32.HI R7, RZ, R27, R6 ;  /* 0x0000001bff071219 */ /* 0x002fe20000011606 */
[C---:B------:R-:W-:Y:S02]  /*1c810*/  IMAD R11, R55.reuse, UR5, R4 ;  /* 0x00000005370b7c24 */ /* 0x040fe4000f8e0204 */
[----:B------:R-:W-:Y:S01]  /*1c820*/  IMAD.WIDE.U32 R4, R55, UR4, R42 ;  /* 0x0000000437047c25 */ /* 0x000fe2000f8e002a */
[----:B------:R-:W-:-:S03]  /*1c830*/  ULDC.64 UR4, c[0x0][0xb98] ;  /* 0x0002e60000047ab9 */ /* 0x000fc60000000a00 */
[----:B------:R-:W-:Y:S02]  /*1c840*/  IMAD.IADD R5, R5, 0x1, R11 ;  /* 0x0000000105057824 */ /* 0x000fe400078e020b */
[----:B------:R-:W-:Y:S02]  /*1c850*/  IMAD.MOV R8, RZ, RZ, -R7 ;  /* 0x000000ffff087224 */ /* 0x000fe400078e0a07 */
[----:B------:R-:W-:Y:S02]  /*1c860*/  IMAD R6, R44, UR4, RZ ;  /* 0x000000042c067c24 */ /* 0x000fe4000f8e02ff */
[----:B------:R-:W-:-:S04]  /*1c870*/  IMAD.WIDE.U32 R4, R45, UR4, R4 ;  /* 0x000000042d047c25 */ /* 0x000fc8000f8e0004 */
[----:B------:R-:W-:Y:S01]  /*1c880*/  IMAD R9, R41, R8, R13 ;  /* 0x0000000829097224 */ /* 0x000fe200078e020d */
[----:B------:R-:W-:Y:S01]  /*1c890*/  SHF.R.S32.HI R11, RZ, 0x1f, R7 ;  /* 0x0000001fff0b7819 */ /* 0x000fe20000011407 */
[----:B------:R-:W-:Y:S01]  /*1c8a0*/  IMAD R8, R45, UR5, R6 ;  /* 0x000000052d087c24 */ /* 0x000fe2000f8e0206 */
[----:B------:R-:W-:Y:S01]  /*1c8b0*/  IADD3 R4, P0, R7, R4, RZ ;  /* 0x0000000407047210 */ /* 0x000fe20007f1e0ff */
        /* <DEDUP_REMOVED lines=12> */
[----:B--2---:R-:W-:Y:S01]  /*1c980*/  IMAD.IADD R5, R10, 0x1, R54 ;  /* 0x000000010a057824 */ /* 0x004fe200078e0236 */
        /* <DEDUP_REMOVED lines=8> */
[----:B------:R-:W-:-:S05]  /*1ca10*/  VIADD R5, R5, 0x8 ;  /* 0x0000000805057836 */ /* 0x000fca0000000000 */
[----:B------:R-:W-:Y:S02]  /*1ca20*/  ISETP.GE.OR P0, PT, R5, R46, P0 ;  /* 0x0000002e0500720c */ /* 0x000fe40000706670 */
[----:B------:R-:W-:Y:S02]  /*1ca30*/  LOP3.LUT R12, R13, 0x180, RZ, 0xc0, !PT ;  /* 0x000001800d0c7812 */ /* 0x000fe400078ec0ff */
[----:B------:R-:W-:-:S03]  /*1ca40*/  LOP3.LUT R8, R7, 0x180, RZ, 0xc0, !PT ;  /* 0x0000018007087812 */ /* 0x000fc600078ec0ff */
[----:B0-----:R-:W-:Y:S01]  /*1ca50*/  @!P2 ST.E desc[UR6][R48.64], R2 ;  /* 0x000000023000a985 */ /* 0x001fe2000c101906 */
[----:B------:R-:W-:Y:S02]  /*1ca60*/  SHF.R.U64 R12, R12, 0x3, RZ ;  /* 0x000000030c0c7819 */ /* 0x000fe400000012ff */
[----:B------:R-:W-:-:S03]  /*1ca70*/  SHF.R.U64 R8, R8, 0x3, RZ ;  /* 0x0000000308087819 */ /* 0x000fc600000012ff */
[----:B-1----:R0:W-:Y:S01]  /*1ca80*/  @!P0 ST.E desc[UR6][R50.64], R0 ;  /* 0x0000000032008985 */ /* 0x0021e2000c101906 */
[----:B------:R-:W-:Y:S01]  /*1ca90*/  IMAD R43, R43, UR4, RZ ;  /* 0x000000042b2b7c24 */ /* 0x000fe2000f8e02ff */
[----:B------:R-:W-:Y:S01]  /*1caa0*/  LOP3.LUT R12, R12, R13, RZ, 0x3c, !PT ;  /* 0x0000000d0c0c7212 */ /* 0x000fe200078e3cff */
[----:B------:R-:W-:Y:S01]  /*1cab0*/  IMAD.X R13, RZ, RZ, R21, P3 ;  /* 0x000000ffff0d7224 */ /* 0x000fe200018e0615 */
[----:B------:R-:W-:Y:S01]  /*1cac0*/  LOP3.LUT R8, R8, R7, RZ, 0x3c, !PT ;  /* 0x0000000708087212 */ /* 0x000fe200078e3cff */
[----:B0-----:R-:W0:Y:S01]  /*1cad0*/  @P1 LDC R51, c[0x0][0xbf0] ;  /* 0x0002fc00ff331b82 */ /* 0x001e220000000800 */
[----:B------:R-:W-:Y:S01]  /*1cae0*/  IADD3 R7, P3, R20, 0x7800, RZ ;  /* 0x0000780014077810 */ /* 0x000fe20007f7e0ff */
[----:B------:R-:W-:Y:S01]  /*1caf0*/  IMAD R49, R42, UR5, R43 ;  /* 0x000000052a317c24 */ /* 0x000fe2000f8e022b */
[----:B------:R-:W-:Y:S01]  /*1cb00*/  LOP3.LUT R11, R20, 0x180, RZ, 0xc0, !PT ;  /* 0x00000180140b7812 */ /* 0x000fe200078ec0ff */
[----:B------:R-:W-:Y:S01]  /*1cb10*/  IMAD.WIDE.U32 R42, R42, UR4, RZ ;  /* 0x000000042a2a7c25 */ /* 0x000fe2000f8e00ff */
[----:B------:R-:W-:Y:S01]  /*1cb20*/  LOP3.LUT R4, R7, 0x180, RZ, 0xc0, !PT ;  /* 0x0000018007047812 */ /* 0x000fe200078ec0ff */
[----:B------:R-:W-:-:S02]  /*1cb30*/  ULDC.64 UR4, c[0x0][0xae8] ;  /* 0x0002ba0000047ab9 */ /* 0x000fc40000000a00 */
[----:B------:R-:W-:Y:S01]  /*1cb40*/  IMAD R0, R3, 0x60, R52 ;  /* 0x0000006003007824 */ /* 0x000fe200078e0234 */
[----:B------:R-:W-:Y:S01]  /*1cb50*/  SHF.R.U64 R11, R11, 0x3, RZ ;  /* 0x000000030b0b7819 */ /* 0x000fe200000012ff */
[----:B------:R-:W-:Y:S01]  /*1cb60*/  IMAD.MOV.U32 R2, RZ, RZ, R42 ;  /* 0x000000ffff027224 */ /* 0x000fe200078e002a */
[----:B------:R-:W-:Y:S01]  /*1cb70*/  SHF.R.U64 R4, R4, 0x3, RZ ;  /* 0x0000000304047819 */ /* 0x000fe200000012ff */
[----:B------:R-:W-:Y:S01]  /*1cb80*/  IMAD.IADD R42, R54, 0x1, R0 ;  /* 0x00000001362a7824 */ /* 0x000fe200078e0200 */
[----:B------:R-:W-:Y:S01]  /*1cb90*/  LOP3.LUT R20, R11, R20, RZ, 0x3c, !PT ;  /* 0x000000140b147212 */ /* 0x000fe200078e3cff */
[----:B------:R-:W-:Y:S01]  /*1cba0*/  IMAD.IADD R3, R43, 0x1, R49 ;  /* 0x000000012b037824 */ /* 0x000fe200078e0231 */
[----:B------:R-:W5:Y:S01]  /*1cbb0*/  LD.E.128 R12, desc[UR6][R12.64] ;  /* 0x000000060c0c7980 */ /* 0x000f62000c101d00 */
[----:B------:R-:W-:Y:S02]  /*1cbc0*/  IMAD R47, R47, UR4, RZ ;  /* 0x000000042f2f7c24 */ /* 0x000fe4000f8e02ff */
[----:B------:R-:W-:Y:S01]  /*1cbd0*/  @P1 IMAD.HI.U32 R0, R42, R53, RZ ;  /* 0x000000352a001227 */ /* 0x000fe200078e00ff */
[----:B------:R-:W-:Y:S01]  /*1cbe0*/  LOP3.LUT R32, R4, R7, RZ, 0x3c, !PT ;  /* 0x0000000704207212 */ /* 0x000fe200078e3cff */
[----:B------:R-:W5:Y:S02]  /*1cbf0*/  LD.E.128 R8, desc[UR6][R8.64] ;  /* 0x0000000608087980 */ /* 0x000f64000c101d00 */
[----:B------:R-:W-:-:S02]  /*1cc00*/  IMAD.X R33, RZ, RZ, R21, P3 ;  /* 0x000000ffff217224 */ /* 0x000fc400018e0615 */
[----:B------:R1:W5:Y:S01]  /*1cc10*/  LD.E.128 R4, desc[UR6][R20.64] ;  /* 0x0000000614047980 */ /* 0x000362000c101d00 */
[C---:B------:R-:W-:Y:S02]  /*1cc20*/  IMAD R47, R55.reuse, UR5, R47 ;  /* 0x00000005372f7c24 */ /* 0x040fe4000f8e022f */
[----:B------:R-:W-:Y:S01]  /*1cc30*/  IMAD.WIDE.U32 R2, R55, UR4, R2 ;  /* 0x0000000437027c25 */ /* 0x000fe2000f8e0002 */
[----:B------:R-:W-:Y:S01]  /*1cc40*/  ULDC.64 UR4, c[0x0][0xaf0] ;  /* 0x0002bc0000047ab9 */ /* 0x000fe20000000a00 */
[----:B------:R-:W5:Y:S02]  /*1cc50*/  LD.E.128 R24, desc[UR6][R24.64] ;  /* 0x0000000618187980 */ /* 0x000f64000c101d00 */
[----:B------:R-:W-:Y:S02]  /*1cc60*/  IMAD.IADD R3, R3, 0x1, R47 ;  /* 0x0000000103037824 */ /* 0x000fe400078e022f */
[----:B------:R-:W5:Y:S01]  /*1cc70*/  LD.E.128 R28, desc[UR6][R28.64] ;  /* 0x000000061c1c7980 */ /* 0x000f62000c101d00 */
[----:B-1----:R-:W-:Y:S01]  /*1cc80*/  IMAD.MOV.U32 R21, RZ, RZ, R42 ;  /* 0x000000ffff157224 */ /* 0x002fe200078e002a */
[----:B0-----:R-:W-:Y:S01]  /*1cc90*/  @P1 SHF.R.U32.HI R21, RZ, R51, R0 ;  /* 0x00000033ff151219 */ /* 0x001fe20000011600 */
[----:B------:R-:W-:Y:S01]  /*1cca0*/  IMAD R44, R44, UR4, RZ ;  /* 0x000000042c2c7c24 */ /* 0x000fe2000f8e02ff */
[----:B------:R-:W5:Y:S02]  /*1ccb0*/  LD.E.128 R32, desc[UR6][R32.64] ;  /* 0x0000000620207980 */ /* 0x000f64000c101d00 */
[--C-:B------:R-:W-:Y:S01]  /*1ccc0*/  SHF.R.S32.HI R0, RZ, 0x1f, R21.reuse ;  /* 0x0000001fff007819 */ /* 0x100fe20000011415 */
[----:B------:R-:W-:Y:S01]  /*1ccd0*/  IMAD.MOV R20, RZ, RZ, -R21 ;  /* 0x000000ffff147224 */ /* 0x000fe200078e0a15 */
[----:B------:R-:W-:Y:S01]  /*1cce0*/  @!PT LDS RZ, [RZ] ;  /* 0x00000000fffff984 */ /* 0x000fe20000000800 */
[----:B------:R-:W-:Y:S01]  /*1ccf0*/  @!PT LDS RZ, [RZ] ;  /* 0x00000000fffff984 */ /* 0x000fe20000000800 */
[----:B------:R-:W-:Y:S01]  /*1cd00*/  @!PT LDS RZ, [RZ] ;  /* 0x00000000fffff984 */ /* 0x000fe20000000800 */
[----:B------:R-:W-:Y:S01]  /*1cd10*/  @!PT LDS RZ, [RZ] ;  /* 0x00000000fffff984 */ /* 0x000fe20000000800 */
[----:B------:R0:W-:Y:S06]  /*1cd20*/  MEMBAR.ALL.CTA ;  /* 0x0000000000007992 */ /* 0x0001ec0000008000 */
[----:B0-----:R-:W0:Y:S01]  /*1cd30*/  FENCE.VIEW.ASYNC.S ;  /* 0x00000000000073c6 */ /* 0x001e220000000000 */
[----:B------:R-:W-:-:S02]  /*1cd40*/  IMAD R43, R45, UR5, R44 ;  /* 0x000000052d2b7c24 */ /* 0x000fc4000f8e022c */
        /* <DEDUP_REMOVED lines=21> */
[----:B0-----:R0:W1:Y:S03]  /*1cea0*/  SHFL.IDX PT, R20, R41, RZ, 0x1c1f ;  /* 0x001c1fff29147589 */ /* 0x00106600000e0000 */
[----:B------:R0:W-:Y:S01]  /*1ceb0*/  SYNCS.ARRIVE.TRANS64.RED.A1T0 RZ, [R0+URZ], RZ ;  /* 0x000000ff00ff79a7 */ /* 0x0001e2000810043f */
        /* <DEDUP_REMOVED lines=15> */
.L_x_2449:
[----:B------:R-:W-:Y:S05]  /*1cfb0*/  BSYNC B1 ;  /* 0x0000000000017941 */ /* 0x000fea0003800000 */
.L_x_2448:
[----:B---3--:R-:W-:Y:S01]  /*1cfc0*/  VIADD R3, R49, 0x60 ;  /* 0x0000006031037836 */ /* 0x008fe20000000000 */
[----:B-----5:R3:W4:Y:S04]  /*1cfd0*/  SHFL.IDX PT, R5, R47, 0x1, 0x1c1f ;  /* 0x003c1f002f057f89 */ /* 0x02072800000e0000 */
        /* <DEDUP_REMOVED lines=14> */
[----:B---3--:R-:W-:Y:S01]  /*1d0c0*/  LEA R2, P0, R37, R4, 0x1 ;  /* 0x0000000425027211 */ /* 0x008fe200078008ff */
[----:B------:R-:W-:-:S03]  /*1d0d0*/  ULDC.64 UR4, c[0x0][0x208] ;  /* 0x0000820000047ab9 */ /* 0x000fc60000000a00 */
[----:B------:R-:W-:-:S05]  /*1d0e0*/  LEA.HI.X R3, R37, R5, R40, 0x1, P0 ;  /* 0x0000000525037211 */ /* 0x000fca00000f0c28 */
[----:B------:R0:W-:Y:S01]  /*1d0f0*/  ST.E.128 desc[UR4][R2.64], R32 ;  /* 0x0000002002007985 */ /* 0x0001e2000c101d04 */
[----:B------:R-:W-:Y:S05]  /*1d100*/  BRA `(.L_x_2450) ;  /* 0x0000000800887947 */ /* 0x000fea0003800000 */
.L_x_2446:
[----:B------:R-:W-:Y:S01]  /*1d110*/  ULDC.64 UR4, c[0x0][0xc00] ;  /* 0x0003000000047ab9 */ /* 0x000fe20000000a00 */
[----:B------:R-:W0:Y:S01]  /*1d120*/  LDC R25, c[0x0][0xbe8] ;  /* 0x0002fa00ff197b82 */ /* 0x000e220000000800 */
[----:B------:R-:W-:Y:S01]  /*1d130*/  ISETP.NE.U32.AND P0, PT, RZ, UR4, PT ;  /* 0x00000004ff007c0c */ /* 0x000fe2000bf05070 */
[----:B------:R-:W-:Y:S01]  /*1d140*/  IMAD.MOV.U32 R0, RZ, RZ, RZ ;  /* 0x000000ffff007224 */ /* 0x000fe200078e00ff */
[----:B------:R-:W-:Y:S01]  /*1d150*/  IADD3 R4, P1, R34, UR4, RZ ;  /* 0x0000000422047c10 */ /* 0x000fe2000ff3e0ff */
[----:B------:R-:W-:Y:S01]  /*1d160*/  ULDC.64 UR6, c[0x0][0x208] ;  /* 0x0000820000067ab9 */ /* 0x000fe20000000a00 */
[----:B------:R-:W-:Y:S02]  /*1d170*/  ISETP.NE.AND.EX P0, PT, RZ, UR5, PT, P0 ;  /* 0x00000005ff007c0c */ /* 0x000fe4000bf05300 */
[----:B------:R-:W-:Y:S01]  /*1d180*/  IADD3.X R5, R31, UR5, RZ, P1, !PT ;  /* 0x000000051f057c10 */ /* 0x000fe20008ffe4ff */
[----:B------:R-:W-:Y:S02]  /*1d190*/  ULDC.64 UR4, c[0x0][0xc08] ;  /* 0x0003020000047ab9 */ /* 0x000fe40000000a00 */
[----:B------:R-:W-:-:S04]  /*1d1a0*/  ISETP.NE.U32.AND P1, PT, RZ, UR4, PT ;  /* 0x00000004ff007c0c */ /* 0x000fc8000bf25070 */
[----:B------:R-:W-:-:S04]  /*1d1b0*/  ISETP.NE.AND.EX P1, PT, RZ, UR5, PT, P1 ;  /* 0x00000005ff007c0c */ /* 0x000fc8000bf25310 */
[----:B------:R1:W5:Y:S09]  /*1d1c0*/  @P0 LDG.E R0, desc[UR6][R4.64] ;  /* 0x0000000604000981 */ /* 0x000372000c1e1900 */
[----:B------:R-:W-:Y:S01]  /*1d1d0*/  @P1 IADD3 R34, P2, R34, UR4, RZ ;  /* 0x0000000422221c10 */ /* 0x000fe2000ff5e0ff */
[----:B------:R-:W-:-:S02]  /*1d1e0*/  ULDC UR4, c[0x0][0xa88] ;  /* 0x0002a20000047ab9 */ /* 0x000fc40000000800 */
[----:B------:R-:W-:Y:S01]  /*1d1f0*/  IMAD.U32 R8, RZ, RZ, UR4 ;  /* 0x00000004ff087e24 */ /* 0x000fe2000f8e00ff */
[----:B------:R-:W-:Y:S02]  /*1d200*/  @P1 IADD3.X R35, R31, UR5, RZ, P2, !PT ;  /* 0x000000051f231c10 */ /* 0x000fe400097fe4ff */
[----:B0-----:R-:W-:-:S03]  /*1d210*/  ISETP.NE.AND P2, PT, R25, 0x1, PT ;  /* 0x000000011900780c */ /* 0x001fc60003f45270 */
[----:B------:R1:W5:Y:S01]  /*1d220*/  @P1 LDG.E R8, desc[UR6][R34.64] ;  /* 0x0000000622081981 */ /* 0x000362000c1e1900 */
[----:B------:R-:W-:-:S09]  /*1d230*/  ISETP.GE.AND P3, PT, R86, 0xc0, PT ;  /* 0x000000c05600780c */ /* 0x000fd20003f66270 */
[----:B------:R-:W0:Y:S08]  /*1d240*/  @P2 LDC R14, c[0x0][0xbec] ;  /* 0x0002fb00ff0e2b82 */ /* 0x000e300000000800 */
[----:B------:R-:W3:Y:S01]  /*1d250*/  @P2 LDC R27, c[0x0][0xbf0] ;  /* 0x0002fc00ff1b2b82 */ /* 0x000ee20000000800 */
[----:B-1----:R-:W-:Y:S05]  /*1d260*/  @P1 BRA `(.L_x_2451) ;  /* 0x0000000000141947 */ /* 0x002fea0003800000 */
[----:B------:R-:W-:Y:S05]  /*1d270*/  @!P0 BRA `(.L_x_2451) ;  /* 0x0000000000108947 */ /* 0x000fea0003800000 */
[----:B------:R-:W-:Y:S02]  /*1d280*/  ULDC.64 UR4, c[0x0][0x208] ;  /* 0x0000820000047ab9 */ /* 0x000fe40000000a00 */
[----:B------:R-:W4:Y:S04]  /*1d290*/  LDG.E R7, desc[UR4][R4.64] ;  /* 0x0000000404077981 */ /* 0x000f28000c1e1900 */
[----:B-----5:R-:W4:Y:S02]  /*1d2a0*/  LDG.E R8, desc[UR4][R4.64+0x4] ;  /* 0x0000040404087981 */ /* 0x020f24000c1e1900 */
[----:B----4-:R-:W-:-:S07]  /*1d2b0*/  IMAD.IADD R8, R8, 0x1, -R7 ;  /* 0x0000000108087824 */ /* 0x010fce00078e0a07 */
.L_x_2451:
[----:B------:R-:W4:Y:S04]  /*1d2c0*/  LDL R24, [R1+0x9c] ;  /* 0x00009c0001187983 */ /* 0x000f280000100800 */
[----:B------:R1:W5:Y:S01]  /*1d2d0*/  LDL R20, [R1+0x84] ;  /* 0x0000840001147983 */ /* 0x0003620000100800 */
[----:B------:R-:W-:Y:S01]  /*1d2e0*/  BSSY B1, `(.L_x_2452) ;  /* 0x000002e000017945 */ /* 0x000fe20003800000 */
[----:B------:R-:W-:Y:S02]  /*1d2f0*/  SEL R15, R87, RZ, !P0 ;  /* 0x000000ff570f7207 */ /* 0x000fe40004000000 */
[----:B------:R-:W-:Y:S02]  /*1d300*/  SEL R30, R30, RZ, !P0 ;  /* 0x000000ff1e1e7207 */ /* 0x000fe40004000000 */
[----:B-----5:R-:W-:-:S02]  /*1d310*/  SHF.R.S32.HI R13, RZ, 0x1f, R0 ;  /* 0x0000001fff0d7819 */ /* 0x020fc40000011400 */
[----:B----4-:R-:W-:Y:S01]  /*1d320*/  SHF.R.S32.HI R12, RZ, 0x1f, R24 ;  /* 0x0000001fff0c7819 */ /* 0x010fe20000011418 */
[----:B-1----:R-:W-:Y:S06]  /*1d330*/  @P3 BRA `(.L_x_2453) ;  /* 0x0000000000a03947 */ /* 0x002fec0003800000 */
[----:B------:R-:W2:Y:S01]  /*1d340*/  S2R R4, SR_TID.X ;  /* 0x0000000000047919 */ /* 0x000ea20000002100 */
[----:B------:R-:W1:Y:S02]  /*1d350*/  LDC R11, c[0x0][0xbe8] ;  /* 0x0002fa00ff0b7b82 */ /* 0x000e640000000800 */
[----:B-1----:R-:W-:Y:S01]  /*1d360*/  IMAD R2, R8, R11, RZ ;  /* 0x0000000b08027224 */ /* 0x002fe200078e02ff */
[----:B--2---:R-:W-:-:S04]  /*1d370*/  IADD3 R10, R20, -0x80, R4 ;  /* 0xffffff80140a7810 */ /* 0x004fc80007ffe004 */
[----:B------:R-:W-:-:S13]  /*1d380*/  ISETP.GE.AND P0, PT, R10, R2, PT ;  /* 0x000000020a00720c */ /* 0x000fda0003f06270 */
[----:B------:R-:W-:Y:S05]  /*1d390*/  @P0 BRA `(.L_x_2453) ;  /* 0x0000000000880947 */ /* 0x000fea0003800000 */
[----:B------:R-:W-:Y:S01]  /*1d3a0*/  ISETP.NE.AND P0, PT, R11, 0x1, PT ;  /* 0x000000010b00780c */ /* 0x000fe20003f05270 */
[----:B------:R-:W-:Y:S01]  /*1d3b0*/  ULDC.64 UR4, c[0x0][0xb90] ;  /* 0x0002e40000047ab9 */ /* 0x000fe20000000a00 */
[----:B------:R-:W-:Y:S01]  /*1d3c0*/  IMAD.MOV.U32 R4, RZ, RZ, R0 ;  /* 0x000000ffff047224 */ /* 0x000fe200078e0000 */
[----:B------:R-:W-:Y:S01]  /*1d3d0*/  ULDC.64 UR6, c[0x0][0x208] ;  /* 0x0000820000067ab9 */ /* 0x000fe20000000a00 */
[----:B------:R-:W-:Y:S02]  /*1d3e0*/  IMAD R6, R12, UR4, RZ ;  /* 0x000000040c067c24 */ /* 0x000fe4000f8e02ff */
[----:B------:R-:W-:Y:S02]  /*1d3f0*/  IMAD.MOV.U32 R5, RZ, RZ, R13 ;  /* 0x000000ffff057224 */ /* 0x000fe400078e000d */
[----:B------:R-:W-:Y:S02]  /*1d400*/  IMAD.MOV.U32 R7, RZ, RZ, R10 ;  /* 0x000000ffff077224 */ /* 0x000fe400078e000a */
[----:B------:R-:W-:-:S03]  /*1d410*/  IMAD.WIDE.U32 R4, R24, UR4, R4 ;  /* 0x0000000418047c25 */ /* 0x000fc6000f8e0004 */
[----:B------:R-:W1:Y:S08]  /*1d420*/  @P0 LDC R9, c[0x0][0xbec] ;  /* 0x0002fb00ff090b82 */ /* 0x000e700000000800 */
[----:B------:R-:W2:Y:S01]  /*1d430*/  @P0 LDC R21, c[0x0][0xbf0] ;  /* 0x0002fc00ff150b82 */ /* 0x000ea20000000800 */
[----:B-1----:R-:W-:-:S04]  /*1d440*/  @P0 IMAD.HI.U32 R2, R10, R9, RZ ;  /* 0x000000090a020227 */ /* 0x002fc800078e00ff */
[----:B------:R-:W-:Y:S01]  /*1d450*/  IMAD R9, R24, UR5, R6 ;  /* 0x0000000518097c24 */ /* 0x000fe2000f8e0206 */
[----:B------:R-:W-:Y:S01]  /*1d460*/  ULDC.64 UR4, c[0x0][0xb98] ;  /* 0x0002e60000047ab9 */ /* 0x000fe20000000a00 */
[----:B--2---:R-:W-:Y:S02]  /*1d470*/  @P0 SHF.R.U32.HI R7, RZ, R21, R2 ;  /* 0x00000015ff070219 */ /* 0x004fe40000011602 */
[----:B------:R-:W-:Y:S02]  /*1d480*/  IMAD.IADD R5, R5, 0x1, R9 ;  /* 0x0000000105057824 */ /* 0x000fe400078e0209 */
[----:B------:R-:W-:Y:S02]  /*1d490*/  IMAD R2, R30, UR4, RZ ;  /* 0x000000041e027c24 */ /* 0x000fe4000f8e02ff */
[----:B------:R-:W-:Y:S02]  /*1d4a0*/  IMAD.MOV R9, RZ, RZ, -R7 ;  /* 0x000000ffff097224 */ /* 0x000fe400078e0a07 */
        /* <DEDUP_REMOVED lines=17> */
.L_x_2453:
[----:B------:R-:W-:Y:S05]  /*1d5c0*/  BSYNC B1 ;  /* 0x0000000000017941 */ /* 0x000fea0003800000 */
.L_x_2452:
[----:B--2---:R-:W-:Y:S01]  /*1d5d0*/  SHF.R.S32.HI R10, RZ, 0x1f, R86 ;  /* 0x0000001fff0a7819 */ /* 0x004fe20000011456 */
        /* <DEDUP_REMOVED lines=9> */
[----:B------:R-:W-:Y:S02]  /*1d670*/  IMAD.IADD R9, R20, 0x1, R0 ;  /* 0x0000000114097824 */ /* 0x000fe400078e0200 */
[----:B------:R-:W-:Y:S02]  /*1d680*/  IMAD R6, R12, UR4, RZ ;  /* 0x000000040c067c24 */ /* 0x000fe4000f8e02ff */
[----:B------:R-:W-:Y:S02]  /*1d690*/  IMAD.MOV.U32 R2, RZ, RZ, R4 ;  /* 0x000000ffff027224 */ /* 0x000fe400078e0004 */
        /* <DEDUP_REMOVED lines=30> */
[----:B------:R0:W1:Y:S04]  /*1d880*/  SHFL.IDX PT, R3, R2, RZ, 0x1c1f ;  /* 0x001c1fff02037589 */ /* 0x00006800000e0000 */
[----:B------:R0:W2:Y:S02]  /*1d890*/  SHFL.IDX PT, R14, R0, RZ, 0x1c1f ;  /* 0x001c1fff000e7589 */ /* 0x0000a400000e0000 */
.L_x_2646:
[----:B------:R-:W-:Y:S01]  /*1d8a0*/  IMAD R25, R8, R25, RZ ;  /* 0x0000001908197224 */ /* 0x000fe200078e02ff */
[----:B------:R-:W-:Y:S01]  /*1d8b0*/  BSSY B1, `(.L_x_2455) ;  /* 0x0000012000017945 */ /* 0x000fe20003800000 */
[----:B------:R-:W-:-:S05]  /*1d8c0*/  IMAD.IADD R4, R10, 0x1, R20 ;  /* 0x000000010a047824 */ /* 0x000fca00078e0214 */
[----:B------:R-:W-:-:S13]  /*1d8d0*/  ISETP.GE.AND P0, PT, R4, R25, PT ;  /* 0x000000190400720c */ /* 0x000fda0003f06270 */
[----:B------:R-:W-:Y:S05]  /*1d8e0*/  @P0 BRA `(.L_x_2456) ;  /* 0x0000000000380947 */ /* 0x000fea0003800000 */
[----:B------:R-:W-:Y:S01]  /*1d8f0*/  ULDC UR4, c[0x0][0xac8] ;  /* 0x0002b20000047ab9 */ /* 0x000fe20000000800 */
[----:B------:R-:W-:Y:S01]  /*1d900*/  ULDC.64 UR6, c[0x0][0x208] ;  /* 0x0000820000067ab9 */ /* 0x000fe20000000a00 */
[----:B------:R-:W-:Y:S02]  /*1d910*/  ISETP.GE.AND P2, PT, R36, UR4, PT ;  /* 0x0000000424007c0c */ /* 0x000fe4000bf46270 */
[----:B------:R-:W-:Y:S02]  /*1d920*/  ISETP.GE.AND P3, PT, R38, UR4, PT ;  /* 0x0000000426007c0c */ /* 0x000fe4000bf66270 */
[----:B------:R-:W-:-:S09]  /*1d930*/  ISETP.GE.AND P4, PT, R37, UR4, PT ;  /* 0x0000000425007c0c */ /* 0x000fd2000bf86270 */
[----:B-1----:R-:W-:Y:S02]  /*1d940*/  @!P2 IMAD.MOV.U32 R15, RZ, RZ, R3 ;  /* 0x000000ffff0fa224 */ /* 0x002fe400078e0003 */
[-C--:B--2---:R-:W-:Y:S02]  /*1d950*/  @!P3 LEA R8, P0, R38, R14.reuse, 0x1 ;  /* 0x0000000e2608b211 */ /* 0x084fe400078008ff */
[C---:B------:R-:W-:Y:S01]  /*1d960*/  @!P4 LEA R10, P1, R37.reuse, R14, 0x1 ;  /* 0x0000000e250ac211 */ /* 0x040fe200078208ff */
[----:B------:R-:W-:Y:S01]  /*1d970*/  @!P2 IMAD.WIDE R6, R36, 0x2, R14 ;  /* 0x000000022406a825 */ /* 0x000fe200078e020e */
[-C--:B------:R-:W-:Y:S02]  /*1d980*/  @!P3 LEA.HI.X R9, R38, R3.reuse, R39, 0x1, P0 ;  /* 0x000000032609b211 */ /* 0x080fe400000f0c27 */
[----:B------:R-:W-:Y:S02]  /*1d990*/  @!P4 LEA.HI.X R11, R37, R3, R40, 0x1, P1 ;  /* 0x00000003250bc211 */ /* 0x000fe400008f0c28 */
[----:B------:R3:W-:Y:S04]  /*1d9a0*/  @!P2 ST.E.128 desc[UR6][R6.64], RZ ;  /* 0x000000ff0600a985 */ /* 0x0007e8000c101d06 */
[----:B------:R3:W-:Y:S04]  /*1d9b0*/  @!P3 ST.E.128 desc[UR6][R8.64], RZ ;  /* 0x000000ff0800b985 */ /* 0x0007e8000c101d06 */
[----:B------:R3:W-:Y:S02]  /*1d9c0*/  @!P4 ST.E.128 desc[UR6][R10.64], RZ ;  /* 0x000000ff0a00c985 */ /* 0x0007e4000c101d06 */
.L_x_2456:
[----:B------:R-:W-:Y:S05]  /*1d9d0*/  BSYNC B1 ;  /* 0x0000000000017941 */ /* 0x000fea0003800000 */
.L_x_2455:
[----:B------:R-:W-:-:S03]  /*1d9e0*/  UMOV UR4, 0xffffffff ;  /* 0xffffffff00047882 */ /* 0x000fc60000000000 */
[----:B------:R-:W-:Y:S05]  /*1d9f0*/  BRA.DIV UR4, `(.L_x_2457) ;  /* 0x0000008604f47947 */ /* 0x000fea000b800000 */
[----:B-1----:R1:W4:Y:S04]  /*1da00*/  SHFL.IDX PT, R3, R2, 0x1, 0x1c1f ;  /* 0x003c1f0002037f89 */ /* 0x00232800000e0000 */
[----:B--2---:R1:W2:Y:S02]  /*1da10*/  SHFL.IDX PT, R14, R0, 0x1, 0x1c1f ;  /* 0x003c1f00000e7f89 */ /* 0x0042a400000e0000 */
.L_x_2650:
[----:B01----:R-:W-:-:S05]  /*1da20*/  VIADD R0, R4, 0x60 ;  /* 0x0000006004007836 */ /* 0x003fca0000000000 */
[----:B------:R-:W-:-:S13]  /*1da30*/  ISETP.GE.AND P0, PT, R0, R25, PT ;  /* 0x000000190000720c */ /* 0x000fda0003f06270 */
[----:B------:R-:W-:Y:S05]  /*1da40*/  @P0 BRA `(.L_x_2450) ;  /* 0x0000000000380947 */ /* 0x000fea0003800000 */
[----:B------:R-:W-:Y:S01]  /*1da50*/  ULDC UR4, c[0x0][0xac8] ;  /* 0x0002b20000047ab9 */ /* 0x000fe20000000800 */
[----:B------:R-:W-:Y:S01]  /*1da60*/  ULDC.64 UR6, c[0x0][0x208] ;  /* 0x0000820000067ab9 */ /* 0x000fe20000000a00 */
[----:B------:R-:W-:Y:S02]  /*1da70*/  ISETP.GE.AND P2, PT, R36, UR4, PT ;  /* 0x0000000424007c0c */ /* 0x000fe4000bf46270 */
[----:B------:R-:W-:Y:S02]  /*1da80*/  ISETP.GE.AND P3, PT, R38, UR4, PT ;  /* 0x0000000426007c0c */ /* 0x000fe4000bf66270 */
[----:B------:R-:W-:-:S09]  /*1da90*/  ISETP.GE.AND P4, PT, R37, UR4, PT ;  /* 0x0000000425007c0c */ /* 0x000fd2000bf86270 */
[----:B----4-:R-:W-:Y:S02]  /*1daa0*/  @!P2 IMAD.MOV.U32 R15, RZ, RZ, R3 ;  /* 0x000000ffff0fa224 */ /* 0x010fe400078e0003 */
[-C--:B--23--:R-:W-:Y:S02]  /*1dab0*/  @!P3 LEA R6, P0, R38, R14.reuse, 0x1 ;  /* 0x0000000e2606b211 */ /* 0x08cfe400078008ff */
[C---:B------:R-:W-:Y:S01]  /*1dac0*/  @!P4 LEA R2, P1, R37.reuse, R14, 0x1 ;  /* 0x0000000e2502c211 */ /* 0x040fe200078208ff */
[----:B------:R-:W-:Y:S01]  /*1dad0*/  @!P2 IMAD.WIDE R4, R36, 0x2, R14 ;  /* 0x000000022404a825 */ /* 0x000fe200078e020e */
[-C--:B------:R-:W-:Y:S02]  /*1dae0*/  @!P3 LEA.HI.X R7, R38, R3.reuse, R39, 0x1, P0 ;  /* 0x000000032607b211 */ /* 0x080fe400000f0c27 */
[----:B------:R-:W-:Y:S02]  /*1daf0*/  @!P4 LEA.HI.X R3, R37, R3, R40, 0x1, P1 ;  /* 0x000000032503c211 */ /* 0x000fe400008f0c28 */
[----:B------:R0:W-:Y:S04]  /*1db00*/  @!P2 ST.E.128 desc[UR6][R4.64], RZ ;  /* 0x000000ff0400a985 */ /* 0x0001e8000c101d06 */
[----:B------:R0:W-:Y:S04]  /*1db10*/  @!P3 ST.E.128 desc[UR6][R6.64], RZ ;  /* 0x000000ff0600b985 */ /* 0x0001e8000c101d06 */
[----:B------:R0:W-:Y:S02]  /*1db20*/  @!P4 ST.E.128 desc[UR6][R2.64], RZ ;  /* 0x000000ff0200c985 */ /* 0x0001e4000c101d06 */
.L_x_2450:
[----:B------:R-:W-:Y:S05]  /*1db30*/  BSYNC B0 ;  /* 0x0000000000007941 */ /* 0x000fea0003800000 */
.L_x_2445:
[----:B------:R-:W-:Y:S02]  /*1db40*/  ULDC UR4, c[0x0][0xc3c] ;  /* 0x00030f0000047ab9 */ /* 0x000fe40000000800 */
[----:B------:R-:W-:-:S13]  /*1db50*/  ISETP.GE.AND P0, PT, R111, UR4, PT ;  /* 0x000000046f007c0c */ /* 0x000fda000bf06270 */
[----:B------:R-:W-:Y:S05]  /*1db60*/  @!P0 BRA `(.L_x_2458) ;  /* 0xfffffe3400c88947 */ /* 0x000fea000383ffff */
[----:B------:R-:W-:Y:S05]  /*1db70*/  BRA `(.L_x_2310) ;  /* 0x0000007c00487947 */ /* 0x000fea0003800000 */
.L_x_2308:
[----:B------:R-:W-:-:S08]  /*1db80*/  NOP ;  /* 0x0000000000007918 */ /* 0x000fd00000000000 */
[----:B0-----:R-:W0:-:S00]  /*1db90*/  USETMAXREG.DEALLOC.CTAPOOL 0x20 ;  /* 0x00000020000079c8 */ /* 0x001e0000080e0500 */
        /* <DEDUP_REMOVED lines=16> */
.L_x_2459:
        /* <DEDUP_REMOVED lines=43> */
.L_x_2465:
        /* <DEDUP_REMOVED lines=13> */
.L_x_2464:
[----:B------:R-:W-:Y:S05]  /*1e020*/  BSYNC B0 ;  /* 0x0000000000007941 */ /* 0x000fea0003800000 */
.L_x_2463:
        /* <DEDUP_REMOVED lines=22> */
.L_x_2461:
        /* <DEDUP_REMOVED lines=22> */
.L_x_2466:
        /* <DEDUP_REMOVED lines=59> */
.L_x_2462:
[----:B------:R-:W-:Y:S02]  /*1e6a0*/  IMAD.MOV.U32 R17, RZ, RZ, RZ ;  /* 0x000000ffff117224 */ /* 0x000fe400078e00ff */
[----:B------:R-:W-:Y:S02]  /*1e6b0*/  IMAD.U32 R16, RZ, RZ, UR6 ;  /* 0x00000006ff107e24 */ /* 0x000fe4000f8e00ff */
[----:B------:R-:W-:-:S07]  /*1e6c0*/  IMAD.MOV.U32 R18, RZ, RZ, RZ ;  /* 0x000000ffff127224 */ /* 0x000fce00078e00ff */
.L_x_2467:
[----:B------:R-:W-:-:S13]  /*1e6d0*/  ISETP.NE.AND P0, PT, R5, RZ, PT ;  /* 0x000000ff0500720c */ /* 0x000fda0003f05270 */
[----:B------:R-:W0:Y:S01]  /*1e6e0*/  @!P0 S2R R3, SR_CgaCtaId ;  /* 0x0000000000038919 */ /* 0x000e220000008800 */
[----:B------:R-:W-:-:S04]  /*1e6f0*/  @!P0 MOV R0, 0x400 ;  /* 0x0000040000008802 */ /* 0x000fc80000000f00 */
[----:B0-----:R-:W-:-:S05]  /*1e700*/  @!P0 LEA R0, R3, R0, 0x18 ;  /* 0x0000000003008211 */ /* 0x001fca00078ec0ff */
[----:B------:R2:W-:Y:S01]  /*1e710*/  @!P0 STS.128 [R0+0x31cd0], R16 ;  /* 0x031cd01000008388 */ /* 0x0005e20000000c00 */
[----:B------:R-:W-:Y:S06]  /*1e720*/  BAR.ARV 0x5, 0x200 ;  /* 0x0148000000007b1d */ /* 0x000fec0000002000 */
.L_x_2460:
        /* <DEDUP_REMOVED lines=31> */
[C---:B------:R-:W-:Y:S01]  /*1e920*/  LOP3.LUT R2, R0.reuse, 0x20, RZ, 0xfc, !PT ;  /* 0x0000002000027812 */ /* 0x040fe200078efcff */
[----:B------:R-:W-:Y:S01]  /*1e930*/  IMAD.MOV.U32 R3, RZ, RZ, 0x1 ;  /* 0x00000001ff037424 */ /* 0x000fe200078e00ff */
[----:B------:R-:W-:Y:S02]  /*1e940*/  LOP3.LUT R0, R0, 0x40, RZ, 0xfc, !PT ;  /* 0x0000004000007812 */ /* 0x000fe400078efcff */
[----:B------:R4:W-:Y:S04]  /*1e950*/  STL [R1+0x8], R4 ;  /* 0x0000080401007387 */ /* 0x0009e80000100800 */
[----:B------:R4:W-:Y:S02]  /*1e960*/  STL [R1], R3 ;  /* 0x0000000301007387 */ /* 0x0009e40000100800 */
.L_x_2612:
[----:B0---4-:R-:W0:Y:S01]  /*1e970*/  LDC.64 R2, c[0x0][0xc88] ;  /* 0x00032200ff027b82 */ /* 0x011e220000000a00 */
[----:B------:R-:W-:Y:S01]  /*1e980*/  ULDC.64 UR4, c[0x0][0x208] ;  /* 0x0000820000047ab9 */ /* 0x000fe20000000a00 */
        /* <DEDUP_REMOVED lines=19> */
[C---:B------:R-:W-:Y:S01]  /*1eac0*/  IADD3 R2, P2, R24.reuse, UR6, RZ ;  /* 0x0000000618027c10 */ /* 0x040fe2000ff5e0ff */
[----:B------:R0:W-:Y:S03]  /*1ead0*/  STL [R1+0x28], R0 ;  /* 0x0000280001007387 */ /* 0x0001e60000100800 */
[C---:B------:R-:W-:Y:S01]  /*1eae0*/  IADD3.X R3, R25.reuse, UR7, RZ, P2, !PT ;  /* 0x0000000719037c10 */ /* 0x040fe200097fe4ff */
[----:B------:R-:W-:Y:S01]  /*1eaf0*/  ULDC.64 UR6, c[0x0][0xa10] ;  /* 0x0002840000067ab9 */ /* 0x000fe20000000a00 */
[----:B------:R-:W-:Y:S01]  /*1eb00*/  ISETP.NE.U32.AND P3, PT, RZ, UR8, PT ;  /* 0x00000008ff007c0c */ /* 0x000fe2000bf65070 */
[----:B-1----:R1:W5:Y:S01]  /*1eb10*/  @P1 LDG.E R8, desc[UR10][R4.64] ;  /* 0x0000000a04081981 */ /* 0x002362000c1e1900 */
[----:B------:R-:W-:Y:S01]  /*1eb20*/  IADD3 R6, P4, R24, UR4, RZ ;  /* 0x0000000418067c10 */ /* 0x000fe2000ff9e0ff */
[----:B------:R-:W-:Y:S01]  /*1eb30*/  IMAD.MOV.U32 R28, RZ, RZ, RZ ;  /* 0x000000ffff1c7224 */ /* 0x000fe200078e00ff */
[----:B------:R-:W-:Y:S01]  /*1eb40*/  ISETP.NE.AND.EX P3, PT, RZ, UR9, PT, P3 ;  /* 0x00000009ff007c0c */ /* 0x000fe2000bf65330 */
[----:B------:R-:W2:Y:S01]  /*1eb50*/  @P0 LDG.E R9, desc[UR10][R2.64] ;  /* 0x0000000a02090981 */ /* 0x000ea2000c1e1900 */
[----:B------:R-:W-:Y:S01]  /*1eb60*/  IADD3.X R7, R25, UR5, RZ, P4, !PT ;  /* 0x0000000519077c10 */ /* 0x000fe2000a7fe4ff */
[----:B0-----:R-:W-:Y:S01]  /*1eb70*/  IMAD.MOV.U32 R0, RZ, RZ, RZ ;  /* 0x000000ffff007224 */ /* 0x001fe200078e00ff */
[----:B------:R-:W-:-:S02]  /*1eb80*/  ISETP.NE.U32.AND P1, PT, RZ, UR4, PT ;  /* 0x00000004ff007c0c */ /* 0x000fc4000bf25070 */
[----:B------:R-:W-:Y:S02]  /*1eb90*/  ISETP.NE.U32.AND P2, PT, RZ, UR6, PT ;  /* 0x00000006ff007c0c */ /* 0x000fe4000bf45070 */
[C---:B-1----:R-:W-:Y:S01]  /*1eba0*/  IADD3 R4, P4, R24.reuse, UR6, RZ ;  /* 0x0000000618047c10 */ /* 0x042fe2000ff9e0ff */
[----:B------:R-:W-:Y:S01]  /*1ebb0*/  ULDC UR4, c[0x0][0x288] ;  /* 0x0000a20000047ab9 */ /* 0x000fe20000000800 */
[----:B------:R-:W-:Y:S02]  /*1ebc0*/  ISETP.NE.AND.EX P1, PT, RZ, UR5, PT, P1 ;  /* 0x00000005ff007c0c */ /* 0x000fe4000bf25310 */
[----:B------:R-:W-:Y:S02]  /*1ebd0*/  IADD3.X R5, R25, UR7, RZ, P4, !PT ;  /* 0x0000000719057c10 */ /* 0x000fe4000a7fe4ff */
[----:B------:R-:W-:Y:S02]  /*1ebe0*/  @P3 IADD3 R10, P4, R24, UR8, RZ ;  /* 0x00000008180a3c10 */ /* 0x000fe4000ff9e0ff */
[----:B------:R-:W-:-:S02]  /*1ebf0*/  ISETP.NE.AND.EX P2, PT, RZ, UR7, PT, P2 ;  /* 0x00000007ff007c0c */ /* 0x000fc4000bf45320 */
[----:B------:R-:W-:-:S05]  /*1ec00*/  @P3 IADD3.X R11, R25, UR9, RZ, P4, !PT ;  /* 0x00000009190b3c10 */ /* 0x000fca000a7fe4ff */
[----:B------:R-:W5:Y:S06]  /*1ec10*/  @P1 LDG.E R28, desc[UR10][R6.64] ;  /* 0x0000000a061c1981 */ /* 0x000f6c000c1e1900 */
        /* <DEDUP_REMOVED lines=16> */
[----:B------:R-:W-:Y:S06]  /*1ed20*/  @P3 BRA `(.L_x_2469) ;  /* 0x0000000000183947 */ /* 0x000fec0003800000 */
[----:B------:R-:W-:Y:S05]  /*1ed30*/  @!P0 BRA `(.L_x_2469) ;  /* 0x0000000000148947 */ /* 0x000fea0003800000 */
[----:B------:R-:W-:Y:S02]  /*1ed40*/  ULDC.64 UR4, c[0x0][0x208] ;  /* 0x0000820000047ab9 */ /* 0x000fe40000000a00 */
[----:B------:R-:W2:Y:S04]  /*1ed50*/  LDG.E R11, desc[UR4][R2.64] ;  /* 0x00000004020b7981 */ /* 0x000ea8000c1e1900 */
[----:B------:R-:W2:Y:S02]  /*1ed60*/  LDG.E R2, desc[UR4][R2.64+0x4] ;  /* 0x0000040402027981 */ /* 0x000ea4000c1e1900 */
[----:B--2---:R-:W-:-:S05]  /*1ed70*/  IMAD.IADD R12, R2, 0x1, -R11 ;  /* 0x00000001020c7824 */ /* 0x004fca00078e0a0b */
[----:B------:R0:W-:Y:S02]  /*1ed80*/  STL [R1+0x18], R12 ;  /* 0x0000180c01007387 */ /* 0x0001e40000100800 */
.L_x_2469:
        /* <DEDUP_REMOVED lines=11> */
.L_x_2470:
[----:B------:R-:W-:Y:S05]  /*1ee40*/  @!P1 BRA `(.L_x_2471) ;  /* 0x0000000000109947 */ /* 0x000fea0003800000 */
[----:B------:R-:W-:Y:S02]  /*1ee50*/  ULDC.64 UR4, c[0x0][0x208] ;  /* 0x0000820000047ab9 */ /* 0x000fe40000000a00 */
[----:B------:R-:W2:Y:S04]  /*1ee60*/  LDG.E R10, desc[UR4][R6.64] ;  /* 0x00000004060a7981 */ /* 0x000ea8000c1e1900 */
[----:B------:R-:W2:Y:S02]  /*1ee70*/  LDG.E R6, desc[UR4][R6.64+0x4] ;  /* 0x0000040406067981 */ /* 0x000ea4000c1e1900 */
[----:B--2---:R-:W-:-:S07]  /*1ee80*/  IMAD.IADD R10, R6, 0x1, -R10 ;  /* 0x00000001060a7824 */ /* 0x004fce00078e0a0a */
.L_x_2471:
[----:B------:R-:W-:Y:S01]  /*1ee90*/  ULDC.64 UR4, c[0x0][0x208] ;  /* 0x0000820000047ab9 */ /* 0x000fe20000000a00 */
[----:B-1----:R-:W1:Y:S01]  /*1eea0*/  LDC R3, c[0x0][0x448] ;  /* 0x00011200ff037b82 */ /* 0x002e620000000800 */
[----:B------:R-:W2:Y:S01]  /*1eeb0*/  @P2 LDG.E R2, desc[UR4][R4.64] ;  /* 0x0000000404022981 */ /* 0x000ea2000c1e1900 */
[----:B-----5:R-:W-:-:S03]  /*1eec0*/  IMAD.IADD R10, R10, 0x1, -R8 ;  /* 0x000000010a0a7824 */ /* 0x020fc600078e0a08 */
[----:B------:R-:W2:Y:S01]  /*1eed0*/  @P2 LDG.E R4, desc[UR4][R4.64+0x4] ;  /* 0x0000040404042981 */ /* 0x000ea2000c1e1900 */
[----:B-1----:R-:W-:-:S13]  /*1eee0*/  ISETP.NE.AND P0, PT, R3, 0x1, PT ;  /* 0x000000010300780c */ /* 0x002fda0003f05270 */
[----:B------:R-:W1:Y:S01]  /*1eef0*/  @P0 LDC R3, c[0x0][0x450] ;  /* 0x00011400ff030b82 */ /* 0x000e620000000800 */
[----:B------:R-:W-:Y:S01]  /*1ef00*/  BSSY B0, `(.L_x_2472) ;  /* 0x0000167000007945 */ /* 0x000fe20003800000 */
[----:B--2---:R-:W-:-:S06]  /*1ef10*/  @P2 IMAD.IADD R9, R4, 0x1, -R2 ;  /* 0x0000000104092824 */ /* 0x004fcc00078e0a02 */
[----:B------:R-:W2:Y:S01]  /*1ef20*/  @P0 LDC R4, c[0x0][0x44c] ;  /* 0x00011300ff040b82 */ /* 0x000ea20000000800 */
[----:B------:R-:W-:-:S04]  /*1ef30*/  IMAD R2, R17, 0xc0, RZ ;  /* 0x000000c011027824 */ /* 0x000fc800078e02ff */
[----:B------:R-:W-:Y:S02]  /*1ef40*/  VIADD R2, R2, 0xbf ;  /* 0x000000bf02027836 */ /* 0x000fe40000000000 */
[----:B------:R-:W-:-:S04]  /*1ef50*/  IMAD.IADD R20, R10, 0x1, R9 ;  /* 0x000000010a147824 */ /* 0x000fc800078e0209 */
[C---:B------:R-:W-:Y:S01]  /*1ef60*/  VIADD R21, R20.reuse, 0x8f ;  /* 0x0000008f14157836 */ /* 0x040fe20000000000 */
[----:B------:R-:W-:-:S03]  /*1ef70*/  IADD3 R20, R20, 0x90, -R12 ;  /* 0x0000009014147810 */ /* 0x000fc60007ffe80c */
[----:B------:R-:W-:-:S04]  /*1ef80*/  IMAD.HI R21, R21, 0x38e38e39, RZ ;  /* 0x38e38e3915157827 */ /* 0x000fc800078e02ff */
[----:B--2---:R-:W-:-:S05]  /*1ef90*/  @P0 IMAD.HI.U32 R4, R2, R4, RZ ;  /* 0x0000000402040227 */ /* 0x004fca00078e00ff */
[----:B-1----:R-:W-:-:S05]  /*1efa0*/  @P0 SHF.R.U32.HI R2, RZ, R3, R4 ;  /* 0x00000003ff020219 */ /* 0x002fca0000011604 */
[----:B------:R-:W-:Y:S01]  /*1efb0*/  IMAD.IADD R2, R20, 0x1, R2 ;  /* 0x0000000114027824 */ /* 0x000fe200078e0202 */
[----:B------:R-:W-:-:S03]  /*1efc0*/  SHF.R.U32.HI R3, RZ, 0x1f, R21 ;  /* 0x0000001fff037819 */ /* 0x000fc60000011615 */
[----:B------:R-:W-:Y:S01]  /*1efd0*/  IMAD.HI R2, R2, 0x38e38e39, RZ ;  /* 0x38e38e3902027827 */ /* 0x000fe200078e02ff */
[----:B------:R-:W-:-:S04]  /*1efe0*/  LEA.HI.SX32 R21, R21, R3, 0x1b ;  /* 0x0000000315157211 */ /* 0x000fc800078fdaff */
[----:B------:R-:W-:-:S04]  /*1eff0*/  SHF.R.U32.HI R3, RZ, 0x1f, R2 ;  /* 0x0000001fff037819 */ /* 0x000fc80000011602 */
[----:B------:R-:W-:-:S04]  /*1f000*/  LEA.HI.SX32 R3, R2, R3, 0x1b ;  /* 0x0000000302037211 */ /* 0x000fc800078fdaff */
[----:B------:R-:W-:-:S05]  /*1f010*/  VIMNMX R2, R21, R3, PT ;  /* 0x0000000315027248 */ /* 0x000fca0003fe0100 */
[--C-:B------:R-:W-:Y:S02]  /*1f020*/  IMAD R2, R2, 0x90, -R10.reuse ;  /* 0x0000009002027824 */ /* 0x100fe400078e0a0a */
[----:B------:R-:W-:-:S03]  /*1f030*/  IMAD.MOV R10, RZ, RZ, -R10 ;  /* 0x000000ffff0a7224 */ /* 0x000fc600078e0a0a */
[----:B------:R-:W-:Y:S02]  /*1f040*/  VIMNMX R2, R2, R9, PT ;  /* 0x0000000902027248 */ /* 0x000fe40003fe0100 */
[----:B------:R-:W-:-:S04]  /*1f050*/  VIMNMX R10, RZ, R10, !PT ;  /* 0x0000000aff0a7248 */ /* 0x000fc80007fe0100 */
[----:B------:R-:W-:Y:S01]  /*1f060*/  ISETP.GT.AND P0, PT, R2, R10, PT ;  /* 0x0000000a0200720c */ /* 0x000fe20003f04270 */
[----:B------:R-:W-:-:S05]  /*1f070*/  IMAD.WIDE.U32 R4, R10, 0x38e38e39, RZ ;  /* 0x38e38e390a047825 */ /* 0x000fca00078e00ff */
[----:B------:R-:W-:-:S07]  /*1f080*/  SHF.R.U32.HI R4, RZ, 0x5, R5 ;  /* 0x00000005ff047819 */ /* 0x000fce0000011605 */
[----:B------:R-:W-:-:S04]  /*1f090*/  @P0 VIADD R2, R2, 0x8f ;  /* 0x0000008f02020836 */ /* 0x000fc80000000000 */
[----:B------:R-:W-:-:S05]  /*1f0a0*/  @P0 IMAD.HI R2, R2, 0x38e38e39, RZ ;  /* 0x38e38e3902020827 */ /* 0x000fca00078e02ff */
        /* <DEDUP_REMOVED lines=13> */
.L_x_2653:
[----:B--2---:R-:W-:Y:S02]  /*1f180*/  ISETP.NE.AND P0, PT, R14, RZ, PT ;  /* 0x000000ff0e00720c */ /* 0x004fe40003f05270 */
[----:B------:R-:W-:-:S11]  /*1f190*/  PLOP3.LUT P6, PT, PT, PT, PT, 0x8, 0x0 ;  /* 0x000000000000781c */ /* 0x000fd60003fce170 */
[----:B------:R-:W-:Y:S05]  /*1f1a0*/  @P0 BRA `(.L_x_2475) ;  /* 0x00000000000c0947 */ /* 0x000fea0003800000 */
[----:B------:R-:W-:-:S03]  /*1f1b0*/  UMOV UR4, 0xffffffff ;  /* 0xffffffff00047882 */ /* 0x000fc60000000000 */
[----:B------:R-:W-:Y:S05]  /*1f1c0*/  BRA.DIV UR4, `(.L_x_2476) ;  /* 0x00000072047c7947 */ /* 0x000fea000b800000 */
[----:B------:R-:W-:-:S13]  /*1f1d0*/  ELECT P6, URZ, PT ;  /* 0x00000000003f782f */ /* 0x000fda00038c0000 */
.L_x_2475:
        /* <DEDUP_REMOVED lines=9> */
.L_x_2656:
[----:B------:R-:W-:Y:S05]  /*1f270*/  BSYNC B1 ;  /* 0x0000000000017941 */ /* 0x000fea0003800000 */
.L_x_2477:
[----:B------:R-:W-:Y:S04]  /*1f280*/  BSSY B1, `(.L_x_2479) ;  /* 0x000008c000017945 */ /* 0x000fe80003800000 */
[----:B------:R-:W-:Y:S05]  /*1f290*/  @!P6 BRA `(.L_x_2480) ;  /* 0x000000080028e947 */ /* 0x000fea0003800000 */
[----:B------:R-:W2:Y:S01]  /*1f2a0*/  LDL R7, [R1] ;  /* 0x0000000001077983 */ /* 0x000ea20000100800 */
[----:B------:R-:W-:Y:S01]  /*1f2b0*/  IMAD R9, R29, 0x8, R22 ;  /* 0x000000081d097824 */ /* 0x000fe200078e0216 */
[----:B------:R-:W3:Y:S01]  /*1f2c0*/  S2R R6, SR_TID.X ;  /* 0x0000000000067919 */ /* 0x000ee20000002100 */
[----:B------:R-:W-:Y:S01]  /*1f2d0*/  BSSY B2, `(.L_x_2481) ;  /* 0x0000006000027945 */ /* 0x000fe20003800000 */
[----:B---3--:R-:W-:-:S04]  /*1f2e0*/  LOP3.LUT R6, R6, 0x7f, RZ, 0xc0, !PT ;  /* 0x0000007f06067812 */ /* 0x008fc800078ec0ff */
[----:B------:R-:W-:Y:S02]  /*1f2f0*/  ISETP.NE.AND P1, PT, R6, RZ, PT ;  /* 0x000000ff0600720c */ /* 0x000fe40003f25270 */
[----:B--2---:R-:W-:-:S04]  /*1f300*/  SHF.L.U32 R8, R7, 0x1f, RZ ;  /* 0x0000001f07087819 */ /* 0x004fc800000006ff */
[----:B------:R-:W2:Y:S02]  /*1f310*/  SYNCS.PHASECHK.TRANS64.TRYWAIT P0, [R9+URZ+0x31ca0], R8 ;  /* 0x031ca008090075a7 */ /* 0x000ea4000800017f */
[----:B--2---:R-:W-:Y:S05]  /*1f320*/  @!P0 BRA `(.L_x_2482) ;  /* 0x0000007000588947 */ /* 0x004fea0003800000 */
.L_x_2657:
[----:B------:R-:W-:Y:S05]  /*1f330*/  BSYNC B2 ;  /* 0x0000000000027941 */ /* 0x000fea0003800000 */
.L_x_2481:
        /* <DEDUP_REMOVED lines=9> */
.L_x_2484:
[----:B------:R-:W-:Y:S05]  /*1f3d0*/  BSYNC B2 ;  /* 0x0000000000027941 */ /* 0x000fea0003800000 */
.L_x_2483:
        /* <DEDUP_REMOVED lines=10> */
[----:B------:R-:W-:Y:S01]  /*1f480*/  VIADD R10, R7, 0x16a00 ;  /* 0x00016a00070a7836 */ /* 0x000fe20000000000 */
[----:B------:R-:W-:-:S09]  /*1f490*/  UMOV UR7, 0x12f00000 ;  /* 0x12f0000000077882 */ /* 0x000fd20000000000 */
.L_x_2485:
        /* <DEDUP_REMOVED lines=16> */
.L_x_2486:
        /* <DEDUP_REMOVED lines=10> */
[----:B0-----:R-:W-:Y:S01]  /*1f640*/  IMAD.MOV.U32 R12, RZ, RZ, 0x40 ;  /* 0x00000040ff0c7424 */ /* 0x001fe200078e00ff */
[----:B------:R-:W-:Y:S01]  /*1f650*/  PLOP3.LUT P0, PT, PT, PT, PT, 0x80, 0x0 ;  /* 0x000000000000781c */ /* 0x000fe20003f0f070 */
[----:B------:R-:W-:Y:S01]  /*1f660*/  VIADD R10, R7, 0x1b200 ;  /* 0x0001b200070a7836 */ /* 0x000fe20000000000 */
[----:B------:R-:W-:Y:S01]  /*1f670*/  UMOV UR6, 0x0 ;  /* 0x0000000000067882 */ /* 0x000fe20000000000 */
[----:B------:R-:W-:Y:S01]  /*1f680*/  UMOV UR7, 0x12f00000 ;  /* 0x12f0000000077882 */ /* 0x000fe20000000000 */
[----:B------:R-:W-:-:S15]  /*1f690*/  R2UR UR10, R12 ;  /* 0x000000000c0a72ca */ /* 0x000fde00000e0000 */
.L_x_2487:
        /* <DEDUP_REMOVED lines=13> */
.L_x_2658:
[----:B------:R-:W-:Y:S05]  /*1f770*/  BSYNC B2 ;  /* 0x0000000000027941 */ /* 0x000fea0003800000 */
.L_x_2488:
        /* <DEDUP_REMOVED lines=11> */
.L_x_2491:
[----:B------:R-:W-:Y:S05]  /*1f830*/  BSYNC B2 ;  /* 0x0000000000027941 */ /* 0x000fea0003800000 */
.L_x_2490:
        /* <DEDUP_REMOVED lines=8> */
.L_x_2492:
        /* <DEDUP_REMOVED lines=15> */
.L_x_2493:
        /* <DEDUP_REMOVED lines=15> */
.L_x_2494:
        /* <DEDUP_REMOVED lines=10> */
.L_x_2480:
[----:B------:R-:W-:Y:S05]  /*1fb40*/  BSYNC B1 ;  /* 0x0000000000017941 */ /* 0x000fea0003800000 */
.L_x_2479:
[----:B-1----:R-:W2:Y:S01]  /*1fb50*/  LDL.LU R5, [R1] ;  /* 0x0000000001057983 */ /* 0x002ea20000300800 */
        /* <DEDUP_REMOVED lines=10> */
.L_x_2511:
[----:B------:R-:W-:Y:S05]  /*1fc00*/  YIELD ;  /* 0x0000000000007946 */ /* 0x000fea0003800000 */
[----:B------:R-:W-:Y:S04]  /*1fc10*/  BSSY B1, `(.L_x_2495) ;  /* 0x000008b000017945 */ /* 0x000fe80003800000 */
[----:B--2---:R-:W-:Y:S05]  /*1fc20*/  @!P6 BRA `(.L_x_2496) ;  /* 0x000000080024e947 */ /* 0x004fea0003800000 */
[----:B-1----:R-:W2:Y:S01]  /*1fc30*/  LDL R5, [R1] ;  /* 0x0000000001057983 */ /* 0x002ea20000100800 */
        /* <DEDUP_REMOVED lines=8> */
.L_x_2659:
[----:B------:R-:W-:Y:S05]  /*1fcc0*/  BSYNC B2 ;  /* 0x0000000000027941 */ /* 0x000fea0003800000 */
.L_x_2497:
        /* <DEDUP_REMOVED lines=9> */
.L_x_2500:
[----:B------:R-:W-:Y:S05]  /*1fd60*/  BSYNC B2 ;  /* 0x0000000000027941 */ /* 0x000fea0003800000 */
.L_x_2499:
[----:B0-----:R-:W-:Y:S01]  /*1fd70*/  IMAD.MOV.U32 R12, RZ, RZ, RZ ;  /* 0x000000ffff0c7224 */ /* 0x001fe200078e00ff */
        /* <DEDUP_REMOVED lines=10> */
.L_x_2501:
        /* <DEDUP_REMOVED lines=16> */
.L_x_2502:
        /* <DEDUP_REMOVED lines=16> */
.L_x_2503:
        /* <DEDUP_REMOVED lines=13> */
.L_x_2660:
[----:B------:R-:W-:Y:S05]  /*200f0*/  BSYNC B2 ;  /* 0x0000000000027941 */ /* 0x000fea0003800000 */
.L_x_2504:
        /* <DEDUP_REMOVED lines=11> */
.L_x_2507:
[----:B------:R-:W-:Y:S05]  /*201b0*/  BSYNC B2 ;  /* 0x0000000000027941 */ /* 0x000fea0003800000 */
.L_x_2506:
        /* <DEDUP_REMOVED lines=8> */
.L_x_2508:
        /* <DEDUP_REMOVED lines=15> */
.L_x_2509:
        /* <DEDUP_REMOVED lines=15> */
.L_x_2510:
        /* <DEDUP_REMOVED lines=10> */
.L_x_2496:
[----:B------:R-:W-:Y:S05]  /*204c0*/  BSYNC B1 ;  /* 0x0000000000017941 */ /* 0x000fea0003800000 */
.L_x_2495:
        /* <DEDUP_REMOVED lines=10> */
.L_x_2473:
[----:B------:R-:W-:Y:S05]  /*20570*/  BSYNC B0 ;  /* 0x0000000000007941 */ /* 0x000fea0003800000 */
.L_x_2472:
[----:B------:R-:W3:Y:S01]  /*20580*/  LDC R0, c[0x0][0x448] ;  /* 0x00011200ff007b82 */ /* 0x000ee20000000800 */
[----:B------:R-:W-:Y:S01]  /*20590*/  IMAD.MOV.U32 R2, RZ, RZ, 0xc0 ;  /* 0x000000c0ff027424 */ /* 0x000fe200078e00ff */
[----:B------:R-:W-:Y:S05]  /*205a0*/  @!P0 WARPSYNC.ALL ;  /* 0x0000000000008948 */ /* 0x000fea0003800000 */
[----:B------:R-:W-:Y:S01]  /*205b0*/  IMAD R2, R17, R2, 0xbf ;  /* 0x000000bf11027424 */ /* 0x000fe200078e0202 */
[----:B------:R-:W-:Y:S01]  /*205c0*/  BSSY B7, `(.L_x_2512) ;  /* 0x000042e000077945 */ /* 0x000fe20003800000 */
[----:B------:R-:W-:Y:S01]  /*205d0*/  @!P0 BAR.SYNC.DEFER_BLOCKING 0xc, 0x200 ;  /* 0x0308000000008b1d */ /* 0x000fe20000010000 */
[----:B---3--:R-:W-:-:S13]  /*205e0*/  ISETP.NE.AND P1, PT, R0, 0x1, PT ;  /* 0x000000010000780c */ /* 0x008fda0003f25270 */
[----:B------:R-:W3:Y:S08]  /*205f0*/  @P1 LDC R3, c[0x0][0x44c] ;  /* 0x00011300ff031b82 */ /* 0x000ef00000000800 */
[----:B------:R-:W4:Y:S01]  /*20600*/  @P1 LDC R0, c[0x0][0x450] ;  /* 0x00011400ff001b82 */ /* 0x000f220000000800 */
[----:B---3--:R-:W-:-:S05]  /*20610*/  @P1 IMAD.HI.U32 R3, R2, R3, RZ ;  /* 0x0000000302031227 */ /* 0x008fca00078e00ff */
[----:B----4-:R-:W-:-:S05]  /*20620*/  @P1 SHF.R.U32.HI R2, RZ, R0, R3 ;  /* 0x00000000ff021219 */ /* 0x010fca0000011603 */
[----:B------:R-:W-:-:S04]  /*20630*/  IMAD.IADD R0, R20, 0x1, R2 ;  /* 0x0000000114007824 */ /* 0x000fc800078e0202 */
[----:B------:R-:W-:-:S05]  /*20640*/  IMAD.HI R0, R0, 0x38e38e39, RZ ;  /* 0x38e38e3900007827 */ /* 0x000fca00078e02ff */
[----:B------:R-:W-:-:S04]  /*20650*/  SHF.R.U32.HI R2, RZ, 0x1f, R0 ;  /* 0x0000001fff027819 */ /* 0x000fc80000011600 */
[----:B------:R-:W-:-:S04]  /*20660*/  LEA.HI.SX32 R2, R0, R2, 0x1b ;  /* 0x0000000200027211 */ /* 0x000fc800078fdaff */
[----:B------:R-:W-:-:S04]  /*20670*/  VIMNMX R4, R21, R2, PT ;  /* 0x0000000215047248 */ /* 0x000fc80003fe0100 */
[----:B------:R-:W-:Y:S01]  /*20680*/  ISETP.GT.AND P0, PT, R4, RZ, PT ;  /* 0x000000ff0400720c */ /* 0x000fe20003f04270 */
[----:B------:R3:W-:-:S12]  /*20690*/  STL [R1+0x10], R4 ;  /* 0x0000100401007387 */ /* 0x0007d80000100800 */
[----:B---3--:R-:W-:Y:S05]  /*206a0*/  @P0 BRA `(.L_x_2513) ;  /* 0x0000000000480947 */ /* 0x008fea0003800000 */
[----:B-1----:R-:W1:Y:S02]  /*206b0*/  S2R R5, SR_TID.X ;  /* 0x0000000000057919 */ /* 0x002e640000002100 */
[----:B-1----:R-:W-:-:S04]  /*206c0*/  LOP3.LUT R5, R5, 0x7f, RZ, 0xc0, !PT ;  /* 0x0000007f05057812 */ /* 0x002fc800078ec0ff */
[----:B------:R-:W-:-:S13]  /*206d0*/  ISETP.NE.AND P0, PT, R5, RZ, PT ;  /* 0x000000ff0500720c */ /* 0x000fda0003f05270 */
[----:B------:R-:W-:Y:S05]  /*206e0*/  @P0 BRA `(.L_x_2514) ;  /* 0x00000040006c0947 */ /* 0x000fea0003800000 */
[----:B------:R-:W1:Y:S01]  /*206f0*/  S2R R5, SR_LANEID ;  /* 0x0000000000057919 */ /* 0x000e620000000000 */
[----:B------:R-:W-:Y:S01]  /*20700*/  VOTEU.ANY UR4, UPT, PT ;  /* 0x0000000000047886 */ /* 0x000fe200038e0100 */
[----:B------:R-:W3:Y:S01]  /*20710*/  LDC.64 R2, c[0x0][0xc60] ;  /* 0x00031800ff027b82 */ /* 0x000ee20000000a00 */
[----:B------:R-:W1:Y:S01]  /*20720*/  FLO.U32 R0, UR4 ;  /* 0x0000000400007d00 */ /* 0x000e6200080e0000 */
[----:B------:R-:W-:Y:S01]  /*20730*/  ULDC.64 UR6, c[0x0][0x208] ;  /* 0x0000820000067ab9 */ /* 0x000fe20000000a00 */
[----:B-1----:R-:W-:-:S06]  /*20740*/  ISETP.EQ.U32.AND P0, PT, R0, R5, PT ;  /* 0x000000050000720c */ /* 0x002fcc0003f02070 */
[----:B------:R-:W3:Y:S07]  /*20750*/  POPC R5, UR4 ;  /* 0x0000000400057d09 */ /* 0x000eee0008000000 */
[----:B---3--:R-:W3:Y:S01]  /*20760*/  @P0 ATOMG.E.ADD.STRONG.GPU PT, R3, desc[UR6][R2.64], R5 ;  /* 0x00000005020309a8 */ /* 0x008ee200081ee1c6 */
[----:B------:R-:W1:Y:S02]  /*20770*/  S2R R4, SR_LTMASK ;  /* 0x0000000000047919 */ /* 0x000e640000003900 */
[----:B-1----:R-:W-:-:S04]  /*20780*/  LOP3.LUT R4, R4, UR4, RZ, 0xc0, !PT ;  /* 0x0000000404047c12 */ /* 0x002fc8000f8ec0ff */
[----:B--2---:R-:W1:Y:S01]  /*20790*/  POPC R7, R4 ;  /* 0x0000000400077309 */ /* 0x004e620000000000 */
[----:B---3--:R-:W1:Y:S02]  /*207a0*/  SHFL.IDX PT, R0, R3, R0, 0x1f ;  /* 0x00001f0003007589 */ /* 0x008e6400000e0000 */
[----:B-1----:R-:W-:Y:S01]  /*207b0*/  IADD3 R16, R0, UR38, R7 ;  /* 0x0000002600107c10 */ /* 0x002fe2000fffe007 */
[----:B------:R-:W-:Y:S06]  /*207c0*/  BRA `(.L_x_2514) ;  /* 0x0000004000347947 */ /* 0x000fec0003800000 */
.L_x_2513:
        /* <DEDUP_REMOVED lines=9> */
[----:B------:R-:W3:Y:S01]  /*20860*/  LDC.64 R2, c[0x4][R2] ;  /* 0x0100000002027b82 */ /* 0x000ee20000000a00 */
[----:B-1----:R-:W-:Y:S02]  /*20870*/  IMAD.U32 R5, RZ, RZ, UR7 ;  /* 0x00000007ff057e24 */ /* 0x002fe4000f8e00ff */
[----:B------:R-:W-:Y:S02]  /*20880*/  IMAD.U32 R6, RZ, RZ, UR8 ;  /* 0x00000008ff067e24 */ /* 0x000fe4000f8e00ff */
[----:B--2---:R-:W-:-:S02]  /*20890*/  IMAD.U32 R7, RZ, RZ, UR9 ;  /* 0x00000009ff077e24 */ /* 0x004fc4000f8e00ff */
[----:B------:R-:W-:Y:S02]  /*208a0*/  IMAD.U32 R10, RZ, RZ, UR4 ;  /* 0x00000004ff0a7e24 */ /* 0x000fe4000f8e00ff */
[----:B------:R-:W-:Y:S02]  /*208b0*/  IMAD.U32 R11, RZ, RZ, UR5 ;  /* 0x00000005ff0b7e24 */ /* 0x000fe4000f8e00ff */
[----:B------:R-:W-:Y:S02]  /*208c0*/  IMAD.MOV.U32 R8, RZ, RZ, 0x70 ;  /* 0x00000070ff087424 */ /* 0x000fe400078e00ff */
[----:B0-----:R-:W-:Y:S02]  /*208d0*/  IMAD.MOV.U32 R12, RZ, RZ, 0x1 ;  /* 0x00000001ff0c7424 */ /* 0x001fe400078e00ff */
[----:B------:R-:W-:-:S07]  /*208e0*/  IMAD.MOV.U32 R13, RZ, RZ, RZ ;  /* 0x000000ffff0d7224 */ /* 0x000fce00078e00ff */
[----:B------:R-:W-:-:S07]  /*208f0*/  LEPC R20, `(.L_x_2516) ;  /* 0x000000001014794e */ /* 0x000fce0000000000 */
[----:B---3--:R-:W-:Y:S05]  /*20900*/  CALL.ABS.NOINC R2 ;  /* 0x0000000002007343 */ /* 0x008fea0003c00000 */
.L_x_2516:
[----:B------:R-:W-:Y:S05]  /*20910*/  BSYNC B6 ;  /* 0x0000000000067941 */ /* 0x000fea0003800000 */
.L_x_2515:
        /* <DEDUP_REMOVED lines=8> */
[----:B------:R3:W4:Y:S01]  /*209a0*/  LDC.64 R2, c[0x4][R0] ;  /* 0x0100000000027b82 */ /* 0x0007220000000a00 */
[----:B------:R-:W-:Y:S02]  /*209b0*/  IMAD.U32 R4, RZ, RZ, UR6 ;  /* 0x00000006ff047e24 */ /* 0x000fe4000f8e00ff */
[----:B-1----:R-:W-:Y:S02]  /*209c0*/  IMAD.U32 R5, RZ, RZ, UR7 ;  /* 0x00000007ff057e24 */ /* 0x002fe4000f8e00ff */
[----:B------:R-:W-:Y:S02]  /*209d0*/  IMAD.U32 R6, RZ, RZ, UR8 ;  /* 0x00000008ff067e24 */ /* 0x000fe4000f8e00ff */
[----:B--2---:R-:W-:-:S02]  /*209e0*/  IMAD.U32 R7, RZ, RZ, UR9 ;  /* 0x00000009ff077e24 */ /* 0x004fc4000f8e00ff */
[----:B------:R-:W-:Y:S02]  /*209f0*/  IMAD.U32 R10, RZ, RZ, UR4 ;  /* 0x00000004ff0a7e24 */ /* 0x000fe4000f8e00ff */
[----:B------:R-:W-:Y:S02]  /*20a00*/  IMAD.U32 R11, RZ, RZ, UR5 ;  /* 0x00000005ff0b7e24 */ /* 0x000fe4000f8e00ff */
[----:B------:R-:W-:Y:S02]  /*20a10*/  IMAD.MOV.U32 R8, RZ, RZ, 0x70 ;  /* 0x00000070ff087424 */ /* 0x000fe400078e00ff */
[----:B0-----:R-:W-:Y:S02]  /*20a20*/  IMAD.MOV.U32 R12, RZ, RZ, 0x1 ;  /* 0x00000001ff0c7424 */ /* 0x001fe400078e00ff */
[----:B---3--:R-:W-:-:S07]  /*20a30*/  IMAD.MOV.U32 R13, RZ, RZ, RZ ;  /* 0x000000ffff0d7224 */ /* 0x008fce00078e00ff */
[----:B------:R-:W-:-:S07]  /*20a40*/  LEPC R20, `(.L_x_2519) ;  /* 0x000000001014794e */ /* 0x000fce0000000000 */
[----:B----4-:R-:W-:Y:S05]  /*20a50*/  CALL.ABS.NOINC R2 ;  /* 0x0000000002007343 */ /* 0x010fea0003c00000 */
.L_x_2519:
        /* <DEDUP_REMOVED lines=16> */
.L_x_2518:
[----:B------:R-:W-:Y:S05]  /*20b60*/  BSYNC B6 ;  /* 0x0000000000067941 */ /* 0x000fea0003800000 */
.L_x_2517:
[----:B------:R-:W-:Y:S01]  /*20b70*/  ULDC.64 UR4, c[0x0][0x9f8] ;  /* 0x00027e0000047ab9 */ /* 0x000fe20000000a00 */
[----:B------:R-:W-:Y:S01]  /*20b80*/  ULDC.64 UR6, c[0x0][0x208] ;  /* 0x0000820000067ab9 */ /* 0x000fe20000000a00 */
[----:B------:R-:W-:Y:S01]  /*20b90*/  ISETP.NE.U32.AND P0, PT, RZ, UR4, PT ;  /* 0x00000004ff007c0c */ /* 0x000fe2000bf05070 */
[----:B------:R-:W3:Y:S01]  /*20ba0*/  LDL R20, [R1+0x10] ;  /* 0x0000100001147983 */ /* 0x000ee20000100800 */
[----:B------:R-:W4:Y:S02]  /*20bb0*/  LDC.64 R2, c[0x0][0x418] ;  /* 0x00010600ff027b82 */ /* 0x000f240000000a00 */
[----:B------:R-:W-:-:S13]  /*20bc0*/  ISETP.NE.AND.EX P0, PT, RZ, UR5, PT, P0 ;  /* 0x00000005ff007c0c */ /* 0x000fda000bf05300 */
[----:B------:R-:W-:-:S04]  /*20bd0*/  @P0 IADD3 R24, P1, R24, UR4, RZ ;  /* 0x0000000418180c10 */ /* 0x000fc8000ff3e0ff */
[----:B------:R-:W-:Y:S01]  /*20be0*/  @P0 IADD3.X R25, R25, UR5, RZ, P1, !PT ;  /* 0x0000000519190c10 */ /* 0x000fe20008ffe4ff */
[----:B------:R-:W-:-:S04]  /*20bf0*/  ULDC.64 UR4, c[0x0][0xa08] ;  /* 0x0002820000047ab9 */ /* 0x000fc80000000a00 */
[----:B------:R3:W2:Y:S01]  /*20c00*/  @P0 LDG.E R26, desc[UR6][R24.64] ;  /* 0x00000006181a0981 */ /* 0x0006a2000c1e1900 */
[----:B----4-:R-:W-:Y:S01]  /*20c10*/  LOP3.LUT P0, RZ, R2, UR4, RZ, 0xfc, !PT ;  /* 0x0000000402ff7c12 */ /* 0x010fe2000f80fcff */
[----:B------:R-:W-:-:S03]  /*20c20*/  UMOV UR4, 0xffffffff ;  /* 0xffffffff00047882 */ /* 0x000fc60000000000 */
[----:B------:R-:W-:Y:S01]  /*20c30*/  LOP3.LUT P0, RZ, R3, UR5, RZ, 0xfc, P0 ;  /* 0x0000000503ff7c12 */ /* 0x000fe2000800fcff */
[----:B---3--:R-:W-:Y:S01]  /*20c40*/  VIADD R25, R20, 0xffffffff ;  /* 0xffffffff14197836 */ /* 0x008fe20000000000 */
[----:B--2---:R-:W-:Y:S02]  /*20c50*/  SHF.R.S32.HI R7, RZ, 0x1f, R26 ;  /* 0x0000001fff077819 */ /* 0x004fe4000001141a */
[----:B------:R-:W-:-:S03]  /*20c60*/  SEL R24, R26, RZ, !P0 ;  /* 0x000000ff1a187207 */ /* 0x000fc60004000000 */
[----:B------:R2:W-:Y:S01]  /*20c70*/  STL [R1+0x4], R7 ;  /* 0x0000040701007387 */ /* 0x0005e20000100800 */
[----:B------:R-:W-:Y:S05]  /*20c80*/  BRA.DIV UR4, `(.L_x_2520) ;  /* 0x0000005a04507947 */ /* 0x000fea000b800000 */
[----:B------:R-:W3:Y:S02]  /*20c90*/  S2R R0, SR_TID.X ;  /* 0x0000000000007919 */ /* 0x000ee40000002100 */
[----:B---3--:R-:W-:-:S04]  /*20ca0*/  SHF.R.U32.HI R0, RZ, 0x5, R0 ;  /* 0x00000005ff007819 */ /* 0x008fc80000011600 */
[----:B------:R-:W-:-:S05]  /*20cb0*/  LOP3.LUT R0, R0, 0x3, RZ, 0xc0, !PT ;  /* 0x0000000300007812 */ /* 0x000fca00078ec0ff */
[----:B------:R3:W4:Y:S02]  /*20cc0*/  SHFL.IDX PT, R14, R0, RZ, 0x1f ;  /* 0x00001fff000e7589 */ /* 0x00072400000e0000 */
.L_x_2663:
[----:B---3--:R-:W3:Y:S01]  /*20cd0*/  LDL.LU R0, [R1+0x44] ;  /* 0x0000440001007983 */ /* 0x008ee20000300800 */
[----:B------:R-:W-:Y:S02]  /*20ce0*/  PLOP3.LUT P1, PT, PT, PT, PT, 0x8, 0x0 ;  /* 0x000000000000781c */ /* 0x000fe40003f2e170 */
[----:B----4-:R-:W-:Y:S02]  /*20cf0*/  ISETP.NE.AND P0, PT, R14, RZ, PT ;  /* 0x000000ff0e00720c */ /* 0x010fe40003f05270 */
[----:B---3--:R-:W-:-:S09]  /*20d00*/  LOP3.LUT R0, R0, 0xfffffffe, RZ, 0xc0, !PT ;  /* 0xfffffffe00007812 */ /* 0x008fd200078ec0ff */
[----:B------:R-:W-:-:S05]  /*20d10*/  @P1 LOP3.LUT R0, R0, 0x1, RZ, 0xfc, !PT ;  /* 0x0000000100001812 */ /* 0x000fca00078efcff */
[----:B------:R3:W-:Y:S01]  /*20d20*/  STL [R1+0x44], R0 ;  /* 0x0000440001007387 */ /* 0x0007e20000100800 */
[----:B------:R-:W-:Y:S05]  /*20d30*/  @P0 BRA `(.L_x_2521) ;  /* 0x0000000400240947 */ /* 0x000fea0003800000 */
[----:B------:R-:W-:-:S03]  /*20d40*/  UMOV UR4, 0xffffffff ;  /* 0xffffffff00047882 */ /* 0x000fc60000000000 */
[----:B------:R-:W-:Y:S05]  /*20d50*/  BRA.DIV UR4, `(.L_x_2522) ;  /* 0x0000005a04507947 */ /* 0x000fea000b800000 */
[----:B------:R-:W-:-:S13]  /*20d60*/  ELECT P6, URZ, PT ;  /* 0x00000000003f782f */ /* 0x000fda00038c0000 */
.L_x_2666:
[----:B------:R-:W-:Y:S05]  /*20d70*/  @!P6 BRA `(.L_x_2521) ;  /* 0x000000040014e947 */ /* 0x000fea0003800000 */
[----:B------:R-:W-:-:S04]  /*20d80*/  ISETP.NE.U32.AND P0, PT, R2, RZ, PT ;  /* 0x000000ff0200720c */ /* 0x000fc80003f05070 */
[----:B------:R-:W-:-:S13]  /*20d90*/  ISETP.NE.AND.EX P0, PT, R3, RZ, PT, P0 ;  /* 0x000000ff0300720c */ /* 0x000fda0003f05300 */
[----:B------:R-:W-:Y:S05]  /*20da0*/  @!P0 BRA `(.L_x_2523) ;  /* 0x0000000000488947 */ /* 0x000fea0003800000 */
[----:B------:R-:W4:Y:S01]  /*20db0*/  LDC R6, c[0x0][0x43c] ;  /* 0x00010f00ff067b82 */ /* 0x000f220000000800 */
[----:B------:R-:W-:Y:S01]  /*20dc0*/  ULDC.64 UR4, c[0x0][0x428] ;  /* 0x00010a0000047ab9 */ /* 0x000fe20000000a00 */
[----:B------:R-:W-:Y:S01]  /*20dd0*/  ULDC.64 UR6, c[0x0][0x208] ;  /* 0x0000820000067ab9 */ /* 0x000fe20000000a00 */
[----:B----4-:R-:W-:-:S13]  /*20de0*/  ISETP.NE.AND P0, PT, R6, 0x1, PT ;  /* 0x000000010600780c */ /* 0x010fda0003f05270 */
[----:B-1----:R-:W3:Y:S02]  /*20df0*/  @P0 LDC.64 R4, c[0x0][0x440] ;  /* 0x00011000ff040b82 */ /* 0x002ee40000000a00 */
[----:B---3--:R-:W-:-:S04]  /*20e00*/  @P0 IMAD.HI.U32 R0, R25, R4, RZ ;  /* 0x0000000419000227 */ /* 0x008fc800078e00ff */
        /* <DEDUP_REMOVED lines=12> */
.L_x_2523:
[----:B---3--:R-:W-:Y:S01]  /*20ed0*/  IMAD R0, R23, 0x8, R22 ;  /* 0x0000000817007824 */ /* 0x008fe200078e0216 */
[----:B----4-:R-:W-:-:S04]  /*20ee0*/  SHF.L.U32 R2, R27, 0x1f, RZ ;  /* 0x0000001f1b027819 */ /* 0x010fc800000006ff */
[----:B------:R-:W3:Y:S02]  /*20ef0*/  SYNCS.PHASECHK.TRANS64.TRYWAIT P0, [R0+URZ+0x31c40], R2 ;  /* 0x031c4002000075a7 */ /* 0x000ee4000800017f */
[----:B---3--:R-:W-:Y:S05]  /*20f00*/  @!P0 BRA `(.L_x_2524) ;  /* 0x0000005800048947 */ /* 0x008fea0003800000 */
.L_x_2667:
[----:B------:R-:W4:Y:S02]  /*20f10*/  S2R R3, SR_TID.X ;  /* 0x0000000000037919 */ /* 0x000f240000002100 */
[----:B----4-:R-:W-:-:S04]  /*20f20*/  LOP3.LUT R3, R3, 0x7f, RZ, 0xc0, !PT ;  /* 0x0000007f03037812 */ /* 0x010fc800078ec0ff */
[----:B------:R-:W-:-:S13]  /*20f30*/  ISETP.NE.AND P0, PT, R3, RZ, PT ;  /* 0x000000ff0300720c */ /* 0x000fda0003f05270 */
[----:B------:R-:W-:Y:S05]  /*20f40*/  @P0 BRA `(.L_x_2525) ;  /* 0x00000000001c0947 */ /* 0x000fea0003800000 */
[----:B------:R-:W4:Y:S01]  /*20f50*/  S2R R3, SR_TID.X ;  /* 0x0000000000037919 */ /* 0x000f220000002100 */
[----:B---3--:R-:W-:-:S04]  /*20f60*/  IMAD.MOV.U32 R2, RZ, RZ, 0x6c00 ;  /* 0x00006c00ff027424 */ /* 0x008fc800078e00ff */
[----:B------:R3:W-:Y:S01]  /*20f70*/  SYNCS.ARRIVE.TRANS64 RZ, [R0+URZ+0x31c30], R2 ;  /* 0x031c300200ff79a7 */ /* 0x0007e2000800003f */
[----:B----4-:R-:W-:-:S04]  /*20f80*/  LOP3.LUT R3, R3, 0x1f, RZ, 0xc0, !PT ;  /* 0x0000001f03037812 */ /* 0x010fc800078ec0ff */
[----:B------:R-:W-:-:S13]  /*20f90*/  ISETP.NE.AND P0, PT, R3, RZ, PT ;  /* 0x000000ff0300720c */ /* 0x000fda0003f05270 */
[----:B---3--:R-:W-:Y:S05]  /*20fa0*/  @!P0 BRA `(.L_x_2525) ;  /* 0x0000000000048947 */ /* 0x008fea0003800000 */
[----:B------:R-:W-:Y:S01]  /*20fb0*/  BPT.TRAP 0x1 ;  /* 0x000000040000795c */ /* 0x000fe20000300000 */
.L_x_2525:
[----:B---3--:R-:W3:Y:S01]  /*20fc0*/  LDL.LU R2, [R1+0x44] ;  /* 0x0000440001027983 */ /* 0x008ee20000300800 */
        /* <DEDUP_REMOVED lines=22> */
[----:B----4-:R-:W-:Y:S01]  /*21130*/  UMOV UR8, UR15 ;  /* 0x0000000f00087c82 */ /* 0x010fe20008000000 */
[----:B------:R-:W-:Y:S02]  /*21140*/  UMOV UR10, UR17 ;  /* 0x00000011000a7c82 */ /* 0x000fe40008000000 */
[----:B------:R4:W-:Y:S02]  /*21150*/  UTMALDG.4D [UR8], [UR4], desc[UR6] ;  /* 0x00000608040075b4 */ /* 0x0009e40008019000 */
[----:B----4-:R-:W-:Y:S01]  /*21160*/  UMOV UR8, UR16 ;  /* 0x0000001000087c82 */ /* 0x010fe20008000000 */
[----:B------:R-:W-:-:S02]  /*21170*/  UMOV UR10, UR14 ;  /* 0x0000000e000a7c82 */ /* 0x000fc40008000000 */
[----:B------:R4:W-:Y:S01]  /*21180*/  UTMALDG.4D [UR8], [UR4], desc[UR6] ;  /* 0x00000608040075b4 */ /* 0x0009e20008019000 */
[----:B---3--:R-:W-:-:S04]  /*21190*/  LOP3.LUT R2, R2, 0xfffffffe, RZ, 0xc0, !PT ;  /* 0xfffffffe02027812 */ /* 0x008fc800078ec0ff */
[----:B------:R-:W-:-:S05]  /*211a0*/  @P0 LOP3.LUT R2, R2, 0x1, RZ, 0xfc, !PT ;  /* 0x0000000102020812 */ /* 0x000fca00078efcff */
[----:B------:R4:W-:Y:S01]  /*211b0*/  STL [R1+0x44], R2 ;  /* 0x0000440201007387 */ /* 0x0009e20000100800 */
[----:B------:R-:W-:Y:S01]  /*211c0*/  NOP ;  /* 0x0000000000007918 */ /* 0x000fe20000000000 */
.L_x_2521:
[----:B------:R-:W5:Y:S04]  /*211d0*/  LDL.LU R4, [R1+0x14] ;  /* 0x0000140001047983 */ /* 0x000f680000300800 */
[----:B------:R-:W2:Y:S04]  /*211e0*/  LDL.LU R6, [R1+0xc] ;  /* 0x00000c0001067983 */ /* 0x000ea80000300800 */
[----:B------:R-:W2:Y:S01]  /*211f0*/  LDL.LU R3, [R1+0x28] ;  /* 0x0000280001037983 */ /* 0x000ea20000300800 */
[----:B------:R-:W-:Y:S05]  /*21200*/  WARPSYNC.ALL ;  /* 0x0000000000007948 */ /* 0x000fea0003800000 */
[----:B----4-:R-:W-:Y:S01]  /*21210*/  ULDC.64 UR6, c[0x0][0xa00] ;  /* 0x0002800000067ab9 */ /* 0x010fe20000000a00 */
[----:B------:R-:W-:Y:S01]  /*21220*/  ULDC.64 UR4, c[0x0][0x298] ;  /* 0x0000a60000047ab9 */ /* 0x000fe20000000a00 */
[----:B------:R-:W-:Y:S01]  /*21230*/  BAR.SYNC.DEFER_BLOCKING 0x8, 0x200 ;  /* 0x0208000000007b1d */ /* 0x000fe20000010000 */
[----:B------:R-:W-:Y:S01]  /*21240*/  ISETP.NE.U32.AND P0, PT, RZ, UR6, PT ;  /* 0x00000006ff007c0c */ /* 0x000fe2000bf05070 */
[----:B---3--:R-:W-:-:S03]  /*21250*/  VIADD R0, R22, 0xda00 ;  /* 0x0000da0016007836 */ /* 0x008fc60000000000 */
[----:B------:R-:W-:Y:S01]  /*21260*/  ISETP.NE.AND.EX P0, PT, RZ, UR7, PT, P0 ;  /* 0x00000007ff007c0c */ /* 0x000fe2000bf05300 */
[----:B------:R-:W-:Y:S01]  /*21270*/  BSSY B6, `(.L_x_2526) ;  /* 0x0000020000067945 */ /* 0x000fe20003800000 */
[----:B------:R-:W-:Y:S02]  /*21280*/  LOP3.LUT P1, RZ, R0, 0x1bf, RZ, 0xc0, !PT ;  /* 0x000001bf00ff7812 */ /* 0x000fe4000782c0ff */
[----:B-----5:R-:W-:-:S05]  /*21290*/  SHF.R.S32.HI R2, RZ, 0x1f, R4 ;  /* 0x0000001fff027819 */ /* 0x020fca0000011404 */
[----:B------:R-:W-:Y:S01]  /*212a0*/  IMAD R2, R2, UR4, RZ ;  /* 0x0000000402027c24 */ /* 0x000fe2000f8e02ff */
[----:B--2---:R-:W-:-:S03]  /*212b0*/  SEL R3, R3, RZ, !P0 ;  /* 0x000000ff03037207 */ /* 0x004fc60004000000 */
[----:B------:R-:W-:Y:S01]  /*212c0*/  IMAD R0, R4, UR5, R2 ;  /* 0x0000000504007c24 */ /* 0x000fe2000f8e0202 */
[----:B------:R-:W-:Y:S01]  /*212d0*/  SEL R2, R6, RZ, !P0 ;  /* 0x000000ff06027207 */ /* 0x000fe20004000000 */
[----:B-1----:R-:W-:-:S05]  /*212e0*/  IMAD.WIDE.U32 R4, R4, UR4, RZ ;  /* 0x0000000404047c25 */ /* 0x002fca000f8e00ff */
[----:B------:R-:W-:Y:S04]  /*212f0*/  STL.64 [R1+0x20], R4 ;  /* 0x0000200401007387 */ /* 0x000fe80000100a00 */
[----:B------:R1:W-:Y:S04]  /*21300*/  STL [R1+0xc], R2 ;  /* 0x00000c0201007387 */ /* 0x0003e80000100800 */
[----:B------:R2:W-:Y:S01]  /*21310*/  STL [R1+0x30], R3 ;  /* 0x0000300301007387 */ /* 0x0005e20000100800 */
[----:B-1----:R-:W-:Y:S01]  /*21320*/  IMAD.IADD R2, R5, 0x1, R0 ;  /* 0x0000000105027824 */ /* 0x002fe200078e0200 */
        /* <DEDUP_REMOVED lines=20> */
.L_x_2527:
[----:B------:R-:W-:Y:S05]  /*21470*/  BSYNC B6 ;  /* 0x0000000000067941 */ /* 0x000fea0003800000 */
.L_x_2526:
[----:B--2---:R-:W2:Y:S01]  /*21480*/  LDL.LU R0, [R1+0x14] ;  /* 0x0000140001007983 */ /* 0x004ea20000300800 */
[----:B------:R-:W-:Y:S01]  /*21490*/  ULDC.64 UR4, c[0x0][0x2d8] ;  /* 0x0000b60000047ab9 */ /* 0x000fe20000000a00 */
[----:B------:R-:W1:Y:S01]  /*214a0*/  LDC R10, c[0x0][0x448] ;  /* 0x00011200ff0a7b82 */ /* 0x000e620000000800 */
[----:B------:R-:W-:Y:S01]  /*214b0*/  ULDC.64 UR6, c[0x0][0x2c8] ;  /* 0x0000b20000067ab9 */ /* 0x000fe20000000a00 */
[----:B------:R-:W2:Y:S01]  /*214c0*/  LDL.LU.64 R2, [R1+0x20] ;  /* 0x0000200001027983 */ /* 0x000ea20000300a00 */
[----:B------:R-:W-:-:S03]  /*214d0*/  ULDC.64 UR8, c[0x0][0x280] ;  /* 0x0000a00000087ab9 */ /* 0x000fc60000000a00 */
[----:B------:R-:W3:Y:S04]  /*214e0*/  LDL.LU R20, [R1+0x28] ;  /* 0x0000280001147983 */ /* 0x000ee80000300800 */
[----:B------:R-:W4:Y:S04]  /*214f0*/  LDL.LU R21, [R1+0x30] ;  /* 0x0000300001157983 */ /* 0x000f280000300800 */
[----:B------:R-:W4:Y:S01]  /*21500*/  LDL.LU R4, [R1+0xc] ;  /* 0x00000c0001047983 */ /* 0x000f220000300800 */
[----:B------:R-:W0:Y:S01]  /*21510*/  S2R R11, SR_TID.X ;  /* 0x00000000000b7919 */ /* 0x000e220000002100 */
[----:B-1----:R-:W-:-:S13]  /*21520*/  ISETP.NE.AND P1, PT, R10, 0x1, PT ;  /* 0x000000010a00780c */ /* 0x002fda0003f25270 */
[----:B------:R-:W1:Y:S01]  /*21530*/  @P1 LDC R5, c[0x0][0x450] ;  /* 0x00011400ff051b82 */ /* 0x000e620000000800 */
        /* <DEDUP_REMOVED lines=17> */
[----:B------:R-:W-:Y:S01]  /*21650*/  LOP3.LUT R6, R20, 0x60, R6, 0xf8, !PT ;  /* 0x0000006014067812 */ /* 0x000fe200078ef806 */
[----:B0-----:R-:W-:-:S04]  /*21660*/  IMAD.SHL.U32 R20, R11, 0x8, RZ ;  /* 0x000000080b147824 */ /* 0x001fc800078e00ff */
[----:B------:R-:W-:Y:S01]  /*21670*/  IMAD R0, R17, 0xc0, R6 ;  /* 0x000000c011007824 */ /* 0x000fe200078e0206 */
[----:B------:R-:W-:-:S03]  /*21680*/  LOP3.LUT R20, R20, 0x18, RZ, 0xc0, !PT ;  /* 0x0000001814147812 */ /* 0x000fc600078ec0ff */
[----:B----4-:R-:W-:Y:S01]  /*21690*/  @P1 IMAD.HI.U32 R6, R0, R4, RZ ;  /* 0x0000000400061227 */ /* 0x010fe200078e00ff */
[C---:B------:R-:W-:Y:S02]  /*216a0*/  LOP3.LUT R12, R20.reuse, 0x20, RZ, 0xfc, !PT ;  /* 0x00000020140c7812 */ /* 0x040fe400078efcff */
[----:B------:R-:W-:Y:S01]  /*216b0*/  LOP3.LUT R11, R20, 0x40, RZ, 0xfc, !PT ;  /* 0x00000040140b7812 */ /* 0x000fe200078efcff */
[----:B------:R-:W-:Y:S01]  /*216c0*/  IMAD.MOV.U32 R4, RZ, RZ, R0 ;  /* 0x000000ffff047224 */ /* 0x000fe200078e0000 */
[----:B------:R0:W5:Y:S01]  /*216d0*/  LDL R20, [R1+0x8] ;  /* 0x0000080001147983 */ /* 0x0001620000100800 */
[----:B-1----:R-:W-:-:S04]  /*216e0*/  @P1 SHF.R.U32.HI R4, RZ, R5, R6 ;  /* 0x00000005ff041219 */ /* 0x002fc80000011606 */
[--C-:B------:R-:W-:Y:S01]  /*216f0*/  SHF.R.S32.HI R5, RZ, 0x1f, R4.reuse ;  /* 0x0000001fff057819 */ /* 0x100fe20000011404 */
[----:B------:R-:W-:-:S04]  /*21700*/  IMAD.MOV R8, RZ, RZ, -R4 ;  /* 0x000000ffff087224 */ /* 0x000fc800078e0a04 */
[----:B------:R-:W-:Y:S02]  /*21710*/  IMAD R5, R5, UR4, RZ ;  /* 0x0000000405057c24 */ /* 0x000fe4000f8e02ff */
[----:B------:R-:W-:Y:S02]  /*21720*/  IMAD R8, R10, R8, R0 ;  /* 0x000000080a087224 */ /* 0x000fe400078e0200 */
[C---:B------:R-:W-:Y:S02]  /*21730*/  IMAD R6, R4.reuse, UR5, R5 ;  /* 0x0000000504067c24 */ /* 0x040fe4000f8e0205 */
[----:B------:R-:W-:Y:S01]  /*21740*/  IMAD.WIDE.U32 R4, R4, UR4, R2 ;  /* 0x0000000404047c25 */ /* 0x000fe2000f8e0002 */
[----:B------:R-:W-:-:S03]  /*21750*/  SHF.R.S32.HI R9, RZ, 0x1f, R8 ;  /* 0x0000001fff097819 */ /* 0x000fc60000011408 */
[----:B------:R-:W-:Y:S02]  /*21760*/  IMAD.IADD R5, R5, 0x1, R6 ;  /* 0x0000000105057824 */ /* 0x000fe400078e0206 */
[----:B------:R-:W-:Y:S02]  /*21770*/  IMAD R9, R9, UR6, RZ ;  /* 0x0000000609097c24 */ /* 0x000fe4000f8e02ff */
[----:B------:R-:W-:-:S04]  /*21780*/  IMAD.WIDE.U32 R6, R8, UR6, R4 ;  /* 0x0000000608067c25 */ /* 0x000fc8000f8e0004 */
[----:B------:R-:W-:Y:S01]  /*21790*/  IMAD R5, R8, UR7, R9 ;  /* 0x0000000708057c24 */ /* 0x000fe2000f8e0209 */
[----:B------:R-:W-:Y:S01]  /*217a0*/  LEA R4, P0, R6, UR8, 0x1 ;  /* 0x0000000806047c11 */ /* 0x000fe2000f8008ff */
[----:B------:R-:W-:Y:S01]  /*217b0*/  VIADD R0, R0, 0x80 ;  /* 0x0000008000007836 */ /* 0x000fe20000000000 */
[----:B------:R-:W1:Y:S01]  /*217c0*/  S2R R9, SR_TID.X ;  /* 0x0000000000097919 */ /* 0x000e620000002100 */
[----:B------:R-:W-:Y:S02]  /*217d0*/  IMAD.IADD R5, R7, 0x1, R5 ;  /* 0x0000000107057824 */ /* 0x000fe400078e0205 */
[----:B------:R-:W2:Y:S03]  /*217e0*/  @P1 LDC R7, c[0x0][0x450] ;  /* 0x00011400ff071b82 */ /* 0x000ea60000000800 */
[----:B------:R-:W-:-:S05]  /*217f0*/  LEA.HI.X R5, R6, UR9, R5, 0x1, P0 ;  /* 0x0000000906057c11 */ /* 0x000fca00080f0c05 */
[----:B------:R-:W3:Y:S01]  /*21800*/  @P1 LDC R6, c[0x0][0x44c] ;  /* 0x00011300ff061b82 */ /* 0x000ee20000000800 */
[----:B-1----:R-:W-:Y:S02]  /*21810*/  IMAD.SHL.U32 R21, R9, 0x8, RZ ;  /* 0x0000000809157824 */ /* 0x002fe400078e00ff */
[----:B---3--:R-:W-:-:S03]  /*21820*/  @P1 IMAD.HI.U32 R8, R0, R6, RZ ;  /* 0x0000000600081227 */ /* 0x008fc600078e00ff */
[----:B------:R-:W-:Y:S01]  /*21830*/  LOP3.LUT R21, R21, 0x18, RZ, 0xc0, !PT ;  /* 0x0000001815157812 */ /* 0x000fe200078ec0ff */
[----:B------:R-:W-:Y:S01]  /*21840*/  IMAD.MOV.U32 R6, RZ, RZ, R0 ;  /* 0x000000ffff067224 */ /* 0x000fe200078e0000 */
[----:B--2---:R-:W-:-:S05]  /*21850*/  @P1 SHF.R.U32.HI R6, RZ, R7, R8 ;  /* 0x00000007ff061219 */ /* 0x004fca0000011608 */
        /* <DEDUP_REMOVED lines=17> */
[----:B------:R-:W-:-:S04]  /*21970*/  UMOV UR4, 0xffffffff ;  /* 0xffffffff00047882 */ /* 0x000fc80000000000 */
[----:B------:R-:W-:Y:S01]  /*21980*/  LEA.HI.X R6, R2, UR9, R6, 0x1, P3 ;  /* 0x0000000902067c11 */ /* 0x000fe200098f0c06 */
[----:B0-----:R-:W-:Y:S06]  /*21990*/  BRA.DIV UR4, `(.L_x_2528) ;  /* 0x0000004e04747947 */ /* 0x001fec000b800000 */
[----:B------:R-:W0:Y:S02]  /*219a0*/  S2R R3, SR_TID.X ;  /* 0x0000000000037919 */ /* 0x000e240000002100 */
[----:B0-----:R-:W-:Y:S02]  /*219b0*/  LOP3.LUT R8, R3, 0x7f, RZ, 0xc0, !PT ;  /* 0x0000007f03087812 */ /* 0x001fe400078ec0ff */
[----:B------:R-:W2:Y:S01]  /*219c0*/  LDL.LU R3, [R1+0x18] ;  /* 0x0000180001037983 */ /* 0x000ea20000300800 */
[----:B------:R-:W-:Y:S01]  /*219d0*/  ULDC.64 UR4, c[0x0][0x208] ;  /* 0x0000820000047ab9 */ /* 0x000fe20000000a00 */
[----:B------:R-:W-:Y:S02]  /*219e0*/  SHF.R.U32.HI R8, RZ, 0x2, R8 ;  /* 0x00000002ff087819 */ /* 0x000fe40000011608 */
[----:B------:R-:W-:Y:S03]  /*219f0*/  SHFL.IDX PT, R2, R5, RZ, 0x1c1f ;  /* 0x001c1fff05027589 */ /* 0x000fe600000e0000 */
[----:B------:R-:W-:-:S02]  /*21a00*/  IMAD R17, R17, 0xc0, R8 ;  /* 0x000000c011117824 */ /* 0x000fc400078e0208 */
[----:B--2---:R-:W-:Y:S02]  /*21a10*/  IMAD R0, R3, R10, RZ ;  /* 0x0000000a03007224 */ /* 0x004fe400078e02ff */
[----:B------:R-:W0:Y:S03]  /*21a20*/  SHFL.IDX PT, R3, R4, RZ, 0x1c1f ;  /* 0x001c1fff04037589 */ /* 0x000e2600000e0000 */
        /* <DEDUP_REMOVED lines=37> */
[-C--:B------:R-:W-:Y:S01]  /*21c80*/  ISETP.GE.AND P3, PT, R2, R0.reuse, PT ;  /* 0x000000000200720c */ /* 0x080fe20003f66270 */
[----:B------:R-:W-:Y:S01]  /*21c90*/  VIADD R2, R17, 0x60 ;  /* 0x0000006011027836 */ /* 0x000fe20000000000 */
[----:B------:R-:W1:Y:S04]  /*21ca0*/  SHFL.IDX PT, R4, R7, RZ, 0x1c1f ;  /* 0x001c1fff07047589 */ /* 0x000e6800000e0000 */
[----:B------:R-:W-:Y:S02]  /*21cb0*/  ISETP.GE.AND P4, PT, R2, R0, PT ;  /* 0x000000000200720c */ /* 0x000fe40003f86270 */
[----:B------:R-:W2:Y:S04]  /*21cc0*/  SHFL.IDX PT, R2, R6, RZ, 0x1c1f ;  /* 0x001c1fff06027589 */ /* 0x000ea800000e0000 */
[----:B------:R-:W3:Y:S07]  /*21cd0*/  SHFL.IDX PT, R6, R6, 0x1, 0x1c1f ;  /* 0x003c1f0006067f89 */ /* 0x000eee00000e0000 */
[----:B0-----:R-:W-:-:S05]  /*21ce0*/  @!P4 LEA R3, P5, R21, R3, 0x1 ;  /* 0x000000031503c211 */ /* 0x001fca00078a08ff */
[----:B------:R-:W-:Y:S01]  /*21cf0*/  @!P4 IMAD.X R8, RZ, RZ, R5, P5 ;  /* 0x000000ffff08c224 */ /* 0x000fe200028e0605 */
[----:B-1----:R-:W-:-:S05]  /*21d00*/  @!P3 LEA R4, P5, R21, R4, 0x1 ;  /* 0x000000041504b211 */ /* 0x002fca00078a08ff */
[----:B--2---:R-:W-:Y:S02]  /*21d10*/  @!P3 IMAD.X R5, RZ, RZ, R2, P5 ;  /* 0x000000ffff05b224 */ /* 0x004fe400028e0602 */
[----:B------:R-:W-:Y:S02]  /*21d20*/  @!P4 IMAD.MOV.U32 R2, RZ, RZ, R3 ;  /* 0x000000ffff02c224 */ /* 0x000fe400078e0003 */
[----:B------:R-:W-:-:S05]  /*21d30*/  @!P4 IMAD.MOV.U32 R3, RZ, RZ, R8 ;  /* 0x000000ffff03c224 */ /* 0x000fca00078e0008 */
[----:B------:R-:W-:Y:S04]  /*21d40*/  @!P4 LDGSTS.E.BYPASS.LTC128B.128 [R20+0xf200], desc[UR4][R2.64], !P2 ;  /* 0x0f2000000214cfae */ /* 0x000fe8000d101d44 */
[----:B------:R-:W-:Y:S04]  /*21d50*/  @!P4 LDGSTS.E.BYPASS.LTC128B.128 [R20+0x12200], desc[UR4][R2.64+0x40], !P1 ;  /* 0x122000400214cfae */ /* 0x000fe8000c901d44 */
[----:B------:R0:W-:Y:S02]  /*21d60*/  @!P4 LDGSTS.E.BYPASS.LTC128B.128 [R20+0x15200], desc[UR4][R2.64+0x80], !P0 ;  /* 0x152000800214cfae */ /* 0x0001e4000c101d44 */
[----:B0-----:R-:W-:-:S02]  /*21d70*/  @!P3 IMAD.MOV.U32 R2, RZ, RZ, R4 ;  /* 0x000000ffff02b224 */ /* 0x001fc400078e0004 */
[----:B------:R-:W-:-:S05]  /*21d80*/  @!P3 IMAD.MOV.U32 R3, RZ, RZ, R5 ;  /* 0x000000ffff03b224 */ /* 0x000fca00078e0005 */
[----:B------:R-:W-:Y:S04]  /*21d90*/  @!P3 LDGSTS.E.BYPASS.LTC128B.128 [R20+0xfa00], desc[UR4][R2.64], !P2 ;  /* 0x0fa000000214bfae */ /* 0x000fe8000d101d44 */
[----:B------:R-:W-:Y:S04]  /*21da0*/  @!P3 LDGSTS.E.BYPASS.LTC128B.128 [R20+0x12a00], desc[UR4][R2.64+0x40], !P1 ;  /* 0x12a000400214bfae */ /* 0x000fe8000c901d44 */
[----:B------:R0:W-:Y:S04]  /*21db0*/  @!P3 LDGSTS.E.BYPASS.LTC128B.128 [R20+0x15a00], desc[UR4][R2.64+0x80], !P0 ;  /* 0x15a000800214bfae */ /* 0x0001e8000c101d44 */
[----:B0--3--:R0:W1:Y:S02]  /*21dc0*/  SHFL.IDX PT, R2, R7, 0x1, 0x1c1f ;  /* 0x003c1f0007027f89 */ /* 0x00906400000e0000 */
.L_x_2680:
[----:B------:R-:W-:Y:S01]  /*21dd0*/  VIADD R17, R17, 0xa0 ;  /* 0x000000a011117836 */ /* 0x000fe20000000000 */
[----:B------:R-:W-:Y:S01]  /*21de0*/  ULDC.64 UR4, c[0x0][0x208] ;  /* 0x0000820000047ab9 */ /* 0x000fe20000000a00 */
        /* <DEDUP_REMOVED lines=12> */
.L_x_2529:
        /* <DEDUP_REMOVED lines=14> */
[----:B-1----:R-:W2:Y:S01]  /*21f90*/  LDL R2, [R1+0x10] ;  /* 0x0000100001027983 */ /* 0x002ea20000100800 */
[----:B------:R1:W-:Y:S01]  /*21fa0*/  SYNCS.ARRIVE.TRANS64.A1T0 RZ, [R22+URZ+0x31c00], RZ ;  /* 0x031c00ff16ff79a7 */ /* 0x0003e2000810003f */
[----:B------:R-:W-:Y:S01]  /*21fb0*/  BSSY B0, `(.L_x_2530) ;  /* 0x0000004000007945 */ /* 0x000fe20003800000 */
[----:B------:R-:W3:Y:S01]  /*21fc0*/  SYNCS.PHASECHK.TRANS64.TRYWAIT P0, [R22+URZ+0x31c20], R3 ;  /* 0x031c2003160075a7 */ /* 0x000ee2000800017f */
[----:B--2---:R-:W-:Y:S02]  /*21fd0*/  ISETP.GE.AND P1, PT, R2, 0x2, PT ;  /* 0x000000020200780c */ /* 0x004fe40003f26270 */
[----:B-1-3--:R-:W-:Y:S11]  /*21fe0*/  @!P0 BRA `(.L_x_2531) ;  /* 0x0000005000148947 */ /* 0x00aff60003800000 */
.L_x_2681:
[----:B------:R-:W-:Y:S05]  /*21ff0*/  BSYNC B0 ;  /* 0x0000000000007941 */ /* 0x000fea0003800000 */
.L_x_2530:
[----:B------:R-:W-:Y:S04]  /*22000*/  BSSY B0, `(.L_x_2532) ;  /* 0x0000229000007945 */ /* 0x000fe80003800000 */
[----:B------:R-:W-:Y:S05]  /*22010*/  @!P1 BRA `(.L_x_2533) ;  /* 0x00000020009c9947 */ /* 0x000fea0003800000 */
[----:B------:R-:W2:Y:S01]  /*22020*/  LDL R2, [R1+0x10] ;  /* 0x0000100001027983 */ /* 0x000ea20000100800 */
[----:B------:R-:W-:Y:S01]  /*22030*/  BSSY B2, `(.L_x_2534) ;  /* 0x00000bd000027945 */ /* 0x000fe20003800000 */
[C---:B--2---:R-:W-:Y:S01]  /*22040*/  LOP3.LUT R0, R2.reuse, 0x1, RZ, 0xc0, !PT ;  /* 0x0000000102007812 */ /* 0x044fe200078ec0ff */
[----:B0-----:R-:W-:-:S03]  /*22050*/  VIADD R7, R2, 0xfffffffe ;  /* 0xfffffffe02077836 */ /* 0x001fc60000000000 */
[----:B------:R-:W-:Y:S01]  /*22060*/  ISETP.NE.U32.AND P0, PT, R0, 0x1, PT ;  /* 0x000000010000780c */ /* 0x000fe20003f05070 */
[----:B------:R-:W-:-:S12]  /*22070*/  IMAD.MOV.U32 R0, RZ, RZ, R7 ;  /* 0x000000ffff007224 */ /* 0x000fd800078e0007 */
[----:B------:R-:W-:Y:S05]  /*22080*/  @!P0 BRA `(.L_x_2535) ;  /* 0x0000000800dc8947 */ /* 0x000fea0003800000 */
        /* <DEDUP_REMOVED lines=11> */
[----:B------:R-:W-:Y:S01]  /*22140*/  ISETP.NE.U32.AND P0, PT, RZ, UR4, PT ;  /* 0x00000004ff007c0c */ /* 0x000fe2000bf05070 */
[----:B------:R-:W-:-:S03]  /*22150*/  IMAD.MOV.U32 R0, RZ, RZ, R7 ;  /* 0x000000ffff007224 */ /* 0x000fc600078e0007 */
[----:B------:R-:W-:-:S13]  /*22160*/  ISETP.NE.AND.EX P0, PT, RZ, UR5, PT, P0 ;  /* 0x00000005ff007c0c */ /* 0x000fda000bf05300 */
[----:B------:R-:W-:Y:S05]  /*22170*/  @!P0 BRA `(.L_x_2538) ;  /* 0x00000000004c8947 */ /* 0x000fea0003800000 */
[----:B------:R-:W2:Y:S01]  /*22180*/  LDL R10, [R1+0x4] ;  /* 0x00000400010a7983 */ /* 0x000ea20000100800 */
[----:B------:R-:W0:Y:S01]  /*22190*/  LDC R4, c[0x0][0x43c] ;  /* 0x00010f00ff047b82 */ /* 0x000e220000000800 */
[----:B------:R-:W-:Y:S01]  /*221a0*/  ULDC.64 UR6, c[0x0][0x428] ;  /* 0x00010a0000067ab9 */ /* 0x000fe20000000a00 */
[----:B------:R-:W-:Y:S01]  /*221b0*/  ULDC.64 UR8, c[0x0][0x208] ;  /* 0x0000820000087ab9 */ /* 0x000fe20000000a00 */
[----:B0-----:R-:W-:-:S13]  /*221c0*/  ISETP.NE.AND P0, PT, R4, 0x1, PT ;  /* 0x000000010400780c */ /* 0x001fda0003f05270 */
[----:B-1----:R-:W0:Y:S02]  /*221d0*/  @P0 LDC.64 R2, c[0x0][0x440] ;  /* 0x00011000ff020b82 */ /* 0x002e240000000a00 */
[----:B0-----:R-:W-:-:S04]  /*221e0*/  @P0 IMAD.HI.U32 R0, R7, R2, RZ ;  /* 0x0000000207000227 */ /* 0x001fc800078e00ff */
[----:B------:R-:W-:Y:S01]  /*221f0*/  IMAD.MOV.U32 R2, RZ, RZ, R7 ;  /* 0x000000ffff027224 */ /* 0x000fe200078e0007 */
[----:B------:R-:W-:-:S04]  /*22200*/  @P0 SHF.R.U32.HI R2, RZ, R3, R0 ;  /* 0x00000003ff020219 */ /* 0x000fc80000011600 */
[--C-:B------:R-:W-:Y:S01]  /*22210*/  SHF.R.S32.HI R3, RZ, 0x1f, R2.reuse ;  /* 0x0000001fff037819 */ /* 0x100fe20000011402 */
[----:B------:R-:W-:-:S04]  /*22220*/  IMAD.MOV R0, RZ, RZ, -R2 ;  /* 0x000000ffff007224 */ /* 0x000fc800078e0a02 */
[----:B------:R-:W-:Y:S02]  /*22230*/  IMAD R0, R4, R0, R7 ;  /* 0x0000000004007224 */ /* 0x000fe400078e0207 */
[----:B------:R-:W-:-:S04]  /*22240*/  IMAD.WIDE.U32 R2, R26, UR6, R2 ;  /* 0x000000061a027c25 */ /* 0x000fc8000f8e0002 */
[----:B--2---:R-:W-:-:S04]  /*22250*/  IMAD R4, R10, UR6, RZ ;  /* 0x000000060a047c24 */ /* 0x004fc8000f8e02ff */
[----:B------:R-:W-:-:S04]  /*22260*/  IMAD R4, R26, UR7, R4 ;  /* 0x000000071a047c24 */ /* 0x000fc8000f8e0204 */
[----:B------:R-:W-:Y:S01]  /*22270*/  IMAD.IADD R3, R4, 0x1, R3 ;  /* 0x0000000104037824 */ /* 0x000fe200078e0203 */
[----:B------:R-:W-:-:S04]  /*22280*/  LEA R4, P0, R2, UR4, 0x2 ;  /* 0x0000000402047c11 */ /* 0x000fc8000f8010ff */
[----:B------:R-:W-:-:S06]  /*22290*/  LEA.HI.X R5, R2, UR5, R3, 0x2, P0 ;  /* 0x0000000502057c11 */ /* 0x000fcc00080f1403 */
[----:B------:R0:W5:Y:S03]  /*222a0*/  LDG.E R5, desc[UR8][R4.64] ;  /* 0x0000000804057981 */ /* 0x000166000c1e1900 */
.L_x_2538:
[----:B-1----:R-:W-:Y:S01]  /*222b0*/  IMAD R3, R6, 0x8, R22 ;  /* 0x0000000806037824 */ /* 0x002fe200078e0216 */
[----:B------:R-:W-:Y:S01]  /*222c0*/  SHF.L.U32 R2, R9, 0x1f, RZ ;  /* 0x0000001f09027819 */ /* 0x000fe200000006ff */
[----:B------:R-:W-:Y:S03]  /*222d0*/  BSSY B3, `(.L_x_2539) ;  /* 0x0000003000037945 */ /* 0x000fe60003800000 */
[----:B------:R-:W1:Y:S02]  /*222e0*/  SYNCS.PHASECHK.TRANS64.TRYWAIT P0, [R3+URZ+0x31c40], R2 ;  /* 0x031c4002030075a7 */ /* 0x000e64000800017f */
[----:B-1----:R-:W-:Y:S05]  /*222f0*/  @!P0 BRA `(.L_x_2540) ;  /* 0x0000004c00648947 */ /* 0x002fea0003800000 */
.L_x_2682:
[----:B------:R-:W-:Y:S05]  /*22300*/  BSYNC B3 ;  /* 0x0000000000037941 */ /* 0x000fea0003800000 */
.L_x_2539:
        /* <DEDUP_REMOVED lines=12> */
.L_x_2542:
[----:B------:R-:W-:Y:S05]  /*223d0*/  BSYNC B3 ;  /* 0x0000000000037941 */ /* 0x000fea0003800000 */
.L_x_2541:
        /* <DEDUP_REMOVED lines=11> */
.L_x_2543:
        /* <DEDUP_REMOVED lines=16> */
.L_x_2544:
        /* <DEDUP_REMOVED lines=16> */
.L_x_2545:
        /* <DEDUP_REMOVED lines=15> */
.L_x_2683:
[----:B------:R-:W-:Y:S05]  /*22780*/  BSYNC B3 ;  /* 0x0000000000037941 */ /* 0x000fea0003800000 */
.L_x_2546:
        /* <DEDUP_REMOVED lines=12> */
.L_x_2549:
[----:B------:R-:W-:Y:S05]  /*22850*/  BSYNC B3 ;  /* 0x0000000000037941 */ /* 0x000fea0003800000 */
.L_x_2548:
        /* <DEDUP_REMOVED lines=11> */
.L_x_2550:
        /* <DEDUP_REMOVED lines=15> */
.L_x_2551:
        /* <DEDUP_REMOVED lines=15> */
.L_x_2552:
        /* <DEDUP_REMOVED lines=12> */
.L_x_2537:
[----:B------:R-:W-:Y:S05]  /*22bb0*/  BSYNC B1 ;  /* 0x0000000000017941 */ /* 0x000fea0003800000 */
.L_x_2536:
[----:B------:R-:W2:Y:S01]  /*22bc0*/  LDL.LU R0, [R1+0x10] ;  /* 0x0000100001007983 */ /* 0x000ea20000300800 */
[----:B------:R-:W-:Y:S02]  /*22bd0*/  IMAD.MOV.U32 R23, RZ, RZ, R6 ;  /* 0x000000ffff177224 */ /* 0x000fe400078e0006 */
[----:B------:R-:W-:Y:S02]  /*22be0*/  IMAD.MOV.U32 R27, RZ, RZ, R9 ;  /* 0x000000ffff1b7224 */ /* 0x000fe400078e0009 */
[----:B--2---:R-:W-:-:S07]  /*22bf0*/  VIADD R0, R0, 0xfffffffd ;  /* 0xfffffffd00007836 */ /* 0x004fce0000000000 */
.L_x_2535:
[----:B------:R-:W-:Y:S05]  /*22c00*/  BSYNC B2 ;  /* 0x0000000000027941 */ /* 0x000fea0003800000 */
.L_x_2534:
[----:B------:R-:W-:-:S13]  /*22c10*/  ISETP.NE.AND P0, PT, R7, RZ, PT ;  /* 0x000000ff0700720c */ /* 0x000fda0003f05270 */
[----:B------:R-:W-:Y:S05]  /*22c20*/  @!P0 BRA `(.L_x_2533) ;  /* 0x0000001400988947 */ /* 0x000fea0003800000 */
[----:B------:R-:W-:-:S07]  /*22c30*/  IMAD.MOV.U32 R4, RZ, RZ, R24 ;  /* 0x000000ffff047224 */ /* 0x000fce00078e0018 */
.L_x_2587:
        /* <DEDUP_REMOVED lines=34> */
.L_x_2555:
[----:B-1----:R-:W-:Y:S01]  /*22e60*/  IMAD R3, R6, 0x8, R22 ;  /* 0x0000000806037824 */ /* 0x002fe200078e0216 */
[----:B------:R-:W-:Y:S01]  /*22e70*/  SHF.L.U32 R2, R7, 0x1f, RZ ;  /* 0x0000001f07027819 */ /* 0x000fe200000006ff */
[----:B------:R-:W-:Y:S03]  /*22e80*/  BSSY B2, `(.L_x_2556) ;  /* 0x0000003000027945 */ /* 0x000fe60003800000 */
[----:B------:R-:W1:Y:S02]  /*22e90*/  SYNCS.PHASECHK.TRANS64.TRYWAIT P0, [R3+URZ+0x31c40], R2 ;  /* 0x031c4002030075a7 */ /* 0x000e64000800017f */
[----:B-1----:R-:W-:Y:S05]  /*22ea0*/  @!P0 BRA `(.L_x_2557) ;  /* 0x0000004000a08947 */ /* 0x002fea0003800000 */
.L_x_2684:
[----:B------:R-:W-:Y:S05]  /*22eb0*/  BSYNC B2 ;  /* 0x0000000000027941 */ /* 0x000fea0003800000 */
.L_x_2556:
        /* <DEDUP_REMOVED lines=12> */
.L_x_2559:
[----:B------:R-:W-:Y:S05]  /*22f80*/  BSYNC B2 ;  /* 0x0000000000027941 */ /* 0x000fea0003800000 */
.L_x_2558:
        /* <DEDUP_REMOVED lines=11> */
.L_x_2560:
        /* <DEDUP_REMOVED lines=16> */
.L_x_2561:
        /* <DEDUP_REMOVED lines=16> */
.L_x_2562:
        /* <DEDUP_REMOVED lines=15> */
.L_x_2685:
[----:B------:R-:W-:Y:S05]  /*23330*/  BSYNC B2 ;  /* 0x0000000000027941 */ /* 0x000fea0003800000 */
.L_x_2563:
        /* <DEDUP_REMOVED lines=11> */
.L_x_2566:
[----:B------:R-:W-:Y:S05]  /*233f0*/  BSYNC B2 ;  /* 0x0000000000027941 */ /* 0x000fea0003800000 */
.L_x_2565:
        /* <DEDUP_REMOVED lines=10> */
.L_x_2567:
        /* <DEDUP_REMOVED lines=15> */
.L_x_2568:
        /* <DEDUP_REMOVED lines=15> */
.L_x_2569:
        /* <DEDUP_REMOVED lines=12> */
.L_x_2554:
[----:B------:R-:W-:Y:S05]  /*23740*/  BSYNC B1 ;  /* 0x0000000000017941 */ /* 0x000fea0003800000 */
.L_x_2553:
        /* <DEDUP_REMOVED lines=33> */
.L_x_2572:
[----:B------:R-:W-:Y:S01]  /*23960*/  IMAD R2, R23, 0x8, R22 ;  /* 0x0000000817027824 */ /* 0x000fe200078e0216 */
[----:B-1----:R-:W-:Y:S01]  /*23970*/  SHF.L.U32 R3, R27, 0x1f, RZ ;  /* 0x0000001f1b037819 */ /* 0x002fe200000006ff */
[----:B------:R-:W-:Y:S03]  /*23980*/  BSSY B2, `(.L_x_2573) ;  /* 0x0000003000027945 */ /* 0x000fe60003800000 */
[----:B------:R-:W1:Y:S02]  /*23990*/  SYNCS.PHASECHK.TRANS64.TRYWAIT P0, [R2+URZ+0x31c40], R3 ;  /* 0x031c4003020075a7 */ /* 0x000e64000800017f */
[----:B-1----:R-:W-:Y:S05]  /*239a0*/  @!P0 BRA `(.L_x_2574) ;  /* 0x0000003800088947 */ /* 0x002fea0003800000 */
.L_x_2686:
[----:B------:R-:W-:Y:S05]  /*239b0*/  BSYNC B2 ;  /* 0x0000000000027941 */ /* 0x000fea0003800000 */
.L_x_2573:
        /* <DEDUP_REMOVED lines=12> */
.L_x_2576:
[----:B------:R-:W-:Y:S05]  /*23a80*/  BSYNC B2 ;  /* 0x0000000000027941 */ /* 0x000fea0003800000 */
.L_x_2575:
        /* <DEDUP_REMOVED lines=12> */
.L_x_2577:
        /* <DEDUP_REMOVED lines=16> */
.L_x_2578:
        /* <DEDUP_REMOVED lines=16> */
.L_x_2579:
        /* <DEDUP_REMOVED lines=15> */
.L_x_2687:
[----:B------:R-:W-:Y:S05]  /*23e40*/  BSYNC B2 ;  /* 0x0000000000027941 */ /* 0x000fea0003800000 */
.L_x_2580:
        /* <DEDUP_REMOVED lines=11> */
.L_x_2583:
[----:B------:R-:W-:Y:S05]  /*23f00*/  BSYNC B2 ;  /* 0x0000000000027941 */ /* 0x000fea0003800000 */
.L_x_2582:
        /* <DEDUP_REMOVED lines=10> */
.L_x_2584:
        /* <DEDUP_REMOVED lines=15> */
.L_x_2585:
        /* <DEDUP_REMOVED lines=15> */
.L_x_2586:
        /* <DEDUP_REMOVED lines=12> */
.L_x_2571:
[----:B------:R-:W-:Y:S05]  /*24250*/  BSYNC B1 ;  /* 0x0000000000017941 */ /* 0x000fea0003800000 */
.L_x_2570:
[C---:B------:R-:W-:Y:S01]  /*24260*/  ISETP.GT.AND P0, PT, R0.reuse, 0x1, PT ;  /* 0x000000010000780c */ /* 0x040fe20003f04270 */
[----:B------:R-:W-:-:S12]  /*24270*/  VIADD R0, R0, 0xfffffffe ;  /* 0xfffffffe00007836 */ /* 0x000fd80000000000 */
[----:B------:R-:W-:Y:S05]  /*24280*/  @P0 BRA `(.L_x_2587) ;  /* 0xffffffe8006c0947 */ /* 0x000fea000383ffff */
.L_x_2533:
[----:B------:R-:W-:Y:S05]  /*24290*/  BSYNC B0 ;  /* 0x0000000000007941 */ /* 0x000fea0003800000 */
.L_x_2532:
        /* <DEDUP_REMOVED lines=8> */
[----:B------:R-:W2:Y:S01]  /*24320*/  FLO.U32 R0, UR4 ;  /* 0x0000000400007d00 */ /* 0x000ea200080e0000 */
[----:B------:R-:W-:Y:S01]  /*24330*/  ULDC.64 UR6, c[0x0][0x208] ;  /* 0x0000820000067ab9 */ /* 0x000fe20000000a00 */
        /* <DEDUP_REMOVED lines=8> */
.L_x_2589:
[----:B------:R-:W-:Y:S05]  /*243c0*/  BSYNC B0 ;  /* 0x0000000000007941 */ /* 0x000fea0003800000 */
.L_x_2588:
[----:B------:R-:W2:Y:S01]  /*243d0*/  LDL R0, [R1+0x44] ;  /* 0x0000440001007983 */ /* 0x000ea20000100800 */
[----:B------:R-:W-:Y:S01]  /*243e0*/  BSSY B0, `(.L_x_2590) ;  /* 0x0000046000007945 */ /* 0x000fe20003800000 */
[----:B--2---:R-:W-:-:S13]  /*243f0*/  LOP3.LUT P0, RZ, R0, 0x1, RZ, 0xc0, !PT ;  /* 0x0000000100ff7812 */ /* 0x004fda000780c0ff */
[----:B------:R-:W-:Y:S05]  /*24400*/  @!P0 BRA `(.L_x_2591) ;  /* 0x00000004000c8947 */ /* 0x000fea0003800000 */
[----:B-1----:R-:W-:Y:S01]  /*24410*/  IMAD R3, R23, 0x8, R22 ;  /* 0x0000000817037824 */ /* 0x002fe200078e0216 */
[----:B------:R-:W-:Y:S01]  /*24420*/  SHF.L.U32 R0, R27, 0x1f, RZ ;  /* 0x0000001f1b007819 */ /* 0x000fe200000006ff */
[----:B------:R-:W-:Y:S01]  /*24430*/  BSSY B1, `(.L_x_2592) ;  /* 0x0000004000017945 */ /* 0x000fe20003800000 */
[----:B------:R-:W-:Y:S02]  /*24440*/  ISETP.NE.AND P1, PT, R6, RZ, PT ;  /* 0x000000ff0600720c */ /* 0x000fe40003f25270 */
[----:B------:R-:W1:Y:S02]  /*24450*/  SYNCS.PHASECHK.TRANS64.TRYWAIT P0, [R3+URZ+0x31c60], R0 ;  /* 0x031c6000030075a7 */ /* 0x000e64000800017f */
[----:B-1----:R-:W-:Y:S09]  /*24460*/  @!P0 BRA `(.L_x_2593) ;  /* 0x0000002c00808947 */ /* 0x002ff20003800000 */
.L_x_2688:
[----:B------:R-:W-:Y:S05]  /*24470*/  BSYNC B1 ;  /* 0x0000000000017941 */ /* 0x000fea0003800000 */
.L_x_2592:
        /* <DEDUP_REMOVED lines=9> */
.L_x_2595:
[----:B------:R-:W-:Y:S05]  /*24510*/  BSYNC B1 ;  /* 0x0000000000017941 */ /* 0x000fea0003800000 */
.L_x_2594:
        /* <DEDUP_REMOVED lines=10> */
.L_x_2596:
        /* <DEDUP_REMOVED lines=15> */
.L_x_2597:
        /* <DEDUP_REMOVED lines=15> */
.L_x_2598:
        /* <DEDUP_REMOVED lines=10> */
.L_x_2591:
[----:B------:R-:W-:Y:S05]  /*24840*/  BSYNC B0 ;  /* 0x0000000000007941 */ /* 0x000fea0003800000 */
.L_x_2590:
[----:B------:R-:W-:-:S05]  /*24850*/  VIADD R23, R23, 0x1 ;  /* 0x0000000117177836 */ /* 0x000fca0000000000 */
[----:B------:R-:W-:-:S04]  /*24860*/  ISETP.NE.AND P0, PT, R23, 0x2, PT ;  /* 0x000000021700780c */ /* 0x000fc80003f05270 */
[----:B------:R-:W-:Y:S02]  /*24870*/  SEL R0, RZ, 0x1, P0 ;  /* 0x00000001ff007807 */ /* 0x000fe40000000000 */
[----:B------:R-:W-:Y:S02]  /*24880*/  SEL R23, R23, RZ, P0 ;  /* 0x000000ff17177207 */ /* 0x000fe40000000000 */
[----:B------:R-:W-:-:S07]  /*24890*/  LOP3.LUT R27, R27, R0, RZ, 0x3c, !PT ;  /* 0x000000001b1b7212 */ /* 0x000fce00078e3cff */
.L_x_2514:
[----:B------:R-:W-:Y:S05]  /*248a0*/  BSYNC B7 ;  /* 0x0000000000077941 */ /* 0x000fea0003800000 */
.L_x_2512:
[----:B------:R-:W3:Y:S02]  /*248b0*/  LDL R0, [R1+0x44] ;  /* 0x0000440001007983 */ /* 0x000ee40000100800 */
[----:B---3--:R-:W-:-:S13]  /*248c0*/  LOP3.LUT P0, RZ, R0, 0x2, RZ, 0xc0, !PT ;  /* 0x0000000200ff7812 */ /* 0x008fda000780c0ff */
[----:B------:R-:W-:Y:S05]  /*248d0*/  @!P0 BRA `(.L_x_2599) ;  /* 0x0000000000248947 */ /* 0x000fea0003800000 */
[----:B------:R-:W-:Y:S05]  /*248e0*/  WARPSYNC.ALL ;  /* 0x0000000000007948 */ /* 0x000fea0003800000 */
[----:B------:R-:W3:Y:S08]  /*248f0*/  S2UR UR5, SR_CgaCtaId ;  /* 0x00000000000579c3 */ /* 0x000ef00000008800 */
[----:B------:R-:W-:Y:S06]  /*24900*/  BAR.SYNC.DEFER_BLOCKING 0x5, 0x200 ;  /* 0x0148000000007b1d */ /* 0x000fec0000010000 */
[----:B------:R-:W-:-:S02]  /*24910*/  UMOV UR4, 0x400 ;  /* 0x0000040000047882 */ /* 0x000fc40000000000 */
[----:B---3--:R-:W-:-:S06]  /*24920*/  ULEA UR4, UR5, UR4, 0x18 ;  /* 0x0000000405047291 */ /* 0x008fcc000f8ec03f */
[----:B-1----:R-:W-:-:S05]  /*24930*/  IMAD.U32 R22, RZ, RZ, UR4 ;  /* 0x00000004ff167e24 */ /* 0x002fca000f8e00ff */
[----:B------:R1:W3:Y:S01]  /*24940*/  LDS.128 R16, [R22+0x31cd0] ;  /* 0x031cd00016107984 */ /* 0x0002e20000000c00 */
[----:B------:R-:W-:Y:S06]  /*24950*/  BAR.ARV 0x4, 0x200 ;  /* 0x0108000000007b1d */ /* 0x000fec0000002000 */
[----:B------:R-:W-:Y:S05]  /*24960*/  BRA `(.L_x_2600) ;  /* 0x0000000800d87947 */ /* 0x000fea0003800000 */
.L_x_2599:
[----:B------:R-:W0:Y:S01]  /*24970*/  S2R R0, SR_TID.X ;  /* 0x0000000000007919 */ /* 0x000e220000002100 */
[----:B------:R-:W-:Y:S01]  /*24980*/  UMOV UR4, 0xffffffff ;  /* 0xffffffff00047882 */ /* 0x000fe20000000000 */
[----:B0-2---:R-:W-:-:S04]  /*24990*/  LOP3.LUT R7, R0, 0x1f, RZ, 0xc0, !PT ;  /* 0x0000001f00077812 */ /* 0x005fc800078ec0ff */
[----:B------:R-:W-:Y:S01]  /*249a0*/  ISETP.NE.AND P0, PT, R7, 0x1f, PT ;  /* 0x0000001f0700780c */ /* 0x000fe20003f05270 */
[----:B------:R-:W-:-:S12]  /*249b0*/  BRA.DIV UR4, `(.L_x_2601) ;  /* 0x0000002a04407947 */ /* 0x000fd8000b800000 */
[----:B------:R-:W-:Y:S01]  /*249c0*/  IMAD.IADD R5, R19, 0x1, R7 ;  /* 0x0000000113057824 */ /* 0x000fe200078e0207 */
[----:B------:R-:W-:Y:S01]  /*249d0*/  ULDC UR4, c[0x0][0xc3c] ;  /* 0x00030f0000047ab9 */ /* 0x000fe20000000800 */
[----:B------:R-:W-:-:S03]  /*249e0*/  ULDC.64 UR6, c[0x0][0x208] ;  /* 0x0000820000067ab9 */ /* 0x000fc60000000a00 */
[----:B------:R-:W-:-:S13]  /*249f0*/  ISETP.GE.OR P1, PT, R5, UR4, !P0 ;  /* 0x0000000405007c0c */ /* 0x000fda000c726670 */
[----:B-1----:R-:W0:Y:S02]  /*24a00*/  @!P1 LDC.64 R2, c[0x0][0xc80] ;  /* 0x00032000ff029b82 */ /* 0x002e240000000a00 */
        /* <DEDUP_REMOVED lines=27> */
.L_x_2698:
[----:B------:R-:W-:Y:S02]  /*24bc0*/  ULDC UR4, c[0x0][0xc38] ;  /* 0x00030e0000047ab9 */ /* 0x000fe40000000800 */
[----:B------:R-:W-:-:S04]  /*24bd0*/  IMAD.U32 R4, RZ, RZ, UR4 ;  /* 0x00000004ff047e24 */ /* 0x000fc8000f8e00ff */
[----:B-1----:R-:W-:-:S04]  /*24be0*/  IMAD R5, R14, R4, RZ ;  /* 0x000000040e057224 */ /* 0x002fc800078e02ff */
[----:B------:R-:W-:-:S05]  /*24bf0*/  IMAD.IADD R16, R16, 0x1, R5 ;  /* 0x0000000110107824 */ /* 0x000fca00078e0205 */
[----:B------:R-:W-:-:S13]  /*24c00*/  ISETP.GT.AND P6, PT, R16, R0, PT ;  /* 0x000000001000720c */ /* 0x000fda0003fc4270 */
[----:B------:R-:W-:Y:S05]  /*24c10*/  @P6 BRA `(.L_x_2602) ;  /* 0x0000000000a06947 */ /* 0x000fea0003800000 */
.L_x_2607:
        /* <DEDUP_REMOVED lines=11> */
[----:B0-----:R-:W0:Y:S01]  /*24cd0*/  LDC.64 R2, c[0x0][0xc80] ;  /* 0x00032000ff027b82 */ /* 0x001e220000000a00 */
[----:B------:R-:W-:Y:S01]  /*24ce0*/  ULDC.64 UR4, c[0x0][0x208] ;  /* 0x0000820000047ab9 */ /* 0x000fe20000000a00 */
[----:B0-----:R-:W-:-:S06]  /*24cf0*/  IMAD.WIDE R2, R5, 0x4, R2 ;  /* 0x0000000405027825 */ /* 0x001fcc00078e0202 */
[----:B------:R1:W5:Y:S02]  /*24d00*/  LDG.E R2, desc[UR4][R2.64] ;  /* 0x0000000402027981 */ /* 0x000364000c1e1900 */
.L_x_2605:
[----:B------:R-:W-:Y:S05]  /*24d10*/  BSYNC B0 ;  /* 0x0000000000007941 */ /* 0x000fea0003800000 */
.L_x_2604:
        /* <DEDUP_REMOVED lines=18> */
.L_x_2706:
[----:B------:R-:W-:Y:S02]  /*24e40*/  ULDC UR4, c[0x0][0xc38] ;  /* 0x00030e0000047ab9 */ /* 0x000fe40000000800 */
[----:B------:R-:W-:-:S04]  /*24e50*/  IMAD.U32 R4, RZ, RZ, UR4 ;  /* 0x00000004ff047e24 */ /* 0x000fc8000f8e00ff */
[----:B-1----:R-:W-:-:S04]  /*24e60*/  IMAD R5, R14, R4, RZ ;  /* 0x000000040e057224 */ /* 0x002fc800078e02ff */
[----:B------:R-:W-:-:S05]  /*24e70*/  IMAD.IADD R16, R5, 0x1, R16 ;  /* 0x0000000105107824 */ /* 0x000fca00078e0210 */
[----:B------:R-:W-:-:S13]  /*24e80*/  ISETP.GT.AND P6, PT, R16, R0, PT ;  /* 0x000000001000720c */ /* 0x000fda0003fc4270 */
[----:B------:R-:W-:Y:S05]  /*24e90*/  @!P6 BRA `(.L_x_2607) ;  /* 0xfffffffc0060e947 */ /* 0x000fea000383ffff */
.L_x_2602:
        /* <DEDUP_REMOVED lines=8> */
.L_x_2710:
[----:B------:R-:W-:Y:S01]  /*24f20*/  ISETP.NE.AND P0, PT, R5, RZ, PT ;  /* 0x000000ff0500720c */ /* 0x000fe20003f05270 */
[----:B------:R-:W-:-:S12]  /*24f30*/  IMAD.MOV.U32 R5, RZ, RZ, RZ ;  /* 0x000000ffff057224 */ /* 0x000fd800078e00ff */
[----:B------:R-:W-:Y:S05]  /*24f40*/  @!P0 BRA `(.L_x_2609) ;  /* 0x0000000000108947 */ /* 0x000fea0003800000 */
[----:B------:R-:W-:Y:S01]  /*24f50*/  UMOV UR4, 0xffffffff ;  /* 0xffffffff00047882 */ /* 0x000fe20000000000 */
[----:B------:R-:W-:Y:S02]  /*24f60*/  VIADD R12, R6, 0xffffffff ;  /* 0xffffffff060c7836 */ /* 0x000fe40000000000 */
[----:B------:R-:W-:Y:S05]  /*24f70*/  BRA.DIV UR4, `(.L_x_2610) ;  /* 0x0000002a04fc7947 */ /* 0x000fea000b800000 */
[----:B------:R3:W4:Y:S02]  /*24f80*/  SHFL.IDX PT, R5, R3, R12, 0x1f ;  /* 0x00001f0c03057589 */ /* 0x00072400000e0000 */
.L_x_2609:
[----:B01-3--:R-:W0:Y:S01]  /*24f90*/  LDC.64 R2, c[0x0][0xc90] ;  /* 0x00032400ff027b82 */ /* 0x00be220000000a00 */
[----:B------:R-:W-:Y:S01]  /*24fa0*/  IMAD.IADD R19, R6, 0x1, R19 ;  /* 0x0000000106137824 */ /* 0x000fe200078e0213 */
[----:B------:R-:W-:-:S03]  /*24fb0*/  ULDC.64 UR4, c[0x0][0x208] ;  /* 0x0000820000047ab9 */ /* 0x000fc60000000a00 */
[----:B0-----:R-:W-:-:S05]  /*24fc0*/  IMAD.WIDE R2, R19, 0x4, R2 ;  /* 0x0000000413027825 */ /* 0x001fca00078e0202 */
[----:B------:R-:W2:Y:S01]  /*24fd0*/  LDG.E R7, desc[UR4][R2.64] ;  /* 0x0000000402077981 */ /* 0x000ea2000c1e1900 */
[----:B----4-:R-:W-:Y:S02]  /*24fe0*/  IMAD R16, R5, R4, R16 ;  /* 0x0000000405107224 */ /* 0x010fe400078e0210 */
[----:B--2---:R-:W-:-:S05]  /*24ff0*/  IMAD R6, R17, R7, RZ ;  /* 0x0000000711067224 */ /* 0x004fca00078e02ff */
[----:B------:R-:W-:-:S04]  /*25000*/  IABS R8, R6 ;  /* 0x0000000600087213 */ /* 0x000fc80000000000 */
[----:B------:R-:W0:Y:S08]  /*25010*/  I2F.RP R9, R8 ;  /* 0x0000000800097306 */ /* 0x000e300000209400 */
[----:B0-----:R-:W0:Y:S02]  /*25020*/  MUFU.RCP R9, R9 ;  /* 0x0000000900097308 */ /* 0x001e240000001000 */
[----:B0-----:R-:W-:-:S06]  /*25030*/  VIADD R10, R9, 0xffffffe ;  /* 0x0ffffffe090a7836 */ /* 0x001fcc0000000000 */
[----:B------:R-:W0:Y:S02]  /*25040*/  F2I.FTZ.U32.TRUNC.NTZ R3, R10 ;  /* 0x0000000a00037305 */ /* 0x000e24000021f000 */
[----:B0-----:R-:W-:-:S04]  /*25050*/  IMAD.MOV R2, RZ, RZ, -R3 ;  /* 0x000000ffff027224 */ /* 0x001fc800078e0a03 */
[----:B------:R-:W-:Y:S02]  /*25060*/  IMAD R5, R2, R8, RZ ;  /* 0x0000000802057224 */ /* 0x000fe400078e02ff */
[----:B------:R-:W-:-:S04]  /*25070*/  IMAD.MOV.U32 R2, RZ, RZ, RZ ;  /* 0x000000ffff027224 */ /* 0x000fc800078e00ff */
        /* <DEDUP_REMOVED lines=21> */
[----:B------:R-:W-:Y:S01]  /*251d0*/  VIADDMNMX R4, R3, R4, R7, PT ;  /* 0x0000000403047246 */ /* 0x000fe20003800107 */
[----:B------:R-:W-:-:S03]  /*251e0*/  IMAD.IADD R0, R5, 0x1, R0 ;  /* 0x0000000105007824 */ /* 0x000fc600078e0200 */
        /* <DEDUP_REMOVED lines=23> */
[----:B------:R-:W-:Y:S01]  /*25360*/  @!P1 LOP3.LUT R3, RZ, R4, RZ, 0x33, !PT ;  /* 0x00000004ff039212 */ /* 0x000fe200078e33ff */
[----:B------:R-:W-:-:S04]  /*25370*/  IMAD.MOV R4, RZ, RZ, -R4 ;  /* 0x000000ffff047224 */ /* 0x000fc800078e0a04 */
[----:B------:R-:W-:Y:S01]  /*25380*/  IMAD R18, R3, R4, R0 ;  /* 0x0000000403127224 */ /* 0x000fe200078e0200 */
[----:B------:R-:W-:-:S05]  /*25390*/  LOP3.LUT R0, RZ, R3, RZ, 0x33, !PT ;  /* 0x00000003ff007212 */ /* 0x000fca00078e33ff */
[----:B------:R-:W-:Y:S01]  /*253a0*/  IMAD.IADD R17, R17, 0x1, R0 ;  /* 0x0000000111117824 */ /* 0x000fe200078e0200 */
[----:B------:R-:W-:Y:S06]  /*253b0*/  BRA `(.L_x_2611) ;  /* 0x00000000001c7947 */ /* 0x000fec0003800000 */
.L_x_2603:
[----:B------:R-:W-:Y:S01]  /*253c0*/  UMOV UR4, URZ ;  /* 0x0000003f00047c82 */ /* 0x000fe20008000000 */
[----:B------:R-:W-:Y:S01]  /*253d0*/  UMOV UR5, URZ ;  /* 0x0000003f00057c82 */ /* 0x000fe20008000000 */
[----:B------:R-:W-:Y:S01]  /*253e0*/  ULDC UR6, c[0x0][0xc3c] ;  /* 0x00030f0000067ab9 */ /* 0x000fe20000000800 */
[----:B------:R-:W-:Y:S02]  /*253f0*/  IMAD.MOV.U32 R16, RZ, RZ, R0 ;  /* 0x000000ffff107224 */ /* 0x000fe400078e0000 */
[----:B------:R-:W-:Y:S02]  /*25400*/  IMAD.U32 R17, RZ, RZ, UR4 ;  /* 0x00000004ff117e24 */ /* 0x000fe4000f8e00ff */
[----:B------:R-:W-:Y:S02]  /*25410*/  IMAD.U32 R18, RZ, RZ, UR5 ;  /* 0x00000005ff127e24 */ /* 0x000fe4000f8e00ff */
[----:B------:R-:W-:-:S07]  /*25420*/  IMAD.U32 R19, RZ, RZ, UR6 ;  /* 0x00000006ff137e24 */ /* 0x000fce000f8e00ff */
.L_x_2611:
        /* <DEDUP_REMOVED lines=10> */
.L_x_2600:
[----:B------:R-:W-:Y:S02]  /*254d0*/  ULDC UR4, c[0x0][0xc3c] ;  /* 0x00030f0000047ab9 */ /* 0x000fe40000000800 */
[----:B---3--:R-:W-:-:S13]  /*254e0*/  ISETP.GE.AND P0, PT, R19, UR4, PT ;  /* 0x0000000413007c0c */ /* 0x008fda000bf06270 */
[----:B------:R-:W-:Y:S05]  /*254f0*/  @!P0 BRA `(.L_x_2612) ;  /* 0xffffff94001c8947 */ /* 0x000fea000383ffff */
[----:B------:R-:W-:Y:S05]  /*25500*/  BSYNC B8 ;  /* 0x0000000000087941 */ /* 0x000fea0003800000 */
.L_x_2468:
[----:B--2---:R-:W2:Y:S01]  /*25510*/  LDL.LU R0, [R1+0x2c] ;  /* 0x00002c0001007983 */ /* 0x004ea20000300800 */
[----:B------:R-:W-:Y:S01]  /*25520*/  BSSY B0, `(.L_x_2613) ;  /* 0x000000b000007945 */ /* 0x000fe20003800000 */
[----:B------:R-:W3:Y:S01]  /*25530*/  S2R R5, SR_CgaCtaId ;  /* 0x0000000000057919 */ /* 0x000ee20000008800 */
[----:B--2---:R-:W-:-:S05]  /*25540*/  VIADD R0, R0, 0x1 ;  /* 0x0000000100007836 */ /* 0x004fca0000000000 */
[----:B0-----:R-:W-:-:S04]  /*25550*/  LEA.HI R2, R0, R0, RZ, 0x1 ;  /* 0x0000000000027211 */ /* 0x001fc800078f08ff */
[----:B------:R-:W-:Y:S02]  /*25560*/  LOP3.LUT R3, R2, 0xfffffffe, RZ, 0xc0, !PT ;  /* 0xfffffffe02037812 */ /* 0x000fe400078ec0ff */
[----:B------:R-:W-:-:S03]  /*25570*/  MOV R2, 0x400 ;  /* 0x0000040000027802 */ /* 0x000fc60000000f00 */
[----:B------:R-:W-:Y:S01]  /*25580*/  IMAD.IADD R0, R0, 0x1, -R3 ;  /* 0x0000000100007824 */ /* 0x000fe200078e0a03 */
[----:B---3--:R-:W-:-:S04]  /*25590*/  LEA R9, R5, R2, 0x18 ;  /* 0x0000000205097211 */ /* 0x008fc800078ec0ff */
[----:B------:R-:W-:-:S04]  /*255a0*/  SHF.L.U32 R0, R0, 0x1f, RZ ;  /* 0x0000001f00007819 */ /* 0x000fc800000006ff */
[----:B------:R-:W0:Y:S02]  /*255b0*/  SYNCS.PHASECHK.TRANS64.TRYWAIT P0, [R9+URZ+0x31c20], R0 ;  /* 0x031c2000090075a7 */ /* 0x000e24000800017f */
[----:B0-----:R-:W-:Y:S05]  /*255c0*/  @!P0 BRA `(.L_x_2614) ;  /* 0x0000002400908947 */ /* 0x001fea0003800000 */
.L_x_2713:
[----:B------:R-:W-:Y:S05]  /*255d0*/  BSYNC B0 ;  /* 0x0000000000007941 */ /* 0x000fea0003800000 */
.L_x_2613:
[----:B------:R-:W-:-:S03]  /*255e0*/  UMOV UR4, 0xffffffff ;  /* 0xffffffff00047882 */ /* 0x000fc60000000000 */
[----:B------:R-:W-:Y:S05]  /*255f0*/  BRA.DIV UR4, `(.L_x_2615) ;  /* 0x0000002604987947 */ /* 0x000fea000b800000 */
[----:B0-----:R-:W0:Y:S02]  /*25600*/  S2R R0, SR_TID.X ;  /* 0x0000000000007919 */ /* 0x001e240000002100 */
[----:B0-----:R-:W-:-:S04]  /*25610*/  SHF.R.U32.HI R0, RZ, 0x5, R0 ;  /* 0x00000005ff007819 */ /* 0x001fc80000011600 */
[----:B------:R-:W-:-:S05]  /*25620*/  LOP3.LUT R0, R0, 0x3, RZ, 0xc0, !PT ;  /* 0x0000000300007812 */ /* 0x000fca00078ec0ff */
[----:B------:R0:W2:Y:S02]  /*25630*/  SHFL.IDX PT, R14, R0, RZ, 0x1f ;  /* 0x00001fff000e7589 */ /* 0x0000a400000e0000 */
.L_x_2716:
[----:B--2---:R-:W-:-:S13]  /*25640*/  ISETP.NE.AND P0, PT, R14, RZ, PT ;  /* 0x000000ff0e00720c */ /* 0x004fda0003f05270 */
[----:B------:R-:W-:Y:S05]  /*25650*/  @P0 BRA `(.L_x_2310) ;  /* 0x0000000000900947 */ /* 0x000fea0003800000 */
[----:B------:R-:W-:-:S03]  /*25660*/  UMOV UR4, 0xffffffff ;  /* 0xffffffff00047882 */ /* 0x000fc60000000000 */
[----:B------:R-:W-:Y:S05]  /*25670*/  BRA.DIV UR4, `(.L_x_2616) ;  /* 0x0000002604ac7947 */ /* 0x000fea000b800000 */
[----:B------:R-:W-:-:S13]  /*25680*/  ELECT P6, URZ, PT ;  /* 0x00000000003f782f */ /* 0x000fda00038c0000 */
.L_x_2719:
        /* <DEDUP_REMOVED lines=8> */
.L_x_2617:
        /* <DEDUP_REMOVED lines=12> */
.L_x_2720:
[----:B------:R-:W2:Y:S02]  /*257d0*/  SYNCS.PHASECHK.TRANS64.TRYWAIT P0, [R7+URZ], R2 ;  /* 0x00000002070075a7 */ /* 0x000ea4000800017f */
[----:B--2---:R-:W-:Y:S05]  /*257e0*/  @!P0 BRA `(.L_x_2619) ;  /* 0x0000002400848947 */ /* 0x004fea0003800000 */
.L_x_2721:
[----:B------:R-:W-:Y:S05]  /*257f0*/  @!P2 BRA `(.L_x_2620) ;  /* 0x000000000004a947 */ /* 0x000fea0003800000 */
[----:B------:R-:W-:Y:S01]  /*25800*/  BPT.TRAP 0x1 ;  /* 0x000000040000795c */ /* 0x000fe20000300000 */
.L_x_2620:
[----:B------:R-:W-:-:S04]  /*25810*/  VIADD R0, R9, 0x31c60 ;  /* 0x00031c6009007836 */ /* 0x000fc80000000000 */
[----:B------:R-:W-:-:S04]  /*25820*/  IMAD R4, R23, 0x8, R0 ;  /* 0x0000000817047824 */ /* 0x000fc800078e0200 */
[----:B------:R-:W3:Y:S02]  /*25830*/  SYNCS.PHASECHK.TRANS64.TRYWAIT P0, [R4+URZ], R3 ;  /* 0x00000003040075a7 */ /* 0x000ee4000800017f */
[----:B---3--:R-:W-:Y:S05]  /*25840*/  @!P0 BRA `(.L_x_2621) ;  /* 0x0000002400808947 */ /* 0x008fea0003800000 */
.L_x_2722:
[----:B------:R-:W-:-:S07]  /*25850*/  IMAD R5, R5, 0x8, R0 ;  /* 0x0000000805057824 */ /* 0x000fce00078e0200 */
.L_x_2622:
[----:B------:R0:W0:Y:S02]  /*25860*/  SYNCS.PHASECHK.TRANS64.TRYWAIT P0, [R5+URZ], R2 ;  /* 0x00000002050075a7 */ /* 0x000024000800017f */
[----:B0-----:R-:W-:Y:S05]  /*25870*/  @!P0 NANOSLEEP.SYNCS 0x989680 ;  /* 0x009896800000895d */ /* 0x001fea0003900000 */
[----:B------:R-:W0:Y:S02]  /*25880*/  @!P0 SYNCS.PHASECHK.TRANS64 P0, [R5+URZ], R2 ;  /* 0x00000002050085a7 */ /* 0x000e24000800007f */
[----:B0-----:R-:W-:Y:S05]  /*25890*/  @!P0 BRA `(.L_x_2622) ;  /* 0xfffffffc00f08947 */ /* 0x001fea000383ffff */
.L_x_2310:
[----:B------:R-:W-:Y:S05]  /*258a0*/  BSYNC B9 ;  /* 0x0000000000097941 */ /* 0x000fea0003800000 */
.L_x_2307:
[----:B------:R-:W-:Y:S05]  /*258b0*/  EXIT ;  /* 0x000000000000794d */ /* 0x000fea0003800000 */
.L_x_2326:
[----:B0-----:R0:W1:Y:S02]  /*258c0*/  SYNCS.PHASECHK.TRANS64.TRYWAIT P5, [R26+URZ+0x31c90], R92 ;  /* 0x031c905c1a0075a7 */ /* 0x00106400080a017f */
[----:B-1----:R-:W-:Y:S05]  /*258d0*/  @!P5 NANOSLEEP.SYNCS 0x989680 ;  /* 0x009896800000d95d */ /* 0x002fea0003900000 */
[----:B------:R-:W1:Y:S02]  /*258e0*/  @!P5 SYNCS.PHASECHK.TRANS64 P5, [R26+URZ+0x31c90], R92 ;  /* 0x031c905c1a00d5a7 */ /* 0x000e6400080a007f */
[----:B-1----:R-:W-:Y:S05]  /*258f0*/  @!P5 BRA `(.L_x_2326) ;  /* 0xfffffffc00f0d947 */ /* 0x002fea000383ffff */
[----:B------:R-:W-:Y:S05]  /*25900*/  BRA `(.L_x_2623) ;  /* 0xfffffdd800487947 */ /* 0x000fea000383ffff */
.L_x_2354:
[----:B0-----:R0:W1:Y:S02]  /*25910*/  SYNCS.PHASECHK.TRANS64.TRYWAIT P5, [R26+URZ+0x31c90], R92 ;  /* 0x031c905c1a0075a7 */ /* 0x00106400080a017f */
[----:B-1----:R-:W-:Y:S05]  /*25920*/  @!P5 NANOSLEEP.SYNCS 0x989680 ;  /* 0x009896800000d95d */ /* 0x002fea0003900000 */
[----:B------:R-:W1:Y:S02]  /*25930*/  @!P5 SYNCS.PHASECHK.TRANS64 P5, [R26+URZ+0x31c90], R92 ;  /* 0x031c905c1a00d5a7 */ /* 0x000e6400080a007f */
[----:B-1----:R-:W-:Y:S05]  /*25940*/  @!P5 BRA `(.L_x_2354) ;  /* 0xfffffffc00f0d947 */ /* 0x002fea000383ffff */
[----:B------:R-:W-:Y:S05]  /*25950*/  BRA `(.L_x_2624) ;  /* 0xfffffdf4002c7947 */ /* 0x000fea000383ffff */
.L_x_2367:
[----:B0-----:R0:W1:Y:S02]  /*25960*/  SYNCS.PHASECHK.TRANS64.TRYWAIT P4, [R26+URZ+0x31c90], R92 ;  /* 0x031c905c1a0075a7 */ /* 0x001064000808017f */
[----:B-1----:R-:W-:Y:S05]  /*25970*/  @!P4 NANOSLEEP.SYNCS 0x989680 ;  /* 0x009896800000c95d */ /* 0x002fea0003900000 */
[----:B------:R-:W1:Y:S02]  /*25980*/  @!P4 SYNCS.PHASECHK.TRANS64 P4, [R26+URZ+0x31c90], R92 ;  /* 0x031c905c1a00c5a7 */ /* 0x000e64000808007f */
[----:B-1----:R-:W-:Y:S05]  /*25990*/  @!P4 BRA `(.L_x_2367) ;  /* 0xfffffffc00f0c947 */ /* 0x002fea000383ffff */
[----:B------:R-:W-:Y:S05]  /*259a0*/  BRA `(.L_x_2625) ;  /* 0xfffffe0c00f07947 */ /* 0x000fea000383ffff */
.L_x_2371:
[----:B--2---:R2:W3:Y:S02]  /*259b0*/  SYNCS.PHASECHK.TRANS64.TRYWAIT P3, [R26+URZ+0x31cb0], R92 ;  /* 0x031cb05c1a0075a7 */ /* 0x0044e4000806017f */
[----:B---3--:R-:W-:Y:S05]  /*259c0*/  @!P3 NANOSLEEP.SYNCS 0x989680 ;  /* 0x009896800000b95d */ /* 0x008fea0003900000 */
[----:B------:R-:W3:Y:S02]  /*259d0*/  @!P3 SYNCS.PHASECHK.TRANS64 P3, [R26+URZ+0x31cb0], R92 ;  /* 0x031cb05c1a00b5a7 */ /* 0x000ee4000806007f */
[----:B---3--:R-:W-:Y:S05]  /*259e0*/  @!P3 BRA `(.L_x_2371) ;  /* 0xfffffffc00f0b947 */ /* 0x008fea000383ffff */
[----:B------:R-:W-:Y:S05]  /*259f0*/  BRA `(.L_x_2626) ;  /* 0xfffffe10008c7947 */ /* 0x000fea000383ffff */
.L_x_2377:
        /* <DEDUP_REMOVED lines=10> */
[----:B-1---5:R-:W-:Y:S05]  /*25aa0*/  WARPSYNC.COLLECTIVE R15, `(.L_x_2628) ;  /* 0x000000000f087348 */ /* 0x022fea0003c00000 */
[----:B------:R0:W2:Y:S02]  /*25ab0*/  SHFL.IDX P6, R14, R13, R12, R11 ;  /* 0x0000000c0d0e7389 */ /* 0x0000a400000c000b */
[----:B012--5:R-:W-:Y:S01]  /*25ac0*/  ENDCOLLECTIVE ;  /* 0x000000000000791b */ /* 0x027fe20003800000 */
.L_x_2628:
[----:B------:R-:W-:Y:S05]  /*25ad0*/  BSYNC B0 ;  /* 0x0000000000007941 */ /* 0x000fea0003800000 */
.L_x_2627:
[----:B------:R0:W-:Y:S01]  /*25ae0*/  STL [R1+0x64], R14 ;  /* 0x0000640e01007387 */ /* 0x0001e20000100800 */
[----:B------:R-:W-:Y:S05]  /*25af0*/  BRA `(.L_x_2629) ;  /* 0xfffffe1800247947 */ /* 0x000fea000383ffff */
.L_x_2388:
[----:B------:R-:W-:Y:S01]  /*25b00*/  BSSY B1, `(.L_x_2630) ;  /* 0x0000007000017945 */ /* 0x000fe20003800000 */
[----:B------:R-:W-:Y:S02]  /*25b10*/  IMAD.MOV.U32 R12, RZ, RZ, RZ ;  /* 0x000000ffff0c7224 */ /* 0x000fe400078e00ff */
[----:B------:R-:W-:Y:S02]  /*25b20*/  IMAD.MOV.U32 R11, RZ, RZ, 0x1e1f ;  /* 0x00001e1fff0b7424 */ /* 0x000fe400078e00ff */
[----:B------:R-:W-:-:S07]  /*25b30*/  IMAD.MOV.U32 R15, RZ, RZ, -0x1 ;  /* 0xffffffffff0f7424 */ /* 0x000fce00078e00ff */
[----:B01----:R-:W-:Y:S05]  /*25b40*/  WARPSYNC.COLLECTIVE R15, `(.L_x_2631) ;  /* 0x000000000f087348 */ /* 0x003fea0003c00000 */
[----:B0-----:R0:W2:Y:S02]  /*25b50*/  SHFL.IDX P6, R14, R13, R12, R11 ;  /* 0x0000000c0d0e7389 */ /* 0x0010a400000c000b */
[----:B012---:R-:W-:Y:S01]  /*25b60*/  ENDCOLLECTIVE ;  /* 0x000000000000791b */ /* 0x007fe20003800000 */
.L_x_2631:
[----:B------:R-:W-:Y:S05]  /*25b70*/  BSYNC B1 ;  /* 0x0000000000017941 */ /* 0x000fea0003800000 */
.L_x_2630:
        /* <DEDUP_REMOVED lines=8> */
.L_x_2632:
[----:B------:R-:W-:Y:S02]  /*25c00*/  IMAD.MOV.U32 R13, RZ, RZ, R5 ;  /* 0x000000ffff0d7224 */ /* 0x000fe400078e0005 */
[----:B------:R-:W-:-:S07]  /*25c10*/  IMAD.MOV.U32 R0, RZ, RZ, R14 ;  /* 0x000000ffff007224 */ /* 0x000fce00078e000e */
[----:B------:R-:W-:Y:S05]  /*25c20*/  WARPSYNC.COLLECTIVE R15, `(.L_x_2633) ;  /* 0x000000000f087348 */ /* 0x000fea0003c00000 */
[----:B------:R0:W1:Y:S02]  /*25c30*/  SHFL.IDX P6, R14, R13, R12, R11 ;  /* 0x0000000c0d0e7389 */ /* 0x00006400000c000b */
[----:B01----:R-:W-:Y:S01]  /*25c40*/  ENDCOLLECTIVE ;  /* 0x000000000000791b */ /* 0x003fe20003800000 */
.L_x_2633:
[----:B------:R-:W-:Y:S02]  /*25c50*/  IMAD.MOV.U32 R13, RZ, RZ, R4 ;  /* 0x000000ffff0d7224 */ /* 0x000fe400078e0004 */
[----:B------:R-:W-:-:S07]  /*25c60*/  IMAD.MOV.U32 R5, RZ, RZ, R14 ;  /* 0x000000ffff057224 */ /* 0x000fce00078e000e */
[----:B------:R-:W-:Y:S05]  /*25c70*/  WARPSYNC.COLLECTIVE R15, `(.L_x_2634) ;  /* 0x000000000f087348 */ /* 0x000fea0003c00000 */
[----:B------:R0:W1:Y:S02]  /*25c80*/  SHFL.IDX P6, R14, R13, R12, R11 ;  /* 0x0000000c0d0e7389 */ /* 0x00006400000c000b */
[----:B01----:R-:W-:Y:S01]  /*25c90*/  ENDCOLLECTIVE ;  /* 0x000000000000791b */ /* 0x003fe20003800000 */
.L_x_2634:
[----:B------:R-:W-:Y:S05]  /*25ca0*/  BRA `(.L_x_2635) ;  /* 0xfffffe1c00a87947 */ /* 0x000fea000383ffff */
.L_x_2392:
[----:B0-----:R0:W1:Y:S02]  /*25cb0*/  SYNCS.PHASECHK.TRANS64.TRYWAIT P1, [R16+URZ+0x31c00], R3 ;  /* 0x031c0003100075a7 */ /* 0x001064000802017f */
[----:B-1----:R-:W-:Y:S05]  /*25cc0*/  @!P1 NANOSLEEP.SYNCS 0x989680 ;  /* 0x009896800000995d */ /* 0x002fea0003900000 */
[----:B------:R-:W1:Y:S02]  /*25cd0*/  @!P1 SYNCS.PHASECHK.TRANS64 P1, [R16+URZ+0x31c00], R3 ;  /* 0x031c0003100095a7 */ /* 0x000e64000802007f */
[----:B-1----:R-:W-:Y:S05]  /*25ce0*/  @!P1 BRA `(.L_x_2392) ;  /* 0xfffffffc00f09947 */ /* 0x002fea000383ffff */
[----:B------:R-:W-:Y:S05]  /*25cf0*/  BRA `(.L_x_2636) ;  /* 0xfffffe2400f87947 */ /* 0x000fea000383ffff */
.L_x_2404:
[----:B------:R-:W-:Y:S01]  /*25d00*/  BSSY B1, `(.L_x_2637) ;  /* 0x0000007000017945 */ /* 0x000fe20003800000 */
[----:B------:R-:W-:Y:S02]  /*25d10*/  IMAD.MOV.U32 R12, RZ, RZ, RZ ;  /* 0x000000ffff0c7224 */ /* 0x000fe400078e00ff */
[----:B------:R-:W-:Y:S02]  /*25d20*/  IMAD.MOV.U32 R11, RZ, RZ, 0x1e1f ;  /* 0x00001e1fff0b7424 */ /* 0x000fe400078e00ff */
[----:B------:R-:W-:-:S07]  /*25d30*/  IMAD.MOV.U32 R15, RZ, RZ, -0x1 ;  /* 0xffffffffff0f7424 */ /* 0x000fce00078e00ff */
[----:B-1----:R-:W-:Y:S05]  /*25d40*/  WARPSYNC.COLLECTIVE R15, `(.L_x_2638) ;  /* 0x000000000f087348 */ /* 0x002fea0003c00000 */
[----:B------:R0:W2:Y:S02]  /*25d50*/  SHFL.IDX P6, R14, R13, R12, R11 ;  /* 0x0000000c0d0e7389 */ /* 0x0000a400000c000b */
[----:B012---:R-:W-:Y:S01]  /*25d60*/  ENDCOLLECTIVE ;  /* 0x000000000000791b */ /* 0x007fe20003800000 */
.L_x_2638:
[----:B------:R-:W-:Y:S05]  /*25d70*/  BSYNC B1 ;  /* 0x0000000000017941 */ /* 0x000fea0003800000 */
.L_x_2637:
        /* <DEDUP_REMOVED lines=8> */
.L_x_2639:
[----:B------:R-:W-:Y:S02]  /*25e00*/  IMAD.MOV.U32 R37, RZ, RZ, R3 ;  /* 0x000000ffff257224 */ /* 0x000fe400078e0003 */
[----:B------:R-:W-:Y:S02]  /*25e10*/  IMAD.MOV.U32 R13, RZ, RZ, R5 ;  /* 0x000000ffff0d7224 */ /* 0x000fe400078e0005 */
[----:B------:R-:W-:-:S07]  /*25e20*/  IMAD.MOV.U32 R0, RZ, RZ, R14 ;  /* 0x000000ffff007224 */ /* 0x000fce00078e000e */
[----:B------:R-:W-:Y:S05]  /*25e30*/  WARPSYNC.COLLECTIVE R15, `(.L_x_2640) ;  /* 0x000000000f087348 */ /* 0x000fea0003c00000 */
[----:B------:R0:W1:Y:S02]  /*25e40*/  SHFL.IDX P6, R14, R13, R12, R11 ;  /* 0x0000000c0d0e7389 */ /* 0x00006400000c000b */
[----:B01----:R-:W-:Y:S01]  /*25e50*/  ENDCOLLECTIVE ;  /* 0x000000000000791b */ /* 0x003fe20003800000 */
.L_x_2640:
[----:B------:R-:W-:Y:S02]  /*25e60*/  IMAD.MOV.U32 R36, RZ, RZ, R0 ;  /* 0x000000ffff247224 */ /* 0x000fe400078e0000 */
[----:B------:R-:W-:Y:S02]  /*25e70*/  IMAD.MOV.U32 R13, RZ, RZ, R4 ;  /* 0x000000ffff0d7224 */ /* 0x000fe400078e0004 */
[----:B------:R-:W-:-:S07]  /*25e80*/  IMAD.MOV.U32 R5, RZ, RZ, R14 ;  /* 0x000000ffff057224 */ /* 0x000fce00078e000e */
[----:B------:R-:W-:Y:S05]  /*25e90*/  WARPSYNC.COLLECTIVE R15, `(.L_x_2641) ;  /* 0x000000000f087348 */ /* 0x000fea0003c00000 */
[----:B------:R0:W1:Y:S02]  /*25ea0*/  SHFL.IDX P6, R14, R13, R12, R11 ;  /* 0x0000000c0d0e7389 */ /* 0x00006400000c000b */
[----:B01----:R-:W-:Y:S01]  /*25eb0*/  ENDCOLLECTIVE ;  /* 0x000000000000791b */ /* 0x003fe20003800000 */
.L_x_2641:
[----:B------:R-:W-:Y:S05]  /*25ec0*/  BRA `(.L_x_2642) ;  /* 0xfffffe3c00307947 */ /* 0x000fea000383ffff */
.L_x_2408:
[----:B0-----:R0:W1:Y:S02]  /*25ed0*/  SYNCS.PHASECHK.TRANS64.TRYWAIT P1, [R16+URZ+0x31c00], R3 ;  /* 0x031c0003100075a7 */ /* 0x001064000802017f */
[----:B-1----:R-:W-:Y:S05]  /*25ee0*/  @!P1 NANOSLEEP.SYNCS 0x989680 ;  /* 0x009896800000995d */ /* 0x002fea0003900000 */
[----:B------:R-:W1:Y:S02]  /*25ef0*/  @!P1 SYNCS.PHASECHK.TRANS64 P1, [R16+URZ+0x31c00], R3 ;  /* 0x031c0003100095a7 */ /* 0x000e64000802007f */
[----:B-1----:R-:W-:Y:S05]  /*25f00*/  @!P1 BRA `(.L_x_2408) ;  /* 0xfffffffc00f09947 */ /* 0x002fea000383ffff */
[----:B------:R-:W-:Y:S05]  /*25f10*/  BRA `(.L_x_2643) ;  /* 0xfffffe4000d47947 */ /* 0x000fea000383ffff */
.L_x_2416:
[----:B--2---:R2:W3:Y:S02]  /*25f20*/  SYNCS.PHASECHK.TRANS64.TRYWAIT P2, [R0+URZ+0x31c30], R3 ;  /* 0x031c3003000075a7 */ /* 0x0044e4000804017f */
[----:B---3--:R-:W-:Y:S05]  /*25f30*/  @!P2 NANOSLEEP.SYNCS 0x989680 ;  /* 0x009896800000a95d */ /* 0x008fea0003900000 */
[----:B------:R-:W3:Y:S02]  /*25f40*/  @!P2 SYNCS.PHASECHK.TRANS64 P2, [R0+URZ+0x31c30], R3 ;  /* 0x031c30030000a5a7 */ /* 0x000ee4000804007f */
[----:B---3--:R-:W-:Y:S05]  /*25f50*/  @!P2 BRA `(.L_x_2416) ;  /* 0xfffffffc00f0a947 */ /* 0x008fea000383ffff */
[----:B------:R-:W-:Y:S05]  /*25f60*/  BRA `(.L_x_2415) ;  /* 0xfffffe5800b07947 */ /* 0x000fea000383ffff */
.L_x_2422:
[----:B-1----:R1:W2:Y:S02]  /*25f70*/  SYNCS.PHASECHK.TRANS64.TRYWAIT P3, [R72+URZ+0x31c30], R73 ;  /* 0x031c3049480075a7 */ /* 0x0022a4000806017f */
[----:B--2---:R-:W-:Y:S05]  /*25f80*/  @!P3 NANOSLEEP.SYNCS 0x989680 ;  /* 0x009896800000b95d */ /* 0x004fea0003900000 */
[----:B------:R-:W2:Y:S02]  /*25f90*/  @!P3 SYNCS.PHASECHK.TRANS64 P3, [R72+URZ+0x31c30], R73 ;  /* 0x031c30494800b5a7 */ /* 0x000ea4000806007f */
[----:B--2---:R-:W-:Y:S05]  /*25fa0*/  @!P3 BRA `(.L_x_2422) ;  /* 0xfffffffc00f0b947 */ /* 0x004fea000383ffff */
[----:B------:R-:W-:Y:S05]  /*25fb0*/  BRA `(.L_x_2421) ;  /* 0xfffffea800007947 */ /* 0x000fea000383ffff */
.L_x_2427:
[----:B-1----:R1:W2:Y:S02]  /*25fc0*/  SYNCS.PHASECHK.TRANS64.TRYWAIT P2, [R145+URZ+0x31c50], R21 ;  /* 0x031c5015910075a7 */ /* 0x0022a4000804017f */
[----:B--2---:R-:W-:Y:S05]  /*25fd0*/  @!P2 NANOSLEEP.SYNCS 0x989680 ;  /* 0x009896800000a95d */ /* 0x004fea0003900000 */
[----:B------:R-:W2:Y:S02]  /*25fe0*/  @!P2 SYNCS.PHASECHK.TRANS64 P2, [R145+URZ+0x31c50], R21 ;  /* 0x031c50159100a5a7 */ /* 0x000ea4000804007f */
[----:B--2---:R-:W-:Y:S05]  /*25ff0*/  @!P2 BRA `(.L_x_2427) ;  /* 0xfffffffc00f0a947 */ /* 0x004fea000383ffff */
[----:B------:R-:W-:Y:S05]  /*26000*/  BRA `(.L_x_2426) ;  /* 0xfffffec800b07947 */ /* 0x000fea000383ffff */
.L_x_2434:
[----:B--2---:R2:W3:Y:S02]  /*26010*/  SYNCS.PHASECHK.TRANS64.TRYWAIT P3, [R21+URZ+0x31c30], R72 ;  /* 0x031c3048150075a7 */ /* 0x0044e4000806017f */
[----:B---3--:R-:W-:Y:S05]  /*26020*/  @!P3 NANOSLEEP.SYNCS 0x989680 ;  /* 0x009896800000b95d */ /* 0x008fea0003900000 */
[----:B------:R-:W3:Y:S02]  /*26030*/  @!P3 SYNCS.PHASECHK.TRANS64 P3, [R21+URZ+0x31c30], R72 ;  /* 0x031c30481500b5a7 */ /* 0x000ee4000806007f */
[----:B---3--:R-:W-:Y:S05]  /*26040*/  @!P3 BRA `(.L_x_2434) ;  /* 0xfffffffc00f0b947 */ /* 0x008fea000383ffff */
[----:B------:R-:W-:Y:S05]  /*26050*/  BRA `(.L_x_2433) ;  /* 0xffffff00008c7947 */ /* 0x000fea000383ffff */
.L_x_2439:
[----:B--2---:R2:W3:Y:S02]  /*26060*/  SYNCS.PHASECHK.TRANS64.TRYWAIT P2, [R21+URZ+0x31c50], R15 ;  /* 0x031c500f150075a7 */ /* 0x0044e4000804017f */
[----:B---3--:R-:W-:Y:S05]  /*26070*/  @!P2 NANOSLEEP.SYNCS 0x989680 ;  /* 0x009896800000a95d */ /* 0x008fea0003900000 */
[----:B------:R-:W3:Y:S02]  /*26080*/  @!P2 SYNCS.PHASECHK.TRANS64 P2, [R21+URZ+0x31c50], R15 ;  /* 0x031c500f1500a5a7 */ /* 0x000ee4000804007f */
[----:B---3--:R-:W-:Y:S05]  /*26090*/  @!P2 BRA `(.L_x_2439) ;  /* 0xfffffffc00f0a947 */ /* 0x008fea000383ffff */
[----:B------:R-:W-:Y:S05]  /*260a0*/  BRA `(.L_x_2438) ;  /* 0xffffff2400347947 */ /* 0x000fea000383ffff */
.L_x_2444:
[----:B--2---:R2:W3:Y:S02]  /*260b0*/  SYNCS.PHASECHK.TRANS64.TRYWAIT P1, [R9+URZ+0x31c50], R0 ;  /* 0x031c5000090075a7 */ /* 0x0044e4000802017f */
[----:B---3--:R-:W-:Y:S05]  /*260c0*/  @!P1 NANOSLEEP.SYNCS 0x989680 ;  /* 0x009896800000995d */ /* 0x008fea0003900000 */
[----:B------:R-:W3:Y:S02]  /*260d0*/  @!P1 SYNCS.PHASECHK.TRANS64 P1, [R9+URZ+0x31c50], R0 ;  /* 0x031c5000090095a7 */ /* 0x000ee4000802007f */
[----:B---3--:R-:W-:Y:S05]  /*260e0*/  @!P1 BRA `(.L_x_2444) ;  /* 0xfffffffc00f09947 */ /* 0x008fea000383ffff */
[----:B------:R-:W-:Y:S05]  /*260f0*/  BRA `(.L_x_2443) ;  /* 0xffffff5000547947 */ /* 0x000fea000383ffff */
.L_x_2454:
[----:B------:R-:W-:Y:S02]  /*26100*/  IMAD.MOV.U32 R13, RZ, RZ, R2 ;  /* 0x000000ffff0d7224 */ /* 0x000fe400078e0002 */
[----:B------:R-:W-:Y:S02]  /*26110*/  IMAD.MOV.U32 R12, RZ, RZ, RZ ;  /* 0x000000ffff0c7224 */ /* 0x000fe400078e00ff */
[----:B------:R-:W-:Y:S02]  /*26120*/  IMAD.MOV.U32 R11, RZ, RZ, 0x1c1f ;  /* 0x00001c1fff0b7424 */ /* 0x000fe400078e00ff */
[----:B------:R-:W-:-:S07]  /*26130*/  IMAD.MOV.U32 R15, RZ, RZ, -0x1 ;  /* 0xffffffffff0f7424 */ /* 0x000fce00078e00ff */
[----:B------:R-:W-:Y:S05]  /*26140*/  WARPSYNC.COLLECTIVE R15, `(.L_x_2644) ;  /* 0x000000000f087348 */ /* 0x000fea0003c00000 */
[----:B------:R0:W1:Y:S02]  /*26150*/  SHFL.IDX P6, R14, R13, R12, R11 ;  /* 0x0000000c0d0e7389 */ /* 0x00006400000c000b */
[----:B01----:R-:W-:Y:S01]  /*26160*/  ENDCOLLECTIVE ;  /* 0x000000000000791b */ /* 0x003fe20003800000 */
.L_x_2644:
[----:B------:R-:W-:Y:S02]  /*26170*/  IMAD.MOV.U32 R13, RZ, RZ, R0 ;  /* 0x000000ffff0d7224 */ /* 0x000fe400078e0000 */
[----:B------:R-:W-:-:S07]  /*26180*/  IMAD.MOV.U32 R3, RZ, RZ, R14 ;  /* 0x000000ffff037224 */ /* 0x000fce00078e000e */
[----:B------:R-:W-:Y:S05]  /*26190*/  WARPSYNC.COLLECTIVE R15, `(.L_x_2645) ;  /* 0x000000000f087348 */ /* 0x000fea0003c00000 */
[----:B------:R0:W1:Y:S02]  /*261a0*/  SHFL.IDX P6, R14, R13, R12, R11 ;  /* 0x0000000c0d0e7389 */ /* 0x00006400000c000b */
[----:B01----:R-:W-:Y:S01]  /*261b0*/  ENDCOLLECTIVE ;  /* 0x000000000000791b */ /* 0x003fe20003800000 */
.L_x_2645:
[----:B------:R-:W-:Y:S05]  /*261c0*/  BRA `(.L_x_2646) ;  /* 0xffffff7400b47947 */ /* 0x000fea000383ffff */
.L_x_2457:
[----:B------:R-:W-:Y:S01]  /*261d0*/  BSSY B1, `(.L_x_2647) ;  /* 0x0000008000017945 */ /* 0x000fe20003800000 */
[----:B------:R-:W-:Y:S02]  /*261e0*/  IMAD.MOV.U32 R13, RZ, RZ, R2 ;  /* 0x000000ffff0d7224 */ /* 0x000fe400078e0002 */
[----:B------:R-:W-:Y:S02]  /*261f0*/  IMAD.MOV.U32 R12, RZ, RZ, 0x1 ;  /* 0x00000001ff0c7424 */ /* 0x000fe400078e00ff */
[----:B---3--:R-:W-:Y:S02]  /*26200*/  IMAD.MOV.U32 R11, RZ, RZ, 0x1c1f ;  /* 0x00001c1fff0b7424 */ /* 0x008fe400078e00ff */
[----:B------:R-:W-:-:S07]  /*26210*/  IMAD.MOV.U32 R15, RZ, RZ, -0x1 ;  /* 0xffffffffff0f7424 */ /* 0x000fce00078e00ff */
[----:B012---:R-:W-:Y:S05]  /*26220*/  WARPSYNC.COLLECTIVE R15, `(.L_x_2648) ;  /* 0x000000000f087348 */ /* 0x007fea0003c00000 */
[----:B--2---:R2:W3:Y:S02]  /*26230*/  SHFL.IDX P6, R14, R13, R12, R11 ;  /* 0x0000000c0d0e7389 */ /* 0x0044e400000c000b */
[----:B0123--:R-:W-:Y:S01]  /*26240*/  ENDCOLLECTIVE ;  /* 0x000000000000791b */ /* 0x00ffe20003800000 */
.L_x_2648:
[----:B------:R-:W-:Y:S05]  /*26250*/  BSYNC B1 ;  /* 0x0000000000017941 */ /* 0x000fea0003800000 */
.L_x_2647:
        /* <DEDUP_REMOVED lines=8> */
.L_x_2649:
[----:B------:R-:W-:Y:S05]  /*262e0*/  BRA `(.L_x_2650) ;  /* 0xffffff7400cc7947 */ /* 0x000fea000383ffff */
.L_x_2474:
[----:B------:R-:W1:Y:S01]  /*262f0*/  S2R R6, SR_TID.X ;  /* 0x0000000000067919 */ /* 0x000e620000002100 */
[----:B------:R-:W-:Y:S01]  /*26300*/  BSSY B1, `(.L_x_2651) ;  /* 0x000000a000017945 */ /* 0x000fe20003800000 */
[----:B0-----:R-:W-:Y:S02]  /*26310*/  IMAD.MOV.U32 R12, RZ, RZ, RZ ;  /* 0x000000ffff0c7224 */ /* 0x001fe400078e00ff */
[----:B------:R-:W-:Y:S02]  /*26320*/  IMAD.MOV.U32 R11, RZ, RZ, 0x1f ;  /* 0x0000001fff0b7424 */ /* 0x000fe400078e00ff */
[----:B------:R-:W-:Y:S01]  /*26330*/  IMAD.MOV.U32 R15, RZ, RZ, -0x1 ;  /* 0xffffffffff0f7424 */ /* 0x000fe200078e00ff */
[----:B-1----:R-:W-:-:S04]  /*26340*/  SHF.R.U32.HI R6, RZ, 0x5, R6 ;  /* 0x00000005ff067819 */ /* 0x002fc80000011606 */
[----:B------:R-:W-:-:S05]  /*26350*/  LOP3.LUT R6, R6, 0x3, RZ, 0xc0, !PT ;  /* 0x0000000306067812 */ /* 0x000fca00078ec0ff */
[----:B------:R-:W-:-:S07]  /*26360*/  IMAD.MOV.U32 R13, RZ, RZ, R6 ;  /* 0x000000ffff0d7224 */ /* 0x000fce00078e0006 */
[----:B------:R-:W-:Y:S05]  /*26370*/  WARPSYNC.COLLECTIVE R15, `(.L_x_2652) ;  /* 0x000000000f087348 */ /* 0x000fea0003c00000 */
[----:B------:R0:W1:Y:S02]  /*26380*/  SHFL.IDX P6, R14, R13, R12, R11 ;  /* 0x0000000c0d0e7389 */ /* 0x00006400000c000b */
[----:B01----:R-:W-:Y:S01]  /*26390*/  ENDCOLLECTIVE ;  /* 0x000000000000791b */ /* 0x003fe20003800000 */
.L_x_2652:
[----:B------:R-:W-:Y:S05]  /*263a0*/  BSYNC B1 ;  /* 0x0000000000017941 */ /* 0x000fea0003800000 */
.L_x_2651:
[----:B------:R-:W-:Y:S05]  /*263b0*/  BRA `(.L_x_2653) ;  /* 0xffffff8c00707947 */ /* 0x000fea000383ffff */
.L_x_2476:
[----:B------:R-:W-:Y:S01]  /*263c0*/  BSSY B1, `(.L_x_2654) ;  /* 0x0000006000017945 */ /* 0x000fe20003800000 */
[----:B------:R-:W-:-:S07]  /*263d0*/  IMAD.MOV.U32 R15, RZ, RZ, -0x1 ;  /* 0xffffffffff0f7424 */ /* 0x000fce00078e00ff */
[----:B01----:R-:W-:Y:S05]  /*263e0*/  WARPSYNC.COLLECTIVE R15, `(.L_x_2655) ;  /* 0x000000000f0c7348 */ /* 0x003fea0003c00000 */
[----:B------:R-:W-:Y:S02]  /*263f0*/  ELECT P6, UR62, PT ;  /* 0x00000000003e782f */ /* 0x000fe400038c0000 */
[----:B------:R-:W-:Y:S01]  /*26400*/  MOV R14, UR62 ;  /* 0x0000003e000e7c02 */ /* 0x000fe20008000f00 */
[----:B01----:R-:W-:Y:S10]  /*26410*/  ENDCOLLECTIVE ;  /* 0x000000000000791b */ /* 0x003ff40003800000 */
.L_x_2655:
[----:B------:R-:W-:Y:S05]  /*26420*/  BSYNC B1 ;  /* 0x0000000000017941 */ /* 0x000fea0003800000 */
.L_x_2654:
[----:B------:R-:W-:Y:S05]  /*26430*/  BRA `(.L_x_2475) ;  /* 0xffffff8c00687947 */ /* 0x000fea000383ffff */
.L_x_2478:
[----:B-1----:R1:W2:Y:S02]  /*26440*/  SYNCS.PHASECHK.TRANS64.TRYWAIT P0, [R22+URZ+0x31c20], R5 ;  /* 0x031c2005160075a7 */ /* 0x0022a4000800017f */
[----:B--2---:R-:W-:Y:S05]  /*26450*/  @!P0 NANOSLEEP.SYNCS 0x989680 ;  /* 0x009896800000895d */ /* 0x004fea0003900000 */
[----:B------:R-:W2:Y:S02]  /*26460*/  @!P0 SYNCS.PHASECHK.TRANS64 P0, [R22+URZ+0x31c20], R5 ;  /* 0x031c2005160085a7 */ /* 0x000ea4000800007f */
[----:B--2---:R-:W-:Y:S05]  /*26470*/  @!P0 BRA `(.L_x_2478) ;  /* 0xfffffffc00f08947 */ /* 0x004fea000383ffff */
[----:B------:R-:W-:Y:S05]  /*26480*/  BRA `(.L_x_2656) ;  /* 0xffffff8c00787947 */ /* 0x000fea000383ffff */
.L_x_2482:
[----:B--2---:R2:W3:Y:S02]  /*26490*/  SYNCS.PHASECHK.TRANS64.TRYWAIT P0, [R9+URZ+0x31ca0], R8 ;  /* 0x031ca008090075a7 */ /* 0x0044e4000800017f */
[----:B---3--:R-:W-:Y:S05]  /*264a0*/  @!P0 NANOSLEEP.SYNCS 0x989680 ;  /* 0x009896800000895d */ /* 0x008fea0003900000 */
[----:B------:R-:W3:Y:S02]  /*264b0*/  @!P0 SYNCS.PHASECHK.TRANS64 P0, [R9+URZ+0x31ca0], R8 ;  /* 0x031ca008090085a7 */ /* 0x000ee4000800007f */
[----:B---3--:R-:W-:Y:S05]  /*264c0*/  @!P0 BRA `(.L_x_2482) ;  /* 0xfffffffc00f08947 */ /* 0x008fea000383ffff */
[----:B------:R-:W-:Y:S05]  /*264d0*/  BRA `(.L_x_2657) ;  /* 0xffffff8c00947947 */ /* 0x000fea000383ffff */
.L_x_2489:
[----:B0-----:R0:W1:Y:S02]  /*264e0*/  SYNCS.PHASECHK.TRANS64.TRYWAIT P0, [R9+URZ+0x31cc0], R8 ;  /* 0x031cc008090075a7 */ /* 0x001064000800017f */
[----:B-1----:R-:W-:Y:S05]  /*264f0*/  @!P0 NANOSLEEP.SYNCS 0x989680 ;  /* 0x009896800000895d */ /* 0x002fea0003900000 */
[----:B------:R-:W1:Y:S02]  /*26500*/  @!P0 SYNCS.PHASECHK.TRANS64 P0, [R9+URZ+0x31cc0], R8 ;  /* 0x031cc008090085a7 */ /* 0x000e64000800007f */
[----:B-1----:R-:W-:Y:S05]  /*26510*/  @!P0 BRA `(.L_x_2489) ;  /* 0xfffffffc00f08947 */ /* 0x002fea000383ffff */
[----:B------:R-:W-:Y:S05]  /*26520*/  BRA `(.L_x_2658) ;  /* 0xffffff9000907947 */ /* 0x000fea000383ffff */
.L_x_2498:
[----:B-1----:R1:W2:Y:S02]  /*26530*/  SYNCS.PHASECHK.TRANS64.TRYWAIT P1, [R8+URZ+0x31ca0], R7 ;  /* 0x031ca007080075a7 */ /* 0x0022a4000802017f */
[----:B--2---:R-:W-:Y:S05]  /*26540*/  @!P1 NANOSLEEP.SYNCS 0x989680 ;  /* 0x009896800000995d */ /* 0x004fea0003900000 */
[----:B------:R-:W2:Y:S02]  /*26550*/  @!P1 SYNCS.PHASECHK.TRANS64 P1, [R8+URZ+0x31ca0], R7 ;  /* 0x031ca007080095a7 */ /* 0x000ea4000802007f */
[----:B--2---:R-:W-:Y:S05]  /*26560*/  @!P1 BRA `(.L_x_2498) ;  /* 0xfffffffc00f09947 */ /* 0x004fea000383ffff */
[----:B------:R-:W-:Y:S05]  /*26570*/  BRA `(.L_x_2659) ;  /* 0xffffff9400d07947 */ /* 0x000fea000383ffff */
.L_x_2505:
[----:B0-----:R0:W2:Y:S02]  /*26580*/  SYNCS.PHASECHK.TRANS64.TRYWAIT P1, [R8+URZ+0x31cc0], R7 ;  /* 0x031cc007080075a7 */ /* 0x0010a4000802017f */
[----:B--2---:R-:W-:Y:S05]  /*26590*/  @!P1 NANOSLEEP.SYNCS 0x989680 ;  /* 0x009896800000995d */ /* 0x004fea0003900000 */
[----:B------:R-:W2:Y:S02]  /*265a0*/  @!P1 SYNCS.PHASECHK.TRANS64 P1, [R8+URZ+0x31cc0], R7 ;  /* 0x031cc007080095a7 */ /* 0x000ea4000802007f */
[----:B--2---:R-:W-:Y:S05]  /*265b0*/  @!P1 BRA `(.L_x_2505) ;  /* 0xfffffffc00f09947 */ /* 0x004fea000383ffff */
[----:B------:R-:W-:Y:S05]  /*265c0*/  BRA `(.L_x_2660) ;  /* 0xffffff9800c87947 */ /* 0x000fea000383ffff */
.L_x_2520:
[----:B------:R-:W3:Y:S01]  /*265d0*/  S2R R20, SR_TID.X ;  /* 0x0000000000147919 */ /* 0x000ee20000002100 */
[----:B------:R-:W-:Y:S01]  /*265e0*/  BSSY B0, `(.L_x_2661) ;  /* 0x000000a000007945 */ /* 0x000fe20003800000 */
[----:B0-----:R-:W-:Y:S02]  /*265f0*/  IMAD.MOV.U32 R12, RZ, RZ, RZ ;  /* 0x000000ffff0c7224 */ /* 0x001fe400078e00ff */
[----:B------:R-:W-:Y:S02]  /*26600*/  IMAD.MOV.U32 R11, RZ, RZ, 0x1f ;  /* 0x0000001fff0b7424 */ /* 0x000fe400078e00ff */
[----:B------:R-:W-:Y:S01]  /*26610*/  IMAD.MOV.U32 R15, RZ, RZ, -0x1 ;  /* 0xffffffffff0f7424 */ /* 0x000fe200078e00ff */
[----:B---3--:R-:W-:-:S04]  /*26620*/  SHF.R.U32.HI R20, RZ, 0x5, R20 ;  /* 0x00000005ff147819 */ /* 0x008fc80000011614 */
[----:B------:R-:W-:-:S05]  /*26630*/  LOP3.LUT R20, R20, 0x3, RZ, 0xc0, !PT ;  /* 0x0000000314147812 */ /* 0x000fca00078ec0ff */
[----:B------:R-:W-:-:S07]  /*26640*/  IMAD.MOV.U32 R13, RZ, RZ, R20 ;  /* 0x000000ffff0d7224 */ /* 0x000fce00078e0014 */
[----:B-12---:R-:W-:Y:S05]  /*26650*/  WARPSYNC.COLLECTIVE R15, `(.L_x_2662) ;  /* 0x000000000f087348 */ /* 0x006fea0003c00000 */
[----:B------:R0:W3:Y:S02]  /*26660*/  SHFL.IDX P6, R14, R13, R12, R11 ;  /* 0x0000000c0d0e7389 */ /* 0x0000e400000c000b */
[----:B0123--:R-:W-:Y:S01]  /*26670*/  ENDCOLLECTIVE ;  /* 0x000000000000791b */ /* 0x00ffe20003800000 */
.L_x_2662:
[----:B------:R-:W-:Y:S05]  /*26680*/  BSYNC B0 ;  /* 0x0000000000007941 */ /* 0x000fea0003800000 */
.L_x_2661:
[----:B------:R-:W-:Y:S05]  /*26690*/  BRA `(.L_x_2663) ;  /* 0xffffffa4008c7947 */ /* 0x000fea000383ffff */
.L_x_2522:
[----:B------:R-:W-:Y:S01]  /*266a0*/  BSSY B0, `(.L_x_2664) ;  /* 0x0000006000007945 */ /* 0x000fe20003800000 */
[----:B------:R-:W-:-:S07]  /*266b0*/  IMAD.MOV.U32 R15, RZ, RZ, -0x1 ;  /* 0xffffffffff0f7424 */ /* 0x000fce00078e00ff */
[----:B0123--:R-:W-:Y:S05]  /*266c0*/  WARPSYNC.COLLECTIVE R15, `(.L_x_2665) ;  /* 0x000000000f0c7348 */ /* 0x00ffea0003c00000 */
[----:B------:R-:W-:Y:S02]  /*266d0*/  ELECT P6, UR62, PT ;  /* 0x00000000003e782f */ /* 0x000fe400038c0000 */
[----:B------:R-:W-:Y:S01]  /*266e0*/  MOV R14, UR62 ;  /* 0x0000003e000e7c02 */ /* 0x000fe20008000f00 */
[----:B0123--:R-:W-:Y:S10]  /*266f0*/  ENDCOLLECTIVE ;  /* 0x000000000000791b */ /* 0x00fff40003800000 */
.L_x_2665:
[----:B------:R-:W-:Y:S05]  /*26700*/  BSYNC B0 ;  /* 0x0000000000007941 */ /* 0x000fea0003800000 */
.L_x_2664:
[----:B------:R-:W-:Y:S05]  /*26710*/  BRA `(.L_x_2666) ;  /* 0xffffffa400947947 */ /* 0x000fea000383ffff */
.L_x_2524:
[----:B---3--:R3:W4:Y:S02]  /*26720*/  SYNCS.PHASECHK.TRANS64.TRYWAIT P0, [R0+URZ+0x31c40], R2 ;  /* 0x031c4002000075a7 */ /* 0x008724000800017f */
[----:B----4-:R-:W-:Y:S05]  /*26730*/  @!P0 NANOSLEEP.SYNCS 0x989680 ;  /* 0x009896800000895d */ /* 0x010fea0003900000 */
[----:B------:R-:W4:Y:S02]  /*26740*/  @!P0 SYNCS.PHASECHK.TRANS64 P0, [R0+URZ+0x31c40], R2 ;  /* 0x031c4002000085a7 */ /* 0x000f24000800007f */
[----:B----4-:R-:W-:Y:S05]  /*26750*/  @!P0 BRA `(.L_x_2524) ;  /* 0xfffffffc00f08947 */ /* 0x010fea000383ffff */
[----:B------:R-:W-:Y:S05]  /*26760*/  BRA `(.L_x_2667) ;  /* 0xffffffa400e87947 */ /* 0x000fea000383ffff */
.L_x_2528:
[----:B------:R-:W2:Y:S01]  /*26770*/  LDL.LU R11, [R1+0x18] ;  /* 0x00001800010b7983 */ /* 0x000ea20000300800 */
[----:B------:R-:W-:Y:S01]  /*26780*/  IMAD.MOV.U32 R13, RZ, RZ, R5 ;  /* 0x000000ffff0d7224 */ /* 0x000fe200078e0005 */
[----:B------:R-:W-:Y:S01]  /*26790*/  LOP3.LUT R9, R9, 0x7f, RZ, 0xc0, !PT ;  /* 0x0000007f09097812 */ /* 0x000fe200078ec0ff */
[----:B------:R-:W-:Y:S02]  /*267a0*/  IMAD.MOV.U32 R12, RZ, RZ, RZ ;  /* 0x000000ffff0c7224 */ /* 0x000fe400078e00ff */
[----:B------:R-:W-:Y:S01]  /*267b0*/  IMAD.MOV.U32 R15, RZ, RZ, -0x1 ;  /* 0xffffffffff0f7424 */ /* 0x000fe200078e00ff */
[----:B------:R-:W-:-:S05]  /*267c0*/  SHF.R.U32.HI R8, RZ, 0x2, R9 ;  /* 0x00000002ff087819 */ /* 0x000fca0000011609 */
        /* <DEDUP_REMOVED lines=8> */
.L_x_2668:
[----:B------:R-:W-:Y:S02]  /*26850*/  IMAD.MOV.U32 R13, RZ, RZ, R4 ;  /* 0x000000ffff0d7224 */ /* 0x000fe400078e0004 */
[----:B------:R-:W-:-:S07]  /*26860*/  IMAD.MOV.U32 R2, RZ, RZ, R14 ;  /* 0x000000ffff027224 */ /* 0x000fce00078e000e */
[----:B------:R-:W-:Y:S05]  /*26870*/  WARPSYNC.COLLECTIVE R15, `(.L_x_2669) ;  /* 0x000000000f087348 */ /* 0x000fea0003c00000 */
[----:B------:R0:W1:Y:S02]  /*26880*/  SHFL.IDX P6, R14, R13, R12, R11 ;  /* 0x0000000c0d0e7389 */ /* 0x00006400000c000b */
[----:B01----:R-:W-:Y:S01]  /*26890*/  ENDCOLLECTIVE ;  /* 0x000000000000791b */ /* 0x003fe20003800000 */
.L_x_2669:
        /* <DEDUP_REMOVED lines=19> */
.L_x_2670:
[----:B------:R-:W-:Y:S02]  /*269d0*/  IMAD.MOV.U32 R13, RZ, RZ, R4 ;  /* 0x000000ffff0d7224 */ /* 0x000fe400078e0004 */
[----:B------:R-:W-:-:S07]  /*269e0*/  IMAD.MOV.U32 R2, RZ, RZ, R14 ;  /* 0x000000ffff027224 */ /* 0x000fce00078e000e */
[----:B------:R-:W-:Y:S05]  /*269f0*/  WARPSYNC.COLLECTIVE R15, `(.L_x_2671) ;  /* 0x000000000f087348 */ /* 0x000fea0003c00000 */
[----:B------:R0:W1:Y:S02]  /*26a00*/  SHFL.IDX P6, R14, R13, R12, R11 ;  /* 0x0000000c0d0e7389 */ /* 0x00006400000c000b */
[----:B01----:R-:W-:Y:S01]  /*26a10*/  ENDCOLLECTIVE ;  /* 0x000000000000791b */ /* 0x003fe20003800000 */
.L_x_2671:
        /* <DEDUP_REMOVED lines=18> */
.L_x_2672:
[----:B------:R-:W-:-:S05]  /*26b40*/  VIADD R2, R17, 0x40 ;  /* 0x0000004011027836 */ /* 0x000fca0000000000 */
[----:B------:R-:W-:Y:S01]  /*26b50*/  ISETP.GE.AND P3, PT, R2, R0, PT ;  /* 0x000000000200720c */ /* 0x000fe20003f66270 */
[----:B------:R-:W-:Y:S02]  /*26b60*/  IMAD.MOV.U32 R13, RZ, RZ, R4 ;  /* 0x000000ffff0d7224 */ /* 0x000fe400078e0004 */
[----:B------:R-:W-:-:S10]  /*26b70*/  IMAD.MOV.U32 R2, RZ, RZ, R14 ;  /* 0x000000ffff027224 */ /* 0x000fd400078e000e */
[----:B------:R-:W-:Y:S05]  /*26b80*/  WARPSYNC.COLLECTIVE R15, `(.L_x_2673) ;  /* 0x000000000f087348 */ /* 0x000fea0003c00000 */
[----:B------:R0:W1:Y:S02]  /*26b90*/  SHFL.IDX P6, R14, R13, R12, R11 ;  /* 0x0000000c0d0e7389 */ /* 0x00006400000c000b */
[----:B01----:R-:W-:Y:S01]  /*26ba0*/  ENDCOLLECTIVE ;  /* 0x000000000000791b */ /* 0x003fe20003800000 */
.L_x_2673:
        /* <DEDUP_REMOVED lines=18> */
.L_x_2674:
[----:B------:R-:W-:-:S05]  /*26cd0*/  VIADD R2, R17, 0x60 ;  /* 0x0000006011027836 */ /* 0x000fca0000000000 */
[----:B------:R-:W-:Y:S01]  /*26ce0*/  ISETP.GE.AND P3, PT, R2, R0, PT ;  /* 0x000000000200720c */ /* 0x000fe20003f66270 */
[----:B------:R-:W-:Y:S02]  /*26cf0*/  IMAD.MOV.U32 R13, RZ, RZ, R4 ;  /* 0x000000ffff0d7224 */ /* 0x000fe400078e0004 */
[----:B------:R-:W-:-:S10]  /*26d00*/  IMAD.MOV.U32 R5, RZ, RZ, R14 ;  /* 0x000000ffff057224 */ /* 0x000fd400078e000e */
[----:B------:R-:W-:Y:S05]  /*26d10*/  WARPSYNC.COLLECTIVE R15, `(.L_x_2675) ;  /* 0x000000000f087348 */ /* 0x000fea0003c00000 */
[----:B------:R0:W1:Y:S02]  /*26d20*/  SHFL.IDX P6, R14, R13, R12, R11 ;  /* 0x0000000c0d0e7389 */ /* 0x00006400000c000b */
[----:B01----:R-:W-:Y:S01]  /*26d30*/  ENDCOLLECTIVE ;  /* 0x000000000000791b */ /* 0x003fe20003800000 */
.L_x_2675:
[----:B------:R-:W-:Y:S01]  /*26d40*/  ULDC.64 UR4, c[0x0][0x208] ;  /* 0x0000820000047ab9 */ /* 0x000fe20000000a00 */
[----:B------:R-:W-:Y:S02]  /*26d50*/  IMAD.MOV.U32 R13, RZ, RZ, R6 ;  /* 0x000000ffff0d7224 */ /* 0x000fe400078e0006 */
[----:B------:R-:W-:Y:S02]  /*26d60*/  IMAD.MOV.U32 R12, RZ, RZ, RZ ;  /* 0x000000ffff0c7224 */ /* 0x000fe400078e00ff */
        /* <DEDUP_REMOVED lines=14> */
.L_x_2676:
[----:B------:R-:W-:-:S05]  /*26e50*/  VIADD R3, R17, 0x80 ;  /* 0x0000008011037836 */ /* 0x000fca0000000000 */
[----:B------:R-:W-:Y:S01]  /*26e60*/  ISETP.GE.AND P3, PT, R3, R0, PT ;  /* 0x000000000300720c */ /* 0x000fe20003f66270 */
[----:B------:R-:W-:Y:S02]  /*26e70*/  IMAD.MOV.U32 R13, RZ, RZ, R7 ;  /* 0x000000ffff0d7224 */ /* 0x000fe400078e0007 */
[----:B------:R-:W-:-:S10]  /*26e80*/  IMAD.MOV.U32 R2, RZ, RZ, R14 ;  /* 0x000000ffff027224 */ /* 0x000fd400078e000e */
[----:B------:R-:W-:Y:S05]  /*26e90*/  WARPSYNC.COLLECTIVE R15, `(.L_x_2677) ;  /* 0x000000000f087348 */ /* 0x000fea0003c00000 */
[----:B------:R0:W1:Y:S02]  /*26ea0*/  SHFL.IDX P6, R14, R13, R12, R11 ;  /* 0x0000000c0d0e7389 */ /* 0x00006400000c000b */
[----:B01----:R-:W-:Y:S01]  /*26eb0*/  ENDCOLLECTIVE ;  /* 0x000000000000791b */ /* 0x003fe20003800000 */
.L_x_2677:
        /* <DEDUP_REMOVED lines=17> */
.L_x_2678:
[----:B------:R-:W-:Y:S02]  /*26fd0*/  IMAD.MOV.U32 R13, RZ, RZ, R7 ;  /* 0x000000ffff0d7224 */ /* 0x000fe400078e0007 */
[----:B------:R-:W-:-:S07]  /*26fe0*/  IMAD.MOV.U32 R6, RZ, RZ, R14 ;  /* 0x000000ffff067224 */ /* 0x000fce00078e000e */
[----:B------:R-:W-:Y:S05]  /*26ff0*/  WARPSYNC.COLLECTIVE R15, `(.L_x_2679) ;  /* 0x000000000f087348 */ /* 0x000fea0003c00000 */
[----:B------:R0:W1:Y:S02]  /*27000*/  SHFL.IDX P6, R14, R13, R12, R11 ;  /* 0x0000000c0d0e7389 */ /* 0x00006400000c000b */
[----:B01----:R-:W-:Y:S01]  /*27010*/  ENDCOLLECTIVE ;  /* 0x000000000000791b */ /* 0x003fe20003800000 */
.L_x_2679:
[----:B------:R-:W-:Y:S01]  /*27020*/  IMAD.MOV.U32 R2, RZ, RZ, R14 ;  /* 0x000000ffff027224 */ /* 0x000fe200078e000e */
[----:B------:R-:W-:Y:S06]  /*27030*/  BRA `(.L_x_2680) ;  /* 0xffffffac00647947 */ /* 0x000fec000383ffff */
.L_x_2531:
[----:B-1----:R1:W2:Y:S02]  /*27040*/  SYNCS.PHASECHK.TRANS64.TRYWAIT P0, [R22+URZ+0x31c20], R3 ;  /* 0x031c2003160075a7 */ /* 0x0022a4000800017f */
[----:B--2---:R-:W-:Y:S05]  /*27050*/  @!P0 NANOSLEEP.SYNCS 0x989680 ;  /* 0x009896800000895d */ /* 0x004fea0003900000 */
[----:B------:R-:W2:Y:S02]  /*27060*/  @!P0 SYNCS.PHASECHK.TRANS64 P0, [R22+URZ+0x31c20], R3 ;  /* 0x031c2003160085a7 */ /* 0x000ea4000800007f */
[----:B--2---:R-:W-:Y:S05]  /*27070*/  @!P0 BRA `(.L_x_2531) ;  /* 0xfffffffc00f08947 */ /* 0x004fea000383ffff */
[----:B------:R-:W-:Y:S05]  /*27080*/  BRA `(.L_x_2681) ;  /* 0xffffffac00d87947 */ /* 0x000fea000383ffff */
.L_x_2540:
[----:B-1----:R1:W2:Y:S02]  /*27090*/  SYNCS.PHASECHK.TRANS64.TRYWAIT P0, [R3+URZ+0x31c40], R2 ;  /* 0x031c4002030075a7 */ /* 0x0022a4000800017f */
[----:B--2---:R-:W-:Y:S05]  /*270a0*/  @!P0 NANOSLEEP.SYNCS 0x989680 ;  /* 0x009896800000895d */ /* 0x004fea0003900000 */
[----:B------:R-:W2:Y:S02]  /*270b0*/  @!P0 SYNCS.PHASECHK.TRANS64 P0, [R3+URZ+0x31c40], R2 ;  /* 0x031c4002030085a7 */ /* 0x000ea4000800007f */
[----:B--2---:R-:W-:Y:S05]  /*270c0*/  @!P0 BRA `(.L_x_2540) ;  /* 0xfffffffc00f08947 */ /* 0x004fea000383ffff */
[----:B------:R-:W-:Y:S05]  /*270d0*/  BRA `(.L_x_2682) ;  /* 0xffffffb000887947 */ /* 0x000fea000383ffff */
.L_x_2547:
[----:B0-----:R0:W1:Y:S02]  /*270e0*/  SYNCS.PHASECHK.TRANS64.TRYWAIT P0, [R3+URZ+0x60], R2 ;  /* 0x00006002030075a7 */ /* 0x001064000800017f */
[----:B-1----:R-:W-:Y:S05]  /*270f0*/  @!P0 NANOSLEEP.SYNCS 0x989680 ;  /* 0x009896800000895d */ /* 0x002fea0003900000 */
[----:B------:R-:W1:Y:S02]  /*27100*/  @!P0 SYNCS.PHASECHK.TRANS64 P0, [R3+URZ+0x60], R2 ;  /* 0x00006002030085a7 */ /* 0x000e64000800007f */
[----:B-1----:R-:W-:Y:S05]  /*27110*/  @!P0 BRA `(.L_x_2547) ;  /* 0xfffffffc00f08947 */ /* 0x002fea000383ffff */
[----:B------:R-:W-:Y:S05]  /*27120*/  BRA `(.L_x_2683) ;  /* 0xffffffb400947947 */ /* 0x000fea000383ffff */
.L_x_2557:
[----:B-1----:R1:W2:Y:S02]  /*27130*/  SYNCS.PHASECHK.TRANS64.TRYWAIT P0, [R3+URZ+0x31c40], R2 ;  /* 0x031c4002030075a7 */ /* 0x0022a4000800017f */
[----:B--2---:R-:W-:Y:S05]  /*27140*/  @!P0 NANOSLEEP.SYNCS 0x989680 ;  /* 0x009896800000895d */ /* 0x004fea0003900000 */
[----:B------:R-:W2:Y:S02]  /*27150*/  @!P0 SYNCS.PHASECHK.TRANS64 P0, [R3+URZ+0x31c40], R2 ;  /* 0x031c4002030085a7 */ /* 0x000ea4000800007f */
[----:B--2---:R-:W-:Y:S05]  /*27160*/  @!P0 BRA `(.L_x_2557) ;  /* 0xfffffffc00f08947 */ /* 0x004fea000383ffff */
[----:B------:R-:W-:Y:S05]  /*27170*/  BRA `(.L_x_2684) ;  /* 0xffffffbc004c7947 */ /* 0x000fea000383ffff */
.L_x_2564:
[----:B0-----:R0:W1:Y:S02]  /*27180*/  SYNCS.PHASECHK.TRANS64.TRYWAIT P0, [R12+URZ+0x60], R27 ;  /* 0x0000601b0c0075a7 */ /* 0x001064000800017f */
[----:B-1----:R-:W-:Y:S05]  /*27190*/  @!P0 NANOSLEEP.SYNCS 0x989680 ;  /* 0x009896800000895d */ /* 0x002fea0003900000 */
[----:B------:R-:W1:Y:S02]  /*271a0*/  @!P0 SYNCS.PHASECHK.TRANS64 P0, [R12+URZ+0x60], R27 ;  /* 0x0000601b0c0085a7 */ /* 0x000e64000800007f */
[----:B-1----:R-:W-:Y:S05]  /*271b0*/  @!P0 BRA `(.L_x_2564) ;  /* 0xfffffffc00f08947 */ /* 0x002fea000383ffff */
[----:B------:R-:W-:Y:S05]  /*271c0*/  BRA `(.L_x_2685) ;  /* 0xffffffc000587947 */ /* 0x000fea000383ffff */
.L_x_2574:
[----:B-1----:R1:W2:Y:S02]  /*271d0*/  SYNCS.PHASECHK.TRANS64.TRYWAIT P0, [R2+URZ+0x31c40], R3 ;  /* 0x031c4003020075a7 */ /* 0x0022a4000800017f */
[----:B--2---:R-:W-:Y:S05]  /*271e0*/  @!P0 NANOSLEEP.SYNCS 0x989680 ;  /* 0x009896800000895d */ /* 0x004fea0003900000 */
[----:B------:R-:W2:Y:S02]  /*271f0*/  @!P0 SYNCS.PHASECHK.TRANS64 P0, [R2+URZ+0x31c40], R3 ;  /* 0x031c4003020085a7 */ /* 0x000ea4000800007f */
[----:B--2---:R-:W-:Y:S05]  /*27200*/  @!P0 BRA `(.L_x_2574) ;  /* 0xfffffffc00f08947 */ /* 0x004fea000383ffff */
[----:B------:R-:W-:Y:S05]  /*27210*/  BRA `(.L_x_2686) ;  /* 0xffffffc400e47947 */ /* 0x000fea000383ffff */
.L_x_2581:
[----:B0-----:R0:W1:Y:S02]  /*27220*/  SYNCS.PHASECHK.TRANS64.TRYWAIT P0, [R7+URZ+0x60], R2 ;  /* 0x00006002070075a7 */ /* 0x001064000800017f */
[----:B-1----:R-:W-:Y:S05]  /*27230*/  @!P0 NANOSLEEP.SYNCS 0x989680 ;  /* 0x009896800000895d */ /* 0x002fea0003900000 */
[----:B------:R-:W1:Y:S02]  /*27240*/  @!P0 SYNCS.PHASECHK.TRANS64 P0, [R7+URZ+0x60], R2 ;  /* 0x00006002070085a7 */ /* 0x000e64000800007f */
[----:B-1----:R-:W-:Y:S05]  /*27250*/  @!P0 BRA `(.L_x_2581) ;  /* 0xfffffffc00f08947 */ /* 0x002fea000383ffff */
[----:B------:R-:W-:Y:S05]  /*27260*/  BRA `(.L_x_2687) ;  /* 0xffffffc800f47947 */ /* 0x000fea000383ffff */
.L_x_2593:
[----:B-1----:R1:W2:Y:S02]  /*27270*/  SYNCS.PHASECHK.TRANS64.TRYWAIT P0, [R3+URZ+0x31c60], R0 ;  /* 0x031c6000030075a7 */ /* 0x0022a4000800017f */
[----:B--2---:R-:W-:Y:S05]  /*27280*/  @!P0 NANOSLEEP.SYNCS 0x989680 ;  /* 0x009896800000895d */ /* 0x004fea0003900000 */
[----:B------:R-:W2:Y:S02]  /*27290*/  @!P0 SYNCS.PHASECHK.TRANS64 P0, [R3+URZ+0x31c60], R0 ;  /* 0x031c6000030085a7 */ /* 0x000ea4000800007f */
[----:B--2---:R-:W-:Y:S05]  /*272a0*/  @!P0 BRA `(.L_x_2593) ;  /* 0xfffffffc00f08947 */ /* 0x004fea000383ffff */
[----:B------:R-:W-:Y:S05]  /*272b0*/  BRA `(.L_x_2688) ;  /* 0xffffffd0006c7947 */ /* 0x000fea000383ffff */
.L_x_2601:
[----:B------:R-:W-:Y:S01]  /*272c0*/  BSSY B0, `(.L_x_2689) ;  /* 0x0000008000007945 */ /* 0x000fe20003800000 */
[----:B------:R-:W-:Y:S02]  /*272d0*/  IMAD.MOV.U32 R13, RZ, RZ, R16 ;  /* 0x000000ffff0d7224 */ /* 0x000fe400078e0010 */
[----:B------:R-:W-:Y:S02]  /*272e0*/  IMAD.MOV.U32 R12, RZ, RZ, RZ ;  /* 0x000000ffff0c7224 */ /* 0x000fe400078e00ff */
[----:B------:R-:W-:Y:S02]  /*272f0*/  IMAD.MOV.U32 R11, RZ, RZ, 0x1f ;  /* 0x0000001fff0b7424 */ /* 0x000fe400078e00ff */
[----:B------:R-:W-:-:S07]  /*27300*/  IMAD.MOV.U32 R15, RZ, RZ, -0x1 ;  /* 0xffffffffff0f7424 */ /* 0x000fce00078e00ff */
[----:B-1----:R-:W-:Y:S05]  /*27310*/  WARPSYNC.COLLECTIVE R15, `(.L_x_2690) ;  /* 0x000000000f087348 */ /* 0x002fea0003c00000 */
[----:B------:R0:W2:Y:S02]  /*27320*/  SHFL.IDX P6, R14, R13, R12, R11 ;  /* 0x0000000c0d0e7389 */ /* 0x0000a400000c000b */
[----:B012---:R-:W-:Y:S01]  /*27330*/  ENDCOLLECTIVE ;  /* 0x000000000000791b */ /* 0x007fe20003800000 */
.L_x_2690:
[----:B------:R-:W-:Y:S05]  /*27340*/  BSYNC B0 ;  /* 0x0000000000007941 */ /* 0x000fea0003800000 */
.L_x_2689:
        /* <DEDUP_REMOVED lines=9> */
.L_x_2691:
[----:B------:R-:W-:Y:S01]  /*273e0*/  ULDC UR4, c[0x0][0xc3c] ;  /* 0x00030f0000047ab9 */ /* 0x000fe20000000800 */
[----:B------:R-:W-:Y:S01]  /*273f0*/  ULDC.64 UR6, c[0x0][0x208] ;  /* 0x0000820000067ab9 */ /* 0x000fe20000000a00 */
        /* <DEDUP_REMOVED lines=17> */
.L_x_2692:
[----:B------:R-:W-:Y:S01]  /*27510*/  IMAD.MOV.U32 R12, RZ, RZ, 0x2 ;  /* 0x00000002ff0c7424 */ /* 0x000fe200078e00ff */
[----:B------:R-:W-:-:S05]  /*27520*/  SEL R5, R14, RZ, P1 ;  /* 0x000000ff0e057207 */ /* 0x000fca0000800000 */
[----:B------:R-:W-:-:S04]  /*27530*/  IMAD.IADD R4, R2, 0x1, R5 ;  /* 0x0000000102047824 */ /* 0x000fc800078e0205 */
[----:B------:R-:W-:-:S07]  /*27540*/  IMAD.MOV.U32 R13, RZ, RZ, R4 ;  /* 0x000000ffff0d7224 */ /* 0x000fce00078e0004 */
[----:B------:R-:W-:Y:S05]  /*27550*/  WARPSYNC.COLLECTIVE R15, `(.L_x_2693) ;  /* 0x000000000f087348 */ /* 0x000fea0003c00000 */
[----:B------:R0:W1:Y:S02]  /*27560*/  SHFL.UP P6, R14, R13, R12, R11 ;  /* 0x0400000c0d0e7389 */ /* 0x00006400000c000b */
[----:B01----:R-:W-:Y:S01]  /*27570*/  ENDCOLLECTIVE ;  /* 0x000000000000791b */ /* 0x003fe20003800000 */
.L_x_2693:
[----:B------:R-:W-:Y:S01]  /*27580*/  IMAD.MOV.U32 R12, RZ, RZ, 0x4 ;  /* 0x00000004ff0c7424 */ /* 0x000fe200078e00ff */
[----:B------:R-:W-:-:S05]  /*27590*/  SEL R5, R14, RZ, P2 ;  /* 0x000000ff0e057207 */ /* 0x000fca0001000000 */
[----:B------:R-:W-:-:S04]  /*275a0*/  IMAD.IADD R5, R4, 0x1, R5 ;  /* 0x0000000104057824 */ /* 0x000fc800078e0205 */
[----:B------:R-:W-:-:S07]  /*275b0*/  IMAD.MOV.U32 R13, RZ, RZ, R5 ;  /* 0x000000ffff0d7224 */ /* 0x000fce00078e0005 */
[----:B------:R-:W-:Y:S05]  /*275c0*/  WARPSYNC.COLLECTIVE R15, `(.L_x_2694) ;  /* 0x000000000f087348 */ /* 0x000fea0003c00000 */
[----:B------:R0:W1:Y:S02]  /*275d0*/  SHFL.UP P6, R14, R13, R12, R11 ;  /* 0x0400000c0d0e7389 */ /* 0x00006400000c000b */
[----:B01----:R-:W-:Y:S01]  /*275e0*/  ENDCOLLECTIVE ;  /* 0x000000000000791b */ /* 0x003fe20003800000 */
.L_x_2694:
[----:B------:R-:W-:Y:S01]  /*275f0*/  IMAD.MOV.U32 R12, RZ, RZ, 0x8 ;  /* 0x00000008ff0c7424 */ /* 0x000fe200078e00ff */
[----:B------:R-:W-:-:S05]  /*27600*/  SEL R6, R14, RZ, P3 ;  /* 0x000000ff0e067207 */ /* 0x000fca0001800000 */
[----:B------:R-:W-:-:S04]  /*27610*/  IMAD.IADD R6, R5, 0x1, R6 ;  /* 0x0000000105067824 */ /* 0x000fc800078e0206 */
[----:B------:R-:W-:-:S07]  /*27620*/  IMAD.MOV.U32 R13, RZ, RZ, R6 ;  /* 0x000000ffff0d7224 */ /* 0x000fce00078e0006 */
[----:B------:R-:W-:Y:S05]  /*27630*/  WARPSYNC.COLLECTIVE R15, `(.L_x_2695) ;  /* 0x000000000f087348 */ /* 0x000fea0003c00000 */
[----:B------:R0:W1:Y:S02]  /*27640*/  SHFL.UP P6, R14, R13, R12, R11 ;  /* 0x0400000c0d0e7389 */ /* 0x00006400000c000b */
[----:B01----:R-:W-:Y:S01]  /*27650*/  ENDCOLLECTIVE ;  /* 0x000000000000791b */ /* 0x003fe20003800000 */
.L_x_2695:
[----:B------:R-:W-:Y:S01]  /*27660*/  IMAD.MOV.U32 R12, RZ, RZ, 0x10 ;  /* 0x00000010ff0c7424 */ /* 0x000fe200078e00ff */
[----:B------:R-:W-:-:S05]  /*27670*/  SEL R3, R14, RZ, P4 ;  /* 0x000000ff0e037207 */ /* 0x000fca0002000000 */
[----:B------:R-:W-:-:S04]  /*27680*/  IMAD.IADD R4, R6, 0x1, R3 ;  /* 0x0000000106047824 */ /* 0x000fc800078e0203 */
[----:B------:R-:W-:-:S07]  /*27690*/  IMAD.MOV.U32 R13, RZ, RZ, R4 ;  /* 0x000000ffff0d7224 */ /* 0x000fce00078e0004 */
[----:B------:R-:W-:Y:S05]  /*276a0*/  WARPSYNC.COLLECTIVE R15, `(.L_x_2696) ;  /* 0x000000000f087348 */ /* 0x000fea0003c00000 */
[----:B------:R0:W1:Y:S02]  /*276b0*/  SHFL.UP P6, R14, R13, R12, R11 ;  /* 0x0400000c0d0e7389 */ /* 0x00006400000c000b */
[----:B01----:R-:W-:Y:S01]  /*276c0*/  ENDCOLLECTIVE ;  /* 0x000000000000791b */ /* 0x003fe20003800000 */
.L_x_2696:
        /* <DEDUP_REMOVED lines=8> */
.L_x_2697:
[----:B------:R-:W-:Y:S05]  /*27750*/  BRA `(.L_x_2698) ;  /* 0xffffffd400187947 */ /* 0x000fea000383ffff */
.L_x_2606:
        /* <DEDUP_REMOVED lines=8> */
.L_x_2700:
[----:B------:R-:W-:Y:S05]  /*277e0*/  BSYNC B0 ;  /* 0x0000000000007941 */ /* 0x000fea0003800000 */
.L_x_2699:
        /* <DEDUP_REMOVED lines=8> */
.L_x_2701:
[----:B------:R-:W-:Y:S01]  /*27870*/  IMAD.MOV.U32 R12, RZ, RZ, 0x4 ;  /* 0x00000004ff0c7424 */ /* 0x000fe200078e00ff */
[----:B------:R-:W-:-:S05]  /*27880*/  SEL R14, R14, RZ, P2 ;  /* 0x000000ff0e0e7207 */ /* 0x000fca0001000000 */
[----:B------:R-:W-:-:S04]  /*27890*/  IMAD.IADD R3, R13, 0x1, R14 ;  /* 0x000000010d037824 */ /* 0x000fc800078e020e */
[----:B------:R-:W-:-:S07]  /*278a0*/  IMAD.MOV.U32 R13, RZ, RZ, R3 ;  /* 0x000000ffff0d7224 */ /* 0x000fce00078e0003 */
[----:B------:R-:W-:Y:S05]  /*278b0*/  WARPSYNC.COLLECTIVE R15, `(.L_x_2702) ;  /* 0x000000000f087348 */ /* 0x000fea0003c00000 */
[----:B------:R0:W1:Y:S02]  /*278c0*/  SHFL.UP P6, R14, R13, R12, R11 ;  /* 0x0400000c0d0e7389 */ /* 0x00006400000c000b */
[----:B01----:R-:W-:Y:S01]  /*278d0*/  ENDCOLLECTIVE ;  /* 0x000000000000791b */ /* 0x003fe20003800000 */
.L_x_2702:
[----:B------:R-:W-:Y:S01]  /*278e0*/  IMAD.MOV.U32 R12, RZ, RZ, 0x8 ;  /* 0x00000008ff0c7424 */ /* 0x000fe200078e00ff */
[----:B------:R-:W-:-:S05]  /*278f0*/  SEL R4, R14, RZ, P3 ;  /* 0x000000ff0e047207 */ /* 0x000fca0001800000 */
[----:B------:R-:W-:-:S04]  /*27900*/  IMAD.IADD R4, R3, 0x1, R4 ;  /* 0x0000000103047824 */ /* 0x000fc800078e0204 */
[----:B------:R-:W-:-:S07]  /*27910*/  IMAD.MOV.U32 R13, RZ, RZ, R4 ;  /* 0x000000ffff0d7224 */ /* 0x000fce00078e0004 */
[----:B------:R-:W-:Y:S05]  /*27920*/  WARPSYNC.COLLECTIVE R15, `(.L_x_2703) ;  /* 0x000000000f087348 */ /* 0x000fea0003c00000 */
[----:B------:R0:W1:Y:S02]  /*27930*/  SHFL.UP P6, R14, R13, R12, R11 ;  /* 0x0400000c0d0e7389 */ /* 0x00006400000c000b */
[----:B01----:R-:W-:Y:S01]  /*27940*/  ENDCOLLECTIVE ;  /* 0x000000000000791b */ /* 0x003fe20003800000 */
.L_x_2703:
[----:B------:R-:W-:Y:S01]  /*27950*/  IMAD.MOV.U32 R12, RZ, RZ, 0x10 ;  /* 0x00000010ff0c7424 */ /* 0x000fe200078e00ff */
[----:B------:R-:W-:-:S05]  /*27960*/  SEL R5, R14, RZ, P4 ;  /* 0x000000ff0e057207 */ /* 0x000fca0002000000 */
[----:B------:R-:W-:-:S04]  /*27970*/  IMAD.IADD R5, R4, 0x1, R5 ;  /* 0x0000000104057824 */ /* 0x000fc800078e0205 */
[----:B------:R-:W-:-:S07]  /*27980*/  IMAD.MOV.U32 R13, RZ, RZ, R5 ;  /* 0x000000ffff0d7224 */ /* 0x000fce00078e0005 */
[----:B------:R-:W-:Y:S05]  /*27990*/  WARPSYNC.COLLECTIVE R15, `(.L_x_2704) ;  /* 0x000000000f087348 */ /* 0x000fea0003c00000 */
[----:B------:R0:W1:Y:S02]  /*279a0*/  SHFL.UP P6, R14, R13, R12, R11 ;  /* 0x0400000c0d0e7389 */ /* 0x00006400000c000b */
[----:B01----:R-:W-:Y:S01]  /*279b0*/  ENDCOLLECTIVE ;  /* 0x000000000000791b */ /* 0x003fe20003800000 */
.L_x_2704:
        /* <DEDUP_REMOVED lines=8> */
.L_x_2705:
[----:B------:R-:W-:Y:S05]  /*27a40*/  BRA `(.L_x_2706) ;  /* 0xffffffd000fc7947 */ /* 0x000fea000383ffff */
.L_x_2608:
[----:B------:R-:W-:Y:S01]  /*27a50*/  BSSY B0, `(.L_x_2707) ;  /* 0x0000006000007945 */ /* 0x000fe20003800000 */
[----:B------:R-:W-:Y:S01]  /*27a60*/  PLOP3.LUT P6, PT, P6, PT, PT, 0x8, 0x0 ;  /* 0x000000000000781c */ /* 0x000fe200037ce170 */
[----:B------:R-:W-:-:S12]  /*27a70*/  IMAD.MOV.U32 R15, RZ, RZ, -0x1 ;  /* 0xffffffffff0f7424 */ /* 0x000fd800078e00ff */
[----:B0-----:R-:W-:Y:S05]  /*27a80*/  WARPSYNC.COLLECTIVE R15, `(.L_x_2708) ;  /* 0x000000000f087348 */ /* 0x001fea0003c00000 */
[----:B------:R-:W-:Y:S01]  /*27a90*/  VOTE.ANY R14, PT, P6 ;  /* 0x00000000000e7806 */ /* 0x000fe200030e0100 */
[----:B0-----:R-:W-:Y:S06]  /*27aa0*/  ENDCOLLECTIVE ;  /* 0x000000000000791b */ /* 0x001fec0003800000 */
.L_x_2708:
[----:B------:R-:W-:Y:S05]  /*27ab0*/  BSYNC B0 ;  /* 0x0000000000007941 */ /* 0x000fea0003800000 */
.L_x_2707:
        /* <DEDUP_REMOVED lines=9> */
.L_x_2709:
[----:B------:R-:W-:Y:S01]  /*27b50*/  IMAD.MOV.U32 R17, RZ, RZ, R14 ;  /* 0x000000ffff117224 */ /* 0x000fe200078e000e */
[----:B------:R-:W-:Y:S06]  /*27b60*/  BRA `(.L_x_2710) ;  /* 0xffffffd000ec7947 */ /* 0x000fec000383ffff */
.L_x_2610:
[----:B------:R-:W-:Y:S01]  /*27b70*/  BSSY B0, `(.L_x_2711) ;  /* 0x0000007000007945 */ /* 0x000fe20003800000 */
[----:B------:R-:W-:Y:S02]  /*27b80*/  IMAD.MOV.U32 R13, RZ, RZ, R3 ;  /* 0x000000ffff0d7224 */ /* 0x000fe400078e0003 */
[----:B------:R-:W-:Y:S02]  /*27b90*/  IMAD.MOV.U32 R11, RZ, RZ, 0x1f ;  /* 0x0000001fff0b7424 */ /* 0x000fe400078e00ff */
[----:B------:R-:W-:-:S07]  /*27ba0*/  IMAD.MOV.U32 R15, RZ, RZ, -0x1 ;  /* 0xffffffffff0f7424 */ /* 0x000fce00078e00ff */
[----:B012---:R-:W-:Y:S05]  /*27bb0*/  WARPSYNC.COLLECTIVE R15, `(.L_x_2712) ;  /* 0x000000000f087348 */ /* 0x007fea0003c00000 */
[----:B------:R3:W4:Y:S02]  /*27bc0*/  SHFL.IDX P6, R14, R13, R12, R11 ;  /* 0x0000000c0d0e7389 */ /* 0x00072400000c000b */
[----:B01234-:R-:W-:Y:S01]  /*27bd0*/  ENDCOLLECTIVE ;  /* 0x000000000000791b */ /* 0x01ffe20003800000 */
.L_x_2712:
[----:B------:R-:W-:Y:S05]  /*27be0*/  BSYNC B0 ;  /* 0x0000000000007941 */ /* 0x000fea0003800000 */
.L_x_2711:
[----:B------:R-:W-:Y:S01]  /*27bf0*/  IMAD.MOV.U32 R5, RZ, RZ, R14 ;  /* 0x000000ffff057224 */ /* 0x000fe200078e000e */
[----:B------:R-:W-:Y:S06]  /*27c00*/  BRA `(.L_x_2609) ;  /* 0xffffffd000e07947 */ /* 0x000fec000383ffff */
.L_x_2614:
[----:B0-----:R0:W2:Y:S02]  /*27c10*/  SYNCS.PHASECHK.TRANS64.TRYWAIT P0, [R9+URZ+0x31c20], R0 ;  /* 0x031c2000090075a7 */ /* 0x0010a4000800017f */
[----:B--2---:R-:W-:Y:S05]  /*27c20*/  @!P0 NANOSLEEP.SYNCS 0x989680 ;  /* 0x009896800000895d */ /* 0x004fea0003900000 */
[----:B------:R-:W2:Y:S02]  /*27c30*/  @!P0 SYNCS.PHASECHK.TRANS64 P0, [R9+URZ+0x31c20], R0 ;  /* 0x031c2000090085a7 */ /* 0x000ea4000800007f */
[----:B--2---:R-:W-:Y:S05]  /*27c40*/  @!P0 BRA `(.L_x_2614) ;  /* 0xfffffffc00f08947 */ /* 0x004fea000383ffff */
[----:B------:R-:W-:Y:S05]  /*27c50*/  BRA `(.L_x_2713) ;  /* 0xffffffd8005c7947 */ /* 0x000fea000383ffff */
.L_x_2615:
        /* <DEDUP_REMOVED lines=8> */
[----:B01--4-:R-:W-:Y:S05]  /*27ce0*/  WARPSYNC.COLLECTIVE R15, `(.L_x_2715) ;  /* 0x000000000f087348 */ /* 0x013fea0003c00000 */
[----:B------:R2:W3:Y:S02]  /*27cf0*/  SHFL.IDX P6, R14, R13, R12, R11 ;  /* 0x0000000c0d0e7389 */ /* 0x0004e400000c000b */
[----:B01234-:R-:W-:Y:S01]  /*27d00*/  ENDCOLLECTIVE ;  /* 0x000000000000791b */ /* 0x01ffe20003800000 */
.L_x_2715:
[----:B------:R-:W-:Y:S05]  /*27d10*/  BSYNC B0 ;  /* 0x0000000000007941 */ /* 0x000fea0003800000 */
.L_x_2714:
[----:B------:R-:W-:Y:S05]  /*27d20*/  BRA `(.L_x_2716) ;  /* 0xffffffd800447947 */ /* 0x000fea000383ffff */
.L_x_2616:
[----:B------:R-:W-:Y:S01]  /*27d30*/  BSSY B0, `(.L_x_2717) ;  /* 0x0000006000007945 */ /* 0x000fe20003800000 */
[----:B------:R-:W-:-:S07]  /*27d40*/  IMAD.MOV.U32 R15, RZ, RZ, -0x1 ;  /* 0xffffffffff0f7424 */ /* 0x000fce00078e00ff */
[----:B01--4-:R-:W-:Y:S05]  /*27d50*/  WARPSYNC.COLLECTIVE R15, `(.L_x_2718) ;  /* 0x000000000f0c7348 */ /* 0x013fea0003c00000 */
[----:B------:R-:W-:Y:S02]  /*27d60*/  ELECT P6, UR62, PT ;  /* 0x00000000003e782f */ /* 0x000fe400038c0000 */
[----:B------:R-:W-:Y:S01]  /*27d70*/  MOV R14, UR62 ;  /* 0x0000003e000e7c02 */ /* 0x000fe20008000f00 */
[----:B01--4-:R-:W-:Y:S10]  /*27d80*/  ENDCOLLECTIVE ;  /* 0x000000000000791b */ /* 0x013ff40003800000 */
.L_x_2718:
[----:B------:R-:W-:Y:S05]  /*27d90*/  BSYNC B0 ;  /* 0x0000000000007941 */ /* 0x000fea0003800000 */
.L_x_2717:
[----:B------:R-:W-:Y:S05]  /*27da0*/  BRA `(.L_x_2719) ;  /* 0xffffffd800387947 */ /* 0x000fea000383ffff */
.L_x_2618:
[----:B0-----:R0:W2:Y:S02]  /*27db0*/  SYNCS.PHASECHK.TRANS64.TRYWAIT P0, [R6+URZ], R3 ;  /* 0x00000003060075a7 */ /* 0x0010a4000800017f */
[----:B--2---:R-:W-:Y:S05]  /*27dc0*/  @!P0 NANOSLEEP.SYNCS 0x989680 ;  /* 0x009896800000895d */ /* 0x004fea0003900000 */
[----:B------:R-:W2:Y:S02]  /*27dd0*/  @!P0 SYNCS.PHASECHK.TRANS64 P0, [R6+URZ], R3 ;  /* 0x00000003060085a7 */ /* 0x000ea4000800007f */
[----:B--2---:R-:W-:Y:S05]  /*27de0*/  @!P0 BRA `(.L_x_2618) ;  /* 0xfffffffc00f08947 */ /* 0x004fea000383ffff */
[----:B------:R-:W-:Y:S05]  /*27df0*/  BRA `(.L_x_2720) ;  /* 0xffffffd800747947 */ /* 0x000fea000383ffff */
.L_x_2619:
[----:B--2---:R2:W3:Y:S02]  /*27e00*/  SYNCS.PHASECHK.TRANS64.TRYWAIT P0, [R7+URZ], R2 ;  /* 0x00000002070075a7 */ /* 0x0044e4000800017f */
[----:B---3--:R-:W-:Y:S05]  /*27e10*/  @!P0 NANOSLEEP.SYNCS 0x989680 ;  /* 0x009896800000895d */ /* 0x008fea0003900000 */
[----:B------:R-:W3:Y:S02]  /*27e20*/  @!P0 SYNCS.PHASECHK.TRANS64 P0, [R7+URZ], R2 ;  /* 0x00000002070085a7 */ /* 0x000ee4000800007f */
[----:B---3--:R-:W-:Y:S05]  /*27e30*/  @!P0 BRA `(.L_x_2619) ;  /* 0xfffffffc00f08947 */ /* 0x008fea000383ffff */
[----:B------:R-:W-:Y:S05]  /*27e40*/  BRA `(.L_x_2721) ;  /* 0xffffffd800687947 */ /* 0x000fea000383ffff */
.L_x_2621:
[----:B---3--:R3:W0:Y:S02]  /*27e50*/  SYNCS.PHASECHK.TRANS64.TRYWAIT P0, [R4+URZ], R3 ;  /* 0x00000003040075a7 */ /* 0x008624000800017f */
[----:B0-----:R-:W-:Y:S05]  /*27e60*/  @!P0 NANOSLEEP.SYNCS 0x989680 ;  /* 0x009896800000895d */ /* 0x001fea0003900000 */
[----:B------:R-:W0:Y:S02]  /*27e70*/  @!P0 SYNCS.PHASECHK.TRANS64 P0, [R4+URZ], R3 ;  /* 0x00000003040085a7 */ /* 0x000e24000800007f */
[----:B0-----:R-:W-:Y:S05]  /*27e80*/  @!P0 BRA `(.L_x_2621) ;  /* 0xfffffffc00f08947 */ /* 0x001fea000383ffff */
[----:B------:R-:W-:Y:S05]  /*27e90*/  BRA `(.L_x_2722) ;  /* 0xffffffd8006c7947 */ /* 0x000fea000383ffff */
.L_x_2723:
        /* <DEDUP_REMOVED lines=14> */
.L_x_2732:


//--------------------- .nv.global.init           --------------------------
	.section	.nv.global.init,"aw",@progbits
.nv.global.init:
	.type		$str$20,@object
	.size		$str$20,($str$21 - $str$20)
$str$20:
        /*0000*/ 	.byte	0x28, 0x61, 0x64, 0x64, 0x72, 0x65, 0x73, 0x73, 0x20, 0x26, 0x20, 0x6d, 0x61, 0x73, 0x6b, 0x29
        /*0010*/ 	.byte	0x20, 0x3d, 0x3d, 0x20, 0x30, 0x00
	.type		$str$21,@object
	.size		$str$21,(__unnamed_5 - $str$21)
$str$21:
        /*0016*/ 	.byte	0x2f, 0x74, 0x6d, 0x70, 0x2f, 0x6f, 0x73, 0x73, 0x5f, 0x6b, 0x65, 0x72, 0x6e, 0x65, 0x6c, 0x73
        /*0026*/ 	.byte	0x5f, 0x73, 0x72, 0x63, 0x2f, 0x66, 0x6c, 0x61, 0x73, 0x68, 0x5f, 0x61, 0x74, 0x74, 0x65, 0x6e
        /*0036*/ 	.byte	0x74, 0x69, 0x6f, 0x6e, 0x2f, 0x63, 0x73, 0x72, 0x63, 0x2f, 0x63, 0x75, 0x74, 0x6c, 0x61, 0x73
        /*0046*/ 	.byte	0x73, 0x2f, 0x69, 0x6e, 0x63, 0x6c, 0x75, 0x64, 0x65, 0x2f, 0x63, 0x75, 0x74, 0x65, 0x2f, 0x70
        /*0056*/ 	.byte	0x6f, 0x69, 0x6e, 0x74, 0x65, 0x72, 0x5f, 0x66, 0x6c, 0x61, 0x67, 0x67, 0x65, 0x64, 0x2e, 0x68
        /*0066*/ 	.byte	0x70, 0x70, 0x00
	.type		__unnamed_5,@object
	.size		__unnamed_5,(__unnamed_4 - __unnamed_5)
__unnamed_5:
        /* <DEDUP_REMOVED lines=25> */
	.type		__unnamed_4,@object
	.size		__unnamed_4,(__unnamed_9 - __unnamed_4)
__unnamed_4:
        /* <DEDUP_REMOVED lines=25> */
	.type		__unnamed_9,@object
	.size		__unnamed_9,(__unnamed_3 - __unnamed_9)
__unnamed_9:
        /* <DEDUP_REMOVED lines=24> */
        /*04f1*/ 	.byte	0x3e, 0x20, 0x26, 0x5d, 0x00
	.type		__unnamed_3,@object
	.size		__unnamed_3,(__unnamed_7 - __unnamed_3)
__unnamed_3:
        /* <DEDUP_REMOVED lines=29> */
	.type		__unnamed_7,@object
	.size		__unnamed_7,(__unnamed_2 - __unnamed_7)
__unnamed_7:
        /* <DEDUP_REMOVED lines=29> */
	.type		__unnamed_2,@object
	.size		__unnamed_2,(__unnamed_8 - __unnamed_2)
__unnamed_2:
        /* <DEDUP_REMOVED lines=29> */
	.type		__unnamed_8,@object
	.size		__unnamed_8,(__unnamed_1 - __unnamed_8)
__unnamed_8:
        /* <DEDUP_REMOVED lines=29> */
	.type		__unnamed_1,@object
	.size		__unnamed_1,(__unnamed_6 - __unnamed_1)
__unnamed_1:
        /* <DEDUP_REMOVED lines=29> */
        /*0e06*/ 	.byte	0x5d, 0x00
	.type		__unnamed_6,@object
	.size		__unnamed_6,(.L_5 - __unnamed_6)
__unnamed_6:
        /* <DEDUP_REMOVED lines=30> */
.L_5:


//--------------------- .nv.shared._ZN7cutlass13device_kernelIN5flash11enable_sm90INS1_16FlashAttnFwdSm90INS1_25CollectiveMainloopFwdSm90ILi2EN4cute5tupleIJNS5_1CILi1EEES8_S8_EEENS6_IJNS7_ILi192EEENS7_ILi144EEENS7_ILi96EEEEEELi96ENS_10bfloat16_tEfNS_4arch4Sm90ELb0ELb0ELb1ELb0ELb0ELb0ELb0ELb0ELb1ELb1ELb0ELb0EEENS1_21CollectiveEpilogueFwdINS6_IJSA_SC_SB_EEES9_SE_SG_Li384ELb0ELb1ELb0ELb0EEENS1_29StaticPersistentTileSchedulerILb0EEEEEEEEEvNT_6ParamsE --------------------------
	.section	.nv.shared._ZN7cutlass13device_kernelIN5flash11enable_sm90INS1_16FlashAttnFwdSm90INS1_25CollectiveMainloopFwdSm90ILi2EN4cute5tupleIJNS5_1CILi1EEES8_S8_EEENS6_IJNS7_ILi192EEENS7_ILi144EEENS7_ILi96EEEEEELi96ENS_10bfloat16_tEfNS_4arch4Sm90ELb0ELb0ELb1ELb0ELb0ELb0ELb0ELb0ELb1ELb1ELb0ELb0EEENS1_21CollectiveEpilogueFwdINS6_IJSA_SC_SB_EEES9_SE_SG_Li384ELb0ELb1ELb0ELb0EEENS1_29StaticPersistentTileSchedulerILb0EEEEEEEEEvNT_6ParamsE,"aw",@nobits
	.sectionflags	@""
	.align	16
	.zero		1024


//--------------------- .nv.shared.reserved.0     --------------------------
	.section	.nv.shared.reserved.0,"aw",@nobits
	.weak		__nv_reservedSMEM_offset_0_alias
	.size		__nv_reservedSMEM_offset_0_alias, 0, 0
	.other		__nv_reservedSMEM_offset_0_alias,@"STO_CUDA_RESERVED_SHARED STV_DEFAULT"
__nv_reservedSMEM_offset_0_alias:
	.zero		0


//--------------------- .nv.global                --------------------------
	.section	.nv.global,"aw",@nobits
.nv.global:
	.type		_ZN81_INTERNAL_e1511efd_45_flash_fwd_hdim96_bf16_softcap_packgqa_sm90_cu_a7f3af4d_43584cute1_E,@object
	.size		_ZN81_INTERNAL_e1511efd_45_flash_fwd_hdim96_bf16_softcap_packgqa_sm90_cu_a7f3af4d_43584cute1_E,(_ZN81_INTERNAL_e1511efd_45_flash_fwd_hdim96_bf16_softcap_packgqa_sm90_cu_a7f3af4d_43584cuda3std3__45__cpo6cbeginE - _ZN81_INTERNAL_e1511efd_45_flash_fwd_hdim96_bf16_softcap_packgqa_sm90_cu_a7f3af4d_43584cute1_E)
_ZN81_INTERNAL_e1511efd_45_flash_fwd_hdim96_bf16_softcap_packgqa_sm90_cu_a7f3af4d_43584cute1_E:
	.zero		1
	.type		_ZN81_INTERNAL_e1511efd_45_flash_fwd_hdim96_bf16_softcap_packgqa_sm90_cu_a7f3af4d_43584cuda3std3__45__cpo6cbeginE,@object
	.size		_ZN81_INTERNAL_e1511efd_45_flash_fwd_hdim96_bf16_softcap_packgqa_sm90_cu_a7f3af4d_43584cuda3std3__45__cpo6cbeginE,(_ZN81_INTERNAL_e1511efd_45_flash_fwd_hdim96_bf16_softcap_packgqa_sm90_cu_a7f3af4d_43584cuda3std3__48in_placeE - _ZN81_INTERNAL_e1511efd_45_flash_fwd_hdim96_bf16_softcap_packgqa_sm90_cu_a7f3af4d_43584cuda3std3__45__cpo6cbeginE)
_ZN81_INTERNAL_e1511efd_45_flash_fwd_hdim96_bf16_softcap_packgqa_sm90_cu_a7f3af4d_43584cuda3std3__45__cpo6cbeginE:
	.zero		1
	.type		_ZN81_INTERNAL_e1511efd_45_flash_fwd_hdim96_bf16_softcap_packgqa_sm90_cu_a7f3af4d_43584cuda3std3__48in_placeE,@object
	.size		_ZN81_INTERNAL_e1511efd_45_flash_fwd_hdim96_bf16_softcap_packgqa_sm90_cu_a7f3af4d_43584cuda3std3__48in_placeE,(_ZN81_INTERNAL_e1511efd_45_flash_fwd_hdim96_bf16_softcap_packgqa_sm90_cu_a7f3af4d_43584cuda3std6ranges3__45__cpo9iter_moveE - _ZN81_INTERNAL_e1511efd_45_flash_fwd_hdim96_bf16_softcap_packgqa_sm90_cu_a7f3af4d_43584cuda3std3__48in_placeE)
_ZN81_INTERNAL_e1511efd_45_flash_fwd_hdim96_bf16_softcap_packgqa_sm90_cu_a7f3af4d_43584cuda3std3__48in_placeE:
	.zero		1
	.type		_ZN81_INTERNAL_e1511efd_45_flash_fwd_hdim96_bf16_softcap_packgqa_sm90_cu_a7f3af4d_43584cuda3std6ranges3__45__cpo9iter_moveE,@object
	.size		_ZN81_INTERNAL_e1511efd_45_flash_fwd_hdim96_bf16_softcap_packgqa_sm90_cu_a7f3af4d_43584cuda3std6ranges3__45__cpo9iter_moveE,(_ZN81_INTERNAL_e1511efd_45_flash_fwd_hdim96_bf16_softcap_packgqa_sm90_cu_a7f3af4d_43584cuda3std3__45__cpo5beginE - _ZN81_INTERNAL_e1511efd_45_flash_fwd_hdim96_bf16_softcap_packgqa_sm90_cu_a7f3af4d_43584cuda3std6ranges3__45__cpo9iter_moveE)
_ZN81_INTERNAL_e1511efd_45_flash_fwd_hdim96_bf16_softcap_packgqa_sm90_cu_a7f3af4d_43584cuda3std6ranges3__45__cpo9iter_moveE:
	.zero		1
	.type		_ZN81_INTERNAL_e1511efd_45_flash_fwd_hdim96_bf16_softcap_packgqa_sm90_cu_a7f3af4d_43584cuda3std3__45__cpo5beginE,@object
	.size		_ZN81_INTERNAL_e1511efd_45_flash_fwd_hdim96_bf16_softcap_packgqa_sm90_cu_a7f3af4d_43584cuda3std3__45__cpo5beginE,(_ZN81_INTERNAL_e1511efd_45_flash_fwd_hdim96_bf16_softcap_packgqa_sm90_cu_a7f3af4d_43584cuda3std3__483_GLOBAL__N__e1511efd_45_flash_fwd_hdim96_bf16_softcap_packgqa_sm90_cu_a7f3af4d_43586ignoreE - _ZN81_INTERNAL_e1511efd_45_flash_fwd_hdim96_bf16_softcap_packgqa_sm90_cu_a7f3af4d_43584cuda3std3__45__cpo5beginE)
_ZN81_INTERNAL_e1511efd_45_flash_fwd_hdim96_bf16_softcap_packgqa_sm90_cu_a7f3af4d_43584cuda3std3__45__cpo5beginE:
	.zero		1
	.type		_ZN81_INTERNAL_e1511efd_45_flash_fwd_hdim96_bf16_softcap_packgqa_sm90_cu_a7f3af4d_43584cuda3std3__483_GLOBAL__N__e1511efd_45_flash_fwd_hdim96_bf16_softcap_packgqa_sm90_cu_a7f3af4d_43586ignoreE,@object
	.size		_ZN81_INTERNAL_e1511efd_45_flash_fwd_hdim96_bf16_softcap_packgqa_sm90_cu_a7f3af4d_43584cuda3std3__483_GLOBAL__N__e1511efd_45_flash_fwd_hdim96_bf16_softcap_packgqa_sm90_cu_a7f3af4d_43586ignoreE,(_ZN81_INTERNAL_e1511efd_45_flash_fwd_hdim96_bf16_softcap_packgqa_sm90_cu_a7f3af4d_43584cute7productE - _ZN81_INTERNAL_e1511efd_45_flash_fwd_hdim96_bf16_softcap_packgqa_sm90_cu_a7f3af4d_43584cuda3std3__483_GLOBAL__N__e1511efd_45_flash_fwd_hdim96_bf16_softcap_packgqa_sm90_cu_a7f3af4d_43586ignoreE)
_ZN81_INTERNAL_e1511efd_45_flash_fwd_hdim96_bf16_softcap_packgqa_sm90_cu_a7f3af4d_43584cuda3std3__483_GLOBAL__N__e1511efd_45_flash_fwd_hdim96_bf16_softcap_packgqa_sm90_cu_a7f3af4d_43586ignoreE:
	.zero		1
	.type		_ZN81_INTERNAL_e1511efd_45_flash_fwd_hdim96_bf16_softcap_packgqa_sm90_cu_a7f3af4d_43584cute7productE,@object
	.size		_ZN81_INTERNAL_e1511efd_45_flash_fwd_hdim96_bf16_softcap_packgqa_sm90_cu_a7f3af4d_43584cute7productE,(_ZN81_INTERNAL_e1511efd_45_flash_fwd_hdim96_bf16_softcap_packgqa_sm90_cu_a7f3af4d_43584cuda3std3__45__cpo3endE - _ZN81_INTERNAL_e1511efd_45_flash_fwd_hdim96_bf16_softcap_packgqa_sm90_cu_a7f3af4d_43584cute7productE)
_ZN81_INTERNAL_e1511efd_45_flash_fwd_hdim96_bf16_softcap_packgqa_sm90_cu_a7f3af4d_43584cute7productE:
	.zero		1
	.type		_ZN81_INTERNAL_e1511efd_45_flash_fwd_hdim96_bf16_softcap_packgqa_sm90_cu_a7f3af4d_43584cuda3std3__45__cpo3endE,@object
	.size		_ZN81_INTERNAL_e1511efd_45_flash_fwd_hdim96_bf16_softcap_packgqa_sm90_cu_a7f3af4d_43584cuda3std3__45__cpo3endE,(_ZN81_INTERNAL_e1511efd_45_flash_fwd_hdim96_bf16_softcap_packgqa_sm90_cu_a7f3af4d_43584cuda3std3__419piecewise_constructE - _ZN81_INTERNAL_e1511efd_45_flash_fwd_hdim96_bf16_softcap_packgqa_sm90_cu_a7f3af4d_43584cuda3std3__45__cpo3endE)
_ZN81_INTERNAL_e1511efd_45_flash_fwd_hdim96_bf16_softcap_packgqa_sm90_cu_a7f3af4d_43584cuda3std3__45__cpo3endE:
	.zero		1
	.type		_ZN81_INTERNAL_e1511efd_45_flash_fwd_hdim96_bf16_softcap_packgqa_sm90_cu_a7f3af4d_43584cuda3std3__419piecewise_constructE,@object
	.size		_ZN81_INTERNAL_e1511efd_45_flash_fwd_hdim96_bf16_softcap_packgqa_sm90_cu_a7f3af4d_43584cuda3std3__419piecewise_constructE,(_ZN81_INTERNAL_e1511efd_45_flash_fwd_hdim96_bf16_softcap_packgqa_sm90_cu_a7f3af4d_43584cuda3std3__45__cpo4cendE - _ZN81_INTERNAL_e1511efd_45_flash_fwd_hdim96_bf16_softcap_packgqa_sm90_cu_a7f3af4d_43584cuda3std3__419piecewise_constructE)
_ZN81_INTERNAL_e1511efd_45_flash_fwd_hdim96_bf16_softcap_packgqa_sm90_cu_a7f3af4d_43584cuda3std3__419piecewise_constructE:
	.zero		1
	.type		_ZN81_INTERNAL_e1511efd_45_flash_fwd_hdim96_bf16_softcap_packgqa_sm90_cu_a7f3af4d_43584cuda3std3__45__cpo4cendE,@object
	.size		_ZN81_INTERNAL_e1511efd_45_flash_fwd_hdim96_bf16_softcap_packgqa_sm90_cu_a7f3af4d_43584cuda3std3__45__cpo4cendE,(_ZN81_INTERNAL_e1511efd_45_flash_fwd_hdim96_bf16_softcap_packgqa_sm90_cu_a7f3af4d_43584cuda3std6ranges3__45__cpo4swapE - _ZN81_INTERNAL_e1511efd_45_flash_fwd_hdim96_bf16_softcap_packgqa_sm90_cu_a7f3af4d_43584cuda3std3__45__cpo4cendE)
_ZN81_INTERNAL_e1511efd_45_flash_fwd_hdim96_bf16_softcap_packgqa_sm90_cu_a7f3af4d_43584cuda3std3__45__cpo4cendE:
	.zero		1
	.type		_ZN81_INTERNAL_e1511efd_45_flash_fwd_hdim96_bf16_softcap_packgqa_sm90_cu_a7f3af4d_43584cuda3std6ranges3__45__cpo4swapE,@object
	.size		_ZN81_INTERNAL_e1511efd_45_flash_fwd_hdim96_bf16_softcap_packgqa_sm90_cu_a7f3af4d_43584cuda3std6ranges3__45__cpo4swapE,(.L_16 - _ZN81_INTERNAL_e1511efd_45_flash_fwd_hdim96_bf16_softcap_packgqa_sm90_cu_a7f3af4d_43584cuda3std6ranges3__45__cpo4swapE)
_ZN81_INTERNAL_e1511efd_45_flash_fwd_hdim96_bf16_softcap_packgqa_sm90_cu_a7f3af4d_43584cuda3std6ranges3__45__cpo4swapE:
	.zero		1
.L_16:


//--------------------- .nv.shared._ZN7cutlass13device_kernelIN5flash11enable_sm90INS1_16FlashAttnFwdSm90INS1_25CollectiveMainloopFwdSm90ILi2EN4cute5tupleIJNS5_1CILi1EEES8_S8_EEENS6_IJNS7_ILi192EEENS7_ILi144EEENS7_ILi96EEEEEELi96ENS_10bfloat16_tEfNS_4arch4Sm90ELb0ELb0ELb1ELb1ELb0ELb0ELb0ELb0ELb1ELb1ELb0ELb0EEENS1_21CollectiveEpilogueFwdINS6_IJSA_SC_SB_EEES9_SE_SG_Li384ELb1ELb1ELb0ELb0EEENS1_36VarlenDynamicPersistentTileSchedulerILi192ELi144ELi384ELi128ELb0ELb1ELb1ELb0ELb1ELb1EEEEEEEEEvNT_6ParamsE --------------------------
	.section	.nv.shared._ZN7cutlass13device_kernelIN5flash11enable_sm90INS1_16FlashAttnFwdSm90INS1_25CollectiveMainloopFwdSm90ILi2EN4cute5tupleIJNS5_1CILi1EEES8_S8_EEENS6_IJNS7_ILi192EEENS7_ILi144EEENS7_ILi96EEEEEELi96ENS_10bfloat16_tEfNS_4arch4Sm90ELb0ELb0ELb1ELb1ELb0ELb0ELb0ELb0ELb1ELb1ELb0ELb0EEENS1_21CollectiveEpilogueFwdINS6_IJSA_SC_SB_EEES9_SE_SG_Li384ELb1ELb1ELb0ELb0EEENS1_36VarlenDynamicPersistentTileSchedulerILi192ELi144ELi384ELi128ELb0ELb1ELb1ELb0ELb1ELb1EEEEEEEEEvNT_6ParamsE,"aw",@nobits
	.sectionflags	@""
	.align	16
	.zero		1024


//--------------------- .nv.shared._ZN7cutlass13device_kernelIN5flash11enable_sm90INS1_16FlashAttnFwdSm90INS1_25CollectiveMainloopFwdSm90ILi2EN4cute5tupleIJNS5_1CILi1EEES8_S8_EEENS6_IJNS7_ILi192EEENS7_ILi144EEENS7_ILi96EEEEEELi96ENS_10bfloat16_tEfNS_4arch4Sm90ELb0ELb0ELb1ELb1ELb0ELb1ELb0ELb0ELb1ELb1ELb0ELb0EEENS1_21CollectiveEpilogueFwdINS6_IJSA_SC_SB_EEES9_SE_SG_Li384ELb1ELb1ELb0ELb0EEENS1_36VarlenDynamicPersistentTileSchedulerILi192ELi144ELi384ELi128ELb0ELb1ELb1ELb0ELb1ELb1EEEEEEEEEvNT_6ParamsE --------------------------
	.section	.nv.shared._ZN7cutlass13device_kernelIN5flash11enable_sm90INS1_16FlashAttnFwdSm90INS1_25CollectiveMainloopFwdSm90ILi2EN4cute5tupleIJNS5_1CILi1EEES8_S8_EEENS6_IJNS7_ILi192EEENS7_ILi144EEENS7_ILi96EEEEEELi96ENS_10bfloat16_tEfNS_4arch4Sm90ELb0ELb0ELb1ELb1ELb0ELb1ELb0ELb0ELb1ELb1ELb0ELb0EEENS1_21CollectiveEpilogueFwdINS6_IJSA_SC_SB_EEES9_SE_SG_Li384ELb1ELb1ELb0ELb0EEENS1_36VarlenDynamicPersistentTileSchedulerILi192ELi144ELi384ELi128ELb0ELb1ELb1ELb0ELb1ELb1EEEEEEEEEvNT_6ParamsE,"aw",@nobits
	.sectionflags	@""
	.align	16
	.zero		1024


//--------------------- .nv.shared._ZN7cutlass13device_kernelIN5flash11enable_sm90INS1_16FlashAttnFwdSm90INS1_25CollectiveMainloopFwdSm90ILi2EN4cute5tupleIJNS5_1CILi1EEES8_S8_EEENS6_IJNS7_ILi192EEENS7_ILi128EEENS7_ILi96EEEEEELi96ENS_10bfloat16_tEfNS_4arch4Sm90ELb0ELb1ELb1ELb0ELb0ELb0ELb0ELb0ELb1ELb1ELb0ELb0EEENS1_21CollectiveEpilogueFwdINS6_IJSA_SC_SB_EEES9_SE_SG_Li384ELb0ELb1ELb0ELb0EEENS1_30DynamicPersistentTileSchedulerILi384ELi128ELb0ELb1ELb1EEEEEEEEEvNT_6ParamsE --------------------------
	.section	.nv.shared._ZN7cutlass13device_kernelIN5flash11enable_sm90INS1_16FlashAttnFwdSm90INS1_25CollectiveMainloopFwdSm90ILi2EN4cute5tupleIJNS5_1CILi1EEES8_S8_EEENS6_IJNS7_ILi192EEENS7_ILi128EEENS7_ILi96EEEEEELi96ENS_10bfloat16_tEfNS_4arch4Sm90ELb0ELb1ELb1ELb0ELb0ELb0ELb0ELb0ELb1ELb1ELb0ELb0EEENS1_21CollectiveEpilogueFwdINS6_IJSA_SC_SB_EEES9_SE_SG_Li384ELb0ELb1ELb0ELb0EEENS1_30DynamicPersistentTileSchedulerILi384ELi128ELb0ELb1ELb1EEEEEEEEEvNT_6ParamsE,"aw",@nobits
	.sectionflags	@""
	.align	16
	.zero		1024


//--------------------- .nv.shared._ZN7cutlass13device_kernelIN5flash11enable_sm90INS1_16FlashAttnFwdSm90INS1_25CollectiveMainloopFwdSm90ILi2EN4cute5tupleIJNS5_1CILi1EEES8_S8_EEENS6_IJNS7_ILi192EEENS7_ILi128EEENS7_ILi96EEEEEELi96ENS_10bfloat16_tEfNS_4arch4Sm90ELb0ELb1ELb1ELb1ELb0ELb0ELb0ELb0ELb1ELb1ELb0ELb0EEENS1_21CollectiveEpilogueFwdINS6_IJSA_SC_SB_EEES9_SE_SG_Li384ELb1ELb1ELb0ELb0EEENS1_36VarlenDynamicPersistentTileSchedulerILi192ELi128ELi384ELi128ELb0ELb1ELb1ELb1ELb0ELb1EEEEEEEEEvNT_6ParamsE --------------------------
	.section	.nv.shared._ZN7cutlass13device_kernelIN5flash11enable_sm90INS1_16FlashAttnFwdSm90INS1_25CollectiveMainloopFwdSm90ILi2EN4cute5tupleIJNS5_1CILi1EEES8_S8_EEENS6_IJNS7_ILi192EEENS7_ILi128EEENS7_ILi96EEEEEELi96ENS_10bfloat16_tEfNS_4arch4Sm90ELb0ELb1ELb1ELb1ELb0ELb0ELb0ELb0ELb1ELb1ELb0ELb0EEENS1_21CollectiveEpilogueFwdINS6_IJSA_SC_SB_EEES9_SE_SG_Li384ELb1ELb1ELb0ELb0EEENS1_36VarlenDynamicPersistentTileSchedulerILi192ELi128ELi384ELi128ELb0ELb1ELb1ELb1ELb0ELb1EEEEEEEEEvNT_6ParamsE,"aw",@nobits
	.sectionflags	@""
	.align	16
	.zero		1024


//--------------------- .nv.shared._ZN7cutlass13device_kernelIN5flash11enable_sm90INS1_16FlashAttnFwdSm90INS1_25CollectiveMainloopFwdSm90ILi2EN4cute5tupleIJNS5_1CILi1EEES8_S8_EEENS6_IJNS7_ILi192EEENS7_ILi128EEENS7_ILi96EEEEEELi96ENS_10bfloat16_tEfNS_4arch4Sm90ELb0ELb1ELb1ELb1ELb0ELb1ELb0ELb0ELb1ELb1ELb0ELb0EEENS1_21CollectiveEpilogueFwdINS6_IJSA_SC_SB_EEES9_SE_SG_Li384ELb1ELb1ELb0ELb0EEENS1_36VarlenDynamicPersistentTileSchedulerILi192ELi128ELi384ELi128ELb0ELb1ELb1ELb1ELb0ELb1EEEEEEEEEvNT_6ParamsE --------------------------
	.section	.nv.shared._ZN7cutlass13device_kernelIN5flash11enable_sm90INS1_16FlashAttnFwdSm90INS1_25CollectiveMainloopFwdSm90ILi2EN4cute5tupleIJNS5_1CILi1EEES8_S8_EEENS6_IJNS7_ILi192EEENS7_ILi128EEENS7_ILi96EEEEEELi96ENS_10bfloat16_tEfNS_4arch4Sm90ELb0ELb1ELb1ELb1ELb0ELb1ELb0ELb0ELb1ELb1ELb0ELb0EEENS1_21CollectiveEpilogueFwdINS6_IJSA_SC_SB_EEES9_SE_SG_Li384ELb1ELb1ELb0ELb0EEENS1_36VarlenDynamicPersistentTileSchedulerILi192ELi128ELi384ELi128ELb0ELb1ELb1ELb1ELb0ELb1EEEEEEEEEvNT_6ParamsE,"aw",@nobits
	.sectionflags	@""
	.align	16
	.zero		1024


//--------------------- .nv.shared._ZN7cutlass13device_kernelIN5flash11enable_sm90INS1_16FlashAttnFwdSm90INS1_25CollectiveMainloopFwdSm90ILi2EN4cute5tupleIJNS5_1CILi1EEES8_S8_EEENS6_IJNS7_ILi192EEENS7_ILi144EEENS7_ILi96EEEEEELi96ENS_10bfloat16_tEfNS_4arch4Sm90ELb1ELb0ELb1ELb0ELb0ELb0ELb0ELb0ELb1ELb1ELb0ELb0EEENS1_21CollectiveEpilogueFwdINS6_IJSA_SC_SB_EEES9_SE_SG_Li384ELb0ELb1ELb0ELb0EEENS1_30DynamicPersistentTileSchedulerILi384ELi128ELb0ELb1ELb1EEEEEEEEEvNT_6ParamsE --------------------------
	.section	.nv.shared._ZN7cutlass13device_kernelIN5flash11enable_sm90INS1_16FlashAttnFwdSm90INS1_25CollectiveMainloopFwdSm90ILi2EN4cute5tupleIJNS5_1CILi1EEES8_S8_EEENS6_IJNS7_ILi192EEENS7_ILi144EEENS7_ILi96EEEEEELi96ENS_10bfloat16_tEfNS_4arch4Sm90ELb1ELb0ELb1ELb0ELb0ELb0ELb0ELb0ELb1ELb1ELb0ELb0EEENS1_21CollectiveEpilogueFwdINS6_IJSA_SC_SB_EEES9_SE_SG_Li384ELb0ELb1ELb0ELb0EEENS1_30DynamicPersistentTileSchedulerILi384ELi128ELb0ELb1ELb1EEEEEEEEEvNT_6ParamsE,"aw",@nobits
	.sectionflags	@""
	.align	16
	.zero		1024


//--------------------- .nv.shared._ZN7cutlass13device_kernelIN5flash11enable_sm90INS1_16FlashAttnFwdSm90INS1_25CollectiveMainloopFwdSm90ILi2EN4cute5tupleIJNS5_1CILi1EEES8_S8_EEENS6_IJNS7_ILi192EEENS7_ILi144EEENS7_ILi96EEEEEELi96ENS_10bfloat16_tEfNS_4arch4Sm90ELb1ELb0ELb1ELb1ELb0ELb0ELb0ELb0ELb1ELb1ELb0ELb0EEENS1_21CollectiveEpilogueFwdINS6_IJSA_SC_SB_EEES9_SE_SG_Li384ELb1ELb1ELb0ELb0EEENS1_36VarlenDynamicPersistentTileSchedulerILi192ELi144ELi384ELi128ELb0ELb1ELb1ELb1ELb1ELb1EEEEEEEEEvNT_6ParamsE --------------------------
	.section	.nv.shared._ZN7cutlass13device_kernelIN5flash11enable_sm90INS1_16FlashAttnFwdSm90INS1_25CollectiveMainloopFwdSm90ILi2EN4cute5tupleIJNS5_1CILi1EEES8_S8_EEENS6_IJNS7_ILi192EEENS7_ILi144EEENS7_ILi96EEEEEELi96ENS_10bfloat16_tEfNS_4arch4Sm90ELb1ELb0ELb1ELb1ELb0ELb0ELb0ELb0ELb1ELb1ELb0ELb0EEENS1_21CollectiveEpilogueFwdINS6_IJSA_SC_SB_EEES9_SE_SG_Li384ELb1ELb1ELb0ELb0EEENS1_36VarlenDynamicPersistentTileSchedulerILi192ELi144ELi384ELi128ELb0ELb1ELb1ELb1ELb1ELb1EEEEEEEEEvNT_6ParamsE,"aw",@nobits
	.sectionflags	@""
	.align	16
	.zero		1024


//--------------------- .nv.shared._ZN7cutlass13device_kernelIN5flash11enable_sm90INS1_16FlashAttnFwdSm90INS1_25CollectiveMainloopFwdSm90ILi2EN4cute5tupleIJNS5_1CILi1EEES8_S8_EEENS6_IJNS7_ILi192EEENS7_ILi144EEENS7_ILi96EEEEEELi96ENS_10bfloat16_tEfNS_4arch4Sm90ELb1ELb0ELb1ELb1ELb0ELb1ELb0ELb0ELb1ELb1ELb0ELb0EEENS1_21CollectiveEpilogueFwdINS6_IJSA_SC_SB_EEES9_SE_SG_Li384ELb1ELb1ELb0ELb0EEENS1_36VarlenDynamicPersistentTileSchedulerILi192ELi144ELi384ELi128ELb0ELb1ELb1ELb1ELb1ELb1EEEEEEEEEvNT_6ParamsE --------------------------
	.section	.nv.shared._ZN7cutlass13device_kernelIN5flash11enable_sm90INS1_16FlashAttnFwdSm90INS1_25CollectiveMainloopFwdSm90ILi2EN4cute5tupleIJNS5_1CILi1EEES8_S8_EEENS6_IJNS7_ILi192EEENS7_ILi144EEENS7_ILi96EEEEEELi96ENS_10bfloat16_tEfNS_4arch4Sm90ELb1ELb0ELb1ELb1ELb0ELb1ELb0ELb0ELb1ELb1ELb0ELb0EEENS1_21CollectiveEpilogueFwdINS6_IJSA_SC_SB_EEES9_SE_SG_Li384ELb1ELb1ELb0ELb0EEENS1_36VarlenDynamicPersistentTileSchedulerILi192ELi144ELi384ELi128ELb0ELb1ELb1ELb1ELb1ELb1EEEEEEEEEvNT_6ParamsE,"aw",@nobits
	.sectionflags	@""
	.align	16
	.zero		1024


//--------------------- .nv.constant0._ZN7cutlass13device_kernelIN5flash11enable_sm90INS1_16FlashAttnFwdSm90INS1_25CollectiveMainloopFwdSm90ILi2EN4cute5tupleIJNS5_1CILi1EEES8_S8_EEENS6_IJNS7_ILi192EEENS7_ILi144EEENS7_ILi96EEEEEELi96ENS_10bfloat16_tEfNS_4arch4Sm90ELb0ELb0ELb1ELb0ELb0ELb0ELb0ELb0ELb1ELb1ELb0ELb0EEENS1_21CollectiveEpilogueFwdINS6_IJSA_SC_SB_EEES9_SE_SG_Li384ELb0ELb1ELb0ELb0EEENS1_29StaticPersistentTileSchedulerILb0EEEEEEEEEvNT_6ParamsE --------------------------
	.section	.nv.constant0._ZN7cutlass13device_kernelIN5flash11enable_sm90INS1_16FlashAttnFwdSm90INS1_25CollectiveMainloopFwdSm90ILi2EN4cute5tupleIJNS5_1CILi1EEES8_S8_EEENS6_IJNS7_ILi192EEENS7_ILi144EEENS7_ILi96EEEEEELi96ENS_10bfloat16_tEfNS_4arch4Sm90ELb0ELb0ELb1ELb0ELb0ELb0ELb0ELb0ELb1ELb1ELb0ELb0EEENS1_21CollectiveEpilogueFwdINS6_IJSA_SC_SB_EEES9_SE_SG_Li384ELb0ELb1ELb0ELb0EEENS1_29StaticPersistentTileSchedulerILb0EEEEEEEEEvNT_6ParamsE,"a",@progbits
	.sectionflags	@""
	.align	4
.nv.constant0._ZN7cutlass13device_kernelIN5flash11enable_sm90INS1_16FlashAttnFwdSm90INS1_25CollectiveMainloopFwdSm90ILi2EN4cute5tupleIJNS5_1CILi1EEES8_S8_EEENS6_IJNS7_ILi192EEENS7_ILi144EEENS7_ILi96EEEEEELi96ENS_10bfloat16_tEfNS_4arch4Sm90ELb0ELb0ELb1ELb0ELb0ELb0ELb0ELb0ELb1ELb1ELb0ELb0EEENS1_21CollectiveEpilogueFwdINS6_IJSA_SC_SB_EEES9_SE_SG_Li384ELb0ELb1ELb0ELb0EEENS1_29StaticPersistentTileSchedulerILb0EEEEEEEEEvNT_6ParamsE:
	.zero		3200


//--------------------- .nv.constant0._ZN7cutlass13device_kernelIN5flash11enable_sm90INS1_16FlashAttnFwdSm90INS1_25CollectiveMainloopFwdSm90ILi2EN4cute5tupleIJNS5_1CILi1EEES8_S8_EEENS6_IJNS7_ILi192EEENS7_ILi144EEENS7_ILi96EEEEEELi96ENS_10bfloat16_tEfNS_4arch4Sm90ELb0ELb0ELb1ELb1ELb0ELb0ELb0ELb0ELb1ELb1ELb0ELb0EEENS1_21CollectiveEpilogueFwdINS6_IJSA_SC_SB_EEES9_SE_SG_Li384ELb1ELb1ELb0ELb0EEENS1_36VarlenDynamicPersistentTileSchedulerILi192ELi144ELi384ELi128ELb0ELb1ELb1ELb0ELb1ELb1EEEEEEEEEvNT_6ParamsE --------------------------
	.section	.nv.constant0._ZN7cutlass13device_kernelIN5flash11enable_sm90INS1_16FlashAttnFwdSm90INS1_25CollectiveMainloopFwdSm90ILi2EN4cute5tupleIJNS5_1CILi1EEES8_S8_EEENS6_IJNS7_ILi192EEENS7_ILi144EEENS7_ILi96EEEEEELi96ENS_10bfloat16_tEfNS_4arch4Sm90ELb0ELb0ELb1ELb1ELb0ELb0ELb0ELb0ELb1ELb1ELb0ELb0EEENS1_21CollectiveEpilogueFwdINS6_IJSA_SC_SB_EEES9_SE_SG_Li384ELb1ELb1ELb0ELb0EEENS1_36VarlenDynamicPersistentTileSchedulerILi192ELi144ELi384ELi128ELb0ELb1ELb1ELb0ELb1ELb1EEEEEEEEEvNT_6ParamsE,"a",@progbits
	.sectionflags	@""
	.align	4
.nv.constant0._ZN7cutlass13device_kernelIN5flash11enable_sm90INS1_16FlashAttnFwdSm90INS1_25CollectiveMainloopFwdSm90ILi2EN4cute5tupleIJNS5_1CILi1EEES8_S8_EEENS6_IJNS7_ILi192EEENS7_ILi144EEENS7_ILi96EEEEEELi96ENS_10bfloat16_tEfNS_4arch4Sm90ELb0ELb0ELb1ELb1ELb0ELb0ELb0ELb0ELb1ELb1ELb0ELb0EEENS1_21CollectiveEpilogueFwdINS6_IJSA_SC_SB_EEES9_SE_SG_Li384ELb1ELb1ELb0ELb0EEENS1_36VarlenDynamicPersistentTileSchedulerILi192ELi144ELi384ELi128ELb0ELb1ELb1ELb0ELb1ELb1EEEEEEEEEvNT_6ParamsE:
	.zero		3328


//--------------------- .nv.constant0._ZN7cutlass13device_kernelIN5flash11enable_sm90INS1_16FlashAttnFwdSm90INS1_25CollectiveMainloopFwdSm90ILi2EN4cute5tupleIJNS5_1CILi1EEES8_S8_EEENS6_IJNS7_ILi192EEENS7_ILi144EEENS7_ILi96EEEEEELi96ENS_10bfloat16_tEfNS_4arch4Sm90ELb0ELb0ELb1ELb1ELb0ELb1ELb0ELb0ELb1ELb1ELb0ELb0EEENS1_21CollectiveEpilogueFwdINS6_IJSA_SC_SB_EEES9_SE_SG_Li384ELb1ELb1ELb0ELb0EEENS1_36VarlenDynamicPersistentTileSchedulerILi192ELi144ELi384ELi128ELb0ELb1ELb1ELb0ELb1ELb1EEEEEEEEEvNT_6ParamsE --------------------------
	.section	.nv.constant0._ZN7cutlass13device_kernelIN5flash11enable_sm90INS1_16FlashAttnFwdSm90INS1_25CollectiveMainloopFwdSm90ILi2EN4cute5tupleIJNS5_1CILi1EEES8_S8_EEENS6_IJNS7_ILi192EEENS7_ILi144EEENS7_ILi96EEEEEELi96ENS_10bfloat16_tEfNS_4arch4Sm90ELb0ELb0ELb1ELb1ELb0ELb1ELb0ELb0ELb1ELb1ELb0ELb0EEENS1_21CollectiveEpilogueFwdINS6_IJSA_SC_SB_EEES9_SE_SG_Li384ELb1ELb1ELb0ELb0EEENS1_36VarlenDynamicPersistentTileSchedulerILi192ELi144ELi384ELi128ELb0ELb1ELb1ELb0ELb1ELb1EEEEEEEEEvNT_6ParamsE,"a",@progbits
	.sectionflags	@""
	.align	4
.nv.constant0._ZN7cutlass13device_kernelIN5flash11enable_sm90INS1_16FlashAttnFwdSm90INS1_25CollectiveMainloopFwdSm90ILi2EN4cute5tupleIJNS5_1CILi1EEES8_S8_EEENS6_IJNS7_ILi192EEENS7_ILi144EEENS7_ILi96EEEEEELi96ENS_10bfloat16_tEfNS_4arch4Sm90ELb0ELb0ELb1ELb1ELb0ELb1ELb0ELb0ELb1ELb1ELb0ELb0EEENS1_21CollectiveEpilogueFwdINS6_IJSA_SC_SB_EEES9_SE_SG_Li384ELb1ELb1ELb0ELb0EEENS1_36VarlenDynamicPersistentTileSchedulerILi192ELi144ELi384ELi128ELb0ELb1ELb1ELb0ELb1ELb1EEEEEEEEEvNT_6ParamsE:
	.zero		3328


//--------------------- .nv.constant0._ZN7cutlass13device_kernelIN5flash11enable_sm90INS1_16FlashAttnFwdSm90INS1_25CollectiveMainloopFwdSm90ILi2EN4cute5tupleIJNS5_1CILi1EEES8_S8_EEENS6_IJNS7_ILi192EEENS7_ILi128EEENS7_ILi96EEEEEELi96ENS_10bfloat16_tEfNS_4arch4Sm90ELb0ELb1ELb1ELb0ELb0ELb0ELb0ELb0ELb1ELb1ELb0ELb0EEENS1_21CollectiveEpilogueFwdINS6_IJSA_SC_SB_EEES9_SE_SG_Li384ELb0ELb1ELb0ELb0EEENS1_30DynamicPersistentTileSchedulerILi384ELi128ELb0ELb1ELb1EEEEEEEEEvNT_6ParamsE --------------------------
	.section	.nv.constant0._ZN7cutlass13device_kernelIN5flash11enable_sm90INS1_16FlashAttnFwdSm90INS1_25CollectiveMainloopFwdSm90ILi2EN4cute5tupleIJNS5_1CILi1EEES8_S8_EEENS6_IJNS7_ILi192EEENS7_ILi128EEENS7_ILi96EEEEEELi96ENS_10bfloat16_tEfNS_4arch4Sm90ELb0ELb1ELb1ELb0ELb0ELb0ELb0ELb0ELb1ELb1ELb0ELb0EEENS1_21CollectiveEpilogueFwdINS6_IJSA_SC_SB_EEES9_SE_SG_Li384ELb0ELb1ELb0ELb0EEENS1_30DynamicPersistentTileSchedulerILi384ELi128ELb0ELb1ELb1EEEEEEEEEvNT_6ParamsE,"a",@progbits
	.sectionflags	@""
	.align	4
.nv.constant0._ZN7cutlass13device_kernelIN5flash11enable_sm90INS1_16FlashAttnFwdSm90INS1_25CollectiveMainloopFwdSm90ILi2EN4cute5tupleIJNS5_1CILi1EEES8_S8_EEENS6_IJNS7_ILi192EEENS7_ILi128EEENS7_ILi96EEEEEELi96ENS_10bfloat16_tEfNS_4arch4Sm90ELb0ELb1ELb1ELb0ELb0ELb0ELb0ELb0ELb1ELb1ELb0ELb0EEENS1_21CollectiveEpilogueFwdINS6_IJSA_SC_SB_EEES9_SE_SG_Li384ELb0ELb1ELb0ELb0EEENS1_30DynamicPersistentTileSchedulerILi384ELi128ELb0ELb1ELb1EEEEEEEEEvNT_6ParamsE:
	.zero		3328


//--------------------- .nv.constant0._ZN7cutlass13device_kernelIN5flash11enable_sm90INS1_16FlashAttnFwdSm90INS1_25CollectiveMainloopFwdSm90ILi2EN4cute5tupleIJNS5_1CILi1EEES8_S8_EEENS6_IJNS7_ILi192EEENS7_ILi128EEENS7_ILi96EEEEEELi96ENS_10bfloat16_tEfNS_4arch4Sm90ELb0ELb1ELb1ELb1ELb0ELb0ELb0ELb0ELb1ELb1ELb0ELb0EEENS1_21CollectiveEpilogueFwdINS6_IJSA_SC_SB_EEES9_SE_SG_Li384ELb1ELb1ELb0ELb0EEENS1_36VarlenDynamicPersistentTileSchedulerILi192ELi128ELi384ELi128ELb0ELb1ELb1ELb1ELb0ELb1EEEEEEEEEvNT_6ParamsE --------------------------
	.section	.nv.constant0._ZN7cutlass13device_kernelIN5flash11enable_sm90INS1_16FlashAttnFwdSm90INS1_25CollectiveMainloopFwdSm90ILi2EN4cute5tupleIJNS5_1CILi1EEES8_S8_EEENS6_IJNS7_ILi192EEENS7_ILi128EEENS7_ILi96EEEEEELi96ENS_10bfloat16_tEfNS_4arch4Sm90ELb0ELb1ELb1ELb1ELb0ELb0ELb0ELb0ELb1ELb1ELb0ELb0EEENS1_21CollectiveEpilogueFwdINS6_IJSA_SC_SB_EEES9_SE_SG_Li384ELb1ELb1ELb0ELb0EEENS1_36VarlenDynamicPersistentTileSchedulerILi192ELi128ELi384ELi128ELb0ELb1ELb1ELb1ELb0ELb1EEEEEEEEEvNT_6ParamsE,"a",@progbits
	.sectionflags	@""
	.align	4
.nv.constant0._ZN7cutlass13device_kernelIN5flash11enable_sm90INS1_16FlashAttnFwdSm90INS1_25CollectiveMainloopFwdSm90ILi2EN4cute5tupleIJNS5_1CILi1EEES8_S8_EEENS6_IJNS7_ILi192EEENS7_ILi128EEENS7_ILi96EEEEEELi96ENS_10bfloat16_tEfNS_4arch4Sm90ELb0ELb1ELb1ELb1ELb0ELb0ELb0ELb0ELb1ELb1ELb0ELb0EEENS1_21CollectiveEpilogueFwdINS6_IJSA_SC_SB_EEES9_SE_SG_Li384ELb1ELb1ELb0ELb0EEENS1_36VarlenDynamicPersistentTileSchedulerILi192ELi128ELi384ELi128ELb0ELb1ELb1ELb1ELb0ELb1EEEEEEEEEvNT_6ParamsE:
	.zero		3328


//--------------------- .nv.constant0._ZN7cutlass13device_kernelIN5flash11enable_sm90INS1_16FlashAttnFwdSm90INS1_25CollectiveMainloopFwdSm90ILi2EN4cute5tupleIJNS5_1CILi1EEES8_S8_EEENS6_IJNS7_ILi192EEENS7_ILi128EEENS7_ILi96EEEEEELi96ENS_10bfloat16_tEfNS_4arch4Sm90ELb0ELb1ELb1ELb1ELb0ELb1ELb0ELb0ELb1ELb1ELb0ELb0EEENS1_21CollectiveEpilogueFwdINS6_IJSA_SC_SB_EEES9_SE_SG_Li384ELb1ELb1ELb0ELb0EEENS1_36VarlenDynamicPersistentTileSchedulerILi192ELi128ELi384ELi128ELb0ELb1ELb1ELb1ELb0ELb1EEEEEEEEEvNT_6ParamsE --------------------------
	.section	.nv.constant0._ZN7cutlass13device_kernelIN5flash11enable_sm90INS1_16FlashAttnFwdSm90INS1_25CollectiveMainloopFwdSm90ILi2EN4cute5tupleIJNS5_1CILi1EEES8_S8_EEENS6_IJNS7_ILi192EEENS7_ILi128EEENS7_ILi96EEEEEELi96ENS_10bfloat16_tEfNS_4arch4Sm90ELb0ELb1ELb1ELb1ELb0ELb1ELb0ELb0ELb1ELb1ELb0ELb0EEENS1_21CollectiveEpilogueFwdINS6_IJSA_SC_SB_EEES9_SE_SG_Li384ELb1ELb1ELb0ELb0EEENS1_36VarlenDynamicPersistentTileSchedulerILi192ELi128ELi384ELi128ELb0ELb1ELb1ELb1ELb0ELb1EEEEEEEEEvNT_6ParamsE,"a",@progbits
	.sectionflags	@""
	.align	4
.nv.constant0._ZN7cutlass13device_kernelIN5flash11enable_sm90INS1_16FlashAttnFwdSm90INS1_25CollectiveMainloopFwdSm90ILi2EN4cute5tupleIJNS5_1CILi1EEES8_S8_EEENS6_IJNS7_ILi192EEENS7_ILi128EEENS7_ILi96EEEEEELi96ENS_10bfloat16_tEfNS_4arch4Sm90ELb0ELb1ELb1ELb1ELb0ELb1ELb0ELb0ELb1ELb1ELb0ELb0EEENS1_21CollectiveEpilogueFwdINS6_IJSA_SC_SB_EEES9_SE_SG_Li384ELb1ELb1ELb0ELb0EEENS1_36VarlenDynamicPersistentTileSchedulerILi192ELi128ELi384ELi128ELb0ELb1ELb1ELb1ELb0ELb1EEEEEEEEEvNT_6ParamsE:
	.zero		3328


//--------------------- .nv.constant0._ZN7cutlass13device_kernelIN5flash11enable_sm90INS1_16FlashAttnFwdSm90INS1_25CollectiveMainloopFwdSm90ILi2EN4cute5tupleIJNS5_1CILi1EEES8_S8_EEENS6_IJNS7_ILi192EEENS7_ILi144EEENS7_ILi96EEEEEELi96ENS_10bfloat16_tEfNS_4arch4Sm90ELb1ELb0ELb1ELb0ELb0ELb0ELb0ELb0ELb1ELb1ELb0ELb0EEENS1_21CollectiveEpilogueFwdINS6_IJSA_SC_SB_EEES9_SE_SG_Li384ELb0ELb1ELb0ELb0EEENS1_30DynamicPersistentTileSchedulerILi384ELi128ELb0ELb1ELb1EEEEEEEEEvNT_6ParamsE --------------------------
	.section	.nv.constant0._ZN7cutlass13device_kernelIN5flash11enable_sm90INS1_16FlashAttnFwdSm90INS1_25CollectiveMainloopFwdSm90ILi2EN4cute5tupleIJNS5_1CILi1EEES8_S8_EEENS6_IJNS7_ILi192EEENS7_ILi144EEENS7_ILi96EEEEEELi96ENS_10bfloat16_tEfNS_4arch4Sm90ELb1ELb0ELb1ELb0ELb0ELb0ELb0ELb0ELb1ELb1ELb0ELb0EEENS1_21CollectiveEpilogueFwdINS6_IJSA_SC_SB_EEES9_SE_SG_Li384ELb0ELb1ELb0ELb0EEENS1_30DynamicPersistentTileSchedulerILi384ELi128ELb0ELb1ELb1EEEEEEEEEvNT_6ParamsE,"a",@progbits
	.sectionflags	@""
	.align	4
.nv.constant0._ZN7cutlass13device_kernelIN5flash11enable_sm90INS1_16FlashAttnFwdSm90INS1_25CollectiveMainloopFwdSm90ILi2EN4cute5tupleIJNS5_1CILi1EEES8_S8_EEENS6_IJNS7_ILi192EEENS7_ILi144EEENS7_ILi96EEEEEELi96ENS_10bfloat16_tEfNS_4arch4Sm90ELb1ELb0ELb1ELb0ELb0ELb0ELb0ELb0ELb1ELb1ELb0ELb0EEENS1_21CollectiveEpilogueFwdINS6_IJSA_SC_SB_EEES9_SE_SG_Li384ELb0ELb1ELb0ELb0EEENS1_30DynamicPersistentTileSchedulerILi384ELi128ELb0ELb1ELb1EEEEEEEEEvNT_6ParamsE:
	.zero		3328


//--------------------- .nv.constant0._ZN7cutlass13device_kernelIN5flash11enable_sm90INS1_16FlashAttnFwdSm90INS1_25CollectiveMainloopFwdSm90ILi2EN4cute5tupleIJNS5_1CILi1EEES8_S8_EEENS6_IJNS7_ILi192EEENS7_ILi144EEENS7_ILi96EEEEEELi96ENS_10bfloat16_tEfNS_4arch4Sm90ELb1ELb0ELb1ELb1ELb0ELb0ELb0ELb0ELb1ELb1ELb0ELb0EEENS1_21CollectiveEpilogueFwdINS6_IJSA_SC_SB_EEES9_SE_SG_Li384ELb1ELb1ELb0ELb0EEENS1_36VarlenDynamicPersistentTileSchedulerILi192ELi144ELi384ELi128ELb0ELb1ELb1ELb1ELb1ELb1EEEEEEEEEvNT_6ParamsE --------------------------
	.section	.nv.constant0._ZN7cutlass13device_kernelIN5flash11enable_sm90INS1_16FlashAttnFwdSm90INS1_25CollectiveMainloopFwdSm90ILi2EN4cute5tupleIJNS5_1CILi1EEES8_S8_EEENS6_IJNS7_ILi192EEENS7_ILi144EEENS7_ILi96EEEEEELi96ENS_10bfloat16_tEfNS_4arch4Sm90ELb1ELb0ELb1ELb1ELb0ELb0ELb0ELb0ELb1ELb1ELb0ELb0EEENS1_21CollectiveEpilogueFwdINS6_IJSA_SC_SB_EEES9_SE_SG_Li384ELb1ELb1ELb0ELb0EEENS1_36VarlenDynamicPersistentTileSchedulerILi192ELi144ELi384ELi128ELb0ELb1ELb1ELb1ELb1ELb1EEEEEEEEEvNT_6ParamsE,"a",@progbits
	.sectionflags	@""
	.align	4
.nv.constant0._ZN7cutlass13device_kernelIN5flash11enable_sm90INS1_16FlashAttnFwdSm90INS1_25CollectiveMainloopFwdSm90ILi2EN4cute5tupleIJNS5_1CILi1EEES8_S8_EEENS6_IJNS7_ILi192EEENS7_ILi144EEENS7_ILi96EEEEEELi96ENS_10bfloat16_tEfNS_4arch4Sm90ELb1ELb0ELb1ELb1ELb0ELb0ELb0ELb0ELb1ELb1ELb0ELb0EEENS1_21CollectiveEpilogueFwdINS6_IJSA_SC_SB_EEES9_SE_SG_Li384ELb1ELb1ELb0ELb0EEENS1_36VarlenDynamicPersistentTileSchedulerILi192ELi144ELi384ELi128ELb0ELb1ELb1ELb1ELb1ELb1EEEEEEEEEvNT_6ParamsE:
	.zero		3328


//--------------------- .nv.constant0._ZN7cutlass13device_kernelIN5flash11enable_sm90INS1_16FlashAttnFwdSm90INS1_25CollectiveMainloopFwdSm90ILi2EN4cute5tupleIJNS5_1CILi1EEES8_S8_EEENS6_IJNS7_ILi192EEENS7_ILi144EEENS7_ILi96EEEEEELi96ENS_10bfloat16_tEfNS_4arch4Sm90ELb1ELb0ELb1ELb1ELb0ELb1ELb0ELb0ELb1ELb1ELb0ELb0EEENS1_21CollectiveEpilogueFwdINS6_IJSA_SC_SB_EEES9_SE_SG_Li384ELb1ELb1ELb0ELb0EEENS1_36VarlenDynamicPersistentTileSchedulerILi192ELi144ELi384ELi128ELb0ELb1ELb1ELb1ELb1ELb1EEEEEEEEEvNT_6ParamsE --------------------------
	.section	.nv.constant0._ZN7cutlass13device_kernelIN5flash11enable_sm90INS1_16FlashAttnFwdSm90INS1_25CollectiveMainloopFwdSm90ILi2EN4cute5tupleIJNS5_1CILi1EEES8_S8_EEENS6_IJNS7_ILi192EEENS7_ILi144EEENS7_ILi96EEEEEELi96ENS_10bfloat16_tEfNS_4arch4Sm90ELb1ELb0ELb1ELb1ELb0ELb1ELb0ELb0ELb1ELb1ELb0ELb0EEENS1_21CollectiveEpilogueFwdINS6_IJSA_SC_SB_EEES9_SE_SG_Li384ELb1ELb1ELb0ELb0EEENS1_36VarlenDynamicPersistentTileSchedulerILi192ELi144ELi384ELi128ELb0ELb1ELb1ELb1ELb1ELb1EEEEEEEEEvNT_6ParamsE,"a",@progbits
	.sectionflags	@""
	.align	4
.nv.constant0._ZN7cutlass13device_kernelIN5flash11enable_sm90INS1_16FlashAttnFwdSm90INS1_25CollectiveMainloopFwdSm90ILi2EN4cute5tupleIJNS5_1CILi1EEES8_S8_EEENS6_IJNS7_ILi192EEENS7_ILi144EEENS7_ILi96EEEEEELi96ENS_10bfloat16_tEfNS_4arch4Sm90ELb1ELb0ELb1ELb1ELb0ELb1ELb0ELb0ELb1ELb1ELb0ELb0EEENS1_21CollectiveEpilogueFwdINS6_IJSA_SC_SB_EEES9_SE_SG_Li384ELb1ELb1ELb0ELb0EEENS1_36VarlenDynamicPersistentTileSchedulerILi192ELi144ELi384ELi128ELb0ELb1ELb1ELb1ELb1ELb1EEEEEEEEEvNT_6ParamsE:
	.zero		3328


//--------------------- SYMBOLS --------------------------

	.type		.nv.reservedSmem.offset0,@object
	.size		.nv.reservedSmem.offset0,0x4
	.type		__assertfail,@function
